// Copyright (c) 2024, Jay Shah, Ganesh Bikshandi, Ying Zhang, Vijay Thakkar, Pradeep Ramani, Tri Dao.
// Splitting the different template instantiations to different files to speed up compilation.
// This file is auto-generated. See "generate_kernels.py"

#include "flash_fwd_launch_template.h"

#ifndef FLASHATTENTION_DISABLE_HDIM256
template void run_mha_fwd_<90, cutlass::bfloat16_t, 256, 256, true, true, false, true>(Flash_fwd_params &params, cudaStream_t stream);
#endif


// ===== COMPILED SASS (sm_90a) =====

	.target	sm_90a

	.elftype	@"ET_EXEC"


//--------------------- .note.nv.tkinfo           --------------------------
	.section	.note.nv.tkinfo,"",@"SHT_NOTE"
	.sectionflags	@"SHF_NOTE_NV_TKINFO"
	.tkinfo
        /*0018*/ 	.word	0x00000002
        /*0030*/ 	.string	""
        /*0030*/ 	.string	"ptxas"
        /*0030*/ 	.string	"Cuda compilation tools, release 13.0, V13.0.88"
        /*0030*/ 	.string	"Build cuda_13.0.r13.0/compiler.36424714_0"
        /*0030*/ 	.string	"-arch sm_90a -m 64 "



//--------------------- .note.nv.cuinfo           --------------------------
	.section	.note.nv.cuinfo,"",@"SHT_NOTE"
	.sectionflags	@"SHF_NOTE_NV_CUINFO"
        /*0018*/ 	.short	0x0002
        /*001a*/ 	.short	0x005a
        /*001c*/ 	.short	0x0082
	.zero		2


//--------------------- .nv.info                  --------------------------
	.section	.nv.info,"",@"SHT_CUDA_INFO"
	.align	4


	//----- nvinfo : EIATTR_REGCOUNT
	.align		4
        /*0000*/ 	.byte	0x04, 0x2f
        /*0002*/ 	.short	(.L_23 - .L_22)
	.align		4
.L_22:
        /*0004*/ 	.word	index@(_ZN7cutlass13device_kernelIN5flash11enable_sm90INS1_16FlashAttnFwdSm90INS1_25CollectiveMainloopFwdSm90ILi2EN4cute5tupleIJNS5_1CILi1EEES8_S8_EEENS6_IJNS7_ILi128EEENS7_ILi80EEENS7_ILi256EEEEEELi256ENS_10bfloat16_tEfNS_4arch4Sm90ELb1ELb0ELb0ELb1ELb1ELb1ELb0ELb1ELb1ELb1ELb1ELb0EEENS1_21CollectiveEpilogueFwdINS6_IJSA_SC_SB_EEES9_SE_SG_Li256ELb1ELb1ELb1ELb0EEENS1_36VarlenDynamicPersistentTileSchedulerILi128ELi80ELi256ELi128ELb1ELb1ELb1ELb1ELb1ELb1EEEEEEEEEvNT_6ParamsE)
        /*0008*/ 	.word	0x000000a8


	//----- nvinfo : EIATTR_FRAME_SIZE
	.align		4
.L_23:
        /*000c*/ 	.byte	0x04, 0x11
        /*000e*/ 	.short	(.L_25 - .L_24)
	.align		4
.L_24:
        /*0010*/ 	.word	index@(_ZN7cutlass13device_kernelIN5flash11enable_sm90INS1_16FlashAttnFwdSm90INS1_25CollectiveMainloopFwdSm90ILi2EN4cute5tupleIJNS5_1CILi1EEES8_S8_EEENS6_IJNS7_ILi128EEENS7_ILi80EEENS7_ILi256EEEEEELi256ENS_10bfloat16_tEfNS_4arch4Sm90ELb1ELb0ELb0ELb1ELb1ELb1ELb0ELb1ELb1ELb1ELb1ELb0EEENS1_21CollectiveEpilogueFwdINS6_IJSA_SC_SB_EEES9_SE_SG_Li256ELb1ELb1ELb1ELb0EEENS1_36VarlenDynamicPersistentTileSchedulerILi128ELi80ELi256ELi128ELb1ELb1ELb1ELb1ELb1ELb1EEEEEEEEEvNT_6ParamsE)
        /*0014*/ 	.word	0x000001c8


	//----- nvinfo : EIATTR_REGCOUNT
	.align		4
.L_25:
        /*0018*/ 	.byte	0x04, 0x2f
        /*001a*/ 	.short	(.L_27 - .L_26)
	.align		4
.L_26:
        /*001c*/ 	.word	index@(_ZN7cutlass13device_kernelIN5flash11enable_sm90INS1_16FlashAttnFwdSm90INS1_25CollectiveMainloopFwdSm90ILi2EN4cute5tupleIJNS5_1CILi1EEES8_S8_EEENS6_IJNS7_ILi128EEENS7_ILi80EEENS7_ILi256EEEEEELi256ENS_10bfloat16_tEfNS_4arch4Sm90ELb1ELb0ELb0ELb1ELb1ELb0ELb0ELb1ELb1ELb1ELb1ELb0EEENS1_21CollectiveEpilogueFwdINS6_IJSA_SC_SB_EEES9_SE_SG_Li256ELb1ELb1ELb1ELb0EEENS1_36VarlenDynamicPersistentTileSchedulerILi128ELi80ELi256ELi128ELb1ELb1ELb1ELb1ELb1ELb1EEEEEEEEEvNT_6ParamsE)
        /*0020*/ 	.word	0x000000a8


	//----- nvinfo : EIATTR_FRAME_SIZE
	.align		4
.L_27:
        /*0024*/ 	.byte	0x04, 0x11
        /*0026*/ 	.short	(.L_29 - .L_28)
	.align		4
.L_28:
        /*0028*/ 	.word	index@(_ZN7cutlass13device_kernelIN5flash11enable_sm90INS1_16FlashAttnFwdSm90INS1_25CollectiveMainloopFwdSm90ILi2EN4cute5tupleIJNS5_1CILi1EEES8_S8_EEENS6_IJNS7_ILi128EEENS7_ILi80EEENS7_ILi256EEEEEELi256ENS_10bfloat16_tEfNS_4arch4Sm90ELb1ELb0ELb0ELb1ELb1ELb0ELb0ELb1ELb1ELb1ELb1ELb0EEENS1_21CollectiveEpilogueFwdINS6_IJSA_SC_SB_EEES9_SE_SG_Li256ELb1ELb1ELb1ELb0EEENS1_36VarlenDynamicPersistentTileSchedulerILi128ELi80ELi256ELi128ELb1ELb1ELb1ELb1ELb1ELb1EEEEEEEEEvNT_6ParamsE)
        /*002c*/ 	.word	0x00000048


	//----- nvinfo : EIATTR_REGCOUNT
	.align		4
.L_29:
        /*0030*/ 	.byte	0x04, 0x2f
        /*0032*/ 	.short	(.L_31 - .L_30)
	.align		4
.L_30:
        /*0034*/ 	.word	index@(_ZN7cutlass13device_kernelIN5flash11enable_sm90INS1_16FlashAttnFwdSm90INS1_25CollectiveMainloopFwdSm90ILi2EN4cute5tupleIJNS5_1CILi1EEES8_S8_EEENS6_IJNS7_ILi128EEENS7_ILi80EEENS7_ILi256EEEEEELi256ENS_10bfloat16_tEfNS_4arch4Sm90ELb1ELb0ELb0ELb0ELb1ELb0ELb0ELb1ELb1ELb1ELb1ELb0EEENS1_21CollectiveEpilogueFwdINS6_IJSA_SC_SB_EEES9_SE_SG_Li256ELb0ELb1ELb1ELb0EEENS1_19SingleTileSchedulerILb0ELb1ELb1ELi128EEEEEEEEEvNT_6ParamsE)
        /*0038*/ 	.word	0x000000a8


	//----- nvinfo : EIATTR_FRAME_SIZE
	.align		4
.L_31:
        /*003c*/ 	.byte	0x04, 0x11
        /*003e*/ 	.short	(.L_33 - .L_32)
	.align		4
.L_32:
        /*0040*/ 	.word	index@(_ZN7cutlass13device_kernelIN5flash11enable_sm90INS1_16FlashAttnFwdSm90INS1_25CollectiveMainloopFwdSm90ILi2EN4cute5tupleIJNS5_1CILi1EEES8_S8_EEENS6_IJNS7_ILi128EEENS7_ILi80EEENS7_ILi256EEEEEELi256ENS_10bfloat16_tEfNS_4arch4Sm90ELb1ELb0ELb0ELb0ELb1ELb0ELb0ELb1ELb1ELb1ELb1ELb0EEENS1_21CollectiveEpilogueFwdINS6_IJSA_SC_SB_EEES9_SE_SG_Li256ELb0ELb1ELb1ELb0EEENS1_19SingleTileSchedulerILb0ELb1ELb1ELi128EEEEEEEEEvNT_6ParamsE)
        /*0044*/ 	.word	0x00000008


	//----- nvinfo : EIATTR_REGCOUNT
	.align		4
.L_33:
        /*0048*/ 	.byte	0x04, 0x2f
        /*004a*/ 	.short	(.L_35 - .L_34)
	.align		4
.L_34:
        /*004c*/ 	.word	index@(_ZN7cutlass13device_kernelIN5flash11enable_sm90INS1_16FlashAttnFwdSm90INS1_25CollectiveMainloopFwdSm90ILi2EN4cute5tupleIJNS5_1CILi1EEES8_S8_EEENS6_IJNS7_ILi128EEENS7_ILi64EEENS7_ILi256EEEEEELi256ENS_10bfloat16_tEfNS_4arch4Sm90ELb0ELb1ELb0ELb1ELb1ELb1ELb0ELb1ELb1ELb1ELb1ELb0EEENS1_21CollectiveEpilogueFwdINS6_IJSA_SC_SB_EEES9_SE_SG_Li256ELb1ELb1ELb1ELb0EEENS1_36VarlenDynamicPersistentTileSchedulerILi128ELi64ELi256ELi128ELb1ELb1ELb1ELb1ELb0ELb1EEEEEEEEEvNT_6ParamsE)
        /*0050*/ 	.word	0x000000a8


	//----- nvinfo : EIATTR_FRAME_SIZE
	.align		4
.L_35:
        /*0054*/ 	.byte	0x04, 0x11
        /*0056*/ 	.short	(.L_37 - .L_36)
	.align		4
.L_36:
        /*0058*/ 	.word	index@(_ZN7cutlass13device_kernelIN5flash11enable_sm90INS1_16FlashAttnFwdSm90INS1_25CollectiveMainloopFwdSm90ILi2EN4cute5tupleIJNS5_1CILi1EEES8_S8_EEENS6_IJNS7_ILi128EEENS7_ILi64EEENS7_ILi256EEEEEELi256ENS_10bfloat16_tEfNS_4arch4Sm90ELb0ELb1ELb0ELb1ELb1ELb1ELb0ELb1ELb1ELb1ELb1ELb0EEENS1_21CollectiveEpilogueFwdINS6_IJSA_SC_SB_EEES9_SE_SG_Li256ELb1ELb1ELb1ELb0EEENS1_36VarlenDynamicPersistentTileSchedulerILi128ELi64ELi256ELi128ELb1ELb1ELb1ELb1ELb0ELb1EEEEEEEEEvNT_6ParamsE)
        /*005c*/ 	.word	0x00000100


	//----- nvinfo : EIATTR_REGCOUNT
	.align		4
.L_37:
        /*0060*/ 	.byte	0x04, 0x2f
        /*0062*/ 	.short	(.L_39 - .L_38)
	.align		4
.L_38:
        /*0064*/ 	.word	index@(_ZN7cutlass13device_kernelIN5flash11enable_sm90INS1_16FlashAttnFwdSm90INS1_25CollectiveMainloopFwdSm90ILi2EN4cute5tupleIJNS5_1CILi1EEES8_S8_EEENS6_IJNS7_ILi128EEENS7_ILi64EEENS7_ILi256EEEEEELi256ENS_10bfloat16_tEfNS_4arch4Sm90ELb0ELb1ELb0ELb1ELb1ELb0ELb0ELb1ELb1ELb1ELb1ELb0EEENS1_21CollectiveEpilogueFwdINS6_IJSA_SC_SB_EEES9_SE_SG_Li256ELb1ELb1ELb1ELb0EEENS1_36VarlenDynamicPersistentTileSchedulerILi128ELi64ELi256ELi128ELb1ELb1ELb1ELb1ELb0ELb1EEEEEEEEEvNT_6ParamsE)
        /*0068*/ 	.word	0x000000a8


	//----- nvinfo : EIATTR_FRAME_SIZE
	.align		4
.L_39:
        /*006c*/ 	.byte	0x04, 0x11
        /*006e*/ 	.short	(.L_41 - .L_40)
	.align		4
.L_40:
        /*0070*/ 	.word	index@(_ZN7cutlass13device_kernelIN5flash11enable_sm90INS1_16FlashAttnFwdSm90INS1_25CollectiveMainloopFwdSm90ILi2EN4cute5tupleIJNS5_1CILi1EEES8_S8_EEENS6_IJNS7_ILi128EEENS7_ILi64EEENS7_ILi256EEEEEELi256ENS_10bfloat16_tEfNS_4arch4Sm90ELb0ELb1ELb0ELb1ELb1ELb0ELb0ELb1ELb1ELb1ELb1ELb0EEENS1_21CollectiveEpilogueFwdINS6_IJSA_SC_SB_EEES9_SE_SG_Li256ELb1ELb1ELb1ELb0EEENS1_36VarlenDynamicPersistentTileSchedulerILi128ELi64ELi256ELi128ELb1ELb1ELb1ELb1ELb0ELb1EEEEEEEEEvNT_6ParamsE)
        /*0074*/ 	.word	0x00000038


	//----- nvinfo : EIATTR_REGCOUNT
	.align		4
.L_41:
        /*0078*/ 	.byte	0x04, 0x2f
        /*007a*/ 	.short	(.L_43 - .L_42)
	.align		4
.L_42:
        /*007c*/ 	.word	index@(_ZN7cutlass13device_kernelIN5flash11enable_sm90INS1_16FlashAttnFwdSm90INS1_25CollectiveMainloopFwdSm90ILi2EN4cute5tupleIJNS5_1CILi1EEES8_S8_EEENS6_IJNS7_ILi128EEENS7_ILi64EEENS7_ILi256EEEEEELi256ENS_10bfloat16_tEfNS_4arch4Sm90ELb0ELb1ELb0ELb0ELb1ELb0ELb0ELb1ELb1ELb1ELb1ELb0EEENS1_21CollectiveEpilogueFwdINS6_IJSA_SC_SB_EEES9_SE_SG_Li256ELb0ELb1ELb1ELb0EEENS1_19SingleTileSchedulerILb0ELb1ELb1ELi128EEEEEEEEEvNT_6ParamsE)
        /*0080*/ 	.word	0x000000a8


	//----- nvinfo : EIATTR_FRAME_SIZE
	.align		4
.L_43:
        /*0084*/ 	.byte	0x04, 0x11
        /*0086*/ 	.short	(.L_45 - .L_44)
	.align		4
.L_44:
        /*0088*/ 	.word	index@(_ZN7cutlass13device_kernelIN5flash11enable_sm90INS1_16FlashAttnFwdSm90INS1_25CollectiveMainloopFwdSm90ILi2EN4cute5tupleIJNS5_1CILi1EEES8_S8_EEENS6_IJNS7_ILi128EEENS7_ILi64EEENS7_ILi256EEEEEELi256ENS_10bfloat16_tEfNS_4arch4Sm90ELb0ELb1ELb0ELb0ELb1ELb0ELb0ELb1ELb1ELb1ELb1ELb0EEENS1_21CollectiveEpilogueFwdINS6_IJSA_SC_SB_EEES9_SE_SG_Li256ELb0ELb1ELb1ELb0EEENS1_19SingleTileSchedulerILb0ELb1ELb1ELi128EEEEEEEEEvNT_6ParamsE)
        /*008c*/ 	.word	0x00000008


	//----- nvinfo : EIATTR_REGCOUNT
	.align		4
.L_45:
        /*0090*/ 	.byte	0x04, 0x2f
        /*0092*/ 	.short	(.L_47 - .L_46)
	.align		4
.L_46:
        /*0094*/ 	.word	index@(_ZN7cutlass13device_kernelIN5flash11enable_sm90INS1_16FlashAttnFwdSm90INS1_25CollectiveMainloopFwdSm90ILi2EN4cute5tupleIJNS5_1CILi1EEES8_S8_EEENS6_IJNS7_ILi128EEENS7_ILi80EEENS7_ILi256EEEEEELi256ENS_10bfloat16_tEfNS_4arch4Sm90ELb0ELb0ELb0ELb1ELb1ELb1ELb0ELb1ELb1ELb1ELb1ELb0EEENS1_21CollectiveEpilogueFwdINS6_IJSA_SC_SB_EEES9_SE_SG_Li256ELb1ELb1ELb1ELb0EEENS1_36VarlenDynamicPersistentTileSchedulerILi128ELi80ELi256ELi128ELb1ELb1ELb1ELb0ELb1ELb1EEEEEEEEEvNT_6ParamsE)
        /*0098*/ 	.word	0x000000a8


	//----- nvinfo : EIATTR_FRAME_SIZE
	.align		4
.L_47:
        /*009c*/ 	.byte	0x04, 0x11
        /*009e*/ 	.short	(.L_49 - .L_48)
	.align		4
.L_48:
        /*00a0*/ 	.word	index@(_ZN7cutlass13device_kernelIN5flash11enable_sm90INS1_16FlashAttnFwdSm90INS1_25CollectiveMainloopFwdSm90ILi2EN4cute5tupleIJNS5_1CILi1EEES8_S8_EEENS6_IJNS7_ILi128EEENS7_ILi80EEENS7_ILi256EEEEEELi256ENS_10bfloat16_tEfNS_4arch4Sm90ELb0ELb0ELb0ELb1ELb1ELb1ELb0ELb1ELb1ELb1ELb1ELb0EEENS1_21CollectiveEpilogueFwdINS6_IJSA_SC_SB_EEES9_SE_SG_Li256ELb1ELb1ELb1ELb0EEENS1_36VarlenDynamicPersistentTileSchedulerILi128ELi80ELi256ELi128ELb1ELb1ELb1ELb0ELb1ELb1EEEEEEEEEvNT_6ParamsE)
        /*00a4*/ 	.word	0x000001a0


	//----- nvinfo : EIATTR_REGCOUNT
	.align		4
.L_49:
        /*00a8*/ 	.byte	0x04, 0x2f
        /*00aa*/ 	.short	(.L_51 - .L_50)
	.align		4
.L_50:
        /*00ac*/ 	.word	index@(_ZN7cutlass13device_kernelIN5flash11enable_sm90INS1_16FlashAttnFwdSm90INS1_25CollectiveMainloopFwdSm90ILi2EN4cute5tupleIJNS5_1CILi1EEES8_S8_EEENS6_IJNS7_ILi128EEENS7_ILi80EEENS7_ILi256EEEEEELi256ENS_10bfloat16_tEfNS_4arch4Sm90ELb0ELb0ELb0ELb1ELb1ELb0ELb0ELb1ELb1ELb1ELb1ELb0EEENS1_21CollectiveEpilogueFwdINS6_IJSA_SC_SB_EEES9_SE_SG_Li256ELb1ELb1ELb1ELb0EEENS1_36VarlenDynamicPersistentTileSchedulerILi128ELi80ELi256ELi128ELb1ELb1ELb1ELb0ELb1ELb1EEEEEEEEEvNT_6ParamsE)
        /*00b0*/ 	.word	0x000000a8


	//----- nvinfo : EIATTR_FRAME_SIZE
	.align		4
.L_51:
        /*00b4*/ 	.byte	0x04, 0x11
        /*00b6*/ 	.short	(.L_53 - .L_52)
	.align		4
.L_52:
        /*00b8*/ 	.word	index@(_ZN7cutlass13device_kernelIN5flash11enable_sm90INS1_16FlashAttnFwdSm90INS1_25CollectiveMainloopFwdSm90ILi2EN4cute5tupleIJNS5_1CILi1EEES8_S8_EEENS6_IJNS7_ILi128EEENS7_ILi80EEENS7_ILi256EEEEEELi256ENS_10bfloat16_tEfNS_4arch4Sm90ELb0ELb0ELb0ELb1ELb1ELb0ELb0ELb1ELb1ELb1ELb1ELb0EEENS1_21CollectiveEpilogueFwdINS6_IJSA_SC_SB_EEES9_SE_SG_Li256ELb1ELb1ELb1ELb0EEENS1_36VarlenDynamicPersistentTileSchedulerILi128ELi80ELi256ELi128ELb1ELb1ELb1ELb0ELb1ELb1EEEEEEEEEvNT_6ParamsE)
        /*00bc*/ 	.word	0x00000058


	//----- nvinfo : EIATTR_REGCOUNT
	.align		4
.L_53:
        /*00c0*/ 	.byte	0x04, 0x2f
        /*00c2*/ 	.short	(.L_55 - .L_54)
	.align		4
.L_54:
        /*00c4*/ 	.word	index@(_ZN7cutlass13device_kernelIN5flash11enable_sm90INS1_16FlashAttnFwdSm90INS1_25CollectiveMainloopFwdSm90ILi2EN4cute5tupleIJNS5_1CILi1EEES8_S8_EEENS6_IJNS7_ILi128EEENS7_ILi80EEENS7_ILi256EEEEEELi256ENS_10bfloat16_tEfNS_4arch4Sm90ELb0ELb0ELb0ELb0ELb1ELb0ELb0ELb1ELb1ELb1ELb1ELb0EEENS1_21CollectiveEpilogueFwdINS6_IJSA_SC_SB_EEES9_SE_SG_Li256ELb0ELb1ELb1ELb0EEENS1_19SingleTileSchedulerILb0ELb1ELb1ELi128EEEEEEEEEvNT_6ParamsE)
        /*00c8*/ 	.word	0x000000a8


	//----- nvinfo : EIATTR_FRAME_SIZE
	.align		4
.L_55:
        /*00cc*/ 	.byte	0x04, 0x11
        /*00ce*/ 	.short	(.L_57 - .L_56)
	.align		4
.L_56:
        /*00d0*/ 	.word	index@(_ZN7cutlass13device_kernelIN5flash11enable_sm90INS1_16FlashAttnFwdSm90INS1_25CollectiveMainloopFwdSm90ILi2EN4cute5tupleIJNS5_1CILi1EEES8_S8_EEENS6_IJNS7_ILi128EEENS7_ILi80EEENS7_ILi256EEEEEELi256ENS_10bfloat16_tEfNS_4arch4Sm90ELb0ELb0ELb0ELb0ELb1ELb0ELb0ELb1ELb1ELb1ELb1ELb0EEENS1_21CollectiveEpilogueFwdINS6_IJSA_SC_SB_EEES9_SE_SG_Li256ELb0ELb1ELb1ELb0EEENS1_19SingleTileSchedulerILb0ELb1ELb1ELi128EEEEEEEEEvNT_6ParamsE)
        /*00d4*/ 	.word	0x00000008


	//----- nvinfo : EIATTR_MIN_STACK_SIZE
	.align		4
.L_57:
        /*00d8*/ 	.byte	0x04, 0x12
        /*00da*/ 	.short	(.L_59 - .L_58)
	.align		4
.L_58:
        /*00dc*/ 	.word	index@(_ZN7cutlass13device_kernelIN5flash11enable_sm90INS1_16FlashAttnFwdSm90INS1_25CollectiveMainloopFwdSm90ILi2EN4cute5tupleIJNS5_1CILi1EEES8_S8_EEENS6_IJNS7_ILi128EEENS7_ILi80EEENS7_ILi256EEEEEELi256ENS_10bfloat16_tEfNS_4arch4Sm90ELb0ELb0ELb0ELb0ELb1ELb0ELb0ELb1ELb1ELb1ELb1ELb0EEENS1_21CollectiveEpilogueFwdINS6_IJSA_SC_SB_EEES9_SE_SG_Li256ELb0ELb1ELb1ELb0EEENS1_19SingleTileSchedulerILb0ELb1ELb1ELi128EEEEEEEEEvNT_6ParamsE)
        /*00e0*/ 	.word	0x00000008


	//----- nvinfo : EIATTR_MIN_STACK_SIZE
	.align		4
.L_59:
        /*00e4*/ 	.byte	0x04, 0x12
        /*00e6*/ 	.short	(.L_61 - .L_60)
	.align		4
.L_60:
        /*00e8*/ 	.word	index@(_ZN7cutlass13device_kernelIN5flash11enable_sm90INS1_16FlashAttnFwdSm90INS1_25CollectiveMainloopFwdSm90ILi2EN4cute5tupleIJNS5_1CILi1EEES8_S8_EEENS6_IJNS7_ILi128EEENS7_ILi80EEENS7_ILi256EEEEEELi256ENS_10bfloat16_tEfNS_4arch4Sm90ELb0ELb0ELb0ELb1ELb1ELb0ELb0ELb1ELb1ELb1ELb1ELb0EEENS1_21CollectiveEpilogueFwdINS6_IJSA_SC_SB_EEES9_SE_SG_Li256ELb1ELb1ELb1ELb0EEENS1_36VarlenDynamicPersistentTileSchedulerILi128ELi80ELi256ELi128ELb1ELb1ELb1ELb0ELb1ELb1EEEEEEEEEvNT_6ParamsE)
        /*00ec*/ 	.word	0x00000058


	//----- nvinfo : EIATTR_MIN_STACK_SIZE
	.align		4
.L_61:
        /*00f0*/ 	.byte	0x04, 0x12
        /*00f2*/ 	.short	(.L_63 - .L_62)
	.align		4
.L_62:
        /*00f4*/ 	.word	index@(_ZN7cutlass13device_kernelIN5flash11enable_sm90INS1_16FlashAttnFwdSm90INS1_25CollectiveMainloopFwdSm90ILi2EN4cute5tupleIJNS5_1CILi1EEES8_S8_EEENS6_IJNS7_ILi128EEENS7_ILi80EEENS7_ILi256EEEEEELi256ENS_10bfloat16_tEfNS_4arch4Sm90ELb0ELb0ELb0ELb1ELb1ELb1ELb0ELb1ELb1ELb1ELb1ELb0EEENS1_21CollectiveEpilogueFwdINS6_IJSA_SC_SB_EEES9_SE_SG_Li256ELb1ELb1ELb1ELb0EEENS1_36VarlenDynamicPersistentTileSchedulerILi128ELi80ELi256ELi128ELb1ELb1ELb1ELb0ELb1ELb1EEEEEEEEEvNT_6ParamsE)
        /*00f8*/ 	.word	0x000001a0


	//----- nvinfo : EIATTR_MIN_STACK_SIZE
	.align		4
.L_63:
        /*00fc*/ 	.byte	0x04, 0x12
        /*00fe*/ 	.short	(.L_65 - .L_64)
	.align		4
.L_64:
        /*0100*/ 	.word	index@(_ZN7cutlass13device_kernelIN5flash11enable_sm90INS1_16FlashAttnFwdSm90INS1_25CollectiveMainloopFwdSm90ILi2EN4cute5tupleIJNS5_1CILi1EEES8_S8_EEENS6_IJNS7_ILi128EEENS7_ILi64EEENS7_ILi256EEEEEELi256ENS_10bfloat16_tEfNS_4arch4Sm90ELb0ELb1ELb0ELb0ELb1ELb0ELb0ELb1ELb1ELb1ELb1ELb0EEENS1_21CollectiveEpilogueFwdINS6_IJSA_SC_SB_EEES9_SE_SG_Li256ELb0ELb1ELb1ELb0EEENS1_19SingleTileSchedulerILb0ELb1ELb1ELi128EEEEEEEEEvNT_6ParamsE)
        /*0104*/ 	.word	0x00000008


	//----- nvinfo : EIATTR_MIN_STACK_SIZE
	.align		4
.L_65:
        /*0108*/ 	.byte	0x04, 0x12
        /*010a*/ 	.short	(.L_67 - .L_66)
	.align		4
.L_66:
        /*010c*/ 	.word	index@(_ZN7cutlass13device_kernelIN5flash11enable_sm90INS1_16FlashAttnFwdSm90INS1_25CollectiveMainloopFwdSm90ILi2EN4cute5tupleIJNS5_1CILi1EEES8_S8_EEENS6_IJNS7_ILi128EEENS7_ILi64EEENS7_ILi256EEEEEELi256ENS_10bfloat16_tEfNS_4arch4Sm90ELb0ELb1ELb0ELb1ELb1ELb0ELb0ELb1ELb1ELb1ELb1ELb0EEENS1_21CollectiveEpilogueFwdINS6_IJSA_SC_SB_EEES9_SE_SG_Li256ELb1ELb1ELb1ELb0EEENS1_36VarlenDynamicPersistentTileSchedulerILi128ELi64ELi256ELi128ELb1ELb1ELb1ELb1ELb0ELb1EEEEEEEEEvNT_6ParamsE)
        /*0110*/ 	.word	0x00000038


	//----- nvinfo : EIATTR_MIN_STACK_SIZE
	.align		4
.L_67:
        /*0114*/ 	.byte	0x04, 0x12
        /*0116*/ 	.short	(.L_69 - .L_68)
	.align		4
.L_68:
        /*0118*/ 	.word	index@(_ZN7cutlass13device_kernelIN5flash11enable_sm90INS1_16FlashAttnFwdSm90INS1_25CollectiveMainloopFwdSm90ILi2EN4cute5tupleIJNS5_1CILi1EEES8_S8_EEENS6_IJNS7_ILi128EEENS7_ILi64EEENS7_ILi256EEEEEELi256ENS_10bfloat16_tEfNS_4arch4Sm90ELb0ELb1ELb0ELb1ELb1ELb1ELb0ELb1ELb1ELb1ELb1ELb0EEENS1_21CollectiveEpilogueFwdINS6_IJSA_SC_SB_EEES9_SE_SG_Li256ELb1ELb1ELb1ELb0EEENS1_36VarlenDynamicPersistentTileSchedulerILi128ELi64ELi256ELi128ELb1ELb1ELb1ELb1ELb0ELb1EEEEEEEEEvNT_6ParamsE)
        /*011c*/ 	.word	0x00000100


	//----- nvinfo : EIATTR_MIN_STACK_SIZE
	.align		4
.L_69:
        /*0120*/ 	.byte	0x04, 0x12
        /*0122*/ 	.short	(.L_71 - .L_70)
	.align		4
.L_70:
        /*0124*/ 	.word	index@(_ZN7cutlass13device_kernelIN5flash11enable_sm90INS1_16FlashAttnFwdSm90INS1_25CollectiveMainloopFwdSm90ILi2EN4cute5tupleIJNS5_1CILi1EEES8_S8_EEENS6_IJNS7_ILi128EEENS7_ILi80EEENS7_ILi256EEEEEELi256ENS_10bfloat16_tEfNS_4arch4Sm90ELb1ELb0ELb0ELb0ELb1ELb0ELb0ELb1ELb1ELb1ELb1ELb0EEENS1_21CollectiveEpilogueFwdINS6_IJSA_SC_SB_EEES9_SE_SG_Li256ELb0ELb1ELb1ELb0EEENS1_19SingleTileSchedulerILb0ELb1ELb1ELi128EEEEEEEEEvNT_6ParamsE)
        /*0128*/ 	.word	0x00000008


	//----- nvinfo : EIATTR_MIN_STACK_SIZE
	.align		4
.L_71:
        /*012c*/ 	.byte	0x04, 0x12
        /*012e*/ 	.short	(.L_73 - .L_72)
	.align		4
.L_72:
        /*0130*/ 	.word	index@(_ZN7cutlass13device_kernelIN5flash11enable_sm90INS1_16FlashAttnFwdSm90INS1_25CollectiveMainloopFwdSm90ILi2EN4cute5tupleIJNS5_1CILi1EEES8_S8_EEENS6_IJNS7_ILi128EEENS7_ILi80EEENS7_ILi256EEEEEELi256ENS_10bfloat16_tEfNS_4arch4Sm90ELb1ELb0ELb0ELb1ELb1ELb0ELb0ELb1ELb1ELb1ELb1ELb0EEENS1_21CollectiveEpilogueFwdINS6_IJSA_SC_SB_EEES9_SE_SG_Li256ELb1ELb1ELb1ELb0EEENS1_36VarlenDynamicPersistentTileSchedulerILi128ELi80ELi256ELi128ELb1ELb1ELb1ELb1ELb1ELb1EEEEEEEEEvNT_6ParamsE)
        /*0134*/ 	.word	0x00000048


	//----- nvinfo : EIATTR_MIN_STACK_SIZE
	.align		4
.L_73:
        /*0138*/ 	.byte	0x04, 0x12
        /*013a*/ 	.short	(.L_75 - .L_74)
	.align		4
.L_74:
        /*013c*/ 	.word	index@(_ZN7cutlass13device_kernelIN5flash11enable_sm90INS1_16FlashAttnFwdSm90INS1_25CollectiveMainloopFwdSm90ILi2EN4cute5tupleIJNS5_1CILi1EEES8_S8_EEENS6_IJNS7_ILi128EEENS7_ILi80EEENS7_ILi256EEEEEELi256ENS_10bfloat16_tEfNS_4arch4Sm90ELb1ELb0ELb0ELb1ELb1ELb1ELb0ELb1ELb1ELb1ELb1ELb0EEENS1_21CollectiveEpilogueFwdINS6_IJSA_SC_SB_EEES9_SE_SG_Li256ELb1ELb1ELb1ELb0EEENS1_36VarlenDynamicPersistentTileSchedulerILi128ELi80ELi256ELi128ELb1ELb1ELb1ELb1ELb1ELb1EEEEEEEEEvNT_6ParamsE)
        /*0140*/ 	.word	0x000001c8
.L_75:


//--------------------- .nv.compat                --------------------------
	.section	.nv.compat,"",@"SHT_CUDA_COMPAT_INFO"
	.align	4
        /*0000*/ 	.byte	0x02, 0x09, 0x01, 0x00, 0x02, 0x02, 0x04, 0x00, 0x02, 0x05, 0x05, 0x00, 0x03, 0x07, 0x01, 0x01
        /*0010*/ 	.byte	0x02, 0x03, 0x01, 0x00, 0x02, 0x06, 0x01, 0x00, 0x04, 0x0b, 0x08, 0x00, 0x00, 0x00, 0x00, 0x00
        /*0020*/ 	.byte	0x00, 0x00, 0x00, 0x00


//--------------------- .nv.info._ZN7cutlass13device_kernelIN5flash11enable_sm90INS1_16FlashAttnFwdSm90INS1_25CollectiveMainloopFwdSm90ILi2EN4cute5tupleIJNS5_1CILi1EEES8_S8_EEENS6_IJNS7_ILi128EEENS7_ILi80EEENS7_ILi256EEEEEELi256ENS_10bfloat16_tEfNS_4arch4Sm90ELb0ELb0ELb0ELb0ELb1ELb0ELb0ELb1ELb1ELb1ELb1ELb0EEENS1_21CollectiveEpilogueFwdINS6_IJSA_SC_SB_EEES9_SE_SG_Li256ELb0ELb1ELb1ELb0EEENS1_19SingleTileSchedulerILb0ELb1ELb1ELi128EEEEEEEEEvNT_6ParamsE --------------------------
	.section	.nv.info._ZN7cutlass13device_kernelIN5flash11enable_sm90INS1_16FlashAttnFwdSm90INS1_25CollectiveMainloopFwdSm90ILi2EN4cute5tupleIJNS5_1CILi1EEES8_S8_EEENS6_IJNS7_ILi128EEENS7_ILi80EEENS7_ILi256EEEEEELi256ENS_10bfloat16_tEfNS_4arch4Sm90ELb0ELb0ELb0ELb0ELb1ELb0ELb0ELb1ELb1ELb1ELb1ELb0EEENS1_21CollectiveEpilogueFwdINS6_IJSA_SC_SB_EEES9_SE_SG_Li256ELb0ELb1ELb1ELb0EEENS1_19SingleTileSchedulerILb0ELb1ELb1ELi128EEEEEEEEEvNT_6ParamsE,"",@"SHT_CUDA_INFO"
	.sectionflags	@""
	.align	4


	//----- nvinfo : EIATTR_CUDA_API_VERSION
	.align		4
        /*0000*/ 	.byte	0x04, 0x37
        /*0002*/ 	.short	(.L_77 - .L_76)
.L_76:
        /*0004*/ 	.word	0x00000082


	//----- nvinfo : EIATTR_KPARAM_INFO
	.align		4
.L_77:
        /*0008*/ 	.byte	0x04, 0x17
        /*000a*/ 	.short	(.L_79 - .L_78)
.L_78:
        /*000c*/ 	.word	0x00000000
        /*0010*/ 	.short	0x0000
        /*0012*/ 	.short	0x0070
        /*0014*/ 	.byte	0x00, 0xf0, 0x01, 0x28


	//----- nvinfo : EIATTR_SPARSE_MMA_MASK
	.align		4
.L_79:
        /*0018*/ 	.byte	0x03, 0x50
        /*001a*/ 	.short	0x0000


	//----- nvinfo : EIATTR_MAXREG_COUNT
	.align		4
        /*001c*/ 	.byte	0x03, 0x1b
        /*001e*/ 	.short	0x00a8


	//----- nvinfo : EIATTR_NUM_BARRIERS
	.align		4
        /*0020*/ 	.byte	0x02, 0x4c
        /*0022*/ 	.byte	0x09
	.zero		1


	//----- nvinfo : EIATTR_EXTERNS
	.align		4
        /*0024*/ 	.byte	0x04, 0x0f
        /*0026*/ 	.short	(.L_81 - .L_80)


	//   ....[0]....
	.align		4
.L_80:
        /*0028*/ 	.word	index@(__assertfail)


	//----- nvinfo : EIATTR_ANNOTATIONS
	.align		4
.L_81:
        /*002c*/ 	.byte	0x04, 0x55
        /*002e*/ 	.short	(.L_83 - .L_82)


	//   ....[0]....
.L_82:
        /*0030*/ 	.word	0x00000001
        /*0034*/ 	.byte	0xa0, 0x08, 0x00, 0x00, 0x01, 0x00, 0x00, 0x00, 0x80, 0x14, 0x00, 0x00, 0x01, 0x00, 0x00, 0x00
        /*0044*/ 	.byte	0xf0, 0xd8, 0x00, 0x00, 0x01, 0x00, 0x00, 0x00, 0x60, 0xd9, 0x00, 0x00, 0x01, 0x00, 0x00, 0x00
        /*0054*/ 	.byte	0xc0, 0xf0, 0x00, 0x00, 0x01, 0x00, 0x00, 0x00, 0x60, 0x09, 0x01, 0x00


	//----- nvinfo : EIATTR_MERCURY_ISA_VERSION
	.align		4
.L_83:
        /*0060*/ 	.byte	0x03, 0x5f
        /*0062*/ 	.short	0x0101


	//----- nvinfo : EIATTR_INT_WARP_WIDE_INSTR_OFFSETS
	.align		4
        /*0064*/ 	.byte	0x04, 0x31
        /*0066*/ 	.short	(.L_85 - .L_84)


	//   ....[0]....
.L_84:
        /*0068*/ 	.word	0x000000c0


	//   ....[1]....
        /*006c*/ 	.word	0x000000d0


	//   ....[2]....
        /*0070*/ 	.word	0x00000170


	//----- nvinfo : EIATTR_COOP_GROUP_MASK_REGIDS
	.align		4
.L_85:
        /*0074*/ 	.byte	0x04, 0x29
        /*0076*/ 	.short	(.L_87 - .L_86)


	//   ....[0]....
.L_86:
        /*0078*/ 	.word	0xffffffff


	//   ....[1]....
        /*007c*/ 	.word	0xffffffff


	//   ....[2]....
        /*0080*/ 	.word	0xffffffff


	//   ....[3]....
        /*0084*/ 	.word	0xffffffff


	//   ....[4]....
        /*0088*/ 	.word	0xffffffff


	//   ....[5]....
        /*008c*/ 	.word	0xffffffff


	//   ....[6]....
        /*0090*/ 	.word	0xffffffff


	//   ....[7]....
        /*0094*/ 	.word	0xffffffff


	//   ....[8]....
        /*0098*/ 	.word	0xffffffff


	//   ....[9]....
        /*009c*/ 	.word	0xffffffff


	//   ....[10]....
        /*00a0*/ 	.word	0xffffffff


	//   ....[11]....
        /*00a4*/ 	.word	0xffffffff


	//   ....[12]....
        /*00a8*/ 	.word	0xffffffff


	//   ....[13]....
        /*00ac*/ 	.word	0xffffffff


	//   ....[14]....
        /*00b0*/ 	.word	0xffffffff


	//   ....[15]....
        /*00b4*/ 	.word	0xffffffff


	//   ....[16]....
        /*00b8*/ 	.word	0xffffffff


	//   ....[17]....
        /*00bc*/ 	.word	0xffffffff


	//   ....[18]....
        /*00c0*/ 	.word	0xffffffff


	//   ....[19]....
        /*00c4*/ 	.word	0xffffffff


	//   ....[20]....
        /*00c8*/ 	.word	0xffffffff


	//   ....[21]....
        /*00cc*/ 	.word	0xffffffff


	//   ....[22]....
        /*00d0*/ 	.word	0xffffffff


	//   ....[23]....
        /*00d4*/ 	.word	0xffffffff


	//   ....[24]....
        /*00d8*/ 	.word	0xffffffff


	//   ....[25]....
        /*00dc*/ 	.word	0xffffffff


	//   ....[26]....
        /*00e0*/ 	.word	0xffffffff


	//   ....[27]....
        /*00e4*/ 	.word	0xffffffff


	//   ....[28]....
        /*00e8*/ 	.word	0xffffffff


	//   ....[29]....
        /*00ec*/ 	.word	0xffffffff


	//   ....[30]....
        /*00f0*/ 	.word	0xffffffff


	//   ....[31]....
        /*00f4*/ 	.word	0xffffffff


	//   ....[32]....
        /*00f8*/ 	.word	0xffffffff


	//   ....[33]....
        /*00fc*/ 	.word	0xffffffff


	//   ....[34]....
        /*0100*/ 	.word	0xffffffff


	//   ....[35]....
        /*0104*/ 	.word	0xffffffff


	//   ....[36]....
        /*0108*/ 	.word	0xffffffff


	//   ....[37]....
        /*010c*/ 	.word	0xffffffff


	//   ....[38]....
        /*0110*/ 	.word	0xffffffff


	//   ....[39]....
        /*0114*/ 	.word	0xffffffff


	//   ....[40]....
        /*0118*/ 	.word	0xffffffff


	//   ....[41]....
        /*011c*/ 	.word	0xffffffff


	//   ....[42]....
        /*0120*/ 	.word	0xffffffff


	//   ....[43]....
        /*0124*/ 	.word	0xffffffff


	//   ....[44]....
        /*0128*/ 	.word	0xffffffff


	//   ....[45]....
        /*012c*/ 	.word	0xffffffff


	//   ....[46]....
        /*0130*/ 	.word	0xffffffff


	//   ....[47]....
        /*0134*/ 	.word	0xffffffff


	//   ....[48]....
        /*0138*/ 	.word	0xffffffff


	//   ....[49]....
        /*013c*/ 	.word	0xffffffff


	//   ....[50]....
        /*0140*/ 	.word	0xffffffff


	//   ....[51]....
        /*0144*/ 	.word	0xffffffff


	//   ....[52]....
        /*0148*/ 	.word	0xffffffff


	//   ....[53]....
        /*014c*/ 	.word	0xffffffff


	//   ....[54]....
        /*0150*/ 	.word	0xffffffff


	//   ....[55]....
        /*0154*/ 	.word	0xffffffff


	//   ....[56]....
        /*0158*/ 	.word	0xffffffff


	//   ....[57]....
        /*015c*/ 	.word	0xffffffff


	//   ....[58]....
        /*0160*/ 	.word	0xffffffff


	//   ....[59]....
        /*0164*/ 	.word	0xffffffff


	//   ....[60]....
        /*0168*/ 	.word	0xffffffff


	//   ....[61]....
        /*016c*/ 	.word	0xffffffff


	//   ....[62]....
        /*0170*/ 	.word	0xffffffff


	//   ....[63]....
        /*0174*/ 	.word	0xffffffff


	//   ....[64]....
        /*0178*/ 	.word	0xffffffff


	//   ....[65]....
        /*017c*/ 	.word	0xffffffff


	//   ....[66]....
        /*0180*/ 	.word	0xffffffff


	//   ....[67]....
        /*0184*/ 	.word	0xffffffff


	//   ....[68]....
        /*0188*/ 	.word	0xffffffff


	//   ....[69]....
        /*018c*/ 	.word	0xffffffff


	//   ....[70]....
        /*0190*/ 	.word	0xffffffff


	//   ....[71]....
        /*0194*/ 	.word	0xffffffff


	//   ....[72]....
        /*0198*/ 	.word	0xffffffff


	//   ....[73]....
        /*019c*/ 	.word	0xffffffff


	//   ....[74]....
        /*01a0*/ 	.word	0xffffffff


	//   ....[75]....
        /*01a4*/ 	.word	0xffffffff


	//   ....[76]....
        /*01a8*/ 	.word	0xffffffff


	//   ....[77]....
        /*01ac*/ 	.word	0xffffffff


	//   ....[78]....
        /*01b0*/ 	.word	0xffffffff


	//   ....[79]....
        /*01b4*/ 	.word	0xffffffff


	//   ....[80]....
        /*01b8*/ 	.word	0xffffffff


	//   ....[81]....
        /*01bc*/ 	.word	0xffffffff


	//   ....[82]....
        /*01c0*/ 	.word	0xffffffff


	//   ....[83]....
        /*01c4*/ 	.word	0xffffffff


	//   ....[84]....
        /*01c8*/ 	.word	0xffffffff


	//   ....[85]....
        /*01cc*/ 	.word	0x0500000f


	//   ....[86]....
        /*01d0*/ 	.word	0x0500000f


	//   ....[87]....
        /*01d4*/ 	.word	0x0500000f


	//   ....[88]....
        /*01d8*/ 	.word	0x0500000f


	//   ....[89]....
        /*01dc*/ 	.word	0x0500000f


	//   ....[90]....
        /*01e0*/ 	.word	0x0500000f


	//   ....[91]....
        /*01e4*/ 	.word	0x0500000f


	//   ....[92]....
        /*01e8*/ 	.word	0x0500000f


	//   ....[93]....
        /*01ec*/ 	.word	0x0500000f


	//   ....[94]....
        /*01f0*/ 	.word	0x0500000f


	//   ....[95]....
        /*01f4*/ 	.word	0x0500000f


	//   ....[96]....
        /*01f8*/ 	.word	0x0500000f


	//   ....[97]....
        /*01fc*/ 	.word	0x0500000f


	//   ....[98]....
        /*0200*/ 	.word	0x0500000f


	//   ....[99]....
        /*0204*/ 	.word	0x0500000f


	//   ....[100]....
        /*0208*/ 	.word	0x0500000f


	//   ....[101]....
        /*020c*/ 	.word	0x0500000f


	//   ....[102]....
        /*0210*/ 	.word	0x0500000f


	//   ....[103]....
        /*0214*/ 	.word	0x0500000f


	//   ....[104]....
        /*0218*/ 	.word	0x0500000f


	//   ....[105]....
        /*021c*/ 	.word	0x0500000f


	//   ....[106]....
        /*0220*/ 	.word	0x0500000f


	//   ....[107]....
        /*0224*/ 	.word	0x0500000f


	//   ....[108]....
        /*0228*/ 	.word	0x0500000f


	//   ....[109]....
        /*022c*/ 	.word	0x0500000f


	//   ....[110]....
        /*0230*/ 	.word	0x0500000f


	//   ....[111]....
        /*0234*/ 	.word	0x0500000f


	//   ....[112]....
        /*0238*/ 	.word	0x0500000f


	//   ....[113]....
        /*023c*/ 	.word	0x0500000f


	//   ....[114]....
        /*0240*/ 	.word	0x0500000f


	//   ....[115]....
        /*0244*/ 	.word	0x0500000f


	//   ....[116]....
        /*0248*/ 	.word	0x0500000f


	//   ....[117]....
        /*024c*/ 	.word	0x0500000f


	//   ....[118]....
        /*0250*/ 	.word	0x0500000f


	//   ....[119]....
        /*0254*/ 	.word	0x0500000f


	//   ....[120]....
        /*0258*/ 	.word	0x0500000f


	//   ....[121]....
        /*025c*/ 	.word	0x0500000f


	//   ....[122]....
        /*0260*/ 	.word	0x0500000f


	//   ....[123]....
        /*0264*/ 	.word	0x0500000f


	//   ....[124]....
        /*0268*/ 	.word	0x0500000f


	//   ....[125]....
        /*026c*/ 	.word	0x0500000f


	//   ....[126]....
        /*0270*/ 	.word	0x0500000f


	//   ....[127]....
        /*0274*/ 	.word	0x0500000f


	//   ....[128]....
        /*0278*/ 	.word	0x0500000f


	//   ....[129]....
        /*027c*/ 	.word	0x0500000f


	//   ....[130]....
        /*0280*/ 	.word	0x0500000f


	//   ....[131]....
        /*0284*/ 	.word	0x0500000f


	//   ....[132]....
        /*0288*/ 	.word	0x0500000f


	//   ....[133]....
        /*028c*/ 	.word	0x0500000f


	//   ....[134]....
        /*0290*/ 	.word	0x0500000f


	//   ....[135]....
        /*0294*/ 	.word	0x0500000f


	//   ....[136]....
        /*0298*/ 	.word	0x0500000f


	//   ....[137]....
        /*029c*/ 	.word	0x0500000f


	//   ....[138]....
        /*02a0*/ 	.word	0x0500000f


	//   ....[139]....
        /*02a4*/ 	.word	0x0500000f


	//   ....[140]....
        /*02a8*/ 	.word	0x0500000f


	//   ....[141]....
        /*02ac*/ 	.word	0x0500000f


	//   ....[142]....
        /*02b0*/ 	.word	0x0500000f


	//----- nvinfo : EIATTR_COOP_GROUP_INSTR_OFFSETS
	.align		4
.L_87:
        /*02b4*/ 	.byte	0x04, 0x28
        /*02b6*/ 	.short	(.L_89 - .L_88)


	//   ....[0]....
.L_88:
        /*02b8*/ 	.word	0x00000070


	//   ....[1]....
        /*02bc*/ 	.word	0x000000b0


	//   ....[2]....
        /*02c0*/ 	.word	0x000002d0


	//   ....[3]....
        /*02c4*/ 	.word	0x00000430


	//   ....[4]....
        /*02c8*/ 	.word	0x00000550


	//   ....[5]....
        /*02cc*/ 	.word	0x000006b0


	//   ....[6]....
        /*02d0*/ 	.word	0x00001260


	//   ....[7]....
        /*02d4*/ 	.word	0x000043d0


	//   ....[8]....
        /*02d8*/ 	.word	0x000044d0


	//   ....[9]....
        /*02dc*/ 	.word	0x000048e0


	//   ....[10]....
        /*02e0*/ 	.word	0x00004950


	//   ....[11]....
        /*02e4*/ 	.word	0x00008710


	//   ....[12]....
        /*02e8*/ 	.word	0x00008720


	//   ....[13]....
        /*02ec*/ 	.word	0x00008780


	//   ....[14]....
        /*02f0*/ 	.word	0x00008790


	//   ....[15]....
        /*02f4*/ 	.word	0x00009b60


	//   ....[16]....
        /*02f8*/ 	.word	0x00009b90


	//   ....[17]....
        /*02fc*/ 	.word	0x00009c30


	//   ....[18]....
        /*0300*/ 	.word	0x00009c90


	//   ....[19]....
        /*0304*/ 	.word	0x0000af60


	//   ....[20]....
        /*0308*/ 	.word	0x0000afc0


	//   ....[21]....
        /*030c*/ 	.word	0x0000b000


	//   ....[22]....
        /*0310*/ 	.word	0x0000b040


	//   ....[23]....
        /*0314*/ 	.word	0x0000b060


	//   ....[24]....
        /*0318*/ 	.word	0x0000b090


	//   ....[25]....
        /*031c*/ 	.word	0x0000bce0


	//   ....[26]....
        /*0320*/ 	.word	0x0000bcf0


	//   ....[27]....
        /*0324*/ 	.word	0x0000cd60


	//   ....[28]....
        /*0328*/ 	.word	0x0000df90


	//   ....[29]....
        /*032c*/ 	.word	0x0000dfd0


	//   ....[30]....
        /*0330*/ 	.word	0x0000e000


	//   ....[31]....
        /*0334*/ 	.word	0x0000e020


	//   ....[32]....
        /*0338*/ 	.word	0x0000e030


	//   ....[33]....
        /*033c*/ 	.word	0x0000e0a0


	//   ....[34]....
        /*0340*/ 	.word	0x0000e0d0


	//   ....[35]....
        /*0344*/ 	.word	0x0000e130


	//   ....[36]....
        /*0348*/ 	.word	0x0000e160


	//   ....[37]....
        /*034c*/ 	.word	0x0000e1c0


	//   ....[38]....
        /*0350*/ 	.word	0x0000e890


	//   ....[39]....
        /*0354*/ 	.word	0x0000e8d0


	//   ....[40]....
        /*0358*/ 	.word	0x0000e900


	//   ....[41]....
        /*035c*/ 	.word	0x0000e920


	//   ....[42]....
        /*0360*/ 	.word	0x0000e930


	//   ....[43]....
        /*0364*/ 	.word	0x0000e9c0


	//   ....[44]....
        /*0368*/ 	.word	0x0000ea00


	//   ....[45]....
        /*036c*/ 	.word	0x0000ea60


	//   ....[46]....
        /*0370*/ 	.word	0x0000ea90


	//   ....[47]....
        /*0374*/ 	.word	0x0000eb00


	//   ....[48]....
        /*0378*/ 	.word	0x0000eb40


	//   ....[49]....
        /*037c*/ 	.word	0x0000eba0


	//   ....[50]....
        /*0380*/ 	.word	0x0000ebd0


	//   ....[51]....
        /*0384*/ 	.word	0x0000ec30


	//   ....[52]....
        /*0388*/ 	.word	0x0000ec70


	//   ....[53]....
        /*038c*/ 	.word	0x0000ecd0


	//   ....[54]....
        /*0390*/ 	.word	0x0000f540


	//   ....[55]....
        /*0394*/ 	.word	0x0000f580


	//   ....[56]....
        /*0398*/ 	.word	0x0000f5b0


	//   ....[57]....
        /*039c*/ 	.word	0x0000f5d0


	//   ....[58]....
        /*03a0*/ 	.word	0x0000f5f0


	//   ....[59]....
        /*03a4*/ 	.word	0x0000f610


	//   ....[60]....
        /*03a8*/ 	.word	0x0000f640


	//   ....[61]....
        /*03ac*/ 	.word	0x0000f660


	//   ....[62]....
        /*03b0*/ 	.word	0x0000f670


	//   ....[63]....
        /*03b4*/ 	.word	0x0000f6f0


	//   ....[64]....
        /*03b8*/ 	.word	0x0000fa90


	//   ....[65]....
        /*03bc*/ 	.word	0x0000fac0


	//   ....[66]....
        /*03c0*/ 	.word	0x0000fae0


	//   ....[67]....
        /*03c4*/ 	.word	0x0000fb80


	//   ....[68]....
        /*03c8*/ 	.word	0x0000fba0


	//   ....[69]....
        /*03cc*/ 	.word	0x0000fc40


	//   ....[70]....
        /*03d0*/ 	.word	0x0000fc60


	//   ....[71]....
        /*03d4*/ 	.word	0x0000fd00


	//   ....[72]....
        /*03d8*/ 	.word	0x0000fd20


	//   ....[73]....
        /*03dc*/ 	.word	0x0000fd30


	//   ....[74]....
        /*03e0*/ 	.word	0x00010270


	//   ....[75]....
        /*03e4*/ 	.word	0x000102b0


	//   ....[76]....
        /*03e8*/ 	.word	0x000102e0


	//   ....[77]....
        /*03ec*/ 	.word	0x00010310


	//   ....[78]....
        /*03f0*/ 	.word	0x000103f0


	//   ....[79]....
        /*03f4*/ 	.word	0x00010410


	//   ....[80]....
        /*03f8*/ 	.word	0x000104c0


	//   ....[81]....
        /*03fc*/ 	.word	0x000104e0


	//   ....[82]....
        /*0400*/ 	.word	0x00010530


	//   ....[83]....
        /*0404*/ 	.word	0x000105a0


	//   ....[84]....
        /*0408*/ 	.word	0x000108f0


	//   ....[85]....
        /*040c*/ 	.word	0x00010de0


	//   ....[86]....
        /*0410*/ 	.word	0x00010ed0


	//   ....[87]....
        /*0414*/ 	.word	0x00010f90


	//   ....[88]....
        /*0418*/ 	.word	0x000110b0


	//   ....[89]....
        /*041c*/ 	.word	0x00011110


	//   ....[90]....
        /*0420*/ 	.word	0x00011210


	//   ....[91]....
        /*0424*/ 	.word	0x00011270


	//   ....[92]....
        /*0428*/ 	.word	0x00011370


	//   ....[93]....
        /*042c*/ 	.word	0x000113d0


	//   ....[94]....
        /*0430*/ 	.word	0x000114c0


	//   ....[95]....
        /*0434*/ 	.word	0x00011510


	//   ....[96]....
        /*0438*/ 	.word	0x000115a0


	//   ....[97]....
        /*043c*/ 	.word	0x00011600


	//   ....[98]....
        /*0440*/ 	.word	0x00011740


	//   ....[99]....
        /*0444*/ 	.word	0x000117b0


	//   ....[100]....
        /*0448*/ 	.word	0x000118b0


	//   ....[101]....
        /*044c*/ 	.word	0x00011920


	//   ....[102]....
        /*0450*/ 	.word	0x00011a20


	//   ....[103]....
        /*0454*/ 	.word	0x00011a90


	//   ....[104]....
        /*0458*/ 	.word	0x00011b90


	//   ....[105]....
        /*045c*/ 	.word	0x00011c00


	//   ....[106]....
        /*0460*/ 	.word	0x00011d00


	//   ....[107]....
        /*0464*/ 	.word	0x00011d70


	//   ....[108]....
        /*0468*/ 	.word	0x00011e70


	//   ....[109]....
        /*046c*/ 	.word	0x00011ed0


	//   ....[110]....
        /*0470*/ 	.word	0x00011fc0


	//   ....[111]....
        /*0474*/ 	.word	0x00012010


	//   ....[112]....
        /*0478*/ 	.word	0x00012150


	//   ....[113]....
        /*047c*/ 	.word	0x00012210


	//   ....[114]....
        /*0480*/ 	.word	0x00012350


	//   ....[115]....
        /*0484*/ 	.word	0x000123a0


	//   ....[116]....
        /*0488*/ 	.word	0x000124b0


	//   ....[117]....
        /*048c*/ 	.word	0x00012500


	//   ....[118]....
        /*0490*/ 	.word	0x00012620


	//   ....[119]....
        /*0494*/ 	.word	0x00012670


	//   ....[120]....
        /*0498*/ 	.word	0x000127a0


	//   ....[121]....
        /*049c*/ 	.word	0x000127f0


	//   ....[122]....
        /*04a0*/ 	.word	0x000128d0


	//   ....[123]....
        /*04a4*/ 	.word	0x00012970


	//   ....[124]....
        /*04a8*/ 	.word	0x00012aa0


	//   ....[125]....
        /*04ac*/ 	.word	0x00012af0


	//   ....[126]....
        /*04b0*/ 	.word	0x00012c20


	//   ....[127]....
        /*04b4*/ 	.word	0x00012c70


	//   ....[128]....
        /*04b8*/ 	.word	0x00012da0


	//   ....[129]....
        /*04bc*/ 	.word	0x00012df0


	//   ....[130]....
        /*04c0*/ 	.word	0x00012f20


	//   ....[131]....
        /*04c4*/ 	.word	0x00012f70


	//   ....[132]....
        /*04c8*/ 	.word	0x00013050


	//   ....[133]....
        /*04cc*/ 	.word	0x000130f0


	//   ....[134]....
        /*04d0*/ 	.word	0x00013290


	//   ....[135]....
        /*04d4*/ 	.word	0x000132e0


	//   ....[136]....
        /*04d8*/ 	.word	0x00013420


	//   ....[137]....
        /*04dc*/ 	.word	0x00013470


	//   ....[138]....
        /*04e0*/ 	.word	0x000135b0


	//   ....[139]....
        /*04e4*/ 	.word	0x00013600


	//   ....[140]....
        /*04e8*/ 	.word	0x00013730


	//   ....[141]....
        /*04ec*/ 	.word	0x00013780


	//   ....[142]....
        /*04f0*/ 	.word	0x00013890


	//----- nvinfo : EIATTR_REG_RECONFIG
	.align		4
.L_89:
        /*04f4*/ 	.byte	0x01, 0x54
	.zero		2


	//----- nvinfo : EIATTR_SYSCALL_OFFSETS
	.align		4
        /*04f8*/ 	.byte	0x04, 0x46
        /*04fa*/ 	.short	(.L_91 - .L_90)


	//   ....[0]....
.L_90:
        /*04fc*/ 	.word	0x00001430


	//   ....[1]....
        /*0500*/ 	.word	0x0000d4b0


	//   ....[2]....
        /*0504*/ 	.word	0x0000d5f0


	//   ....[3]....
        /*0508*/ 	.word	0x0000d6e0


	//   ....[4]....
        /*050c*/ 	.word	0x0000e5b0


	//----- nvinfo : EIATTR_MBARRIER_INSTR_OFFSETS
	.align		4
.L_91:
        /*0510*/ 	.byte	0x04, 0x39
        /*0512*/ 	.short	(.L_93 - .L_92)


	//   ....[0]....
.L_92:
        /*0514*/ 	.word	0x00000180
        /*0518*/ 	.word	0x000000ff
        /*051c*/ 	.word	0x00038800
        /*0520*/ 	.short	0x0100
        /*0522*/ 	.byte	0x08
	.zero		1


	//   ....[1]....
        /*0524*/ 	.word	0x00000190
        /*0528*/ 	.word	0x000000ff
        /*052c*/ 	.word	0x00038820
        /*0530*/ 	.short	0x0100
        /*0532*/ 	.byte	0x08
	.zero		1


	//   ....[2]....
        /*0534*/ 	.word	0x00000280
        /*0538*/ 	.word	0x000000ff
        /*053c*/ 	.word	0x00038830
        /*0540*/ 	.short	0x0100
        /*0542*/ 	.byte	0x08
	.zero		1


	//   ....[3]....
        /*0544*/ 	.word	0x00000290
        /*0548*/ 	.word	0x000000ff
        /*054c*/ 	.word	0x00038840
        /*0550*/ 	.short	0x0100
        /*0552*/ 	.byte	0x08
	.zero		1


	//   ....[4]....
        /*0554*/ 	.word	0x000002a0
        /*0558*/ 	.word	0x000000ff
        /*055c*/ 	.word	0x00038838
        /*0560*/ 	.short	0x0100
        /*0562*/ 	.byte	0x08
	.zero		1


	//   ....[5]....
        /*0564*/ 	.word	0x000002b0
        /*0568*/ 	.word	0x000000ff
        /*056c*/ 	.word	0x00038848
        /*0570*/ 	.short	0x0100
        /*0572*/ 	.byte	0x08
	.zero		1


	//   ....[6]....
        /*0574*/ 	.word	0x000003e0
        /*0578*/ 	.word	0x000000ff
        /*057c*/ 	.word	0x00038850
        /*0580*/ 	.short	0x0100
        /*0582*/ 	.byte	0x08
	.zero		1


	//   ....[7]....
        /*0584*/ 	.word	0x000003f0
        /*0588*/ 	.word	0x000000ff
        /*058c*/ 	.word	0x00038860
        /*0590*/ 	.short	0x0100
        /*0592*/ 	.byte	0x08
	.zero		1


	//   ....[8]....
        /*0594*/ 	.word	0x00000400
        /*0598*/ 	.word	0x000000ff
        /*059c*/ 	.word	0x00038858
        /*05a0*/ 	.short	0x0100
        /*05a2*/ 	.byte	0x08
	.zero		1


	//   ....[9]....
        /*05a4*/ 	.word	0x00000410
        /*05a8*/ 	.word	0x000000ff
        /*05ac*/ 	.word	0x00038868
        /*05b0*/ 	.short	0x0100
        /*05b2*/ 	.byte	0x08
	.zero		1


	//   ....[10]....
        /*05b4*/ 	.word	0x00000500
        /*05b8*/ 	.word	0x000000ff
        /*05bc*/ 	.word	0x00038870
        /*05c0*/ 	.short	0x0100
        /*05c2*/ 	.byte	0x06
	.zero		1


	//   ....[11]....
        /*05c4*/ 	.word	0x00000510
        /*05c8*/ 	.word	0x000000ff
        /*05cc*/ 	.word	0x00038880
        /*05d0*/ 	.short	0x0100
        /*05d2*/ 	.byte	0x06
	.zero		1


	//   ....[12]....
        /*05d4*/ 	.word	0x00000520
        /*05d8*/ 	.word	0x000000ff
        /*05dc*/ 	.word	0x00038878
        /*05e0*/ 	.short	0x0100
        /*05e2*/ 	.byte	0x06
	.zero		1


	//   ....[13]....
        /*05e4*/ 	.word	0x00000530
        /*05e8*/ 	.word	0x000000ff
        /*05ec*/ 	.word	0x00038888
        /*05f0*/ 	.short	0x0100
        /*05f2*/ 	.byte	0x06
	.zero		1


	//   ....[14]....
        /*05f4*/ 	.word	0x00000660
        /*05f8*/ 	.word	0x000000ff
        /*05fc*/ 	.word	0x00038890
        /*0600*/ 	.short	0x0100
        /*0602*/ 	.byte	0x08
	.zero		1


	//   ....[15]....
        /*0604*/ 	.word	0x00000670
        /*0608*/ 	.word	0x000000ff
        /*060c*/ 	.word	0x000388a0
        /*0610*/ 	.short	0x0100
        /*0612*/ 	.byte	0x08
	.zero		1


	//   ....[16]....
        /*0614*/ 	.word	0x00000680
        /*0618*/ 	.word	0x000000ff
        /*061c*/ 	.word	0x00038898
        /*0620*/ 	.short	0x0100
        /*0622*/ 	.byte	0x08
	.zero		1


	//   ....[17]....
        /*0624*/ 	.word	0x00000690
        /*0628*/ 	.word	0x000000ff
        /*062c*/ 	.word	0x000388a8
        /*0630*/ 	.short	0x0100
        /*0632*/ 	.byte	0x08
	.zero		1


	//   ....[18]....
        /*0634*/ 	.word	0x000007d0
        /*0638*/ 	.word	0x000000ff
        /*063c*/ 	.word	0x000388b0
        /*0640*/ 	.short	0x0100
        /*0642*/ 	.byte	0x08
	.zero		1


	//   ....[19]....
        /*0644*/ 	.word	0x000007e0
        /*0648*/ 	.word	0x000000ff
        /*064c*/ 	.word	0x000388c0
        /*0650*/ 	.short	0x0100
        /*0652*/ 	.byte	0x08
	.zero		1


	//   ....[20]....
        /*0654*/ 	.word	0x000007f0
        /*0658*/ 	.word	0x000000ff
        /*065c*/ 	.word	0x000388b8
        /*0660*/ 	.short	0x0100
        /*0662*/ 	.byte	0x08
	.zero		1


	//   ....[21]....
        /*0664*/ 	.word	0x00000800
        /*0668*/ 	.word	0x000000ff
        /*066c*/ 	.word	0x000388c8
        /*0670*/ 	.short	0x0100
        /*0672*/ 	.byte	0x08
	.zero		1


	//   ....[22]....
        /*0674*/ 	.word	0x00001460
        /*0678*/ 	.word	0x000000ff
        /*067c*/ 	.word	0x00038800
        /*0680*/ 	.short	0x010a
        /*0682*/ 	.byte	0x04
	.zero		1


	//   ....[23]....
        /*0684*/ 	.word	0x00001500
        /*0688*/ 	.word	0x000000ff
        /*068c*/ 	.word	0x00038830
        /*0690*/ 	.short	0x010a
        /*0692*/ 	.byte	0x04
	.zero		1


	//   ....[24]....
        /*0694*/ 	.word	0x00001570
        /*0698*/ 	.word	0x000000ff
        /*069c*/ 	.word	0x00038830
        /*06a0*/ 	.short	0x010a
        /*06a2*/ 	.byte	0x04
	.zero		1


	//   ....[25]....
        /*06a4*/ 	.word	0x00003b90
        /*06a8*/ 	.word	0x000000ff
        /*06ac*/ 	.word	0x00000000
        /*06b0*/ 	.short	0x0101
        /*06b2*/ 	.byte	0x07
	.zero		1


	//   ....[26]....
        /*06b4*/ 	.word	0x00005830
        /*06b8*/ 	.word	0x000000ff
        /*06bc*/ 	.word	0x00038830
        /*06c0*/ 	.short	0x010a
        /*06c2*/ 	.byte	0x07
	.zero		1


	//   ....[27]....
        /*06c4*/ 	.word	0x00005880
        /*06c8*/ 	.word	0x000000ff
        /*06cc*/ 	.word	0x00038830
        /*06d0*/ 	.short	0x010a
        /*06d2*/ 	.byte	0x06
	.zero		1


	//   ....[28]....
        /*06d4*/ 	.word	0x00008190
        /*06d8*/ 	.word	0x000000ff
        /*06dc*/ 	.word	0x00038850
        /*06e0*/ 	.short	0x010a
        /*06e2*/ 	.byte	0x07
	.zero		1


	//   ....[29]....
        /*06e4*/ 	.word	0x000081d0
        /*06e8*/ 	.word	0x000000ff
        /*06ec*/ 	.word	0x00038850
        /*06f0*/ 	.short	0x010a
        /*06f2*/ 	.byte	0x07
	.zero		1


	//   ....[30]....
        /*06f4*/ 	.word	0x00008760
        /*06f8*/ 	.word	0x000000ff
        /*06fc*/ 	.word	0x00000000
        /*0700*/ 	.short	0x0101
        /*0702*/ 	.byte	0x0a
	.zero		1


	//   ....[31]....
        /*0704*/ 	.word	0x00009130
        /*0708*/ 	.word	0x000000ff
        /*070c*/ 	.word	0x00000000
        /*0710*/ 	.short	0x0101
        /*0712*/ 	.byte	0x07
	.zero		1


	//   ....[32]....
        /*0714*/ 	.word	0x00009ac0
        /*0718*/ 	.word	0x000000ff
        /*071c*/ 	.word	0x00038850
        /*0720*/ 	.short	0x010a
        /*0722*/ 	.byte	0x05
	.zero		1


	//   ....[33]....
        /*0724*/ 	.word	0x00009b00
        /*0728*/ 	.word	0x000000ff
        /*072c*/ 	.word	0x00038850
        /*0730*/ 	.short	0x010a
        /*0732*/ 	.byte	0x05
	.zero		1


	//   ....[34]....
        /*0734*/ 	.word	0x0000a160
        /*0738*/ 	.word	0x000000ff
        /*073c*/ 	.word	0x00000000
        /*0740*/ 	.short	0x0101
        /*0742*/ 	.byte	0x04
	.zero		1


	//   ....[35]....
        /*0744*/ 	.word	0x0000b080
        /*0748*/ 	.word	0x000000ff
        /*074c*/ 	.word	0x00000000
        /*0750*/ 	.short	0x0101
        /*0752*/ 	.byte	0x04
	.zero		1


	//   ....[36]....
        /*0754*/ 	.word	0x0000dd70
        /*0758*/ 	.word	0x000000ff
        /*075c*/ 	.word	0x00038840
        /*0760*/ 	.short	0x010a
        /*0762*/ 	.byte	0x2a
	.zero		1


	//   ....[37]....
        /*0764*/ 	.word	0x0000e370
        /*0768*/ 	.word	0x000000ff
        /*076c*/ 	.word	0x00038830
        /*0770*/ 	.short	0x0107
        /*0772*/ 	.byte	0x2a
	.zero		1


	//   ....[38]....
        /*0774*/ 	.word	0x0000e3e0
        /*0778*/ 	.word	0x000000ff
        /*077c*/ 	.word	0x00038830
        /*0780*/ 	.short	0x0101
        /*0782*/ 	.byte	0x2a
	.zero		1


	//   ....[39]....
        /*0784*/ 	.word	0x0000ee50
        /*0788*/ 	.word	0x000000ff
        /*078c*/ 	.word	0x00038800
        /*0790*/ 	.short	0x0107
        /*0792*/ 	.byte	0x2a
	.zero		1


	//   ....[40]....
        /*0794*/ 	.word	0x0000eeb0
        /*0798*/ 	.word	0x000000ff
        /*079c*/ 	.word	0x00038800
        /*07a0*/ 	.short	0x0101
        /*07a2*/ 	.byte	0x2a
	.zero		1


	//   ....[41]....
        /*07a4*/ 	.word	0x0000eec0
        /*07a8*/ 	.word	0x000000ff
        /*07ac*/ 	.word	0x00038820
        /*07b0*/ 	.short	0x010a
        /*07b2*/ 	.byte	0x2a
	.zero		1


	//   ....[42]....
        /*07b4*/ 	.word	0x0000f340
        /*07b8*/ 	.word	0x00000013
        /*07bc*/ 	.word	0x00038840
        /*07c0*/ 	.short	0x010a
        /*07c2*/ 	.byte	0x3f
	.zero		1


	//   ....[43]....
        /*07c4*/ 	.word	0x0000f910
        /*07c8*/ 	.word	0x00000013
        /*07cc*/ 	.word	0x00038830
        /*07d0*/ 	.short	0x0107
        /*07d2*/ 	.byte	0x3f
	.zero		1


	//   ....[44]....
        /*07d4*/ 	.word	0x0000f9c0
        /*07d8*/ 	.word	0x00000013
        /*07dc*/ 	.word	0x00038830
        /*07e0*/ 	.short	0x0101
        /*07e2*/ 	.byte	0x3f
	.zero		1


	//   ....[45]....
        /*07e4*/ 	.word	0x0000fa20
        /*07e8*/ 	.word	0x00000004
        /*07ec*/ 	.word	0x00038860
        /*07f0*/ 	.short	0x010a
        /*07f2*/ 	.byte	0x3f
	.zero		1


	//   ....[46]....
        /*07f4*/ 	.word	0x0000fee0
        /*07f8*/ 	.word	0x00000004
        /*07fc*/ 	.word	0x00038850
        /*0800*/ 	.short	0x0107
        /*0802*/ 	.byte	0x3f
	.zero		1


	//   ....[47]....
        /*0804*/ 	.word	0x00010060
        /*0808*/ 	.word	0x00000004
        /*080c*/ 	.word	0x00038850
        /*0810*/ 	.short	0x0101
        /*0812*/ 	.byte	0x3f
	.zero		1


	//   ....[48]....
        /*0814*/ 	.word	0x000101e0
        /*0818*/ 	.word	0x00000000
        /*081c*/ 	.word	0x00038860
        /*0820*/ 	.short	0x010a
        /*0822*/ 	.byte	0x3f
	.zero		1


	//   ....[49]....
        /*0824*/ 	.word	0x00010730
        /*0828*/ 	.word	0x00000000
        /*082c*/ 	.word	0x00038850
        /*0830*/ 	.short	0x0107
        /*0832*/ 	.byte	0x3f
	.zero		1


	//   ....[50]....
        /*0834*/ 	.word	0x000107f0
        /*0838*/ 	.word	0x00000000
        /*083c*/ 	.word	0x00038850
        /*0840*/ 	.short	0x0101
        /*0842*/ 	.byte	0x3f
	.zero		1


	//   ....[51]....
        /*0844*/ 	.word	0x00010880
        /*0848*/ 	.word	0x00000007
        /*084c*/ 	.word	0x00038820
        /*0850*/ 	.short	0x010a
        /*0852*/ 	.byte	0x3f
	.zero		1


	//   ....[52]....
        /*0854*/ 	.word	0x00010a00
        /*0858*/ 	.word	0x00000005
        /*085c*/ 	.word	0x00038840
        /*0860*/ 	.short	0x010a
        /*0862*/ 	.byte	0x3f
	.zero		1


	//   ....[53]....
        /*0864*/ 	.word	0x00010aa0
        /*0868*/ 	.word	0x00000003
        /*086c*/ 	.word	0x00038840
        /*0870*/ 	.short	0x010a
        /*0872*/ 	.byte	0x3f
	.zero		1


	//   ....[54]....
        /*0874*/ 	.word	0x00010ae0
        /*0878*/ 	.word	0x00000005
        /*087c*/ 	.word	0x00038860
        /*0880*/ 	.short	0x010a
        /*0882*/ 	.byte	0x3f
	.zero		1


	//   ....[55]....
        /*0884*/ 	.word	0x00010b20
        /*0888*/ 	.word	0x00000003
        /*088c*/ 	.word	0x00038860
        /*0890*/ 	.short	0x010a
        /*0892*/ 	.byte	0x3f
	.zero		1


	//   ....[56]....
        /*0894*/ 	.word	0x00010ba0
        /*0898*/ 	.word	0x00000003
        /*089c*/ 	.word	0x00038800
        /*08a0*/ 	.short	0x010a
        /*08a2*/ 	.byte	0x3f
	.zero		1


	//   ....[57]....
        /*08a4*/ 	.word	0x00010c10
        /*08a8*/ 	.word	0x00000003
        /*08ac*/ 	.word	0x00038830
        /*08b0*/ 	.short	0x010a
        /*08b2*/ 	.byte	0x3f
	.zero		1


	//   ....[58]....
        /*08b4*/ 	.word	0x00010c80
        /*08b8*/ 	.word	0x00000006
        /*08bc*/ 	.word	0x00038830
        /*08c0*/ 	.short	0x010a
        /*08c2*/ 	.byte	0x3f
	.zero		1


	//   ....[59]....
        /*08c4*/ 	.word	0x00010ce0
        /*08c8*/ 	.word	0x00000003
        /*08cc*/ 	.word	0x00038850
        /*08d0*/ 	.short	0x010a
        /*08d2*/ 	.byte	0x3f
	.zero		1


	//   ....[60]....
        /*08d4*/ 	.word	0x00010d40
        /*08d8*/ 	.word	0x00000005
        /*08dc*/ 	.word	0x00038850
        /*08e0*/ 	.short	0x010a
        /*08e2*/ 	.byte	0x3f
	.zero		1


	//   ....[61]....
        /*08e4*/ 	.word	0x00010e20
        /*08e8*/ 	.word	0x00000003
        /*08ec*/ 	.word	0x00038840
        /*08f0*/ 	.short	0x010a
        /*08f2*/ 	.byte	0x3f
	.zero		1


	//   ....[62]....
        /*08f4*/ 	.word	0x00012050
        /*08f8*/ 	.word	0x00000003
        /*08fc*/ 	.word	0x00038820
        /*0900*/ 	.short	0x010a
        /*0902*/ 	.byte	0x3f
	.zero		1


	//   ....[63]....
        /*0904*/ 	.word	0x000120a0
        /*0908*/ 	.word	0x00000013
        /*090c*/ 	.word	0x00038840
        /*0910*/ 	.short	0x010a
        /*0912*/ 	.byte	0x3f
	.zero		1


	//   ....[64]....
        /*0914*/ 	.word	0x00012820
        /*0918*/ 	.word	0x00000004
        /*091c*/ 	.word	0x00038860
        /*0920*/ 	.short	0x010a
        /*0922*/ 	.byte	0x3f
	.zero		1


	//   ....[65]....
        /*0924*/ 	.word	0x00012fa0
        /*0928*/ 	.word	0x00000000
        /*092c*/ 	.word	0x00038860
        /*0930*/ 	.short	0x010a
        /*0932*/ 	.byte	0x3f
	.zero		1


	//   ....[66]....
        /*0934*/ 	.word	0x000137b0
        /*0938*/ 	.word	0x00000007
        /*093c*/ 	.word	0x00038820
        /*0940*/ 	.short	0x010a
        /*0942*/ 	.byte	0x3f
	.zero		1


	//   ....[67]....
        /*0944*/ 	.word	0x00013950
        /*0948*/ 	.word	0x00000005
        /*094c*/ 	.word	0x00038840
        /*0950*/ 	.short	0x010a
        /*0952*/ 	.byte	0x3f
	.zero		1


	//   ....[68]....
        /*0954*/ 	.word	0x000139a0
        /*0958*/ 	.word	0x00000003
        /*095c*/ 	.word	0x00038840
        /*0960*/ 	.short	0x010a
        /*0962*/ 	.byte	0x3f
	.zero		1


	//   ....[69]....
        /*0964*/ 	.word	0x000139f0
        /*0968*/ 	.word	0x00000005
        /*096c*/ 	.word	0x00038860
        /*0970*/ 	.short	0x010a
        /*0972*/ 	.byte	0x3f
	.zero		1


	//----- nvinfo : EIATTR_NUM_MBARRIERS
	.align		4
.L_93:
        /*0974*/ 	.byte	0x03, 0x38
        /*0976*/ 	.short	0x0016


	//----- nvinfo : EIATTR_EXIT_INSTR_OFFSETS
	.align		4
        /*0978*/ 	.byte	0x04, 0x1c
        /*097a*/ 	.short	(.L_95 - .L_94)


	//   ....[0]....
.L_94:
        /*097c*/ 	.word	0x00010b70


	//----- nvinfo : EIATTR_MAX_THREADS
	.align		4
.L_95:
        /*0980*/ 	.byte	0x04, 0x05
        /*0982*/ 	.short	(.L_97 - .L_96)
.L_96:
        /*0984*/ 	.word	0x00000180
        /*0988*/ 	.word	0x00000001
        /*098c*/ 	.word	0x00000001


	//----- nvinfo : EIATTR_CRS_STACK_SIZE
	.align		4
.L_97:
        /*0990*/ 	.byte	0x04, 0x1e
        /*0992*/ 	.short	(.L_99 - .L_98)
.L_98:
        /*0994*/ 	.word	0x00000000


	//----- nvinfo : EIATTR_CBANK_PARAM_SIZE
	.align		4
.L_99:
        /*0998*/ 	.byte	0x03, 0x19
        /*099a*/ 	.short	0x0a70


	//----- nvinfo : EIATTR_PARAM_CBANK
	.align		4
        /*099c*/ 	.byte	0x04, 0x0a
        /*099e*/ 	.short	(.L_101 - .L_100)
	.align		4
.L_100:
        /*09a0*/ 	.word	index@(.nv.constant0._ZN7cutlass13device_kernelIN5flash11enable_sm90INS1_16FlashAttnFwdSm90INS1_25CollectiveMainloopFwdSm90ILi2EN4cute5tupleIJNS5_1CILi1EEES8_S8_EEENS6_IJNS7_ILi128EEENS7_ILi80EEENS7_ILi256EEEEEELi256ENS_10bfloat16_tEfNS_4arch4Sm90ELb0ELb0ELb0ELb0ELb1ELb0ELb0ELb1ELb1ELb1ELb1ELb0EEENS1_21CollectiveEpilogueFwdINS6_IJSA_SC_SB_EEES9_SE_SG_Li256ELb0ELb1ELb1ELb0EEENS1_19SingleTileSchedulerILb0ELb1ELb1ELi128EEEEEEEEEvNT_6ParamsE)
        /*09a4*/ 	.short	0x0210
        /*09a6*/ 	.short	0x0a70


	//----- nvinfo : EIATTR_SW_WAR
	.align		4
.L_101:
        /*09a8*/ 	.byte	0x04, 0x36
        /*09aa*/ 	.short	(.L_103 - .L_102)
.L_102:
        /*09ac*/ 	.word	0x00000008
.L_103:


//--------------------- .nv.info._ZN7cutlass13device_kernelIN5flash11enable_sm90INS1_16FlashAttnFwdSm90INS1_25CollectiveMainloopFwdSm90ILi2EN4cute5tupleIJNS5_1CILi1EEES8_S8_EEENS6_IJNS7_ILi128EEENS7_ILi80EEENS7_ILi256EEEEEELi256ENS_10bfloat16_tEfNS_4arch4Sm90ELb0ELb0ELb0ELb1ELb1ELb0ELb0ELb1ELb1ELb1ELb1ELb0EEENS1_21CollectiveEpilogueFwdINS6_IJSA_SC_SB_EEES9_SE_SG_Li256ELb1ELb1ELb1ELb0EEENS1_36VarlenDynamicPersistentTileSchedulerILi128ELi80ELi256ELi128ELb1ELb1ELb1ELb0ELb1ELb1EEEEEEEEEvNT_6ParamsE --------------------------
	.section	.nv.info._ZN7cutlass13device_kernelIN5flash11enable_sm90INS1_16FlashAttnFwdSm90INS1_25CollectiveMainloopFwdSm90ILi2EN4cute5tupleIJNS5_1CILi1EEES8_S8_EEENS6_IJNS7_ILi128EEENS7_ILi80EEENS7_ILi256EEEEEELi256ENS_10bfloat16_tEfNS_4arch4Sm90ELb0ELb0ELb0ELb1ELb1ELb0ELb0ELb1ELb1ELb1ELb1ELb0EEENS1_21CollectiveEpilogueFwdINS6_IJSA_SC_SB_EEES9_SE_SG_Li256ELb1ELb1ELb1ELb0EEENS1_36VarlenDynamicPersistentTileSchedulerILi128ELi80ELi256ELi128ELb1ELb1ELb1ELb0ELb1ELb1EEEEEEEEEvNT_6ParamsE,"",@"SHT_CUDA_INFO"
	.sectionflags	@""
	.align	4


	//----- nvinfo : EIATTR_CUDA_API_VERSION
	.align		4
        /*0000*/ 	.byte	0x04, 0x37
        /*0002*/ 	.short	(.L_105 - .L_104)
.L_104:
        /*0004*/ 	.word	0x00000082


	//----- nvinfo : EIATTR_KPARAM_INFO
	.align		4
.L_105:
        /*0008*/ 	.byte	0x04, 0x17
        /*000a*/ 	.short	(.L_107 - .L_106)
.L_106:
        /*000c*/ 	.word	0x00000000
        /*0010*/ 	.short	0x0000
        /*0012*/ 	.short	0x0070
        /*0014*/ 	.byte	0x00, 0xf0, 0x01, 0x2a


	//----- nvinfo : EIATTR_SPARSE_MMA_MASK
	.align		4
.L_107:
        /*0018*/ 	.byte	0x03, 0x50
        /*001a*/ 	.short	0x0000


	//----- nvinfo : EIATTR_MAXREG_COUNT
	.align		4
        /*001c*/ 	.byte	0x03, 0x1b
        /*001e*/ 	.short	0x00a8


	//----- nvinfo : EIATTR_NUM_BARRIERS
	.align		4
        /*0020*/ 	.byte	0x02, 0x4c
        /*0022*/ 	.byte	0x09
	.zero		1


	//----- nvinfo : EIATTR_EXTERNS
	.align		4
        /*0024*/ 	.byte	0x04, 0x0f
        /*0026*/ 	.short	(.L_109 - .L_108)


	//   ....[0]....
	.align		4
.L_108:
        /*0028*/ 	.word	index@(__assertfail)


	//----- nvinfo : EIATTR_ANNOTATIONS
	.align		4
.L_109:
        /*002c*/ 	.byte	0x04, 0x55
        /*002e*/ 	.short	(.L_111 - .L_110)


	//   ....[0]....
.L_110:
        /*0030*/ 	.word	0x00000001
        /*0034*/ 	.byte	0xa0, 0x08, 0x00, 0x00, 0x01, 0x00, 0x00, 0x00, 0xa0, 0x09, 0x00, 0x00, 0x01, 0x00, 0x00, 0x00
        /* <DEDUP_REMOVED lines=28> */
        /*0204*/ 	.byte	0x60, 0x59, 0x01, 0x00


	//----- nvinfo : EIATTR_MERCURY_ISA_VERSION
	.align		4
.L_111:
        /*0208*/ 	.byte	0x03, 0x5f
        /*020a*/ 	.short	0x0101


	//----- nvinfo : EIATTR_UNUSED_LOAD_BYTE_OFFSET
	.align		4
        /*020c*/ 	.byte	0x04, 0x44
        /*020e*/ 	.short	(.L_113 - .L_112)


	//   ....[0]....
.L_112:
        /*0210*/ 	.word	0x00000950
        /*0214*/ 	.word	0x0000fff0


	//   ....[1]....
        /*0218*/ 	.word	0x0000b370
        /*021c*/ 	.word	0x0000fff0


	//----- nvinfo : EIATTR_INT_WARP_WIDE_INSTR_OFFSETS
	.align		4
.L_113:
        /*0220*/ 	.byte	0x04, 0x31
        /*0222*/ 	.short	(.L_115 - .L_114)


	//   ....[0]....
.L_114:
        /*0224*/ 	.word	0x000000c0


	//   ....[1]....
        /*0228*/ 	.word	0x000000d0


	//   ....[2]....
        /*022c*/ 	.word	0x00000170


	//   ....[3]....
        /*0230*/ 	.word	0x000114b0


	//   ....[4]....
        /*0234*/ 	.word	0x00011540


	//   ....[5]....
        /*0238*/ 	.word	0x00014420


	//   ....[6]....
        /*023c*/ 	.word	0x000144b0


	//----- nvinfo : EIATTR_COOP_GROUP_MASK_REGIDS
	.align		4
.L_115:
        /*0240*/ 	.byte	0x04, 0x29
        /*0242*/ 	.short	(.L_117 - .L_116)


	//   ....[0]....
.L_116:
        /*0244*/ 	.word	0xffffffff


	//   ....[1]....
        /*0248*/ 	.word	0xffffffff


	//   ....[2]....
        /*024c*/ 	.word	0xffffffff


	//   ....[3]....
        /*0250*/ 	.word	0xffffffff


	//   ....[4]....
        /*0254*/ 	.word	0xffffffff


	//   ....[5]....
        /*0258*/ 	.word	0xffffffff


	//   ....[6]....
        /*025c*/ 	.word	0xffffffff


	//   ....[7]....
        /*0260*/ 	.word	0xffffffff


	//   ....[8]....
        /*0264*/ 	.word	0xffffffff


	//   ....[9]....
        /*0268*/ 	.word	0xffffffff


	//   ....[10]....
        /*026c*/ 	.word	0xffffffff


	//   ....[11]....
        /*0270*/ 	.word	0xffffffff


	//   ....[12]....
        /*0274*/ 	.word	0xffffffff


	//   ....[13]....
        /*0278*/ 	.word	0xffffffff


	//   ....[14]....
        /*027c*/ 	.word	0xffffffff


	//   ....[15]....
        /*0280*/ 	.word	0xffffffff


	//   ....[16]....
        /*0284*/ 	.word	0xffffffff


	//   ....[17]....
        /*0288*/ 	.word	0xffffffff


	//   ....[18]....
        /*028c*/ 	.word	0xffffffff


	//   ....[19]....
        /*0290*/ 	.word	0xffffffff


	//   ....[20]....
        /*0294*/ 	.word	0xffffffff


	//   ....[21]....
        /*0298*/ 	.word	0xffffffff


	//   ....[22]....
        /*029c*/ 	.word	0xffffffff


	//   ....[23]....
        /*02a0*/ 	.word	0xffffffff


	//   ....[24]....
        /*02a4*/ 	.word	0xffffffff


	//   ....[25]....
        /*02a8*/ 	.word	0xffffffff


	//   ....[26]....
        /*02ac*/ 	.word	0xffffffff


	//   ....[27]....
        /*02b0*/ 	.word	0xffffffff


	//   ....[28]....
        /*02b4*/ 	.word	0xffffffff


	//   ....[29]....
        /*02b8*/ 	.word	0xffffffff


	//   ....[30]....
        /*02bc*/ 	.word	0xffffffff


	//   ....[31]....
        /*02c0*/ 	.word	0xffffffff


	//   ....[32]....
        /*02c4*/ 	.word	0xffffffff


	//   ....[33]....
        /*02c8*/ 	.word	0xffffffff


	//   ....[34]....
        /*02cc*/ 	.word	0xffffffff


	//   ....[35]....
        /*02d0*/ 	.word	0xffffffff


	//   ....[36]....
        /*02d4*/ 	.word	0xffffffff


	//   ....[37]....
        /*02d8*/ 	.word	0xffffffff


	//   ....[38]....
        /*02dc*/ 	.word	0xffffffff


	//   ....[39]....
        /*02e0*/ 	.word	0xffffffff


	//   ....[40]....
        /*02e4*/ 	.word	0xffffffff


	//   ....[41]....
        /*02e8*/ 	.word	0xffffffff


	//   ....[42]....
        /*02ec*/ 	.word	0xffffffff


	//   ....[43]....
        /*02f0*/ 	.word	0xffffffff


	//   ....[44]....
        /*02f4*/ 	.word	0xffffffff


	//   ....[45]....
        /*02f8*/ 	.word	0xffffffff


	//   ....[46]....
        /*02fc*/ 	.word	0xffffffff


	//   ....[47]....
        /*0300*/ 	.word	0xffffffff


	//   ....[48]....
        /*0304*/ 	.word	0xffffffff


	//   ....[49]....
        /*0308*/ 	.word	0xffffffff


	//   ....[50]....
        /*030c*/ 	.word	0xffffffff


	//   ....[51]....
        /*0310*/ 	.word	0xffffffff


	//   ....[52]....
        /*0314*/ 	.word	0xffffffff


	//   ....[53]....
        /*0318*/ 	.word	0xffffffff


	//   ....[54]....
        /*031c*/ 	.word	0xffffffff


	//   ....[55]....
        /*0320*/ 	.word	0xffffffff


	//   ....[56]....
        /*0324*/ 	.word	0xffffffff


	//   ....[57]....
        /*0328*/ 	.word	0xffffffff


	//   ....[58]....
        /*032c*/ 	.word	0xffffffff


	//   ....[59]....
        /*0330*/ 	.word	0xffffffff


	//   ....[60]....
        /*0334*/ 	.word	0xffffffff


	//   ....[61]....
        /*0338*/ 	.word	0xffffffff


	//   ....[62]....
        /*033c*/ 	.word	0xffffffff


	//   ....[63]....
        /*0340*/ 	.word	0xffffffff


	//   ....[64]....
        /*0344*/ 	.word	0xffffffff


	//   ....[65]....
        /*0348*/ 	.word	0xffffffff


	//   ....[66]....
        /*034c*/ 	.word	0xffffffff


	//   ....[67]....
        /*0350*/ 	.word	0xffffffff


	//   ....[68]....
        /*0354*/ 	.word	0xffffffff


	//   ....[69]....
        /*0358*/ 	.word	0xffffffff


	//   ....[70]....
        /*035c*/ 	.word	0xffffffff


	//   ....[71]....
        /*0360*/ 	.word	0xffffffff


	//   ....[72]....
        /*0364*/ 	.word	0xffffffff


	//   ....[73]....
        /*0368*/ 	.word	0xffffffff


	//   ....[74]....
        /*036c*/ 	.word	0xffffffff


	//   ....[75]....
        /*0370*/ 	.word	0xffffffff


	//   ....[76]....
        /*0374*/ 	.word	0xffffffff


	//   ....[77]....
        /*0378*/ 	.word	0xffffffff


	//   ....[78]....
        /*037c*/ 	.word	0xffffffff


	//   ....[79]....
        /*0380*/ 	.word	0xffffffff


	//   ....[80]....
        /*0384*/ 	.word	0xffffffff


	//   ....[81]....
        /*0388*/ 	.word	0xffffffff


	//   ....[82]....
        /*038c*/ 	.word	0xffffffff


	//   ....[83]....
        /*0390*/ 	.word	0xffffffff


	//   ....[84]....
        /*0394*/ 	.word	0xffffffff


	//   ....[85]....
        /*0398*/ 	.word	0xffffffff


	//   ....[86]....
        /*039c*/ 	.word	0xffffffff


	//   ....[87]....
        /*03a0*/ 	.word	0xffffffff


	//   ....[88]....
        /*03a4*/ 	.word	0xffffffff


	//   ....[89]....
        /*03a8*/ 	.word	0xffffffff


	//   ....[90]....
        /*03ac*/ 	.word	0xffffffff


	//   ....[91]....
        /*03b0*/ 	.word	0xffffffff


	//   ....[92]....
        /*03b4*/ 	.word	0xffffffff


	//   ....[93]....
        /*03b8*/ 	.word	0xffffffff


	//   ....[94]....
        /*03bc*/ 	.word	0xffffffff


	//   ....[95]....
        /*03c0*/ 	.word	0xffffffff


	//   ....[96]....
        /*03c4*/ 	.word	0xffffffff


	//   ....[97]....
        /*03c8*/ 	.word	0xffffffff


	//   ....[98]....
        /*03cc*/ 	.word	0xffffffff


	//   ....[99]....
        /*03d0*/ 	.word	0xffffffff


	//   ....[100]....
        /*03d4*/ 	.word	0xffffffff


	//   ....[101]....
        /*03d8*/ 	.word	0xffffffff


	//   ....[102]....
        /*03dc*/ 	.word	0xffffffff


	//   ....[103]....
        /*03e0*/ 	.word	0xffffffff


	//   ....[104]....
        /*03e4*/ 	.word	0xffffffff


	//   ....[105]....
        /*03e8*/ 	.word	0xffffffff


	//   ....[106]....
        /*03ec*/ 	.word	0xffffffff


	//   ....[107]....
        /*03f0*/ 	.word	0xffffffff


	//   ....[108]....
        /*03f4*/ 	.word	0xffffffff


	//   ....[109]....
        /*03f8*/ 	.word	0xffffffff


	//   ....[110]....
        /*03fc*/ 	.word	0xffffffff


	//   ....[111]....
        /*0400*/ 	.word	0xffffffff


	//   ....[112]....
        /*0404*/ 	.word	0xffffffff


	//   ....[113]....
        /*0408*/ 	.word	0xffffffff


	//   ....[114]....
        /*040c*/ 	.word	0xffffffff


	//   ....[115]....
        /*0410*/ 	.word	0xffffffff


	//   ....[116]....
        /*0414*/ 	.word	0xffffffff


	//   ....[117]....
        /*0418*/ 	.word	0xffffffff


	//   ....[118]....
        /*041c*/ 	.word	0xffffffff


	//   ....[119]....
        /*0420*/ 	.word	0xffffffff


	//   ....[120]....
        /*0424*/ 	.word	0xffffffff


	//   ....[121]....
        /*0428*/ 	.word	0xffffffff


	//   ....[122]....
        /*042c*/ 	.word	0xffffffff


	//   ....[123]....
        /*0430*/ 	.word	0xffffffff


	//   ....[124]....
        /*0434*/ 	.word	0xffffffff


	//   ....[125]....
        /*0438*/ 	.word	0xffffffff


	//   ....[126]....
        /*043c*/ 	.word	0xffffffff


	//   ....[127]....
        /*0440*/ 	.word	0xffffffff


	//   ....[128]....
        /*0444*/ 	.word	0xffffffff


	//   ....[129]....
        /*0448*/ 	.word	0xffffffff


	//   ....[130]....
        /*044c*/ 	.word	0xffffffff


	//   ....[131]....
        /*0450*/ 	.word	0xffffffff


	//   ....[132]....
        /*0454*/ 	.word	0xffffffff


	//   ....[133]....
        /*0458*/ 	.word	0xffffffff


	//   ....[134]....
        /*045c*/ 	.word	0xffffffff


	//   ....[135]....
        /*0460*/ 	.word	0x0500000f


	//   ....[136]....
        /*0464*/ 	.word	0x0500000f


	//   ....[137]....
        /*0468*/ 	.word	0x0500000f


	//   ....[138]....
        /*046c*/ 	.word	0x0500000f


	//   ....[139]....
        /*0470*/ 	.word	0x0500000f


	//   ....[140]....
        /*0474*/ 	.word	0x0500000f


	//   ....[141]....
        /*0478*/ 	.word	0x0500000f


	//   ....[142]....
        /*047c*/ 	.word	0x0500000f


	//   ....[143]....
        /*0480*/ 	.word	0x0500000f


	//   ....[144]....
        /*0484*/ 	.word	0x0500000f


	//   ....[145]....
        /*0488*/ 	.word	0x0500000f


	//   ....[146]....
        /*048c*/ 	.word	0x0500000f


	//   ....[147]....
        /*0490*/ 	.word	0x0500000f


	//   ....[148]....
        /*0494*/ 	.word	0x0500000f


	//   ....[149]....
        /*0498*/ 	.word	0x0500000f


	//   ....[150]....
        /*049c*/ 	.word	0x0500000f


	//   ....[151]....
        /*04a0*/ 	.word	0x0500000f


	//   ....[152]....
        /*04a4*/ 	.word	0x0500000f


	//   ....[153]....
        /*04a8*/ 	.word	0x0500000f


	//   ....[154]....
        /*04ac*/ 	.word	0x0500000f


	//   ....[155]....
        /*04b0*/ 	.word	0x0500000f


	//   ....[156]....
        /*04b4*/ 	.word	0x0500000f


	//   ....[157]....
        /*04b8*/ 	.word	0x0500000f


	//   ....[158]....
        /*04bc*/ 	.word	0x0500000f


	//   ....[159]....
        /*04c0*/ 	.word	0x0500000f


	//   ....[160]....
        /*04c4*/ 	.word	0x0500000f


	//   ....[161]....
        /*04c8*/ 	.word	0x0500000f


	//   ....[162]....
        /*04cc*/ 	.word	0x0500000f


	//   ....[163]....
        /*04d0*/ 	.word	0x0500000f


	//   ....[164]....
        /*04d4*/ 	.word	0x0500000f


	//   ....[165]....
        /*04d8*/ 	.word	0x0500000f


	//   ....[166]....
        /*04dc*/ 	.word	0x0500000f


	//   ....[167]....
        /*04e0*/ 	.word	0x0500000f


	//   ....[168]....
        /*04e4*/ 	.word	0x0500000f


	//   ....[169]....
        /*04e8*/ 	.word	0x0500000f


	//   ....[170]....
        /*04ec*/ 	.word	0x0500000f


	//   ....[171]....
        /*04f0*/ 	.word	0x0500000f


	//   ....[172]....
        /*04f4*/ 	.word	0x0500000f


	//   ....[173]....
        /*04f8*/ 	.word	0x0500000f


	//   ....[174]....
        /*04fc*/ 	.word	0x0500000f


	//   ....[175]....
        /*0500*/ 	.word	0x0500000f


	//   ....[176]....
        /*0504*/ 	.word	0x0500000f


	//   ....[177]....
        /*0508*/ 	.word	0x0500000f


	//   ....[178]....
        /*050c*/ 	.word	0x0500000f


	//   ....[179]....
        /*0510*/ 	.word	0x0500000f


	//   ....[180]....
        /*0514*/ 	.word	0x0500000f


	//   ....[181]....
        /*0518*/ 	.word	0x0500000f


	//   ....[182]....
        /*051c*/ 	.word	0x0500000f


	//   ....[183]....
        /*0520*/ 	.word	0x0500000f


	//   ....[184]....
        /*0524*/ 	.word	0x0500000f


	//   ....[185]....
        /*0528*/ 	.word	0x0500000f


	//   ....[186]....
        /*052c*/ 	.word	0x0500000f


	//   ....[187]....
        /*0530*/ 	.word	0x0500000f


	//   ....[188]....
        /*0534*/ 	.word	0x0500000f


	//   ....[189]....
        /*0538*/ 	.word	0x0500000f


	//   ....[190]....
        /*053c*/ 	.word	0x0500000f


	//   ....[191]....
        /*0540*/ 	.word	0x0500000f


	//   ....[192]....
        /*0544*/ 	.word	0x0500000f


	//   ....[193]....
        /*0548*/ 	.word	0x0500000f


	//   ....[194]....
        /*054c*/ 	.word	0x0500000f


	//   ....[195]....
        /*0550*/ 	.word	0x0500000f


	//   ....[196]....
        /*0554*/ 	.word	0x0500000f


	//   ....[197]....
        /*0558*/ 	.word	0x0500000f


	//   ....[198]....
        /*055c*/ 	.word	0x0500000f


	//   ....[199]....
        /*0560*/ 	.word	0x0500000f


	//   ....[200]....
        /*0564*/ 	.word	0x0500000f


	//   ....[201]....
        /*0568*/ 	.word	0x0500000f


	//   ....[202]....
        /*056c*/ 	.word	0x0500000f


	//   ....[203]....
        /*0570*/ 	.word	0x0500000f


	//   ....[204]....
        /*0574*/ 	.word	0x0500000f


	//   ....[205]....
        /*0578*/ 	.word	0x0500000f


	//   ....[206]....
        /*057c*/ 	.word	0x0500000f


	//   ....[207]....
        /*0580*/ 	.word	0x0500000f


	//   ....[208]....
        /*0584*/ 	.word	0x0500000f


	//   ....[209]....
        /*0588*/ 	.word	0x0500000f


	//   ....[210]....
        /*058c*/ 	.word	0x0500000f


	//----- nvinfo : EIATTR_COOP_GROUP_INSTR_OFFSETS
	.align		4
.L_117:
        /*0590*/ 	.byte	0x04, 0x28
        /*0592*/ 	.short	(.L_119 - .L_118)


	//   ....[0]....
.L_118:
        /*0594*/ 	.word	0x00000070


	//   ....[1]....
        /*0598*/ 	.word	0x000000b0


	//   ....[2]....
        /*059c*/ 	.word	0x000002d0


	//   ....[3]....
        /*05a0*/ 	.word	0x00000430


	//   ....[4]....
        /*05a4*/ 	.word	0x00000550


	//   ....[5]....
        /*05a8*/ 	.word	0x000006b0


	//   ....[6]....
        /*05ac*/ 	.word	0x00001d10


	//   ....[7]....
        /*05b0*/ 	.word	0x00004f10


	//   ....[8]....
        /*05b4*/ 	.word	0x00004fe0


	//   ....[9]....
        /*05b8*/ 	.word	0x00005370


	//   ....[10]....
        /*05bc*/ 	.word	0x000053d0


	//   ....[11]....
        /*05c0*/ 	.word	0x000090d0


	//   ....[12]....
        /*05c4*/ 	.word	0x00009100


	//   ....[13]....
        /*05c8*/ 	.word	0x000093f0


	//   ....[14]....
        /*05cc*/ 	.word	0x00009460


	//   ....[15]....
        /*05d0*/ 	.word	0x0000a650


	//   ....[16]....
        /*05d4*/ 	.word	0x0000a6b0


	//   ....[17]....
        /*05d8*/ 	.word	0x0000a730


	//   ....[18]....
        /*05dc*/ 	.word	0x0000a8f0


	//   ....[19]....
        /*05e0*/ 	.word	0x0000c580


	//   ....[20]....
        /*05e4*/ 	.word	0x0000c590


	//   ....[21]....
        /*05e8*/ 	.word	0x0000c5a0


	//   ....[22]....
        /*05ec*/ 	.word	0x0000c5c0


	//   ....[23]....
        /*05f0*/ 	.word	0x0000d0d0


	//   ....[24]....
        /*05f4*/ 	.word	0x0000d0f0


	//   ....[25]....
        /*05f8*/ 	.word	0x0000d290


	//   ....[26]....
        /*05fc*/ 	.word	0x0000d2b0


	//   ....[27]....
        /*0600*/ 	.word	0x0000d3f0


	//   ....[28]....
        /*0604*/ 	.word	0x0000d410


	//   ....[29]....
        /*0608*/ 	.word	0x0000d560


	//   ....[30]....
        /*060c*/ 	.word	0x0000d580


	//   ....[31]....
        /*0610*/ 	.word	0x0000db50


	//   ....[32]....
        /*0614*/ 	.word	0x0000db90


	//   ....[33]....
        /*0618*/ 	.word	0x0000e600


	//   ....[34]....
        /*061c*/ 	.word	0x0000e610


	//   ....[35]....
        /*0620*/ 	.word	0x0000f9a0


	//   ....[36]....
        /*0624*/ 	.word	0x0000f9d0


	//   ....[37]....
        /*0628*/ 	.word	0x0000fb40


	//   ....[38]....
        /*062c*/ 	.word	0x0000fb60


	//   ....[39]....
        /*0630*/ 	.word	0x0000fca0


	//   ....[40]....
        /*0634*/ 	.word	0x0000fcc0


	//   ....[41]....
        /*0638*/ 	.word	0x0000fe10


	//   ....[42]....
        /*063c*/ 	.word	0x0000fe30


	//   ....[43]....
        /*0640*/ 	.word	0x00010010


	//   ....[44]....
        /*0644*/ 	.word	0x00010200


	//   ....[45]....
        /*0648*/ 	.word	0x00010230


	//   ....[46]....
        /*064c*/ 	.word	0x00010260


	//   ....[47]....
        /*0650*/ 	.word	0x00010290


	//   ....[48]....
        /*0654*/ 	.word	0x000102c0


	//   ....[49]....
        /*0658*/ 	.word	0x000102f0


	//   ....[50]....
        /*065c*/ 	.word	0x00010460


	//   ....[51]....
        /*0660*/ 	.word	0x00010490


	//   ....[52]....
        /*0664*/ 	.word	0x000104c0


	//   ....[53]....
        /*0668*/ 	.word	0x000104f0


	//   ....[54]....
        /*066c*/ 	.word	0x00010520


	//   ....[55]....
        /*0670*/ 	.word	0x00010550


	//   ....[56]....
        /*0674*/ 	.word	0x000105e0


	//   ....[57]....
        /*0678*/ 	.word	0x00010610


	//   ....[58]....
        /*067c*/ 	.word	0x00010620


	//   ....[59]....
        /*0680*/ 	.word	0x000106b0


	//   ....[60]....
        /*0684*/ 	.word	0x00012070


	//   ....[61]....
        /*0688*/ 	.word	0x000120b0


	//   ....[62]....
        /*068c*/ 	.word	0x000120e0


	//   ....[63]....
        /*0690*/ 	.word	0x00012190


	//   ....[64]....
        /*0694*/ 	.word	0x000121d0


	//   ....[65]....
        /*0698*/ 	.word	0x00012230


	//   ....[66]....
        /*069c*/ 	.word	0x00012270


	//   ....[67]....
        /*06a0*/ 	.word	0x000122d0


	//   ....[68]....
        /*06a4*/ 	.word	0x000122f0


	//   ....[69]....
        /*06a8*/ 	.word	0x00012320


	//   ....[70]....
        /*06ac*/ 	.word	0x00012af0


	//   ....[71]....
        /*06b0*/ 	.word	0x00012b20


	//   ....[72]....
        /*06b4*/ 	.word	0x00012b80


	//   ....[73]....
        /*06b8*/ 	.word	0x00012be0


	//   ....[74]....
        /*06bc*/ 	.word	0x00012c30


	//   ....[75]....
        /*06c0*/ 	.word	0x00012ca0


	//   ....[76]....
        /*06c4*/ 	.word	0x00012cf0


	//   ....[77]....
        /*06c8*/ 	.word	0x00012d60


	//   ....[78]....
        /*06cc*/ 	.word	0x00012db0


	//   ....[79]....
        /*06d0*/ 	.word	0x00012e20


	//   ....[80]....
        /*06d4*/ 	.word	0x00012e70


	//   ....[81]....
        /*06d8*/ 	.word	0x00012ee0


	//   ....[82]....
        /*06dc*/ 	.word	0x00012f30


	//   ....[83]....
        /*06e0*/ 	.word	0x00012fa0


	//   ....[84]....
        /*06e4*/ 	.word	0x00012ff0


	//   ....[85]....
        /*06e8*/ 	.word	0x00013040


	//   ....[86]....
        /*06ec*/ 	.word	0x000137d0


	//   ....[87]....
        /*06f0*/ 	.word	0x00013800


	//   ....[88]....
        /*06f4*/ 	.word	0x00013830


	//   ....[89]....
        /*06f8*/ 	.word	0x000138f0


	//   ....[90]....
        /*06fc*/ 	.word	0x00013920


	//   ....[91]....
        /*0700*/ 	.word	0x00013970


	//   ....[92]....
        /*0704*/ 	.word	0x000139a0


	//   ....[93]....
        /*0708*/ 	.word	0x000139f0


	//   ....[94]....
        /*070c*/ 	.word	0x00013a20


	//   ....[95]....
        /*0710*/ 	.word	0x00013a90


	//   ....[96]....
        /*0714*/ 	.word	0x00013d70


	//   ....[97]....
        /*0718*/ 	.word	0x00013d90


	//   ....[98]....
        /*071c*/ 	.word	0x00013da0


	//   ....[99]....
        /*0720*/ 	.word	0x00013e50


	//   ....[100]....
        /*0724*/ 	.word	0x00013e60


	//   ....[101]....
        /*0728*/ 	.word	0x00013f10


	//   ....[102]....
        /*072c*/ 	.word	0x00013f20


	//   ....[103]....
        /*0730*/ 	.word	0x00013fd0


	//   ....[104]....
        /*0734*/ 	.word	0x00013fe0


	//   ....[105]....
        /*0738*/ 	.word	0x00013ff0


	//   ....[106]....
        /*073c*/ 	.word	0x00014600


	//   ....[107]....
        /*0740*/ 	.word	0x00014640


	//   ....[108]....
        /*0744*/ 	.word	0x00014680


	//   ....[109]....
        /*0748*/ 	.word	0x000146a0


	//   ....[110]....
        /*074c*/ 	.word	0x000146c0


	//   ....[111]....
        /*0750*/ 	.word	0x00014770


	//   ....[112]....
        /*0754*/ 	.word	0x00014820


	//   ....[113]....
        /*0758*/ 	.word	0x00014850


	//   ....[114]....
        /*075c*/ 	.word	0x00014860


	//   ....[115]....
        /*0760*/ 	.word	0x000148f0


	//   ....[116]....
        /*0764*/ 	.word	0x00014d60


	//   ....[117]....
        /*0768*/ 	.word	0x00014d90


	//   ....[118]....
        /*076c*/ 	.word	0x00014df0


	//   ....[119]....
        /*0770*/ 	.word	0x00014e20


	//   ....[120]....
        /*0774*/ 	.word	0x00014e50


	//   ....[121]....
        /*0778*/ 	.word	0x00014e80


	//   ....[122]....
        /*077c*/ 	.word	0x00014eb0


	//   ....[123]....
        /*0780*/ 	.word	0x00014ee0


	//   ....[124]....
        /*0784*/ 	.word	0x00015080


	//   ....[125]....
        /*0788*/ 	.word	0x000150b0


	//   ....[126]....
        /*078c*/ 	.word	0x000150e0


	//   ....[127]....
        /*0790*/ 	.word	0x00015110


	//   ....[128]....
        /*0794*/ 	.word	0x00015140


	//   ....[129]....
        /*0798*/ 	.word	0x00015170


	//   ....[130]....
        /*079c*/ 	.word	0x00015230


	//   ....[131]....
        /*07a0*/ 	.word	0x00015250


	//   ....[132]....
        /*07a4*/ 	.word	0x00015260


	//   ....[133]....
        /*07a8*/ 	.word	0x000152c0


	//   ....[134]....
        /*07ac*/ 	.word	0x000158e0


	//   ....[135]....
        /*07b0*/ 	.word	0x00015db0


	//   ....[136]....
        /*07b4*/ 	.word	0x00015ea0


	//   ....[137]....
        /*07b8*/ 	.word	0x00015f70


	//   ....[138]....
        /*07bc*/ 	.word	0x00015fe0


	//   ....[139]....
        /*07c0*/ 	.word	0x00016080


	//   ....[140]....
        /*07c4*/ 	.word	0x00016160


	//   ....[141]....
        /*07c8*/ 	.word	0x00016260


	//   ....[142]....
        /*07cc*/ 	.word	0x000162d0


	//   ....[143]....
        /*07d0*/ 	.word	0x000163c0


	//   ....[144]....
        /*07d4*/ 	.word	0x00016430


	//   ....[145]....
        /*07d8*/ 	.word	0x00016510


	//   ....[146]....
        /*07dc*/ 	.word	0x000165c0


	//   ....[147]....
        /*07e0*/ 	.word	0x00016630


	//   ....[148]....
        /*07e4*/ 	.word	0x000166b0


	//   ....[149]....
        /*07e8*/ 	.word	0x00016780


	//   ....[150]....
        /*07ec*/ 	.word	0x00016800


	//   ....[151]....
        /*07f0*/ 	.word	0x000168f0


	//   ....[152]....
        /*07f4*/ 	.word	0x00016970


	//   ....[153]....
        /*07f8*/ 	.word	0x00016a60


	//   ....[154]....
        /*07fc*/ 	.word	0x00016ae0


	//   ....[155]....
        /*0800*/ 	.word	0x00016bd0


	//   ....[156]....
        /*0804*/ 	.word	0x00016c50


	//   ....[157]....
        /*0808*/ 	.word	0x00016d40


	//   ....[158]....
        /*080c*/ 	.word	0x00016dc0


	//   ....[159]....
        /*0810*/ 	.word	0x00016eb0


	//   ....[160]....
        /*0814*/ 	.word	0x00016f30


	//   ....[161]....
        /*0818*/ 	.word	0x00017000


	//   ....[162]....
        /*081c*/ 	.word	0x00017130


	//   ....[163]....
        /*0820*/ 	.word	0x00017200


	//   ....[164]....
        /*0824*/ 	.word	0x000172d0


	//   ....[165]....
        /*0828*/ 	.word	0x000173b0


	//   ....[166]....
        /*082c*/ 	.word	0x00017410


	//   ....[167]....
        /*0830*/ 	.word	0x000174f0


	//   ....[168]....
        /*0834*/ 	.word	0x00017550


	//   ....[169]....
        /*0838*/ 	.word	0x00017630


	//   ....[170]....
        /*083c*/ 	.word	0x00017690


	//   ....[171]....
        /*0840*/ 	.word	0x000177a0


	//   ....[172]....
        /*0844*/ 	.word	0x00017890


	//   ....[173]....
        /*0848*/ 	.word	0x00017930


	//   ....[174]....
        /*084c*/ 	.word	0x00017990


	//   ....[175]....
        /*0850*/ 	.word	0x00017ab0


	//   ....[176]....
        /*0854*/ 	.word	0x00017b10


	//   ....[177]....
        /*0858*/ 	.word	0x00017c30


	//   ....[178]....
        /*085c*/ 	.word	0x00017c90


	//   ....[179]....
        /*0860*/ 	.word	0x00017db0


	//   ....[180]....
        /*0864*/ 	.word	0x00017e10


	//   ....[181]....
        /*0868*/ 	.word	0x00017ee0


	//   ....[182]....
        /*086c*/ 	.word	0x00018040


	//   ....[183]....
        /*0870*/ 	.word	0x000180e0


	//   ....[184]....
        /*0874*/ 	.word	0x00018230


	//   ....[185]....
        /*0878*/ 	.word	0x000182e0


	//   ....[186]....
        /*087c*/ 	.word	0x00018340


	//   ....[187]....
        /*0880*/ 	.word	0x00018400


	//   ....[188]....
        /*0884*/ 	.word	0x000184e0


	//   ....[189]....
        /*0888*/ 	.word	0x000185a0


	//   ....[190]....
        /*088c*/ 	.word	0x00018680


	//   ....[191]....
        /*0890*/ 	.word	0x00018740


	//   ....[192]....
        /*0894*/ 	.word	0x00018850


	//   ....[193]....
        /*0898*/ 	.word	0x000188f0


	//   ....[194]....
        /*089c*/ 	.word	0x00018a70


	//   ....[195]....
        /*08a0*/ 	.word	0x00018ae0


	//   ....[196]....
        /*08a4*/ 	.word	0x00018b50


	//   ....[197]....
        /*08a8*/ 	.word	0x00018bc0


	//   ....[198]....
        /*08ac*/ 	.word	0x00018c30


	//   ....[199]....
        /*08b0*/ 	.word	0x00018cb0


	//   ....[200]....
        /*08b4*/ 	.word	0x00018d30


	//   ....[201]....
        /*08b8*/ 	.word	0x00018dc0


	//   ....[202]....
        /*08bc*/ 	.word	0x00018e30


	//   ....[203]....
        /*08c0*/ 	.word	0x00018ea0


	//   ....[204]....
        /*08c4*/ 	.word	0x00018f10


	//   ....[205]....
        /*08c8*/ 	.word	0x00018f90


	//   ....[206]....
        /*08cc*/ 	.word	0x00019000


	//   ....[207]....
        /*08d0*/ 	.word	0x000190a0


	//   ....[208]....
        /*08d4*/ 	.word	0x000190f0


	//   ....[209]....
        /*08d8*/ 	.word	0x00019180


	//   ....[210]....
        /*08dc*/ 	.word	0x000192b0


	//----- nvinfo : EIATTR_REG_RECONFIG
	.align		4
.L_119:
        /*08e0*/ 	.byte	0x01, 0x54
	.zero		2


	//----- nvinfo : EIATTR_SYSCALL_OFFSETS
	.align		4
        /*08e4*/ 	.byte	0x04, 0x46
        /*08e6*/ 	.short	(.L_121 - .L_120)


	//   ....[0]....
.L_120:
        /*08e8*/ 	.word	0x00001e90


	//   ....[1]....
        /*08ec*/ 	.word	0x000116a0


	//   ....[2]....
        /*08f0*/ 	.word	0x000117f0


	//   ....[3]....
        /*08f4*/ 	.word	0x000118e0


	//   ....[4]....
        /*08f8*/ 	.word	0x00012770


	//----- nvinfo : EIATTR_MBARRIER_INSTR_OFFSETS
	.align		4
.L_121:
        /*08fc*/ 	.byte	0x04, 0x39
        /*08fe*/ 	.short	(.L_123 - .L_122)


	//   ....[0]....
.L_122:
        /*0900*/ 	.word	0x00000180
        /*0904*/ 	.word	0x000000ff
        /*0908*/ 	.word	0x00038800
        /*090c*/ 	.short	0x0100
        /*090e*/ 	.byte	0x08
	.zero		1


	//   ....[1]....
        /*0910*/ 	.word	0x00000190
        /*0914*/ 	.word	0x000000ff
        /*0918*/ 	.word	0x00038820
        /*091c*/ 	.short	0x0100
        /*091e*/ 	.byte	0x08
	.zero		1


	//   ....[2]....
        /*0920*/ 	.word	0x00000280
        /*0924*/ 	.word	0x000000ff
        /*0928*/ 	.word	0x00038830
        /*092c*/ 	.short	0x0100
        /*092e*/ 	.byte	0x08
	.zero		1


	//   ....[3]....
        /*0930*/ 	.word	0x00000290
        /*0934*/ 	.word	0x000000ff
        /*0938*/ 	.word	0x00038840
        /*093c*/ 	.short	0x0100
        /*093e*/ 	.byte	0x08
	.zero		1


	//   ....[4]....
        /*0940*/ 	.word	0x000002a0
        /*0944*/ 	.word	0x000000ff
        /*0948*/ 	.word	0x00038838
        /*094c*/ 	.short	0x0100
        /*094e*/ 	.byte	0x08
	.zero		1


	//   ....[5]....
        /*0950*/ 	.word	0x000002b0
        /*0954*/ 	.word	0x000000ff
        /*0958*/ 	.word	0x00038848
        /*095c*/ 	.short	0x0100
        /*095e*/ 	.byte	0x08
	.zero		1


	//   ....[6]....
        /*0960*/ 	.word	0x000003e0
        /*0964*/ 	.word	0x000000ff
        /*0968*/ 	.word	0x00038850
        /*096c*/ 	.short	0x0100
        /*096e*/ 	.byte	0x08
	.zero		1


	//   ....[7]....
        /*0970*/ 	.word	0x000003f0
        /*0974*/ 	.word	0x000000ff
        /*0978*/ 	.word	0x00038860
        /*097c*/ 	.short	0x0100
        /*097e*/ 	.byte	0x08
	.zero		1


	//   ....[8]....
        /*0980*/ 	.word	0x00000400
        /*0984*/ 	.word	0x000000ff
        /*0988*/ 	.word	0x00038858
        /*098c*/ 	.short	0x0100
        /*098e*/ 	.byte	0x08
	.zero		1


	//   ....[9]....
        /*0990*/ 	.word	0x00000410
        /*0994*/ 	.word	0x000000ff
        /*0998*/ 	.word	0x00038868
        /*099c*/ 	.short	0x0100
        /*099e*/ 	.byte	0x08
	.zero		1


	//   ....[10]....
        /*09a0*/ 	.word	0x00000500
        /*09a4*/ 	.word	0x000000ff
        /*09a8*/ 	.word	0x00038870
        /*09ac*/ 	.short	0x0100
        /*09ae*/ 	.byte	0x06
	.zero		1


	//   ....[11]....
        /*09b0*/ 	.word	0x00000510
        /*09b4*/ 	.word	0x000000ff
        /*09b8*/ 	.word	0x00038880
        /*09bc*/ 	.short	0x0100
        /*09be*/ 	.byte	0x06
	.zero		1


	//   ....[12]....
        /*09c0*/ 	.word	0x00000520
        /*09c4*/ 	.word	0x000000ff
        /*09c8*/ 	.word	0x00038878
        /*09cc*/ 	.short	0x0100
        /*09ce*/ 	.byte	0x06
	.zero		1


	//   ....[13]....
        /*09d0*/ 	.word	0x00000530
        /*09d4*/ 	.word	0x000000ff
        /*09d8*/ 	.word	0x00038888
        /*09dc*/ 	.short	0x0100
        /*09de*/ 	.byte	0x06
	.zero		1


	//   ....[14]....
        /*09e0*/ 	.word	0x00000660
        /*09e4*/ 	.word	0x000000ff
        /*09e8*/ 	.word	0x00038890
        /*09ec*/ 	.short	0x0100
        /*09ee*/ 	.byte	0x08
	.zero		1


	//   ....[15]....
        /*09f0*/ 	.word	0x00000670
        /*09f4*/ 	.word	0x000000ff
        /*09f8*/ 	.word	0x000388a0
        /*09fc*/ 	.short	0x0100
        /*09fe*/ 	.byte	0x08
	.zero		1


	//   ....[16]....
        /*0a00*/ 	.word	0x00000680
        /*0a04*/ 	.word	0x000000ff
        /*0a08*/ 	.word	0x00038898
        /*0a0c*/ 	.short	0x0100
        /*0a0e*/ 	.byte	0x08
	.zero		1


	//   ....[17]....
        /*0a10*/ 	.word	0x00000690
        /*0a14*/ 	.word	0x000000ff
        /*0a18*/ 	.word	0x000388a8
        /*0a1c*/ 	.short	0x0100
        /*0a1e*/ 	.byte	0x08
	.zero		1


	//   ....[18]....
        /*0a20*/ 	.word	0x000007d0
        /*0a24*/ 	.word	0x000000ff
        /*0a28*/ 	.word	0x000388b0
        /*0a2c*/ 	.short	0x0100
        /*0a2e*/ 	.byte	0x08
	.zero		1


	//   ....[19]....
        /*0a30*/ 	.word	0x000007e0
        /*0a34*/ 	.word	0x000000ff
        /*0a38*/ 	.word	0x000388c0
        /*0a3c*/ 	.short	0x0100
        /*0a3e*/ 	.byte	0x08
	.zero		1


	//   ....[20]....
        /*0a40*/ 	.word	0x000007f0
        /*0a44*/ 	.word	0x000000ff
        /*0a48*/ 	.word	0x000388b8
        /*0a4c*/ 	.short	0x0100
        /*0a4e*/ 	.byte	0x08
	.zero		1


	//   ....[21]....
        /*0a50*/ 	.word	0x00000800
        /*0a54*/ 	.word	0x000000ff
        /*0a58*/ 	.word	0x000388c8
        /*0a5c*/ 	.short	0x0100
        /*0a5e*/ 	.byte	0x08
	.zero		1


	//   ....[22]....
        /*0a60*/ 	.word	0x00001f90
        /*0a64*/ 	.word	0x00000005
        /*0a68*/ 	.word	0x00038800
        /*0a6c*/ 	.short	0x010a
        /*0a6e*/ 	.byte	0x3f
	.zero		1


	//   ....[23]....
        /*0a70*/ 	.word	0x00002020
        /*0a74*/ 	.word	0x00000000
        /*0a78*/ 	.word	0x00038830
        /*0a7c*/ 	.short	0x010a
        /*0a7e*/ 	.byte	0x3f
	.zero		1


	//   ....[24]....
        /*0a80*/ 	.word	0x00002070
        /*0a84*/ 	.word	0x00000000
        /*0a88*/ 	.word	0x00038830
        /*0a8c*/ 	.short	0x010a
        /*0a8e*/ 	.byte	0x3f
	.zero		1


	//   ....[25]....
        /*0a90*/ 	.word	0x00005840
        /*0a94*/ 	.word	0x00000015
        /*0a98*/ 	.word	0x00000000
        /*0a9c*/ 	.short	0x0101
        /*0a9e*/ 	.byte	0x3f
	.zero		1


	//   ....[26]....
        /*0aa0*/ 	.word	0x00006300
        /*0aa4*/ 	.word	0x000000ff
        /*0aa8*/ 	.word	0x00038830
        /*0aac*/ 	.short	0x010a
        /*0aae*/ 	.byte	0x3d
	.zero		1


	//   ....[27]....
        /*0ab0*/ 	.word	0x00006340
        /*0ab4*/ 	.word	0x000000ff
        /*0ab8*/ 	.word	0x00038830
        /*0abc*/ 	.short	0x010a
        /*0abe*/ 	.byte	0x3d
	.zero		1


	//   ....[28]....
        /*0ac0*/ 	.word	0x00008c90
        /*0ac4*/ 	.word	0x000000e5
        /*0ac8*/ 	.word	0x00038850
        /*0acc*/ 	.short	0x010a
        /*0ace*/ 	.byte	0x3f
	.zero		1


	//   ....[29]....
        /*0ad0*/ 	.word	0x00008cd0
        /*0ad4*/ 	.word	0x000000e5
        /*0ad8*/ 	.word	0x00038850
        /*0adc*/ 	.short	0x010a
        /*0ade*/ 	.byte	0x3f
	.zero		1


	//   ....[30]....
        /*0ae0*/ 	.word	0x00008ff0
        /*0ae4*/ 	.word	0x000000ff
        /*0ae8*/ 	.word	0x00000000
        /*0aec*/ 	.short	0x0101
        /*0aee*/ 	.byte	0x3d
	.zero		1


	//   ....[31]....
        /*0af0*/ 	.word	0x00009b40
        /*0af4*/ 	.word	0x000000e5
        /*0af8*/ 	.word	0x00000000
        /*0afc*/ 	.short	0x0101
        /*0afe*/ 	.byte	0x3f
	.zero		1


	//   ....[32]....
        /*0b00*/ 	.word	0x0000a560
        /*0b04*/ 	.word	0x0000000c
        /*0b08*/ 	.word	0x00038850
        /*0b0c*/ 	.short	0x010a
        /*0b0e*/ 	.byte	0x3f
	.zero		1


	//   ....[33]....
        /*0b10*/ 	.word	0x0000a5d0
        /*0b14*/ 	.word	0x0000000c
        /*0b18*/ 	.word	0x00038850
        /*0b1c*/ 	.short	0x010a
        /*0b1e*/ 	.byte	0x3f
	.zero		1


	//   ....[34]....
        /*0b20*/ 	.word	0x0000b2b0
        /*0b24*/ 	.word	0x00000003
        /*0b28*/ 	.word	0x00000000
        /*0b2c*/ 	.short	0x0101
        /*0b2e*/ 	.byte	0x3f
	.zero		1


	//   ....[35]....
        /*0b30*/ 	.word	0x0000d0c0
        /*0b34*/ 	.word	0x000000ff
        /*0b38*/ 	.word	0x00000000
        /*0b3c*/ 	.short	0x0101
        /*0b3e*/ 	.byte	0x08
	.zero		1


	//   ....[36]....
        /*0b40*/ 	.word	0x0000d970
        /*0b44*/ 	.word	0x000000ff
        /*0b48*/ 	.word	0x00000000
        /*0b4c*/ 	.short	0x0101
        /*0b4e*/ 	.byte	0x08
	.zero		1


	//   ....[37]....
        /*0b50*/ 	.word	0x00011ea0
        /*0b54*/ 	.word	0x00000005
        /*0b58*/ 	.word	0x00038840
        /*0b5c*/ 	.short	0x010a
        /*0b5e*/ 	.byte	0x3f
	.zero		1


	//   ....[38]....
        /*0b60*/ 	.word	0x00012490
        /*0b64*/ 	.word	0x00000005
        /*0b68*/ 	.word	0x00038830
        /*0b6c*/ 	.short	0x0107
        /*0b6e*/ 	.byte	0x3f
	.zero		1


	//   ....[39]....
        /*0b70*/ 	.word	0x00012570
        /*0b74*/ 	.word	0x00000005
        /*0b78*/ 	.word	0x00038830
        /*0b7c*/ 	.short	0x0101
        /*0b7e*/ 	.byte	0x3f
	.zero		1


	//   ....[40]....
        /*0b80*/ 	.word	0x00013130
        /*0b84*/ 	.word	0x00000016
        /*0b88*/ 	.word	0x00038800
        /*0b8c*/ 	.short	0x0107
        /*0b8e*/ 	.byte	0x3f
	.zero		1


	//   ....[41]....
        /*0b90*/ 	.word	0x00013250
        /*0b94*/ 	.word	0x00000016
        /*0b98*/ 	.word	0x00038800
        /*0b9c*/ 	.short	0x0101
        /*0b9e*/ 	.byte	0x3f
	.zero		1


	//   ....[42]....
        /*0ba0*/ 	.word	0x00013270
        /*0ba4*/ 	.word	0x00000016
        /*0ba8*/ 	.word	0x00038820
        /*0bac*/ 	.short	0x010a
        /*0bae*/ 	.byte	0x3f
	.zero		1


	//   ....[43]....
        /*0bb0*/ 	.word	0x00013640
        /*0bb4*/ 	.word	0x00000006
        /*0bb8*/ 	.word	0x00038840
        /*0bbc*/ 	.short	0x010a
        /*0bbe*/ 	.byte	0x3f
	.zero		1


	//   ....[44]....
        /*0bc0*/ 	.word	0x00013ba0
        /*0bc4*/ 	.word	0x00000006
        /*0bc8*/ 	.word	0x00038830
        /*0bcc*/ 	.short	0x0107
        /*0bce*/ 	.byte	0x3f
	.zero		1


	//   ....[45]....
        /*0bd0*/ 	.word	0x00013c50
        /*0bd4*/ 	.word	0x00000006
        /*0bd8*/ 	.word	0x00038830
        /*0bdc*/ 	.short	0x0101
        /*0bde*/ 	.byte	0x3f
	.zero		1


	//   ....[46]....
        /*0be0*/ 	.word	0x00013cb0
        /*0be4*/ 	.word	0x00000006
        /*0be8*/ 	.word	0x00038860
        /*0bec*/ 	.short	0x010a
        /*0bee*/ 	.byte	0x3f
	.zero		1


	//   ....[47]....
        /*0bf0*/ 	.word	0x000141b0
        /*0bf4*/ 	.word	0x00000006
        /*0bf8*/ 	.word	0x00038850
        /*0bfc*/ 	.short	0x0107
        /*0bfe*/ 	.byte	0x3f
	.zero		1


	//   ....[48]....
        /*0c00*/ 	.word	0x00014340
        /*0c04*/ 	.word	0x00000006
        /*0c08*/ 	.word	0x00038850
        /*0c0c*/ 	.short	0x0101
        /*0c0e*/ 	.byte	0x3f
	.zero		1


	//   ....[49]....
        /*0c10*/ 	.word	0x00014550
        /*0c14*/ 	.word	0x00000004
        /*0c18*/ 	.word	0x00038860
        /*0c1c*/ 	.short	0x010a
        /*0c1e*/ 	.byte	0x3f
	.zero		1


	//   ....[50]....
        /*0c20*/ 	.word	0x00014a70
        /*0c24*/ 	.word	0x00000004
        /*0c28*/ 	.word	0x00038850
        /*0c2c*/ 	.short	0x0107
        /*0c2e*/ 	.byte	0x3f
	.zero		1


	//   ....[51]....
        /*0c30*/ 	.word	0x00014b20
        /*0c34*/ 	.word	0x00000004
        /*0c38*/ 	.word	0x00038850
        /*0c3c*/ 	.short	0x0101
        /*0c3e*/ 	.byte	0x3f
	.zero		1


	//   ....[52]....
        /*0c40*/ 	.word	0x00015860
        /*0c44*/ 	.word	0x00000004
        /*0c48*/ 	.word	0x00038820
        /*0c4c*/ 	.short	0x010a
        /*0c4e*/ 	.byte	0x3f
	.zero		1


	//   ....[53]....
        /*0c50*/ 	.word	0x00015a00
        /*0c54*/ 	.word	0x00000005
        /*0c58*/ 	.word	0x00038840
        /*0c5c*/ 	.short	0x010a
        /*0c5e*/ 	.byte	0x3f
	.zero		1


	//   ....[54]....
        /*0c60*/ 	.word	0x00015aa0
        /*0c64*/ 	.word	0x0000001b
        /*0c68*/ 	.word	0x00038840
        /*0c6c*/ 	.short	0x010a
        /*0c6e*/ 	.byte	0x3f
	.zero		1


	//   ....[55]....
        /*0c70*/ 	.word	0x00015ae0
        /*0c74*/ 	.word	0x00000005
        /*0c78*/ 	.word	0x00038860
        /*0c7c*/ 	.short	0x010a
        /*0c7e*/ 	.byte	0x3f
	.zero		1


	//   ....[56]....
        /*0c80*/ 	.word	0x00015b20
        /*0c84*/ 	.word	0x0000001b
        /*0c88*/ 	.word	0x00038860
        /*0c8c*/ 	.short	0x010a
        /*0c8e*/ 	.byte	0x3f
	.zero		1


	//   ....[57]....
        /*0c90*/ 	.word	0x00015b80
        /*0c94*/ 	.word	0x00000005
        /*0c98*/ 	.word	0x00038800
        /*0c9c*/ 	.short	0x010a
        /*0c9e*/ 	.byte	0x3f
	.zero		1


	//   ....[58]....
        /*0ca0*/ 	.word	0x00015bd0
        /*0ca4*/ 	.word	0x00000000
        /*0ca8*/ 	.word	0x00038830
        /*0cac*/ 	.short	0x010a
        /*0cae*/ 	.byte	0x3f
	.zero		1


	//   ....[59]....
        /*0cb0*/ 	.word	0x00015c30
        /*0cb4*/ 	.word	0x00000004
        /*0cb8*/ 	.word	0x00038830
        /*0cbc*/ 	.short	0x010a
        /*0cbe*/ 	.byte	0x3f
	.zero		1


	//   ....[60]....
        /*0cc0*/ 	.word	0x00015c80
        /*0cc4*/ 	.word	0x000000e5
        /*0cc8*/ 	.word	0x00038850
        /*0ccc*/ 	.short	0x010a
        /*0cce*/ 	.byte	0x3f
	.zero		1


	//   ....[61]....
        /*0cd0*/ 	.word	0x00015cd0
        /*0cd4*/ 	.word	0x0000000c
        /*0cd8*/ 	.word	0x00038850
        /*0cdc*/ 	.short	0x010a
        /*0cde*/ 	.byte	0x3f
	.zero		1


	//   ....[62]....
        /*0ce0*/ 	.word	0x00015df0
        /*0ce4*/ 	.word	0x00000005
        /*0ce8*/ 	.word	0x00038840
        /*0cec*/ 	.short	0x010a
        /*0cee*/ 	.byte	0x3f
	.zero		1


	//   ....[63]....
        /*0cf0*/ 	.word	0x00017030
        /*0cf4*/ 	.word	0x00000016
        /*0cf8*/ 	.word	0x00038820
        /*0cfc*/ 	.short	0x010a
        /*0cfe*/ 	.byte	0x3f
	.zero		1


	//   ....[64]....
        /*0d00*/ 	.word	0x00017080
        /*0d04*/ 	.word	0x00000006
        /*0d08*/ 	.word	0x00038840
        /*0d0c*/ 	.short	0x010a
        /*0d0e*/ 	.byte	0x3f
	.zero		1


	//   ....[65]....
        /*0d10*/ 	.word	0x000177e0
        /*0d14*/ 	.word	0x00000006
        /*0d18*/ 	.word	0x00038860
        /*0d1c*/ 	.short	0x010a
        /*0d1e*/ 	.byte	0x3f
	.zero		1


	//   ....[66]....
        /*0d20*/ 	.word	0x00017f90
        /*0d24*/ 	.word	0x00000004
        /*0d28*/ 	.word	0x00038860
        /*0d2c*/ 	.short	0x010a
        /*0d2e*/ 	.byte	0x3f
	.zero		1


	//   ....[67]....
        /*0d30*/ 	.word	0x000191d0
        /*0d34*/ 	.word	0x00000004
        /*0d38*/ 	.word	0x00038820
        /*0d3c*/ 	.short	0x010a
        /*0d3e*/ 	.byte	0x3f
	.zero		1


	//   ....[68]....
        /*0d40*/ 	.word	0x00019370
        /*0d44*/ 	.word	0x00000005
        /*0d48*/ 	.word	0x00038840
        /*0d4c*/ 	.short	0x010a
        /*0d4e*/ 	.byte	0x3f
	.zero		1


	//   ....[69]....
        /*0d50*/ 	.word	0x000193c0
        /*0d54*/ 	.word	0x0000001b
        /*0d58*/ 	.word	0x00038840
        /*0d5c*/ 	.short	0x010a
        /*0d5e*/ 	.byte	0x3f
	.zero		1


	//   ....[70]....
        /*0d60*/ 	.word	0x00019410
        /*0d64*/ 	.word	0x00000005
        /*0d68*/ 	.word	0x00038860
        /*0d6c*/ 	.short	0x010a
        /*0d6e*/ 	.byte	0x3f
	.zero		1


	//----- nvinfo : EIATTR_NUM_MBARRIERS
	.align		4
.L_123:
        /*0d70*/ 	.byte	0x03, 0x38
        /*0d72*/ 	.short	0x0016


	//----- nvinfo : EIATTR_EXIT_INSTR_OFFSETS
	.align		4
        /*0d74*/ 	.byte	0x04, 0x1c
        /*0d76*/ 	.short	(.L_125 - .L_124)


	//   ....[0]....
.L_124:
        /*0d78*/ 	.word	0x00000990


	//   ....[1]....
        /*0d7c*/ 	.word	0x0000ffb0


	//   ....[2]....
        /*0d80*/ 	.word	0x00015b70


	//----- nvinfo : EIATTR_MAX_THREADS
	.align		4
.L_125:
        /*0d84*/ 	.byte	0x04, 0x05
        /*0d86*/ 	.short	(.L_127 - .L_126)
.L_126:
        /*0d88*/ 	.word	0x00000180
        /*0d8c*/ 	.word	0x00000001
        /*0d90*/ 	.word	0x00000001


	//----- nvinfo : EIATTR_CRS_STACK_SIZE
	.align		4
.L_127:
        /*0d94*/ 	.byte	0x04, 0x1e
        /*0d96*/ 	.short	(.L_129 - .L_128)
.L_128:
        /*0d98*/ 	.word	0x00000000


	//----- nvinfo : EIATTR_CBANK_PARAM_SIZE
	.align		4
.L_129:
        /*0d9c*/ 	.byte	0x03, 0x19
        /*0d9e*/ 	.short	0x0af0


	//----- nvinfo : EIATTR_PARAM_CBANK
	.align		4
        /*0da0*/ 	.byte	0x04, 0x0a
        /*0da2*/ 	.short	(.L_131 - .L_130)
	.align		4
.L_130:
        /*0da4*/ 	.word	index@(.nv.constant0._ZN7cutlass13device_kernelIN5flash11enable_sm90INS1_16FlashAttnFwdSm90INS1_25CollectiveMainloopFwdSm90ILi2EN4cute5tupleIJNS5_1CILi1EEES8_S8_EEENS6_IJNS7_ILi128EEENS7_ILi80EEENS7_ILi256EEEEEELi256ENS_10bfloat16_tEfNS_4arch4Sm90ELb0ELb0ELb0ELb1ELb1ELb0ELb0ELb1ELb1ELb1ELb1ELb0EEENS1_21CollectiveEpilogueFwdINS6_IJSA_SC_SB_EEES9_SE_SG_Li256ELb1ELb1ELb1ELb0EEENS1_36VarlenDynamicPersistentTileSchedulerILi128ELi80ELi256ELi128ELb1ELb1ELb1ELb0ELb1ELb1EEEEEEEEEvNT_6ParamsE)
        /*0da8*/ 	.short	0x0210
        /*0daa*/ 	.short	0x0af0


	//----- nvinfo : EIATTR_SW_WAR
	.align		4
.L_131:
        /*0dac*/ 	.byte	0x04, 0x36
        /*0dae*/ 	.short	(.L_133 - .L_132)
.L_132:
        /*0db0*/ 	.word	0x00000008
.L_133:


//--------------------- .nv.info._ZN7cutlass13device_kernelIN5flash11enable_sm90INS1_16FlashAttnFwdSm90INS1_25CollectiveMainloopFwdSm90ILi2EN4cute5tupleIJNS5_1CILi1EEES8_S8_EEENS6_IJNS7_ILi128EEENS7_ILi80EEENS7_ILi256EEEEEELi256ENS_10bfloat16_tEfNS_4arch4Sm90ELb0ELb0ELb0ELb1ELb1ELb1ELb0ELb1ELb1ELb1ELb1ELb0EEENS1_21CollectiveEpilogueFwdINS6_IJSA_SC_SB_EEES9_SE_SG_Li256ELb1ELb1ELb1ELb0EEENS1_36VarlenDynamicPersistentTileSchedulerILi128ELi80ELi256ELi128ELb1ELb1ELb1ELb0ELb1ELb1EEEEEEEEEvNT_6ParamsE --------------------------
	.section	.nv.info._ZN7cutlass13device_kernelIN5flash11enable_sm90INS1_16FlashAttnFwdSm90INS1_25CollectiveMainloopFwdSm90ILi2EN4cute5tupleIJNS5_1CILi1EEES8_S8_EEENS6_IJNS7_ILi128EEENS7_ILi80EEENS7_ILi256EEEEEELi256ENS_10bfloat16_tEfNS_4arch4Sm90ELb0ELb0ELb0ELb1ELb1ELb1ELb0ELb1ELb1ELb1ELb1ELb0EEENS1_21CollectiveEpilogueFwdINS6_IJSA_SC_SB_EEES9_SE_SG_Li256ELb1ELb1ELb1ELb0EEENS1_36VarlenDynamicPersistentTileSchedulerILi128ELi80ELi256ELi128ELb1ELb1ELb1ELb0ELb1ELb1EEEEEEEEEvNT_6ParamsE,"",@"SHT_CUDA_INFO"
	.sectionflags	@""
	.align	4


	//----- nvinfo : EIATTR_CUDA_API_VERSION
	.align		4
        /*0000*/ 	.byte	0x04, 0x37
        /*0002*/ 	.short	(.L_135 - .L_134)
.L_134:
        /*0004*/ 	.word	0x00000082


	//----- nvinfo : EIATTR_KPARAM_INFO
	.align		4
.L_135:
        /*0008*/ 	.byte	0x04, 0x17
        /*000a*/ 	.short	(.L_137 - .L_136)
.L_136:
        /*000c*/ 	.word	0x00000000
        /*0010*/ 	.short	0x0000
        /*0012*/ 	.short	0x0070
        /*0014*/ 	.byte	0x00, 0xf0, 0x01, 0x2a


	//----- nvinfo : EIATTR_SPARSE_MMA_MASK
	.align		4
.L_137:
        /*0018*/ 	.byte	0x03, 0x50
        /*001a*/ 	.short	0x0000


	//----- nvinfo : EIATTR_MAXREG_COUNT
	.align		4
        /*001c*/ 	.byte	0x03, 0x1b
        /*001e*/ 	.short	0x00a8


	//----- nvinfo : EIATTR_NUM_BARRIERS
	.align		4
        /*0020*/ 	.byte	0x02, 0x4c
        /*0022*/ 	.byte	0x10
	.zero		1


	//----- nvinfo : EIATTR_EXTERNS
	.align		4
        /*0024*/ 	.byte	0x04, 0x0f
        /*0026*/ 	.short	(.L_139 - .L_138)


	//   ....[0]....
	.align		4
.L_138:
        /*0028*/ 	.word	index@(__assertfail)


	//----- nvinfo : EIATTR_ANNOTATIONS
	.align		4
.L_139:
        /*002c*/ 	.byte	0x04, 0x55
        /*002e*/ 	.short	(.L_141 - .L_140)


	//   ....[0]....
.L_140:
        /* <DEDUP_REMOVED lines=130> */
        /*0844*/ 	.byte	0x60, 0x93, 0x02, 0x00, 0x01, 0x00, 0x00, 0x00, 0x80, 0xa6, 0x02, 0x00


	//----- nvinfo : EIATTR_MERCURY_ISA_VERSION
	.align		4
.L_141:
        /*0850*/ 	.byte	0x03, 0x5f
        /*0852*/ 	.short	0x0101


	//----- nvinfo : EIATTR_UNUSED_LOAD_BYTE_OFFSET
	.align		4
        /*0854*/ 	.byte	0x04, 0x44
        /*0856*/ 	.short	(.L_143 - .L_142)


	//   ....[0]....
.L_142:
        /*0858*/ 	.word	0x00000a30
        /*085c*/ 	.word	0x0000fff0


	//   ....[1]....
        /*0860*/ 	.word	0x0001e7d0
        /*0864*/ 	.word	0x0000fff0


	//----- nvinfo : EIATTR_INT_WARP_WIDE_INSTR_OFFSETS
	.align		4
.L_143:
        /*0868*/ 	.byte	0x04, 0x31
        /*086a*/ 	.short	(.L_145 - .L_144)


	//   ....[0]....
.L_144:
        /*086c*/ 	.word	0x00000130


	//   ....[1]....
        /*0870*/ 	.word	0x00000170


	//   ....[2]....
        /*0874*/ 	.word	0x000001e0


	//   ....[3]....
        /*0878*/ 	.word	0x000261a0


	//   ....[4]....
        /*087c*/ 	.word	0x00026240


	//   ....[5]....
        /*0880*/ 	.word	0x00029250


	//   ....[6]....
        /*0884*/ 	.word	0x000292f0


	//----- nvinfo : EIATTR_COOP_GROUP_MASK_REGIDS
	.align		4
.L_145:
        /*0888*/ 	.byte	0x04, 0x29
        /*088a*/ 	.short	(.L_147 - .L_146)


	//   ....[0]....
.L_146:
        /*088c*/ 	.word	0xffffffff


	//   ....[1]....
        /*0890*/ 	.word	0xffffffff


	//   ....[2]....
        /*0894*/ 	.word	0xffffffff


	//   ....[3]....
        /*0898*/ 	.word	0xffffffff


	//   ....[4]....
        /*089c*/ 	.word	0xffffffff


	//   ....[5]....
        /*08a0*/ 	.word	0xffffffff


	//   ....[6]....
        /*08a4*/ 	.word	0xffffffff


	//   ....[7]....
        /*08a8*/ 	.word	0xffffffff


	//   ....[8]....
        /*08ac*/ 	.word	0xffffffff


	//   ....[9]....
        /*08b0*/ 	.word	0xffffffff


	//   ....[10]....
        /*08b4*/ 	.word	0xffffffff


	//   ....[11]....
        /*08b8*/ 	.word	0xffffffff


	//   ....[12]....
        /*08bc*/ 	.word	0xffffffff


	//   ....[13]....
        /*08c0*/ 	.word	0xffffffff


	//   ....[14]....
        /*08c4*/ 	.word	0xffffffff


	//   ....[15]....
        /*08c8*/ 	.word	0xffffffff


	//   ....[16]....
        /*08cc*/ 	.word	0xffffffff


	//   ....[17]....
        /*08d0*/ 	.word	0xffffffff


	//   ....[18]....
        /*08d4*/ 	.word	0xffffffff


	//   ....[19]....
        /*08d8*/ 	.word	0xffffffff


	//   ....[20]....
        /*08dc*/ 	.word	0xffffffff


	//   ....[21]....
        /*08e0*/ 	.word	0xffffffff


	//   ....[22]....
        /*08e4*/ 	.word	0xffffffff


	//   ....[23]....
        /*08e8*/ 	.word	0xffffffff


	//   ....[24]....
        /*08ec*/ 	.word	0xffffffff


	//   ....[25]....
        /*08f0*/ 	.word	0xffffffff


	//   ....[26]....
        /*08f4*/ 	.word	0xffffffff


	//   ....[27]....
        /*08f8*/ 	.word	0xffffffff


	//   ....[28]....
        /*08fc*/ 	.word	0xffffffff


	//   ....[29]....
        /*0900*/ 	.word	0xffffffff


	//   ....[30]....
        /*0904*/ 	.word	0xffffffff


	//   ....[31]....
        /*0908*/ 	.word	0xffffffff


	//   ....[32]....
        /*090c*/ 	.word	0xffffffff


	//   ....[33]....
        /*0910*/ 	.word	0xffffffff


	//   ....[34]....
        /*0914*/ 	.word	0xffffffff


	//   ....[35]....
        /*0918*/ 	.word	0xffffffff


	//   ....[36]....
        /*091c*/ 	.word	0xffffffff


	//   ....[37]....
        /*0920*/ 	.word	0xffffffff


	//   ....[38]....
        /*0924*/ 	.word	0xffffffff


	//   ....[39]....
        /*0928*/ 	.word	0xffffffff


	//   ....[40]....
        /*092c*/ 	.word	0xffffffff


	//   ....[41]....
        /*0930*/ 	.word	0xffffffff


	//   ....[42]....
        /*0934*/ 	.word	0xffffffff


	//   ....[43]....
        /*0938*/ 	.word	0xffffffff


	//   ....[44]....
        /*093c*/ 	.word	0xffffffff


	//   ....[45]....
        /*0940*/ 	.word	0xffffffff


	//   ....[46]....
        /*0944*/ 	.word	0xffffffff


	//   ....[47]....
        /*0948*/ 	.word	0xffffffff


	//   ....[48]....
        /*094c*/ 	.word	0xffffffff


	//   ....[49]....
        /*0950*/ 	.word	0xffffffff


	//   ....[50]....
        /*0954*/ 	.word	0xffffffff


	//   ....[51]....
        /*0958*/ 	.word	0xffffffff


	//   ....[52]....
        /*095c*/ 	.word	0xffffffff


	//   ....[53]....
        /*0960*/ 	.word	0xffffffff


	//   ....[54]....
        /*0964*/ 	.word	0xffffffff


	//   ....[55]....
        /*0968*/ 	.word	0xffffffff


	//   ....[56]....
        /*096c*/ 	.word	0xffffffff


	//   ....[57]....
        /*0970*/ 	.word	0xffffffff


	//   ....[58]....
        /*0974*/ 	.word	0xffffffff


	//   ....[59]....
        /*0978*/ 	.word	0xffffffff


	//   ....[60]....
        /*097c*/ 	.word	0xffffffff


	//   ....[61]....
        /*0980*/ 	.word	0xffffffff


	//   ....[62]....
        /*0984*/ 	.word	0xffffffff


	//   ....[63]....
        /*0988*/ 	.word	0xffffffff


	//   ....[64]....
        /*098c*/ 	.word	0xffffffff


	//   ....[65]....
        /*0990*/ 	.word	0xffffffff


	//   ....[66]....
        /*0994*/ 	.word	0xffffffff


	//   ....[67]....
        /*0998*/ 	.word	0xffffffff


	//   ....[68]....
        /*099c*/ 	.word	0xffffffff


	//   ....[69]....
        /*09a0*/ 	.word	0xffffffff


	//   ....[70]....
        /*09a4*/ 	.word	0xffffffff


	//   ....[71]....
        /*09a8*/ 	.word	0xffffffff


	//   ....[72]....
        /*09ac*/ 	.word	0xffffffff


	//   ....[73]....
        /*09b0*/ 	.word	0xffffffff


	//   ....[74]....
        /*09b4*/ 	.word	0xffffffff


	//   ....[75]....
        /*09b8*/ 	.word	0xffffffff


	//   ....[76]....
        /*09bc*/ 	.word	0xffffffff


	//   ....[77]....
        /*09c0*/ 	.word	0xffffffff


	//   ....[78]....
        /*09c4*/ 	.word	0xffffffff


	//   ....[79]....
        /*09c8*/ 	.word	0xffffffff


	//   ....[80]....
        /*09cc*/ 	.word	0xffffffff


	//   ....[81]....
        /*09d0*/ 	.word	0xffffffff


	//   ....[82]....
        /*09d4*/ 	.word	0xffffffff


	//   ....[83]....
        /*09d8*/ 	.word	0xffffffff


	//   ....[84]....
        /*09dc*/ 	.word	0xffffffff


	//   ....[85]....
        /*09e0*/ 	.word	0xffffffff


	//   ....[86]....
        /*09e4*/ 	.word	0xffffffff


	//   ....[87]....
        /*09e8*/ 	.word	0xffffffff


	//   ....[88]....
        /*09ec*/ 	.word	0xffffffff


	//   ....[89]....
        /*09f0*/ 	.word	0xffffffff


	//   ....[90]....
        /*09f4*/ 	.word	0xffffffff


	//   ....[91]....
        /*09f8*/ 	.word	0xffffffff


	//   ....[92]....
        /*09fc*/ 	.word	0xffffffff


	//   ....[93]....
        /*0a00*/ 	.word	0xffffffff


	//   ....[94]....
        /*0a04*/ 	.word	0xffffffff


	//   ....[95]....
        /*0a08*/ 	.word	0xffffffff


	//   ....[96]....
        /*0a0c*/ 	.word	0xffffffff


	//   ....[97]....
        /*0a10*/ 	.word	0xffffffff


	//   ....[98]....
        /*0a14*/ 	.word	0xffffffff


	//   ....[99]....
        /*0a18*/ 	.word	0xffffffff


	//   ....[100]....
        /*0a1c*/ 	.word	0xffffffff


	//   ....[101]....
        /*0a20*/ 	.word	0xffffffff


	//   ....[102]....
        /*0a24*/ 	.word	0xffffffff


	//   ....[103]....
        /*0a28*/ 	.word	0xffffffff


	//   ....[104]....
        /*0a2c*/ 	.word	0xffffffff


	//   ....[105]....
        /*0a30*/ 	.word	0xffffffff


	//   ....[106]....
        /*0a34*/ 	.word	0xffffffff


	//   ....[107]....
        /*0a38*/ 	.word	0xffffffff


	//   ....[108]....
        /*0a3c*/ 	.word	0xffffffff


	//   ....[109]....
        /*0a40*/ 	.word	0xffffffff


	//   ....[110]....
        /*0a44*/ 	.word	0xffffffff


	//   ....[111]....
        /*0a48*/ 	.word	0xffffffff


	//   ....[112]....
        /*0a4c*/ 	.word	0xffffffff


	//   ....[113]....
        /*0a50*/ 	.word	0xffffffff


	//   ....[114]....
        /*0a54*/ 	.word	0xffffffff


	//   ....[115]....
        /*0a58*/ 	.word	0xffffffff


	//   ....[116]....
        /*0a5c*/ 	.word	0xffffffff


	//   ....[117]....
        /*0a60*/ 	.word	0xffffffff


	//   ....[118]....
        /*0a64*/ 	.word	0xffffffff


	//   ....[119]....
        /*0a68*/ 	.word	0xffffffff


	//   ....[120]....
        /*0a6c*/ 	.word	0xffffffff


	//   ....[121]....
        /*0a70*/ 	.word	0xffffffff


	//   ....[122]....
        /*0a74*/ 	.word	0xffffffff


	//   ....[123]....
        /*0a78*/ 	.word	0xffffffff


	//   ....[124]....
        /*0a7c*/ 	.word	0xffffffff


	//   ....[125]....
        /*0a80*/ 	.word	0xffffffff


	//   ....[126]....
        /*0a84*/ 	.word	0xffffffff


	//   ....[127]....
        /*0a88*/ 	.word	0xffffffff


	//   ....[128]....
        /*0a8c*/ 	.word	0xffffffff


	//   ....[129]....
        /*0a90*/ 	.word	0xffffffff


	//   ....[130]....
        /*0a94*/ 	.word	0xffffffff


	//   ....[131]....
        /*0a98*/ 	.word	0xffffffff


	//   ....[132]....
        /*0a9c*/ 	.word	0xffffffff


	//   ....[133]....
        /*0aa0*/ 	.word	0xffffffff


	//   ....[134]....
        /*0aa4*/ 	.word	0xffffffff


	//   ....[135]....
        /*0aa8*/ 	.word	0xffffffff


	//   ....[136]....
        /*0aac*/ 	.word	0xffffffff


	//   ....[137]....
        /*0ab0*/ 	.word	0xffffffff


	//   ....[138]....
        /*0ab4*/ 	.word	0xffffffff


	//   ....[139]....
        /*0ab8*/ 	.word	0xffffffff


	//   ....[140]....
        /*0abc*/ 	.word	0xffffffff


	//   ....[141]....
        /*0ac0*/ 	.word	0xffffffff


	//   ....[142]....
        /*0ac4*/ 	.word	0xffffffff


	//   ....[143]....
        /*0ac8*/ 	.word	0xffffffff


	//   ....[144]....
        /*0acc*/ 	.word	0xffffffff


	//   ....[145]....
        /*0ad0*/ 	.word	0xffffffff


	//   ....[146]....
        /*0ad4*/ 	.word	0xffffffff


	//   ....[147]....
        /*0ad8*/ 	.word	0xffffffff


	//   ....[148]....
        /*0adc*/ 	.word	0xffffffff


	//   ....[149]....
        /*0ae0*/ 	.word	0xffffffff


	//   ....[150]....
        /*0ae4*/ 	.word	0xffffffff


	//   ....[151]....
        /*0ae8*/ 	.word	0xffffffff


	//   ....[152]....
        /*0aec*/ 	.word	0xffffffff


	//   ....[153]....
        /*0af0*/ 	.word	0xffffffff


	//   ....[154]....
        /*0af4*/ 	.word	0xffffffff


	//   ....[155]....
        /*0af8*/ 	.word	0xffffffff


	//   ....[156]....
        /*0afc*/ 	.word	0xffffffff


	//   ....[157]....
        /*0b00*/ 	.word	0xffffffff


	//   ....[158]....
        /*0b04*/ 	.word	0xffffffff


	//   ....[159]....
        /*0b08*/ 	.word	0xffffffff


	//   ....[160]....
        /*0b0c*/ 	.word	0xffffffff


	//   ....[161]....
        /*0b10*/ 	.word	0xffffffff


	//   ....[162]....
        /*0b14*/ 	.word	0xffffffff


	//   ....[163]....
        /*0b18*/ 	.word	0xffffffff


	//   ....[164]....
        /*0b1c*/ 	.word	0xffffffff


	//   ....[165]....
        /*0b20*/ 	.word	0xffffffff


	//   ....[166]....
        /*0b24*/ 	.word	0xffffffff


	//   ....[167]....
        /*0b28*/ 	.word	0xffffffff


	//   ....[168]....
        /*0b2c*/ 	.word	0xffffffff


	//   ....[169]....
        /*0b30*/ 	.word	0x0500000f


	//   ....[170]....
        /*0b34*/ 	.word	0x0500000f


	//   ....[171]....
        /*0b38*/ 	.word	0x0500000f


	//   ....[172]....
        /*0b3c*/ 	.word	0x0500000f


	//   ....[173]....
        /*0b40*/ 	.word	0x0500000f


	//   ....[174]....
        /*0b44*/ 	.word	0x0500000f


	//   ....[175]....
        /*0b48*/ 	.word	0x0500000f


	//   ....[176]....
        /*0b4c*/ 	.word	0x0500000f


	//   ....[177]....
        /*0b50*/ 	.word	0x0500000f


	//   ....[178]....
        /*0b54*/ 	.word	0x0500000f


	//   ....[179]....
        /*0b58*/ 	.word	0x0500000f


	//   ....[180]....
        /*0b5c*/ 	.word	0x0500000f


	//   ....[181]....
        /*0b60*/ 	.word	0x0500000f


	//   ....[182]....
        /*0b64*/ 	.word	0x0500000f


	//   ....[183]....
        /*0b68*/ 	.word	0x0500000f


	//   ....[184]....
        /*0b6c*/ 	.word	0x0500000f


	//   ....[185]....
        /*0b70*/ 	.word	0x0500000f


	//   ....[186]....
        /*0b74*/ 	.word	0x0500000f


	//   ....[187]....
        /*0b78*/ 	.word	0x0500000f


	//   ....[188]....
        /*0b7c*/ 	.word	0x0500000f


	//   ....[189]....
        /*0b80*/ 	.word	0x0500000f


	//   ....[190]....
        /*0b84*/ 	.word	0x0500000f


	//   ....[191]....
        /*0b88*/ 	.word	0x0500000f


	//   ....[192]....
        /*0b8c*/ 	.word	0x0500000f


	//   ....[193]....
        /*0b90*/ 	.word	0x0500000f


	//   ....[194]....
        /*0b94*/ 	.word	0x0500000f


	//   ....[195]....
        /*0b98*/ 	.word	0x0500000f


	//   ....[196]....
        /*0b9c*/ 	.word	0x0500000f


	//   ....[197]....
        /*0ba0*/ 	.word	0x0500000f


	//   ....[198]....
        /*0ba4*/ 	.word	0x0500000f


	//   ....[199]....
        /*0ba8*/ 	.word	0x0500000f


	//   ....[200]....
        /*0bac*/ 	.word	0x0500000f


	//   ....[201]....
        /*0bb0*/ 	.word	0x0500000f


	//   ....[202]....
        /*0bb4*/ 	.word	0x0500000f


	//   ....[203]....
        /*0bb8*/ 	.word	0x0500000f


	//   ....[204]....
        /*0bbc*/ 	.word	0x0500000f


	//   ....[205]....
        /*0bc0*/ 	.word	0x0500000f


	//   ....[206]....
        /*0bc4*/ 	.word	0x0500000f


	//   ....[207]....
        /*0bc8*/ 	.word	0x0500000f


	//   ....[208]....
        /*0bcc*/ 	.word	0x0500000f


	//   ....[209]....
        /*0bd0*/ 	.word	0x0500000f


	//   ....[210]....
        /*0bd4*/ 	.word	0x0500000f


	//   ....[211]....
        /*0bd8*/ 	.word	0x0500000f


	//   ....[212]....
        /*0bdc*/ 	.word	0x0500000f


	//   ....[213]....
        /*0be0*/ 	.word	0x0500000f


	//   ....[214]....
        /*0be4*/ 	.word	0x0500000f


	//   ....[215]....
        /*0be8*/ 	.word	0x0500000f


	//   ....[216]....
        /*0bec*/ 	.word	0x0500000f


	//   ....[217]....
        /*0bf0*/ 	.word	0x0500000f


	//   ....[218]....
        /*0bf4*/ 	.word	0x0500000f


	//   ....[219]....
        /*0bf8*/ 	.word	0x0500000f


	//   ....[220]....
        /*0bfc*/ 	.word	0x0500000f


	//   ....[221]....
        /*0c00*/ 	.word	0x0500000f


	//   ....[222]....
        /*0c04*/ 	.word	0x0500000f


	//   ....[223]....
        /*0c08*/ 	.word	0x0500000f


	//   ....[224]....
        /*0c0c*/ 	.word	0x0500000f


	//   ....[225]....
        /*0c10*/ 	.word	0x0500000f


	//   ....[226]....
        /*0c14*/ 	.word	0x0500000f


	//   ....[227]....
        /*0c18*/ 	.word	0x0500000f


	//   ....[228]....
        /*0c1c*/ 	.word	0x0500000f


	//   ....[229]....
        /*0c20*/ 	.word	0x0500000f


	//   ....[230]....
        /*0c24*/ 	.word	0x0500000f


	//   ....[231]....
        /*0c28*/ 	.word	0x0500000f


	//   ....[232]....
        /*0c2c*/ 	.word	0x0500000f


	//   ....[233]....
        /*0c30*/ 	.word	0x0500000f


	//   ....[234]....
        /*0c34*/ 	.word	0x0500000f


	//   ....[235]....
        /*0c38*/ 	.word	0x0500000f


	//   ....[236]....
        /*0c3c*/ 	.word	0x0500000f


	//   ....[237]....
        /*0c40*/ 	.word	0x0500000f


	//   ....[238]....
        /*0c44*/ 	.word	0x0500000f


	//   ....[239]....
        /*0c48*/ 	.word	0x0500000f


	//   ....[240]....
        /*0c4c*/ 	.word	0x0500000f


	//   ....[241]....
        /*0c50*/ 	.word	0x0500000f


	//   ....[242]....
        /*0c54*/ 	.word	0x0500000f


	//   ....[243]....
        /*0c58*/ 	.word	0x0500000f


	//   ....[244]....
        /*0c5c*/ 	.word	0x0500000f


	//   ....[245]....
        /*0c60*/ 	.word	0x0500000f


	//   ....[246]....
        /*0c64*/ 	.word	0x0500000f


	//   ....[247]....
        /*0c68*/ 	.word	0x0500000f


	//   ....[248]....
        /*0c6c*/ 	.word	0x0500000f


	//   ....[249]....
        /*0c70*/ 	.word	0x0500000f


	//   ....[250]....
        /*0c74*/ 	.word	0x0500000f


	//   ....[251]....
        /*0c78*/ 	.word	0x0500000f


	//   ....[252]....
        /*0c7c*/ 	.word	0x0500000f


	//   ....[253]....
        /*0c80*/ 	.word	0x0500000f


	//   ....[254]....
        /*0c84*/ 	.word	0x0500000f


	//   ....[255]....
        /*0c88*/ 	.word	0x0500000f


	//   ....[0]....
        /*0c8c*/ 	.word	0x0500000f


	//   ....[1]....
        /*0c90*/ 	.word	0x0500000f


	//   ....[2]....
        /*0c94*/ 	.word	0x0500000f


	//   ....[3]....
        /*0c98*/ 	.word	0x0500000f


	//   ....[4]....
        /*0c9c*/ 	.word	0x0500000f


	//   ....[5]....
        /*0ca0*/ 	.word	0x0500000f


	//   ....[6]....
        /*0ca4*/ 	.word	0x0500000f


	//   ....[7]....
        /*0ca8*/ 	.word	0x0500000f


	//   ....[8]....
        /*0cac*/ 	.word	0x0500000f


	//   ....[9]....
        /*0cb0*/ 	.word	0x0500000f


	//   ....[10]....
        /*0cb4*/ 	.word	0x0500000f


	//   ....[11]....
        /*0cb8*/ 	.word	0x0500000f


	//   ....[12]....
        /*0cbc*/ 	.word	0x0500000f


	//   ....[13]....
        /*0cc0*/ 	.word	0x0500000f


	//   ....[14]....
        /*0cc4*/ 	.word	0x0500000f


	//   ....[15]....
        /*0cc8*/ 	.word	0x0500000f


	//----- nvinfo : EIATTR_COOP_GROUP_INSTR_OFFSETS
	.align		4
.L_147:
        /*0ccc*/ 	.byte	0x04, 0x28
        /*0cce*/ 	.short	(.L_149 - .L_148)


	//   ....[0]....
.L_148:
        /*0cd0*/ 	.word	0x00000060


	//   ....[1]....
        /*0cd4*/ 	.word	0x00000140


	//   ....[2]....
        /*0cd8*/ 	.word	0x00000190


	//   ....[3]....
        /*0cdc*/ 	.word	0x000003c0


	//   ....[4]....
        /*0ce0*/ 	.word	0x00000520


	//   ....[5]....
        /*0ce4*/ 	.word	0x00000640


	//   ....[6]....
        /*0ce8*/ 	.word	0x000007a0


	//   ....[7]....
        /*0cec*/ 	.word	0x00004050


	//   ....[8]....
        /*0cf0*/ 	.word	0x00004060


	//   ....[9]....
        /*0cf4*/ 	.word	0x00004f80


	//   ....[10]....
        /*0cf8*/ 	.word	0x00004f90


	//   ....[11]....
        /*0cfc*/ 	.word	0x00005ed0


	//   ....[12]....
        /*0d00*/ 	.word	0x00005ee0


	//   ....[13]....
        /*0d04*/ 	.word	0x000079e0


	//   ....[14]....
        /*0d08*/ 	.word	0x000079f0


	//   ....[15]....
        /*0d0c*/ 	.word	0x00008ad0


	//   ....[16]....
        /*0d10*/ 	.word	0x00008ae0


	//   ....[17]....
        /*0d14*/ 	.word	0x00009bd0


	//   ....[18]....
        /*0d18*/ 	.word	0x00009be0


	//   ....[19]....
        /*0d1c*/ 	.word	0x0000af30


	//   ....[20]....
        /*0d20*/ 	.word	0x0000af40


	//   ....[21]....
        /*0d24*/ 	.word	0x0000b100


	//   ....[22]....
        /*0d28*/ 	.word	0x0000b110


	//   ....[23]....
        /*0d2c*/ 	.word	0x0000b2e0


	//   ....[24]....
        /*0d30*/ 	.word	0x0000b2f0


	//   ....[25]....
        /*0d34*/ 	.word	0x0000b730


	//   ....[26]....
        /*0d38*/ 	.word	0x0000b740


	//   ....[27]....
        /*0d3c*/ 	.word	0x0000b8d0


	//   ....[28]....
        /*0d40*/ 	.word	0x0000b8f0


	//   ....[29]....
        /*0d44*/ 	.word	0x0000ba80


	//   ....[30]....
        /*0d48*/ 	.word	0x0000baa0


	//   ....[31]....
        /*0d4c*/ 	.word	0x0000c4b0


	//   ....[32]....
        /*0d50*/ 	.word	0x0000ca50


	//   ....[33]....
        /*0d54*/ 	.word	0x0000ca60


	//   ....[34]....
        /*0d58*/ 	.word	0x0000ca70


	//   ....[35]....
        /*0d5c*/ 	.word	0x0000ca80


	//   ....[36]....
        /*0d60*/ 	.word	0x0000ff50


	//   ....[37]....
        /*0d64*/ 	.word	0x0000ff60


	//   ....[38]....
        /*0d68*/ 	.word	0x0000ff70


	//   ....[39]....
        /*0d6c*/ 	.word	0x0000ff80


	//   ....[40]....
        /*0d70*/ 	.word	0x000170a0


	//   ....[41]....
        /*0d74*/ 	.word	0x000170c0


	//   ....[42]....
        /*0d78*/ 	.word	0x00017310


	//   ....[43]....
        /*0d7c*/ 	.word	0x00017330


	//   ....[44]....
        /*0d80*/ 	.word	0x0001c590


	//   ....[45]....
        /*0d84*/ 	.word	0x0001c5c0


	//   ....[46]....
        /*0d88*/ 	.word	0x0001c8b0


	//   ....[47]....
        /*0d8c*/ 	.word	0x0001c920


	//   ....[48]....
        /*0d90*/ 	.word	0x0001daa0


	//   ....[49]....
        /*0d94*/ 	.word	0x0001dcb0


	//   ....[50]....
        /*0d98*/ 	.word	0x0001dd50


	//   ....[51]....
        /*0d9c*/ 	.word	0x0001dd70


	//   ....[52]....
        /*0da0*/ 	.word	0x0001f8b0


	//   ....[53]....
        /*0da4*/ 	.word	0x0001f8d0


	//   ....[54]....
        /*0da8*/ 	.word	0x0001f8e0


	//   ....[55]....
        /*0dac*/ 	.word	0x0001f8f0


	//   ....[56]....
        /*0db0*/ 	.word	0x00020340


	//   ....[57]....
        /*0db4*/ 	.word	0x00020360


	//   ....[58]....
        /*0db8*/ 	.word	0x000204c0


	//   ....[59]....
        /*0dbc*/ 	.word	0x000204e0


	//   ....[60]....
        /*0dc0*/ 	.word	0x00020630


	//   ....[61]....
        /*0dc4*/ 	.word	0x00020650


	//   ....[62]....
        /*0dc8*/ 	.word	0x000207b0


	//   ....[63]....
        /*0dcc*/ 	.word	0x000207d0


	//   ....[64]....
        /*0dd0*/ 	.word	0x00020fd0


	//   ....[65]....
        /*0dd4*/ 	.word	0x00021000


	//   ....[66]....
        /*0dd8*/ 	.word	0x00021850


	//   ....[67]....
        /*0ddc*/ 	.word	0x00021860


	//   ....[68]....
        /*0de0*/ 	.word	0x000229e0


	//   ....[69]....
        /*0de4*/ 	.word	0x00022a00


	//   ....[70]....
        /*0de8*/ 	.word	0x00022b50


	//   ....[71]....
        /*0dec*/ 	.word	0x00022b70


	//   ....[72]....
        /*0df0*/ 	.word	0x00022cc0


	//   ....[73]....
        /*0df4*/ 	.word	0x00022ce0


	//   ....[74]....
        /*0df8*/ 	.word	0x00022e40


	//   ....[75]....
        /*0dfc*/ 	.word	0x00022e60


	//   ....[76]....
        /*0e00*/ 	.word	0x00023040


	//   ....[77]....
        /*0e04*/ 	.word	0x00023240


	//   ....[78]....
        /*0e08*/ 	.word	0x00023270


	//   ....[79]....
        /*0e0c*/ 	.word	0x000232a0


	//   ....[80]....
        /*0e10*/ 	.word	0x000232d0


	//   ....[81]....
        /*0e14*/ 	.word	0x00023300


	//   ....[82]....
        /*0e18*/ 	.word	0x00023330


	//   ....[83]....
        /*0e1c*/ 	.word	0x000234d0


	//   ....[84]....
        /*0e20*/ 	.word	0x00023500


	//   ....[85]....
        /*0e24*/ 	.word	0x00023530


	//   ....[86]....
        /*0e28*/ 	.word	0x00023560


	//   ....[87]....
        /*0e2c*/ 	.word	0x00023590


	//   ....[88]....
        /*0e30*/ 	.word	0x000235c0


	//   ....[89]....
        /*0e34*/ 	.word	0x00023650


	//   ....[90]....
        /*0e38*/ 	.word	0x00023680


	//   ....[91]....
        /*0e3c*/ 	.word	0x00023690


	//   ....[92]....
        /*0e40*/ 	.word	0x00023720


	//   ....[93]....
        /*0e44*/ 	.word	0x00024710


	//   ....[94]....
        /*0e48*/ 	.word	0x00026d70


	//   ....[95]....
        /*0e4c*/ 	.word	0x00026db0


	//   ....[96]....
        /*0e50*/ 	.word	0x00026df0


	//   ....[97]....
        /*0e54*/ 	.word	0x00026eb0


	//   ....[98]....
        /*0e58*/ 	.word	0x00026ee0


	//   ....[99]....
        /*0e5c*/ 	.word	0x00026f40


	//   ....[100]....
        /*0e60*/ 	.word	0x00026f80


	//   ....[101]....
        /*0e64*/ 	.word	0x00026fe0


	//   ....[102]....
        /*0e68*/ 	.word	0x00027000


	//   ....[103]....
        /*0e6c*/ 	.word	0x00027030


	//   ....[104]....
        /*0e70*/ 	.word	0x00027860


	//   ....[105]....
        /*0e74*/ 	.word	0x000278a0


	//   ....[106]....
        /*0e78*/ 	.word	0x000278c0


	//   ....[107]....
        /*0e7c*/ 	.word	0x00027960


	//   ....[108]....
        /*0e80*/ 	.word	0x00027970


	//   ....[109]....
        /*0e84*/ 	.word	0x00027a20


	//   ....[110]....
        /*0e88*/ 	.word	0x00027a30


	//   ....[111]....
        /*0e8c*/ 	.word	0x00027ae0


	//   ....[112]....
        /*0e90*/ 	.word	0x00027af0


	//   ....[113]....
        /*0e94*/ 	.word	0x00027ba0


	//   ....[114]....
        /*0e98*/ 	.word	0x00027bb0


	//   ....[115]....
        /*0e9c*/ 	.word	0x00027c60


	//   ....[116]....
        /*0ea0*/ 	.word	0x00027c70


	//   ....[117]....
        /*0ea4*/ 	.word	0x00027d20


	//   ....[118]....
        /*0ea8*/ 	.word	0x00027d30


	//   ....[119]....
        /*0eac*/ 	.word	0x00027d80


	//   ....[120]....
        /*0eb0*/ 	.word	0x00028590


	//   ....[121]....
        /*0eb4*/ 	.word	0x000285d0


	//   ....[122]....
        /*0eb8*/ 	.word	0x00028600


	//   ....[123]....
        /*0ebc*/ 	.word	0x000286c0


	//   ....[124]....
        /*0ec0*/ 	.word	0x000286f0


	//   ....[125]....
        /*0ec4*/ 	.word	0x00028740


	//   ....[126]....
        /*0ec8*/ 	.word	0x00028770


	//   ....[127]....
        /*0ecc*/ 	.word	0x000287c0


	//   ....[128]....
        /*0ed0*/ 	.word	0x000287f0


	//   ....[129]....
        /*0ed4*/ 	.word	0x00028860


	//   ....[130]....
        /*0ed8*/ 	.word	0x00028b60


	//   ....[131]....
        /*0edc*/ 	.word	0x00028b90


	//   ....[132]....
        /*0ee0*/ 	.word	0x00028c50


	//   ....[133]....
        /*0ee4*/ 	.word	0x00028c60


	//   ....[134]....
        /*0ee8*/ 	.word	0x00028d10


	//   ....[135]....
        /*0eec*/ 	.word	0x00028d20


	//   ....[136]....
        /*0ef0*/ 	.word	0x00028dd0


	//   ....[137]....
        /*0ef4*/ 	.word	0x00028de0


	//   ....[138]....
        /*0ef8*/ 	.word	0x00028df0


	//   ....[139]....
        /*0efc*/ 	.word	0x00028ea0


	//   ....[140]....
        /*0f00*/ 	.word	0x00029450


	//   ....[141]....
        /*0f04*/ 	.word	0x00029490


	//   ....[142]....
        /*0f08*/ 	.word	0x00029520


	//   ....[143]....
        /*0f0c*/ 	.word	0x00029550


	//   ....[144]....
        /*0f10*/ 	.word	0x000295e0


	//   ....[145]....
        /*0f14*/ 	.word	0x00029610


	//   ....[146]....
        /*0f18*/ 	.word	0x000296a0


	//   ....[147]....
        /*0f1c*/ 	.word	0x000296d0


	//   ....[148]....
        /*0f20*/ 	.word	0x000296e0


	//   ....[149]....
        /*0f24*/ 	.word	0x00029770


	//   ....[150]....
        /*0f28*/ 	.word	0x00029c00


	//   ....[151]....
        /*0f2c*/ 	.word	0x00029c30


	//   ....[152]....
        /*0f30*/ 	.word	0x00029ca0


	//   ....[153]....
        /*0f34*/ 	.word	0x00029cd0


	//   ....[154]....
        /*0f38*/ 	.word	0x00029d00


	//   ....[155]....
        /*0f3c*/ 	.word	0x00029d30


	//   ....[156]....
        /*0f40*/ 	.word	0x00029d60


	//   ....[157]....
        /*0f44*/ 	.word	0x00029d90


	//   ....[158]....
        /*0f48*/ 	.word	0x00029f40


	//   ....[159]....
        /*0f4c*/ 	.word	0x00029f70


	//   ....[160]....
        /*0f50*/ 	.word	0x00029fa0


	//   ....[161]....
        /*0f54*/ 	.word	0x00029fd0


	//   ....[162]....
        /*0f58*/ 	.word	0x0002a000


	//   ....[163]....
        /*0f5c*/ 	.word	0x0002a030


	//   ....[164]....
        /*0f60*/ 	.word	0x0002a0f0


	//   ....[165]....
        /*0f64*/ 	.word	0x0002a110


	//   ....[166]....
        /*0f68*/ 	.word	0x0002a120


	//   ....[167]....
        /*0f6c*/ 	.word	0x0002a180


	//   ....[168]....
        /*0f70*/ 	.word	0x0002a7a0


	//   ....[169]....
        /*0f74*/ 	.word	0x0002aac0


	//   ....[170]....
        /*0f78*/ 	.word	0x0002ab50


	//   ....[171]....
        /*0f7c*/ 	.word	0x0002abf0


	//   ....[172]....
        /*0f80*/ 	.word	0x0002ac80


	//   ....[173]....
        /*0f84*/ 	.word	0x0002ad20


	//   ....[174]....
        /*0f88*/ 	.word	0x0002adb0


	//   ....[175]....
        /*0f8c*/ 	.word	0x0002aea0


	//   ....[176]....
        /*0f90*/ 	.word	0x0002af30


	//   ....[177]....
        /*0f94*/ 	.word	0x0002afd0


	//   ....[178]....
        /*0f98*/ 	.word	0x0002b060


	//   ....[179]....
        /*0f9c*/ 	.word	0x0002b100


	//   ....[180]....
        /*0fa0*/ 	.word	0x0002b190


	//   ....[181]....
        /*0fa4*/ 	.word	0x0002b280


	//   ....[182]....
        /*0fa8*/ 	.word	0x0002b310


	//   ....[183]....
        /*0fac*/ 	.word	0x0002b3b0


	//   ....[184]....
        /*0fb0*/ 	.word	0x0002b440


	//   ....[185]....
        /*0fb4*/ 	.word	0x0002b4e0


	//   ....[186]....
        /*0fb8*/ 	.word	0x0002b570


	//   ....[187]....
        /*0fbc*/ 	.word	0x0002b660


	//   ....[188]....
        /*0fc0*/ 	.word	0x0002b6f0


	//   ....[189]....
        /*0fc4*/ 	.word	0x0002b740


	//   ....[190]....
        /*0fc8*/ 	.word	0x0002b790


	//   ....[191]....
        /*0fcc*/ 	.word	0x0002b880


	//   ....[192]....
        /*0fd0*/ 	.word	0x0002b910


	//   ....[193]....
        /*0fd4*/ 	.word	0x0002b960


	//   ....[194]....
        /*0fd8*/ 	.word	0x0002b9b0


	//   ....[195]....
        /*0fdc*/ 	.word	0x0002bc10


	//   ....[196]....
        /*0fe0*/ 	.word	0x0002bef0


	//   ....[197]....
        /*0fe4*/ 	.word	0x0002bfe0


	//   ....[198]....
        /*0fe8*/ 	.word	0x0002c0c0


	//   ....[199]....
        /*0fec*/ 	.word	0x0002c210


	//   ....[200]....
        /*0ff0*/ 	.word	0x0002c260


	//   ....[201]....
        /*0ff4*/ 	.word	0x0002c370


	//   ....[202]....
        /*0ff8*/ 	.word	0x0002c3d0


	//   ....[203]....
        /*0ffc*/ 	.word	0x0002c4e0


	//   ....[204]....
        /*1000*/ 	.word	0x0002c540


	//   ....[205]....
        /*1004*/ 	.word	0x0002c640


	//   ....[206]....
        /*1008*/ 	.word	0x0002c690


	//   ....[207]....
        /*100c*/ 	.word	0x0002c740


	//   ....[208]....
        /*1010*/ 	.word	0x0002c7a0


	//   ....[209]....
        /*1014*/ 	.word	0x0002c8d0


	//   ....[210]....
        /*1018*/ 	.word	0x0002c920


	//   ....[211]....
        /*101c*/ 	.word	0x0002ca60


	//   ....[212]....
        /*1020*/ 	.word	0x0002cab0


	//   ....[213]....
        /*1024*/ 	.word	0x0002cbf0


	//   ....[214]....
        /*1028*/ 	.word	0x0002cc40


	//   ....[215]....
        /*102c*/ 	.word	0x0002cd80


	//   ....[216]....
        /*1030*/ 	.word	0x0002cdd0


	//   ....[217]....
        /*1034*/ 	.word	0x0002cf10


	//   ....[218]....
        /*1038*/ 	.word	0x0002cf60


	//   ....[219]....
        /*103c*/ 	.word	0x0002d0a0


	//   ....[220]....
        /*1040*/ 	.word	0x0002d0f0


	//   ....[221]....
        /*1044*/ 	.word	0x0002d210


	//   ....[222]....
        /*1048*/ 	.word	0x0002d260


	//   ....[223]....
        /*104c*/ 	.word	0x0002d390


	//   ....[224]....
        /*1050*/ 	.word	0x0002d450


	//   ....[225]....
        /*1054*/ 	.word	0x0002d5d0


	//   ....[226]....
        /*1058*/ 	.word	0x0002d620


	//   ....[227]....
        /*105c*/ 	.word	0x0002d720


	//   ....[228]....
        /*1060*/ 	.word	0x0002d770


	//   ....[229]....
        /*1064*/ 	.word	0x0002d870


	//   ....[230]....
        /*1068*/ 	.word	0x0002d8c0


	//   ....[231]....
        /*106c*/ 	.word	0x0002d9f0


	//   ....[232]....
        /*1070*/ 	.word	0x0002da40


	//   ....[233]....
        /*1074*/ 	.word	0x0002db30


	//   ....[234]....
        /*1078*/ 	.word	0x0002dbd0


	//   ....[235]....
        /*107c*/ 	.word	0x0002dd10


	//   ....[236]....
        /*1080*/ 	.word	0x0002dd60


	//   ....[237]....
        /*1084*/ 	.word	0x0002dea0


	//   ....[238]....
        /*1088*/ 	.word	0x0002def0


	//   ....[239]....
        /*108c*/ 	.word	0x0002e030


	//   ....[240]....
        /*1090*/ 	.word	0x0002e080


	//   ....[241]....
        /*1094*/ 	.word	0x0002e1c0


	//   ....[242]....
        /*1098*/ 	.word	0x0002e210


	//   ....[243]....
        /*109c*/ 	.word	0x0002e300


	//   ....[244]....
        /*10a0*/ 	.word	0x0002e3c0


	//   ....[245]....
        /*10a4*/ 	.word	0x0002e550


	//   ....[246]....
        /*10a8*/ 	.word	0x0002e5a0


	//   ....[247]....
        /*10ac*/ 	.word	0x0002e6d0


	//   ....[248]....
        /*10b0*/ 	.word	0x0002e720


	//   ....[249]....
        /*10b4*/ 	.word	0x0002e850


	//   ....[250]....
        /*10b8*/ 	.word	0x0002e8a0


	//   ....[251]....
        /*10bc*/ 	.word	0x0002e9d0


	//   ....[252]....
        /*10c0*/ 	.word	0x0002ea20


	//   ....[253]....
        /*10c4*/ 	.word	0x0002eab0


	//   ....[254]....
        /*10c8*/ 	.word	0x0002eb50


	//   ....[255]....
        /*10cc*/ 	.word	0x0002ece0


	//   ....[0]....
        /*10d0*/ 	.word	0x0002ed50


	//   ....[1]....
        /*10d4*/ 	.word	0x0002edc0


	//   ....[2]....
        /*10d8*/ 	.word	0x0002ee30


	//   ....[3]....
        /*10dc*/ 	.word	0x0002eea0


	//   ....[4]....
        /*10e0*/ 	.word	0x0002ef20


	//   ....[5]....
        /*10e4*/ 	.word	0x0002efa0


	//   ....[6]....
        /*10e8*/ 	.word	0x0002f030


	//   ....[7]....
        /*10ec*/ 	.word	0x0002f0a0


	//   ....[8]....
        /*10f0*/ 	.word	0x0002f110


	//   ....[9]....
        /*10f4*/ 	.word	0x0002f180


	//   ....[10]....
        /*10f8*/ 	.word	0x0002f200


	//   ....[11]....
        /*10fc*/ 	.word	0x0002f270


	//   ....[12]....
        /*1100*/ 	.word	0x0002f310


	//   ....[13]....
        /*1104*/ 	.word	0x0002f360


	//   ....[14]....
        /*1108*/ 	.word	0x0002f3f0


	//   ....[15]....
        /*110c*/ 	.word	0x0002f520


	//----- nvinfo : EIATTR_REG_RECONFIG
	.align		4
.L_149:
        /*1110*/ 	.byte	0x01, 0x54
	.zero		2


	//----- nvinfo : EIATTR_SYSCALL_OFFSETS
	.align		4
        /*1114*/ 	.byte	0x04, 0x46
        /*1116*/ 	.short	(.L_151 - .L_150)


	//   ....[0]....
.L_150:
        /*1118*/ 	.word	0x00002380


	//   ....[1]....
        /*111c*/ 	.word	0x000024d0


	//   ....[2]....
        /*1120*/ 	.word	0x0000c640


	//   ....[3]....
        /*1124*/ 	.word	0x0000c9d0


	//   ....[4]....
        /*1128*/ 	.word	0x000263a0


	//   ....[5]....
        /*112c*/ 	.word	0x000264f0


	//   ....[6]....
        /*1130*/ 	.word	0x000265e0


	//   ....[7]....
        /*1134*/ 	.word	0x000274c0


	//----- nvinfo : EIATTR_MBARRIER_INSTR_OFFSETS
	.align		4
.L_151:
        /*1138*/ 	.byte	0x04, 0x39
        /*113a*/ 	.short	(.L_153 - .L_152)


	//   ....[0]....
.L_152:
        /*113c*/ 	.word	0x00000270
        /*1140*/ 	.word	0x000000ff
        /*1144*/ 	.word	0x00038800
        /*1148*/ 	.short	0x0100
        /*114a*/ 	.byte	0x08
	.zero		1


	//   ....[1]....
        /*114c*/ 	.word	0x00000280
        /*1150*/ 	.word	0x000000ff
        /*1154*/ 	.word	0x00038820
        /*1158*/ 	.short	0x0100
        /*115a*/ 	.byte	0x08
	.zero		1


	//   ....[2]....
        /*115c*/ 	.word	0x00000370
        /*1160*/ 	.word	0x000000ff
        /*1164*/ 	.word	0x00038830
        /*1168*/ 	.short	0x0100
        /*116a*/ 	.byte	0x08
	.zero		1


	//   ....[3]....
        /*116c*/ 	.word	0x00000380
        /*1170*/ 	.word	0x000000ff
        /*1174*/ 	.word	0x00038840
        /*1178*/ 	.short	0x0100
        /*117a*/ 	.byte	0x08
	.zero		1


	//   ....[4]....
        /*117c*/ 	.word	0x00000390
        /*1180*/ 	.word	0x000000ff
        /*1184*/ 	.word	0x00038838
        /*1188*/ 	.short	0x0100
        /*118a*/ 	.byte	0x08
	.zero		1


	//   ....[5]....
        /*118c*/ 	.word	0x000003a0
        /*1190*/ 	.word	0x000000ff
        /*1194*/ 	.word	0x00038848
        /*1198*/ 	.short	0x0100
        /*119a*/ 	.byte	0x08
	.zero		1


	//   ....[6]....
        /*119c*/ 	.word	0x000004d0
        /*11a0*/ 	.word	0x000000ff
        /*11a4*/ 	.word	0x00038850
        /*11a8*/ 	.short	0x0100
        /*11aa*/ 	.byte	0x08
	.zero		1


	//   ....[7]....
        /*11ac*/ 	.word	0x000004e0
        /*11b0*/ 	.word	0x000000ff
        /*11b4*/ 	.word	0x00038860
        /*11b8*/ 	.short	0x0100
        /*11ba*/ 	.byte	0x08
	.zero		1


	//   ....[8]....
        /*11bc*/ 	.word	0x000004f0
        /*11c0*/ 	.word	0x000000ff
        /*11c4*/ 	.word	0x00038858
        /*11c8*/ 	.short	0x0100
        /*11ca*/ 	.byte	0x08
	.zero		1


	//   ....[9]....
        /*11cc*/ 	.word	0x00000500
        /*11d0*/ 	.word	0x000000ff
        /*11d4*/ 	.word	0x00038868
        /*11d8*/ 	.short	0x0100
        /*11da*/ 	.byte	0x08
	.zero		1


	//   ....[10]....
        /*11dc*/ 	.word	0x000005f0
        /*11e0*/ 	.word	0x000000ff
        /*11e4*/ 	.word	0x00038870
        /*11e8*/ 	.short	0x0100
        /*11ea*/ 	.byte	0x06
	.zero		1


	//   ....[11]....
        /*11ec*/ 	.word	0x00000600
        /*11f0*/ 	.word	0x000000ff
        /*11f4*/ 	.word	0x00038880
        /*11f8*/ 	.short	0x0100
        /*11fa*/ 	.byte	0x06
	.zero		1


	//   ....[12]....
        /*11fc*/ 	.word	0x00000610
        /*1200*/ 	.word	0x000000ff
        /*1204*/ 	.word	0x00038878
        /*1208*/ 	.short	0x0100
        /*120a*/ 	.byte	0x06
	.zero		1


	//   ....[13]....
        /*120c*/ 	.word	0x00000620
        /*1210*/ 	.word	0x000000ff
        /*1214*/ 	.word	0x00038888
        /*1218*/ 	.short	0x0100
        /*121a*/ 	.byte	0x06
	.zero		1


	//   ....[14]....
        /*121c*/ 	.word	0x00000750
        /*1220*/ 	.word	0x000000ff
        /*1224*/ 	.word	0x00038890
        /*1228*/ 	.short	0x0100
        /*122a*/ 	.byte	0x08
	.zero		1


	//   ....[15]....
        /*122c*/ 	.word	0x00000760
        /*1230*/ 	.word	0x000000ff
        /*1234*/ 	.word	0x000388a0
        /*1238*/ 	.short	0x0100
        /*123a*/ 	.byte	0x08
	.zero		1


	//   ....[16]....
        /*123c*/ 	.word	0x00000770
        /*1240*/ 	.word	0x000000ff
        /*1244*/ 	.word	0x00038898
        /*1248*/ 	.short	0x0100
        /*124a*/ 	.byte	0x08
	.zero		1


	//   ....[17]....
        /*124c*/ 	.word	0x00000780
        /*1250*/ 	.word	0x000000ff
        /*1254*/ 	.word	0x000388a8
        /*1258*/ 	.short	0x0100
        /*125a*/ 	.byte	0x08
	.zero		1


	//   ....[18]....
        /*125c*/ 	.word	0x000008b0
        /*1260*/ 	.word	0x000000ff
        /*1264*/ 	.word	0x000388b0
        /*1268*/ 	.short	0x0100
        /*126a*/ 	.byte	0x08
	.zero		1


	//   ....[19]....
        /*126c*/ 	.word	0x000008c0
        /*1270*/ 	.word	0x000000ff
        /*1274*/ 	.word	0x000388c0
        /*1278*/ 	.short	0x0100
        /*127a*/ 	.byte	0x08
	.zero		1


	//   ....[20]....
        /*127c*/ 	.word	0x000008d0
        /*1280*/ 	.word	0x000000ff
        /*1284*/ 	.word	0x000388b8
        /*1288*/ 	.short	0x0100
        /*128a*/ 	.byte	0x08
	.zero		1


	//   ....[21]....
        /*128c*/ 	.word	0x000008e0
        /*1290*/ 	.word	0x000000ff
        /*1294*/ 	.word	0x000388c8
        /*1298*/ 	.short	0x0100
        /*129a*/ 	.byte	0x08
	.zero		1


	//   ....[22]....
        /*129c*/ 	.word	0x00004000
        /*12a0*/ 	.word	0x00000057
        /*12a4*/ 	.word	0x00038890
        /*12a8*/ 	.short	0x010a
        /*12aa*/ 	.byte	0x3f
	.zero		1


	//   ....[23]....
        /*12ac*/ 	.word	0x00007970
        /*12b0*/ 	.word	0x00000057
        /*12b4*/ 	.word	0x00038890
        /*12b8*/ 	.short	0x010a
        /*12ba*/ 	.byte	0x3f
	.zero		1


	//   ....[24]....
        /*12bc*/ 	.word	0x0000ad90
        /*12c0*/ 	.word	0x00000057
        /*12c4*/ 	.word	0x00038890
        /*12c8*/ 	.short	0x010a
        /*12ca*/ 	.byte	0x3f
	.zero		1


	//   ....[25]....
        /*12cc*/ 	.word	0x0000b570
        /*12d0*/ 	.word	0x0000000b
        /*12d4*/ 	.word	0x00000000
        /*12d8*/ 	.short	0x0101
        /*12da*/ 	.byte	0x3f
	.zero		1


	//   ....[26]....
        /*12dc*/ 	.word	0x0000b5b0
        /*12e0*/ 	.word	0x00000057
        /*12e4*/ 	.word	0x000388b0
        /*12e8*/ 	.short	0x010a
        /*12ea*/ 	.byte	0x3f
	.zero		1


	//   ....[27]....
        /*12ec*/ 	.word	0x0000bce0
        /*12f0*/ 	.word	0x00000057
        /*12f4*/ 	.word	0x00000000
        /*12f8*/ 	.short	0x0101
        /*12fa*/ 	.byte	0x3f
	.zero		1


	//   ....[28]....
        /*12fc*/ 	.word	0x0000c6d0
        /*1300*/ 	.word	0x00000017
        /*1304*/ 	.word	0x00038800
        /*1308*/ 	.short	0x010a
        /*130a*/ 	.byte	0x3f
	.zero		1


	//   ....[29]....
        /*130c*/ 	.word	0x0000c720
        /*1310*/ 	.word	0x00000017
        /*1314*/ 	.word	0x00038800
        /*1318*/ 	.short	0x010a
        /*131a*/ 	.byte	0x3f
	.zero		1


	//   ....[30]....
        /*131c*/ 	.word	0x0000cf10
        /*1320*/ 	.word	0x00000017
        /*1324*/ 	.word	0x00038800
        /*1328*/ 	.short	0x010a
        /*132a*/ 	.byte	0x3f
	.zero		1


	//   ....[31]....
        /*132c*/ 	.word	0x000102c0
        /*1330*/ 	.word	0x00000017
        /*1334*/ 	.word	0x00038800
        /*1338*/ 	.short	0x010a
        /*133a*/ 	.byte	0x3f
	.zero		1


	//   ....[32]....
        /*133c*/ 	.word	0x00013b30
        /*1340*/ 	.word	0x00000000
        /*1344*/ 	.word	0x00038830
        /*1348*/ 	.short	0x010a
        /*134a*/ 	.byte	0x3f
	.zero		1


	//   ....[33]....
        /*134c*/ 	.word	0x00013b80
        /*1350*/ 	.word	0x00000000
        /*1354*/ 	.word	0x00038830
        /*1358*/ 	.short	0x010a
        /*135a*/ 	.byte	0x3f
	.zero		1


	//   ....[34]....
        /*135c*/ 	.word	0x00017700
        /*1360*/ 	.word	0x00000000
        /*1364*/ 	.word	0x00000000
        /*1368*/ 	.short	0x0101
        /*136a*/ 	.byte	0x3f
	.zero		1


	//   ....[35]....
        /*136c*/ 	.word	0x00018940
        /*1370*/ 	.word	0x00000009
        /*1374*/ 	.word	0x00038830
        /*1378*/ 	.short	0x010a
        /*137a*/ 	.byte	0x3f
	.zero		1


	//   ....[36]....
        /*137c*/ 	.word	0x000189d0
        /*1380*/ 	.word	0x00000009
        /*1384*/ 	.word	0x00038830
        /*1388*/ 	.short	0x010a
        /*138a*/ 	.byte	0x3f
	.zero		1


	//   ....[37]....
        /*138c*/ 	.word	0x0001c0d0
        /*1390*/ 	.word	0x00000006
        /*1394*/ 	.word	0x00038850
        /*1398*/ 	.short	0x010a
        /*139a*/ 	.byte	0x3f
	.zero		1


	//   ....[38]....
        /*139c*/ 	.word	0x0001c120
        /*13a0*/ 	.word	0x00000006
        /*13a4*/ 	.word	0x00038850
        /*13a8*/ 	.short	0x010a
        /*13aa*/ 	.byte	0x3f
	.zero		1


	//   ....[39]....
        /*13ac*/ 	.word	0x0001cc40
        /*13b0*/ 	.word	0x00000009
        /*13b4*/ 	.word	0x00000000
        /*13b8*/ 	.short	0x0101
        /*13ba*/ 	.byte	0x3f
	.zero		1


	//   ....[40]....
        /*13bc*/ 	.word	0x0001d030
        /*13c0*/ 	.word	0x00000006
        /*13c4*/ 	.word	0x00000000
        /*13c8*/ 	.short	0x0101
        /*13ca*/ 	.byte	0x3f
	.zero		1


	//   ....[41]....
        /*13cc*/ 	.word	0x0001d9e0
        /*13d0*/ 	.word	0x00000002
        /*13d4*/ 	.word	0x00038850
        /*13d8*/ 	.short	0x010a
        /*13da*/ 	.byte	0x3f
	.zero		1


	//   ....[42]....
        /*13dc*/ 	.word	0x0001da30
        /*13e0*/ 	.word	0x00000002
        /*13e4*/ 	.word	0x00038850
        /*13e8*/ 	.short	0x010a
        /*13ea*/ 	.byte	0x3f
	.zero		1


	//   ....[43]....
        /*13ec*/ 	.word	0x0001e6c0
        /*13f0*/ 	.word	0x00000002
        /*13f4*/ 	.word	0x00000000
        /*13f8*/ 	.short	0x0101
        /*13fa*/ 	.byte	0x3f
	.zero		1


	//   ....[44]....
        /*13fc*/ 	.word	0x00020330
        /*1400*/ 	.word	0x00000014
        /*1404*/ 	.word	0x00000000
        /*1408*/ 	.short	0x0101
        /*140a*/ 	.byte	0x3f
	.zero		1


	//   ....[45]....
        /*140c*/ 	.word	0x00020ff0
        /*1410*/ 	.word	0x00000038
        /*1414*/ 	.word	0x00000000
        /*1418*/ 	.short	0x0101
        /*141a*/ 	.byte	0x3f
	.zero		1


	//   ....[46]....
        /*141c*/ 	.word	0x000247f0
        /*1420*/ 	.word	0x00000010
        /*1424*/ 	.word	0x00038820
        /*1428*/ 	.short	0x010a
        /*142a*/ 	.byte	0x3f
	.zero		1


	//   ....[47]....
        /*142c*/ 	.word	0x00024880
        /*1430*/ 	.word	0x0000000c
        /*1434*/ 	.word	0x000388a0
        /*1438*/ 	.short	0x010a
        /*143a*/ 	.byte	0x3f
	.zero		1


	//   ....[48]....
        /*143c*/ 	.word	0x00024dd0
        /*1440*/ 	.word	0x0000000c
        /*1444*/ 	.word	0x000388c0
        /*1448*/ 	.short	0x010a
        /*144a*/ 	.byte	0x3f
	.zero		1


	//   ....[49]....
        /*144c*/ 	.word	0x000253e0
        /*1450*/ 	.word	0x0000000b
        /*1454*/ 	.word	0x000388a0
        /*1458*/ 	.short	0x010a
        /*145a*/ 	.byte	0x3f
	.zero		1


	//   ....[50]....
        /*145c*/ 	.word	0x00025920
        /*1460*/ 	.word	0x0000000b
        /*1464*/ 	.word	0x000388c0
        /*1468*/ 	.short	0x010a
        /*146a*/ 	.byte	0x3f
	.zero		1


	//   ....[51]....
        /*146c*/ 	.word	0x00026ba0
        /*1470*/ 	.word	0x00000005
        /*1474*/ 	.word	0x00038840
        /*1478*/ 	.short	0x010a
        /*147a*/ 	.byte	0x3f
	.zero		1


	//   ....[52]....
        /*147c*/ 	.word	0x000271b0
        /*1480*/ 	.word	0x00000005
        /*1484*/ 	.word	0x00038830
        /*1488*/ 	.short	0x0107
        /*148a*/ 	.byte	0x3f
	.zero		1


	//   ....[53]....
        /*148c*/ 	.word	0x00027290
        /*1490*/ 	.word	0x00000005
        /*1494*/ 	.word	0x00038830
        /*1498*/ 	.short	0x0101
        /*149a*/ 	.byte	0x3f
	.zero		1


	//   ....[54]....
        /*149c*/ 	.word	0x00027ec0
        /*14a0*/ 	.word	0x00000010
        /*14a4*/ 	.word	0x00038800
        /*14a8*/ 	.short	0x0107
        /*14aa*/ 	.byte	0x3f
	.zero		1


	//   ....[55]....
        /*14ac*/ 	.word	0x00027fe0
        /*14b0*/ 	.word	0x00000010
        /*14b4*/ 	.word	0x00038800
        /*14b8*/ 	.short	0x0101
        /*14ba*/ 	.byte	0x3f
	.zero		1


	//   ....[56]....
        /*14bc*/ 	.word	0x00028000
        /*14c0*/ 	.word	0x00000010
        /*14c4*/ 	.word	0x00038820
        /*14c8*/ 	.short	0x010a
        /*14ca*/ 	.byte	0x3f
	.zero		1


	//   ....[57]....
        /*14cc*/ 	.word	0x00028400
        /*14d0*/ 	.word	0x00000006
        /*14d4*/ 	.word	0x00038840
        /*14d8*/ 	.short	0x010a
        /*14da*/ 	.byte	0x3f
	.zero		1


	//   ....[58]....
        /*14dc*/ 	.word	0x00028980
        /*14e0*/ 	.word	0x00000006
        /*14e4*/ 	.word	0x00038830
        /*14e8*/ 	.short	0x0107
        /*14ea*/ 	.byte	0x3f
	.zero		1


	//   ....[59]....
        /*14ec*/ 	.word	0x00028a40
        /*14f0*/ 	.word	0x00000006
        /*14f4*/ 	.word	0x00038830
        /*14f8*/ 	.short	0x0101
        /*14fa*/ 	.byte	0x3f
	.zero		1


	//   ....[60]....
        /*14fc*/ 	.word	0x00028aa0
        /*1500*/ 	.word	0x00000006
        /*1504*/ 	.word	0x00038860
        /*1508*/ 	.short	0x010a
        /*150a*/ 	.byte	0x3f
	.zero		1


	//   ....[61]....
        /*150c*/ 	.word	0x00028fd0
        /*1510*/ 	.word	0x00000006
        /*1514*/ 	.word	0x00038850
        /*1518*/ 	.short	0x0107
        /*151a*/ 	.byte	0x3f
	.zero		1


	//   ....[62]....
        /*151c*/ 	.word	0x00029170
        /*1520*/ 	.word	0x00000006
        /*1524*/ 	.word	0x00038850
        /*1528*/ 	.short	0x0101
        /*152a*/ 	.byte	0x3f
	.zero		1


	//   ....[63]....
        /*152c*/ 	.word	0x000293a0
        /*1530*/ 	.word	0x00000004
        /*1534*/ 	.word	0x00038860
        /*1538*/ 	.short	0x010a
        /*153a*/ 	.byte	0x3f
	.zero		1


	//   ....[64]....
        /*153c*/ 	.word	0x00029900
        /*1540*/ 	.word	0x00000004
        /*1544*/ 	.word	0x00038850
        /*1548*/ 	.short	0x0107
        /*154a*/ 	.byte	0x3f
	.zero		1


	//   ....[65]....
        /*154c*/ 	.word	0x000299c0
        /*1550*/ 	.word	0x00000004
        /*1554*/ 	.word	0x00038850
        /*1558*/ 	.short	0x0101
        /*155a*/ 	.byte	0x3f
	.zero		1


	//   ....[66]....
        /*155c*/ 	.word	0x0002a720
        /*1560*/ 	.word	0x00000005
        /*1564*/ 	.word	0x00038820
        /*1568*/ 	.short	0x010a
        /*156a*/ 	.byte	0x3f
	.zero		1


	//   ....[67]....
        /*156c*/ 	.word	0x0002a890
        /*1570*/ 	.word	0x00000003
        /*1574*/ 	.word	0x00038840
        /*1578*/ 	.short	0x010a
        /*157a*/ 	.byte	0x3f
	.zero		1


	//   ....[68]....
        /*157c*/ 	.word	0x0002a930
        /*1580*/ 	.word	0x00000017
        /*1584*/ 	.word	0x00038840
        /*1588*/ 	.short	0x010a
        /*158a*/ 	.byte	0x3f
	.zero		1


	//   ....[69]....
        /*158c*/ 	.word	0x0002a970
        /*1590*/ 	.word	0x00000003
        /*1594*/ 	.word	0x00038860
        /*1598*/ 	.short	0x010a
        /*159a*/ 	.byte	0x3f
	.zero		1


	//   ....[70]....
        /*159c*/ 	.word	0x0002a9b0
        /*15a0*/ 	.word	0x00000017
        /*15a4*/ 	.word	0x00038860
        /*15a8*/ 	.short	0x010a
        /*15aa*/ 	.byte	0x3f
	.zero		1


	//   ....[71]....
        /*15ac*/ 	.word	0x0002aa10
        /*15b0*/ 	.word	0x00000057
        /*15b4*/ 	.word	0x00038890
        /*15b8*/ 	.short	0x010a
        /*15ba*/ 	.byte	0x3f
	.zero		1


	//   ....[72]....
        /*15bc*/ 	.word	0x0002adf0
        /*15c0*/ 	.word	0x00000057
        /*15c4*/ 	.word	0x00038890
        /*15c8*/ 	.short	0x010a
        /*15ca*/ 	.byte	0x3f
	.zero		1


	//   ....[73]....
        /*15cc*/ 	.word	0x0002b1d0
        /*15d0*/ 	.word	0x00000057
        /*15d4*/ 	.word	0x00038890
        /*15d8*/ 	.short	0x010a
        /*15da*/ 	.byte	0x3f
	.zero		1


	//   ....[74]....
        /*15dc*/ 	.word	0x0002b5b0
        /*15e0*/ 	.word	0x00000057
        /*15e4*/ 	.word	0x000388b0
        /*15e8*/ 	.short	0x010a
        /*15ea*/ 	.byte	0x3f
	.zero		1


	//   ....[75]....
        /*15ec*/ 	.word	0x0002b7d0
        /*15f0*/ 	.word	0x00000017
        /*15f4*/ 	.word	0x00038800
        /*15f8*/ 	.short	0x010a
        /*15fa*/ 	.byte	0x3f
	.zero		1


	//   ....[76]....
        /*15fc*/ 	.word	0x0002b9f0
        /*1600*/ 	.word	0x00000017
        /*1604*/ 	.word	0x00038800
        /*1608*/ 	.short	0x010a
        /*160a*/ 	.byte	0x3f
	.zero		1


	//   ....[77]....
        /*160c*/ 	.word	0x0002ba40
        /*1610*/ 	.word	0x00000000
        /*1614*/ 	.word	0x00038830
        /*1618*/ 	.short	0x010a
        /*161a*/ 	.byte	0x3f
	.zero		1


	//   ....[78]....
        /*161c*/ 	.word	0x0002ba90
        /*1620*/ 	.word	0x00000009
        /*1624*/ 	.word	0x00038830
        /*1628*/ 	.short	0x010a
        /*162a*/ 	.byte	0x3f
	.zero		1


	//   ....[79]....
        /*162c*/ 	.word	0x0002bae0
        /*1630*/ 	.word	0x00000006
        /*1634*/ 	.word	0x00038850
        /*1638*/ 	.short	0x010a
        /*163a*/ 	.byte	0x3f
	.zero		1


	//   ....[80]....
        /*163c*/ 	.word	0x0002bb30
        /*1640*/ 	.word	0x00000002
        /*1644*/ 	.word	0x00038850
        /*1648*/ 	.short	0x010a
        /*164a*/ 	.byte	0x3f
	.zero		1


	//   ....[81]....
        /*164c*/ 	.word	0x0002bcd0
        /*1650*/ 	.word	0x00000010
        /*1654*/ 	.word	0x00038820
        /*1658*/ 	.short	0x010a
        /*165a*/ 	.byte	0x3f
	.zero		1


	//   ....[82]....
        /*165c*/ 	.word	0x0002bd20
        /*1660*/ 	.word	0x0000000c
        /*1664*/ 	.word	0x000388a0
        /*1668*/ 	.short	0x010a
        /*166a*/ 	.byte	0x3f
	.zero		1


	//   ....[83]....
        /*166c*/ 	.word	0x0002bd70
        /*1670*/ 	.word	0x0000000c
        /*1674*/ 	.word	0x000388c0
        /*1678*/ 	.short	0x010a
        /*167a*/ 	.byte	0x3f
	.zero		1


	//   ....[84]....
        /*167c*/ 	.word	0x0002bdc0
        /*1680*/ 	.word	0x0000000b
        /*1684*/ 	.word	0x000388a0
        /*1688*/ 	.short	0x010a
        /*168a*/ 	.byte	0x3f
	.zero		1


	//   ....[85]....
        /*168c*/ 	.word	0x0002be10
        /*1690*/ 	.word	0x0000000b
        /*1694*/ 	.word	0x000388c0
        /*1698*/ 	.short	0x010a
        /*169a*/ 	.byte	0x3f
	.zero		1


	//   ....[86]....
        /*169c*/ 	.word	0x0002bf30
        /*16a0*/ 	.word	0x00000005
        /*16a4*/ 	.word	0x00038840
        /*16a8*/ 	.short	0x010a
        /*16aa*/ 	.byte	0x3f
	.zero		1


	//   ....[87]....
        /*16ac*/ 	.word	0x0002d290
        /*16b0*/ 	.word	0x00000010
        /*16b4*/ 	.word	0x00038820
        /*16b8*/ 	.short	0x010a
        /*16ba*/ 	.byte	0x3f
	.zero		1


	//   ....[88]....
        /*16bc*/ 	.word	0x0002d2e0
        /*16c0*/ 	.word	0x00000006
        /*16c4*/ 	.word	0x00038840
        /*16c8*/ 	.short	0x010a
        /*16ca*/ 	.byte	0x3f
	.zero		1


	//   ....[89]....
        /*16cc*/ 	.word	0x0002da80
        /*16d0*/ 	.word	0x00000006
        /*16d4*/ 	.word	0x00038860
        /*16d8*/ 	.short	0x010a
        /*16da*/ 	.byte	0x3f
	.zero		1


	//   ....[90]....
        /*16dc*/ 	.word	0x0002e250
        /*16e0*/ 	.word	0x00000004
        /*16e4*/ 	.word	0x00038860
        /*16e8*/ 	.short	0x010a
        /*16ea*/ 	.byte	0x3f
	.zero		1


	//   ....[91]....
        /*16ec*/ 	.word	0x0002f440
        /*16f0*/ 	.word	0x00000005
        /*16f4*/ 	.word	0x00038820
        /*16f8*/ 	.short	0x010a
        /*16fa*/ 	.byte	0x3f
	.zero		1


	//   ....[92]....
        /*16fc*/ 	.word	0x0002f5e0
        /*1700*/ 	.word	0x00000003
        /*1704*/ 	.word	0x00038840
        /*1708*/ 	.short	0x010a
        /*170a*/ 	.byte	0x3f
	.zero		1


	//   ....[93]....
        /*170c*/ 	.word	0x0002f630
        /*1710*/ 	.word	0x00000017
        /*1714*/ 	.word	0x00038840
        /*1718*/ 	.short	0x010a
        /*171a*/ 	.byte	0x3f
	.zero		1


	//   ....[94]....
        /*171c*/ 	.word	0x0002f680
        /*1720*/ 	.word	0x00000003
        /*1724*/ 	.word	0x00038860
        /*1728*/ 	.short	0x010a
        /*172a*/ 	.byte	0x3f
	.zero		1


	//----- nvinfo : EIATTR_NUM_MBARRIERS
	.align		4
.L_153:
        /*172c*/ 	.byte	0x03, 0x38
        /*172e*/ 	.short	0x0016


	//----- nvinfo : EIATTR_EXIT_INSTR_OFFSETS
	.align		4
        /*1730*/ 	.byte	0x04, 0x1c
        /*1732*/ 	.short	(.L_155 - .L_154)


	//   ....[0]....
.L_154:
        /*1734*/ 	.word	0x0002aa00


	//----- nvinfo : EIATTR_MAX_THREADS
	.align		4
.L_155:
        /*1738*/ 	.byte	0x04, 0x05
        /*173a*/ 	.short	(.L_157 - .L_156)
.L_156:
        /*173c*/ 	.word	0x00000180
        /*1740*/ 	.word	0x00000001
        /*1744*/ 	.word	0x00000001


	//----- nvinfo : EIATTR_CRS_STACK_SIZE
	.align		4
.L_157:
        /*1748*/ 	.byte	0x04, 0x1e
        /*174a*/ 	.short	(.L_159 - .L_158)
.L_158:
        /*174c*/ 	.word	0x00000000


	//----- nvinfo : EIATTR_CBANK_PARAM_SIZE
	.align		4
.L_159:
        /*1750*/ 	.byte	0x03, 0x19
        /*1752*/ 	.short	0x0af0


	//----- nvinfo : EIATTR_PARAM_CBANK
	.align		4
        /*1754*/ 	.byte	0x04, 0x0a
        /*1756*/ 	.short	(.L_161 - .L_160)
	.align		4
.L_160:
        /*1758*/ 	.word	index@(.nv.constant0._ZN7cutlass13device_kernelIN5flash11enable_sm90INS1_16FlashAttnFwdSm90INS1_25CollectiveMainloopFwdSm90ILi2EN4cute5tupleIJNS5_1CILi1EEES8_S8_EEENS6_IJNS7_ILi128EEENS7_ILi80EEENS7_ILi256EEEEEELi256ENS_10bfloat16_tEfNS_4arch4Sm90ELb0ELb0ELb0ELb1ELb1ELb1ELb0ELb1ELb1ELb1ELb1ELb0EEENS1_21CollectiveEpilogueFwdINS6_IJSA_SC_SB_EEES9_SE_SG_Li256ELb1ELb1ELb1ELb0EEENS1_36VarlenDynamicPersistentTileSchedulerILi128ELi80ELi256ELi128ELb1ELb1ELb1ELb0ELb1ELb1EEEEEEEEEvNT_6ParamsE)
        /*175c*/ 	.short	0x0210
        /*175e*/ 	.short	0x0af0


	//----- nvinfo : EIATTR_SW_WAR
	.align		4
.L_161:
        /*1760*/ 	.byte	0x04, 0x36
        /*1762*/ 	.short	(.L_163 - .L_162)
.L_162:
        /*1764*/ 	.word	0x00000008
.L_163:


//--------------------- .nv.info._ZN7cutlass13device_kernelIN5flash11enable_sm90INS1_16FlashAttnFwdSm90INS1_25CollectiveMainloopFwdSm90ILi2EN4cute5tupleIJNS5_1CILi1EEES8_S8_EEENS6_IJNS7_ILi128EEENS7_ILi64EEENS7_ILi256EEEEEELi256ENS_10bfloat16_tEfNS_4arch4Sm90ELb0ELb1ELb0ELb0ELb1ELb0ELb0ELb1ELb1ELb1ELb1ELb0EEENS1_21CollectiveEpilogueFwdINS6_IJSA_SC_SB_EEES9_SE_SG_Li256ELb0ELb1ELb1ELb0EEENS1_19SingleTileSchedulerILb0ELb1ELb1ELi128EEEEEEEEEvNT_6ParamsE --------------------------
	.section	.nv.info._ZN7cutlass13device_kernelIN5flash11enable_sm90INS1_16FlashAttnFwdSm90INS1_25CollectiveMainloopFwdSm90ILi2EN4cute5tupleIJNS5_1CILi1EEES8_S8_EEENS6_IJNS7_ILi128EEENS7_ILi64EEENS7_ILi256EEEEEELi256ENS_10bfloat16_tEfNS_4arch4Sm90ELb0ELb1ELb0ELb0ELb1ELb0ELb0ELb1ELb1ELb1ELb1ELb0EEENS1_21CollectiveEpilogueFwdINS6_IJSA_SC_SB_EEES9_SE_SG_Li256ELb0ELb1ELb1ELb0EEENS1_19SingleTileSchedulerILb0ELb1ELb1ELi128EEEEEEEEEvNT_6ParamsE,"",@"SHT_CUDA_INFO"
	.sectionflags	@""
	.align	4


	//----- nvinfo : EIATTR_CUDA_API_VERSION
	.align		4
        /*0000*/ 	.byte	0x04, 0x37
        /*0002*/ 	.short	(.L_165 - .L_164)
.L_164:
        /*0004*/ 	.word	0x00000082


	//----- nvinfo : EIATTR_KPARAM_INFO
	.align		4
.L_165:
        /*0008*/ 	.byte	0x04, 0x17
        /*000a*/ 	.short	(.L_167 - .L_166)
.L_166:
        /*000c*/ 	.word	0x00000000
        /*0010*/ 	.short	0x0000
        /*0012*/ 	.short	0x0070
        /*0014*/ 	.byte	0x00, 0xf0, 0x01, 0x28


	//----- nvinfo : EIATTR_SPARSE_MMA_MASK
	.align		4
.L_167:
        /*0018*/ 	.byte	0x03, 0x50
        /*001a*/ 	.short	0x0000


	//----- nvinfo : EIATTR_MAXREG_COUNT
	.align		4
        /*001c*/ 	.byte	0x03, 0x1b
        /*001e*/ 	.short	0x00a8


	//----- nvinfo : EIATTR_NUM_BARRIERS
	.align		4
        /*0020*/ 	.byte	0x02, 0x4c
        /*0022*/ 	.byte	0x09
	.zero		1


	//----- nvinfo : EIATTR_EXTERNS
	.align		4
        /*0024*/ 	.byte	0x04, 0x0f
        /*0026*/ 	.short	(.L_169 - .L_168)


	//   ....[0]....
	.align		4
.L_168:
        /*0028*/ 	.word	index@(__assertfail)


	//----- nvinfo : EIATTR_ANNOTATIONS
	.align		4
.L_169:
        /*002c*/ 	.byte	0x04, 0x55
        /*002e*/ 	.short	(.L_171 - .L_170)


	//   ....[0]....
.L_170:
        /*0030*/ 	.word	0x00000001
        /*0034*/ 	.byte	0xb0, 0x08, 0x00, 0x00, 0x01, 0x00, 0x00, 0x00, 0xe0, 0x09, 0x00, 0x00, 0x01, 0x00, 0x00, 0x00
        /*0044*/ 	.byte	0x90, 0x19, 0x00, 0x00, 0x01, 0x00, 0x00, 0x00, 0x30, 0xcd, 0x00, 0x00, 0x01, 0x00, 0x00, 0x00
        /*0054*/ 	.byte	0x40, 0xef, 0x00, 0x00, 0x01, 0x00, 0x00, 0x00, 0xd0, 0x02, 0x01, 0x00, 0x01, 0x00, 0x00, 0x00
        /*0064*/ 	.byte	0x70, 0x04, 0x01, 0x00, 0x01, 0x00, 0x00, 0x00, 0x00, 0x19, 0x01, 0x00, 0x01, 0x00, 0x00, 0x00
        /*0074*/ 	.byte	0xa0, 0x2e, 0x01, 0x00


	//----- nvinfo : EIATTR_MERCURY_ISA_VERSION
	.align		4
.L_171:
        /*0078*/ 	.byte	0x03, 0x5f
        /*007a*/ 	.short	0x0101


	//----- nvinfo : EIATTR_INT_WARP_WIDE_INSTR_OFFSETS
	.align		4
        /*007c*/ 	.byte	0x04, 0x31
        /*007e*/ 	.short	(.L_173 - .L_172)


	//   ....[0]....
.L_172:
        /*0080*/ 	.word	0x000000c0


	//   ....[1]....
        /*0084*/ 	.word	0x000000d0


	//   ....[2]....
        /*0088*/ 	.word	0x00000170


	//----- nvinfo : EIATTR_COOP_GROUP_MASK_REGIDS
	.align		4
.L_173:
        /*008c*/ 	.byte	0x04, 0x29
        /*008e*/ 	.short	(.L_175 - .L_174)


	//   ....[0]....
.L_174:
        /*0090*/ 	.word	0xffffffff


	//   ....[1]....
        /*0094*/ 	.word	0xffffffff


	//   ....[2]....
        /*0098*/ 	.word	0xffffffff


	//   ....[3]....
        /*009c*/ 	.word	0xffffffff


	//   ....[4]....
        /*00a0*/ 	.word	0xffffffff


	//   ....[5]....
        /*00a4*/ 	.word	0xffffffff


	//   ....[6]....
        /*00a8*/ 	.word	0xffffffff


	//   ....[7]....
        /*00ac*/ 	.word	0xffffffff


	//   ....[8]....
        /*00b0*/ 	.word	0xffffffff


	//   ....[9]....
        /*00b4*/ 	.word	0xffffffff


	//   ....[10]....
        /*00b8*/ 	.word	0xffffffff


	//   ....[11]....
        /*00bc*/ 	.word	0xffffffff


	//   ....[12]....
        /*00c0*/ 	.word	0xffffffff


	//   ....[13]....
        /*00c4*/ 	.word	0xffffffff


	//   ....[14]....
        /*00c8*/ 	.word	0xffffffff


	//   ....[15]....
        /*00cc*/ 	.word	0xffffffff


	//   ....[16]....
        /*00d0*/ 	.word	0xffffffff


	//   ....[17]....
        /*00d4*/ 	.word	0xffffffff


	//   ....[18]....
        /*00d8*/ 	.word	0xffffffff


	//   ....[19]....
        /*00dc*/ 	.word	0xffffffff


	//   ....[20]....
        /*00e0*/ 	.word	0xffffffff


	//   ....[21]....
        /*00e4*/ 	.word	0xffffffff


	//   ....[22]....
        /*00e8*/ 	.word	0xffffffff


	//   ....[23]....
        /*00ec*/ 	.word	0xffffffff


	//   ....[24]....
        /*00f0*/ 	.word	0xffffffff


	//   ....[25]....
        /*00f4*/ 	.word	0xffffffff


	//   ....[26]....
        /*00f8*/ 	.word	0xffffffff


	//   ....[27]....
        /*00fc*/ 	.word	0xffffffff


	//   ....[28]....
        /*0100*/ 	.word	0xffffffff


	//   ....[29]....
        /*0104*/ 	.word	0xffffffff


	//   ....[30]....
        /*0108*/ 	.word	0xffffffff


	//   ....[31]....
        /*010c*/ 	.word	0xffffffff


	//   ....[32]....
        /*0110*/ 	.word	0xffffffff


	//   ....[33]....
        /*0114*/ 	.word	0xffffffff


	//   ....[34]....
        /*0118*/ 	.word	0xffffffff


	//   ....[35]....
        /*011c*/ 	.word	0xffffffff


	//   ....[36]....
        /*0120*/ 	.word	0xffffffff


	//   ....[37]....
        /*0124*/ 	.word	0xffffffff


	//   ....[38]....
        /*0128*/ 	.word	0xffffffff


	//   ....[39]....
        /*012c*/ 	.word	0xffffffff


	//   ....[40]....
        /*0130*/ 	.word	0xffffffff


	//   ....[41]....
        /*0134*/ 	.word	0xffffffff


	//   ....[42]....
        /*0138*/ 	.word	0xffffffff


	//   ....[43]....
        /*013c*/ 	.word	0xffffffff


	//   ....[44]....
        /*0140*/ 	.word	0xffffffff


	//   ....[45]....
        /*0144*/ 	.word	0xffffffff


	//   ....[46]....
        /*0148*/ 	.word	0xffffffff


	//   ....[47]....
        /*014c*/ 	.word	0xffffffff


	//   ....[48]....
        /*0150*/ 	.word	0xffffffff


	//   ....[49]....
        /*0154*/ 	.word	0xffffffff


	//   ....[50]....
        /*0158*/ 	.word	0xffffffff


	//   ....[51]....
        /*015c*/ 	.word	0xffffffff


	//   ....[52]....
        /*0160*/ 	.word	0xffffffff


	//   ....[53]....
        /*0164*/ 	.word	0xffffffff


	//   ....[54]....
        /*0168*/ 	.word	0xffffffff


	//   ....[55]....
        /*016c*/ 	.word	0xffffffff


	//   ....[56]....
        /*0170*/ 	.word	0xffffffff


	//   ....[57]....
        /*0174*/ 	.word	0xffffffff


	//   ....[58]....
        /*0178*/ 	.word	0xffffffff


	//   ....[59]....
        /*017c*/ 	.word	0xffffffff


	//   ....[60]....
        /*0180*/ 	.word	0xffffffff


	//   ....[61]....
        /*0184*/ 	.word	0xffffffff


	//   ....[62]....
        /*0188*/ 	.word	0xffffffff


	//   ....[63]....
        /*018c*/ 	.word	0xffffffff


	//   ....[64]....
        /*0190*/ 	.word	0xffffffff


	//   ....[65]....
        /*0194*/ 	.word	0xffffffff


	//   ....[66]....
        /*0198*/ 	.word	0xffffffff


	//   ....[67]....
        /*019c*/ 	.word	0xffffffff


	//   ....[68]....
        /*01a0*/ 	.word	0xffffffff


	//   ....[69]....
        /*01a4*/ 	.word	0xffffffff


	//   ....[70]....
        /*01a8*/ 	.word	0xffffffff


	//   ....[71]....
        /*01ac*/ 	.word	0xffffffff


	//   ....[72]....
        /*01b0*/ 	.word	0xffffffff


	//   ....[73]....
        /*01b4*/ 	.word	0xffffffff


	//   ....[74]....
        /*01b8*/ 	.word	0xffffffff


	//   ....[75]....
        /*01bc*/ 	.word	0xffffffff


	//   ....[76]....
        /*01c0*/ 	.word	0xffffffff


	//   ....[77]....
        /*01c4*/ 	.word	0xffffffff


	//   ....[78]....
        /*01c8*/ 	.word	0xffffffff


	//   ....[79]....
        /*01cc*/ 	.word	0xffffffff


	//   ....[80]....
        /*01d0*/ 	.word	0xffffffff


	//   ....[81]....
        /*01d4*/ 	.word	0xffffffff


	//   ....[82]....
        /*01d8*/ 	.word	0xffffffff


	//   ....[83]....
        /*01dc*/ 	.word	0xffffffff


	//   ....[84]....
        /*01e0*/ 	.word	0xffffffff


	//   ....[85]....
        /*01e4*/ 	.word	0xffffffff


	//   ....[86]....
        /*01e8*/ 	.word	0xffffffff


	//   ....[87]....
        /*01ec*/ 	.word	0xffffffff


	//   ....[88]....
        /*01f0*/ 	.word	0xffffffff


	//   ....[89]....
        /*01f4*/ 	.word	0xffffffff


	//   ....[90]....
        /*01f8*/ 	.word	0xffffffff


	//   ....[91]....
        /*01fc*/ 	.word	0x0500000f


	//   ....[92]....
        /*0200*/ 	.word	0x0500000f


	//   ....[93]....
        /*0204*/ 	.word	0x0500000f


	//   ....[94]....
        /*0208*/ 	.word	0x0500000f


	//   ....[95]....
        /*020c*/ 	.word	0x0500000f


	//   ....[96]....
        /*0210*/ 	.word	0x0500000f


	//   ....[97]....
        /*0214*/ 	.word	0x0500000f


	//   ....[98]....
        /*0218*/ 	.word	0x0500000f


	//   ....[99]....
        /*021c*/ 	.word	0x0500000f


	//   ....[100]....
        /*0220*/ 	.word	0x0500000f


	//   ....[101]....
        /*0224*/ 	.word	0x0500000f


	//   ....[102]....
        /*0228*/ 	.word	0x0500000f


	//   ....[103]....
        /*022c*/ 	.word	0x0500000f


	//   ....[104]....
        /*0230*/ 	.word	0x0500000f


	//   ....[105]....
        /*0234*/ 	.word	0x0500000f


	//   ....[106]....
        /*0238*/ 	.word	0x0500000f


	//   ....[107]....
        /*023c*/ 	.word	0x0500000f


	//   ....[108]....
        /*0240*/ 	.word	0x0500000f


	//   ....[109]....
        /*0244*/ 	.word	0x0500000f


	//   ....[110]....
        /*0248*/ 	.word	0x0500000f


	//   ....[111]....
        /*024c*/ 	.word	0x0500000f


	//   ....[112]....
        /*0250*/ 	.word	0x0500000f


	//   ....[113]....
        /*0254*/ 	.word	0x0500000f


	//   ....[114]....
        /*0258*/ 	.word	0x0500000f


	//   ....[115]....
        /*025c*/ 	.word	0x0500000f


	//   ....[116]....
        /*0260*/ 	.word	0x0500000f


	//   ....[117]....
        /*0264*/ 	.word	0x0500000f


	//   ....[118]....
        /*0268*/ 	.word	0x0500000f


	//   ....[119]....
        /*026c*/ 	.word	0x0500000f


	//   ....[120]....
        /*0270*/ 	.word	0x0500000f


	//   ....[121]....
        /*0274*/ 	.word	0x0500000f


	//   ....[122]....
        /*0278*/ 	.word	0x0500000f


	//   ....[123]....
        /*027c*/ 	.word	0x0500000f


	//   ....[124]....
        /*0280*/ 	.word	0x0500000f


	//   ....[125]....
        /*0284*/ 	.word	0x0500000f


	//   ....[126]....
        /*0288*/ 	.word	0x0500000f


	//   ....[127]....
        /*028c*/ 	.word	0x0500000f


	//   ....[128]....
        /*0290*/ 	.word	0x0500000f


	//   ....[129]....
        /*0294*/ 	.word	0x0500000f


	//   ....[130]....
        /*0298*/ 	.word	0x0500000f


	//   ....[131]....
        /*029c*/ 	.word	0x0500000f


	//   ....[132]....
        /*02a0*/ 	.word	0x0500000f


	//   ....[133]....
        /*02a4*/ 	.word	0x0500000f


	//   ....[134]....
        /*02a8*/ 	.word	0x0500000f


	//   ....[135]....
        /*02ac*/ 	.word	0x0500000f


	//   ....[136]....
        /*02b0*/ 	.word	0x0500000f


	//   ....[137]....
        /*02b4*/ 	.word	0x0500000f


	//   ....[138]....
        /*02b8*/ 	.word	0x0500000f


	//   ....[139]....
        /*02bc*/ 	.word	0x0500000f


	//   ....[140]....
        /*02c0*/ 	.word	0x0500000f


	//----- nvinfo : EIATTR_COOP_GROUP_INSTR_OFFSETS
	.align		4
.L_175:
        /*02c4*/ 	.byte	0x04, 0x28
        /*02c6*/ 	.short	(.L_177 - .L_176)


	//   ....[0]....
.L_176:
        /*02c8*/ 	.word	0x00000070


	//   ....[1]....
        /*02cc*/ 	.word	0x000000b0


	//   ....[2]....
        /*02d0*/ 	.word	0x000002d0


	//   ....[3]....
        /*02d4*/ 	.word	0x00000430


	//   ....[4]....
        /*02d8*/ 	.word	0x00000550


	//   ....[5]....
        /*02dc*/ 	.word	0x000006b0


	//   ....[6]....
        /*02e0*/ 	.word	0x00001770


	//   ....[7]....
        /*02e4*/ 	.word	0x00002770


	//   ....[8]....
        /*02e8*/ 	.word	0x00002a20


	//   ....[9]....
        /*02ec*/ 	.word	0x00003350


	//   ....[10]....
        /*02f0*/ 	.word	0x00003470


	//   ....[11]....
        /*02f4*/ 	.word	0x00003820


	//   ....[12]....
        /*02f8*/ 	.word	0x00003930


	//   ....[13]....
        /*02fc*/ 	.word	0x00005930


	//   ....[14]....
        /*0300*/ 	.word	0x00005b50


	//   ....[15]....
        /*0304*/ 	.word	0x00006280


	//   ....[16]....
        /*0308*/ 	.word	0x00006380


	//   ....[17]....
        /*030c*/ 	.word	0x00006700


	//   ....[18]....
        /*0310*/ 	.word	0x00006760


	//   ....[19]....
        /*0314*/ 	.word	0x000085d0


	//   ....[20]....
        /*0318*/ 	.word	0x000085e0


	//   ....[21]....
        /*031c*/ 	.word	0x00008640


	//   ....[22]....
        /*0320*/ 	.word	0x00008660


	//   ....[23]....
        /*0324*/ 	.word	0x0000a270


	//   ....[24]....
        /*0328*/ 	.word	0x0000a4d0


	//   ....[25]....
        /*032c*/ 	.word	0x0000ac20


	//   ....[26]....
        /*0330*/ 	.word	0x0000ad20


	//   ....[27]....
        /*0334*/ 	.word	0x0000b0a0


	//   ....[28]....
        /*0338*/ 	.word	0x0000b100


	//   ....[29]....
        /*033c*/ 	.word	0x0000c170


	//   ....[30]....
        /*0340*/ 	.word	0x0000c190


	//   ....[31]....
        /*0344*/ 	.word	0x0000c210


	//   ....[32]....
        /*0348*/ 	.word	0x0000c240


	//   ....[33]....
        /*034c*/ 	.word	0x0000d4d0


	//   ....[34]....
        /*0350*/ 	.word	0x0000d530


	//   ....[35]....
        /*0354*/ 	.word	0x0000d570


	//   ....[36]....
        /*0358*/ 	.word	0x0000d5b0


	//   ....[37]....
        /*035c*/ 	.word	0x0000d5e0


	//   ....[38]....
        /*0360*/ 	.word	0x0000d610


	//   ....[39]....
        /*0364*/ 	.word	0x0000e250


	//   ....[40]....
        /*0368*/ 	.word	0x0000e260


	//   ....[41]....
        /*036c*/ 	.word	0x0000f2b0


	//   ....[42]....
        /*0370*/ 	.word	0x00010960


	//   ....[43]....
        /*0374*/ 	.word	0x00010980


	//   ....[44]....
        /*0378*/ 	.word	0x00010990


	//   ....[45]....
        /*037c*/ 	.word	0x000109a0


	//   ....[46]....
        /*0380*/ 	.word	0x000109b0


	//   ....[47]....
        /*0384*/ 	.word	0x00010a20


	//   ....[48]....
        /*0388*/ 	.word	0x00010a50


	//   ....[49]....
        /*038c*/ 	.word	0x00010ab0


	//   ....[50]....
        /*0390*/ 	.word	0x000110e0


	//   ....[51]....
        /*0394*/ 	.word	0x00011110


	//   ....[52]....
        /*0398*/ 	.word	0x00011140


	//   ....[53]....
        /*039c*/ 	.word	0x00011160


	//   ....[54]....
        /*03a0*/ 	.word	0x00011170


	//   ....[55]....
        /*03a4*/ 	.word	0x00011200


	//   ....[56]....
        /*03a8*/ 	.word	0x00011230


	//   ....[57]....
        /*03ac*/ 	.word	0x000112a0


	//   ....[58]....
        /*03b0*/ 	.word	0x000112d0


	//   ....[59]....
        /*03b4*/ 	.word	0x00011340


	//   ....[60]....
        /*03b8*/ 	.word	0x00011370


	//   ....[61]....
        /*03bc*/ 	.word	0x000113e0


	//   ....[62]....
        /*03c0*/ 	.word	0x00011410


	//   ....[63]....
        /*03c4*/ 	.word	0x00011480


	//   ....[64]....
        /*03c8*/ 	.word	0x000114b0


	//   ....[65]....
        /*03cc*/ 	.word	0x00011510


	//   ....[66]....
        /*03d0*/ 	.word	0x00011d00


	//   ....[67]....
        /*03d4*/ 	.word	0x00011d30


	//   ....[68]....
        /*03d8*/ 	.word	0x00011d60


	//   ....[69]....
        /*03dc*/ 	.word	0x00011da0


	//   ....[70]....
        /*03e0*/ 	.word	0x00011dc0


	//   ....[71]....
        /*03e4*/ 	.word	0x00011de0


	//   ....[72]....
        /*03e8*/ 	.word	0x00011e10


	//   ....[73]....
        /*03ec*/ 	.word	0x00011e30


	//   ....[74]....
        /*03f0*/ 	.word	0x000121a0


	//   ....[75]....
        /*03f4*/ 	.word	0x000121c0


	//   ....[76]....
        /*03f8*/ 	.word	0x000121e0


	//   ....[77]....
        /*03fc*/ 	.word	0x00012280


	//   ....[78]....
        /*0400*/ 	.word	0x000122a0


	//   ....[79]....
        /*0404*/ 	.word	0x00012340


	//   ....[80]....
        /*0408*/ 	.word	0x00012360


	//   ....[81]....
        /*040c*/ 	.word	0x00012370


	//   ....[82]....
        /*0410*/ 	.word	0x000128a0


	//   ....[83]....
        /*0414*/ 	.word	0x000128d0


	//   ....[84]....
        /*0418*/ 	.word	0x00012900


	//   ....[85]....
        /*041c*/ 	.word	0x00012930


	//   ....[86]....
        /*0420*/ 	.word	0x00012a10


	//   ....[87]....
        /*0424*/ 	.word	0x00012a30


	//   ....[88]....
        /*0428*/ 	.word	0x00012a80


	//   ....[89]....
        /*042c*/ 	.word	0x00012af0


	//   ....[90]....
        /*0430*/ 	.word	0x00012e30


	//   ....[91]....
        /*0434*/ 	.word	0x00013490


	//   ....[92]....
        /*0438*/ 	.word	0x00013580


	//   ....[93]....
        /*043c*/ 	.word	0x00013620


	//   ....[94]....
        /*0440*/ 	.word	0x00013680


	//   ....[95]....
        /*0444*/ 	.word	0x00013760


	//   ....[96]....
        /*0448*/ 	.word	0x000137d0


	//   ....[97]....
        /*044c*/ 	.word	0x000138b0


	//   ....[98]....
        /*0450*/ 	.word	0x00013920


	//   ....[99]....
        /*0454*/ 	.word	0x000139f0


	//   ....[100]....
        /*0458*/ 	.word	0x00013a80


	//   ....[101]....
        /*045c*/ 	.word	0x00013ae0


	//   ....[102]....
        /*0460*/ 	.word	0x00013b80


	//   ....[103]....
        /*0464*/ 	.word	0x00013c60


	//   ....[104]....
        /*0468*/ 	.word	0x00013ce0


	//   ....[105]....
        /*046c*/ 	.word	0x00013dc0


	//   ....[106]....
        /*0470*/ 	.word	0x00013e40


	//   ....[107]....
        /*0474*/ 	.word	0x00013f20


	//   ....[108]....
        /*0478*/ 	.word	0x00013fa0


	//   ....[109]....
        /*047c*/ 	.word	0x00014080


	//   ....[110]....
        /*0480*/ 	.word	0x00014100


	//   ....[111]....
        /*0484*/ 	.word	0x000141e0


	//   ....[112]....
        /*0488*/ 	.word	0x00014260


	//   ....[113]....
        /*048c*/ 	.word	0x00014340


	//   ....[114]....
        /*0490*/ 	.word	0x000143b0


	//   ....[115]....
        /*0494*/ 	.word	0x00014480


	//   ....[116]....
        /*0498*/ 	.word	0x000145c0


	//   ....[117]....
        /*049c*/ 	.word	0x00014680


	//   ....[118]....
        /*04a0*/ 	.word	0x00014730


	//   ....[119]....
        /*04a4*/ 	.word	0x00014800


	//   ....[120]....
        /*04a8*/ 	.word	0x00014860


	//   ....[121]....
        /*04ac*/ 	.word	0x00014940


	//   ....[122]....
        /*04b0*/ 	.word	0x000149a0


	//   ....[123]....
        /*04b4*/ 	.word	0x00014ab0


	//   ....[124]....
        /*04b8*/ 	.word	0x00014b90


	//   ....[125]....
        /*04bc*/ 	.word	0x00014c30


	//   ....[126]....
        /*04c0*/ 	.word	0x00014c90


	//   ....[127]....
        /*04c4*/ 	.word	0x00014da0


	//   ....[128]....
        /*04c8*/ 	.word	0x00014e00


	//   ....[129]....
        /*04cc*/ 	.word	0x00014f10


	//   ....[130]....
        /*04d0*/ 	.word	0x00014f70


	//   ....[131]....
        /*04d4*/ 	.word	0x00015030


	//   ....[132]....
        /*04d8*/ 	.word	0x00015190


	//   ....[133]....
        /*04dc*/ 	.word	0x00015230


	//   ....[134]....
        /*04e0*/ 	.word	0x00015300


	//   ....[135]....
        /*04e4*/ 	.word	0x00015410


	//   ....[136]....
        /*04e8*/ 	.word	0x00015480


	//   ....[137]....
        /*04ec*/ 	.word	0x00015590


	//   ....[138]....
        /*04f0*/ 	.word	0x00015610


	//   ....[139]....
        /*04f4*/ 	.word	0x00015700


	//   ....[140]....
        /*04f8*/ 	.word	0x00015810


	//----- nvinfo : EIATTR_REG_RECONFIG
	.align		4
.L_177:
        /*04fc*/ 	.byte	0x01, 0x54
	.zero		2


	//----- nvinfo : EIATTR_SYSCALL_OFFSETS
	.align		4
        /*0500*/ 	.byte	0x04, 0x46
        /*0502*/ 	.short	(.L_179 - .L_178)


	//   ....[0]....
.L_178:
        /*0504*/ 	.word	0x00001940


	//   ....[1]....
        /*0508*/ 	.word	0x0000fe70


	//   ....[2]....
        /*050c*/ 	.word	0x0000ffb0


	//   ....[3]....
        /*0510*/ 	.word	0x000100a0


	//   ....[4]....
        /*0514*/ 	.word	0x00010e20


	//----- nvinfo : EIATTR_MBARRIER_INSTR_OFFSETS
	.align		4
.L_179:
        /*0518*/ 	.byte	0x04, 0x39
        /*051a*/ 	.short	(.L_181 - .L_180)


	//   ....[0]....
.L_180:
        /*051c*/ 	.word	0x00000180
        /*0520*/ 	.word	0x000000ff
        /*0524*/ 	.word	0x00030800
        /*0528*/ 	.short	0x0100
        /*052a*/ 	.byte	0x08
	.zero		1


	//   ....[1]....
        /*052c*/ 	.word	0x00000190
        /*0530*/ 	.word	0x000000ff
        /*0534*/ 	.word	0x00030820
        /*0538*/ 	.short	0x0100
        /*053a*/ 	.byte	0x08
	.zero		1


	//   ....[2]....
        /*053c*/ 	.word	0x00000280
        /*0540*/ 	.word	0x000000ff
        /*0544*/ 	.word	0x00030830
        /*0548*/ 	.short	0x0100
        /*054a*/ 	.byte	0x08
	.zero		1


	//   ....[3]....
        /*054c*/ 	.word	0x00000290
        /*0550*/ 	.word	0x000000ff
        /*0554*/ 	.word	0x00030840
        /*0558*/ 	.short	0x0100
        /*055a*/ 	.byte	0x08
	.zero		1


	//   ....[4]....
        /*055c*/ 	.word	0x000002a0
        /*0560*/ 	.word	0x000000ff
        /*0564*/ 	.word	0x00030838
        /*0568*/ 	.short	0x0100
        /*056a*/ 	.byte	0x08
	.zero		1


	//   ....[5]....
        /*056c*/ 	.word	0x000002b0
        /*0570*/ 	.word	0x000000ff
        /*0574*/ 	.word	0x00030848
        /*0578*/ 	.short	0x0100
        /*057a*/ 	.byte	0x08
	.zero		1


	//   ....[6]....
        /*057c*/ 	.word	0x000003e0
        /*0580*/ 	.word	0x000000ff
        /*0584*/ 	.word	0x00030850
        /*0588*/ 	.short	0x0100
        /*058a*/ 	.byte	0x08
	.zero		1


	//   ....[7]....
        /*058c*/ 	.word	0x000003f0
        /*0590*/ 	.word	0x000000ff
        /*0594*/ 	.word	0x00030860
        /*0598*/ 	.short	0x0100
        /*059a*/ 	.byte	0x08
	.zero		1


	//   ....[8]....
        /*059c*/ 	.word	0x00000400
        /*05a0*/ 	.word	0x000000ff
        /*05a4*/ 	.word	0x00030858
        /*05a8*/ 	.short	0x0100
        /*05aa*/ 	.byte	0x08
	.zero		1


	//   ....[9]....
        /*05ac*/ 	.word	0x00000410
        /*05b0*/ 	.word	0x000000ff
        /*05b4*/ 	.word	0x00030868
        /*05b8*/ 	.short	0x0100
        /*05ba*/ 	.byte	0x08
	.zero		1


	//   ....[10]....
        /*05bc*/ 	.word	0x00000500
        /*05c0*/ 	.word	0x000000ff
        /*05c4*/ 	.word	0x00030870
        /*05c8*/ 	.short	0x0100
        /*05ca*/ 	.byte	0x06
	.zero		1


	//   ....[11]....
        /*05cc*/ 	.word	0x00000510
        /*05d0*/ 	.word	0x000000ff
        /*05d4*/ 	.word	0x00030880
        /*05d8*/ 	.short	0x0100
        /*05da*/ 	.byte	0x06
	.zero		1


	//   ....[12]....
        /*05dc*/ 	.word	0x00000520
        /*05e0*/ 	.word	0x000000ff
        /*05e4*/ 	.word	0x00030878
        /*05e8*/ 	.short	0x0100
        /*05ea*/ 	.byte	0x06
	.zero		1


	//   ....[13]....
        /*05ec*/ 	.word	0x00000530
        /*05f0*/ 	.word	0x000000ff
        /*05f4*/ 	.word	0x00030888
        /*05f8*/ 	.short	0x0100
        /*05fa*/ 	.byte	0x06
	.zero		1


	//   ....[14]....
        /*05fc*/ 	.word	0x00000660
        /*0600*/ 	.word	0x000000ff
        /*0604*/ 	.word	0x00030890
        /*0608*/ 	.short	0x0100
        /*060a*/ 	.byte	0x08
	.zero		1


	//   ....[15]....
        /*060c*/ 	.word	0x00000670
        /*0610*/ 	.word	0x000000ff
        /*0614*/ 	.word	0x000308a0
        /*0618*/ 	.short	0x0100
        /*061a*/ 	.byte	0x08
	.zero		1


	//   ....[16]....
        /*061c*/ 	.word	0x00000680
        /*0620*/ 	.word	0x000000ff
        /*0624*/ 	.word	0x00030898
        /*0628*/ 	.short	0x0100
        /*062a*/ 	.byte	0x08
	.zero		1


	//   ....[17]....
        /*062c*/ 	.word	0x00000690
        /*0630*/ 	.word	0x000000ff
        /*0634*/ 	.word	0x000308a8
        /*0638*/ 	.short	0x0100
        /*063a*/ 	.byte	0x08
	.zero		1


	//   ....[18]....
        /*063c*/ 	.word	0x000007d0
        /*0640*/ 	.word	0x000000ff
        /*0644*/ 	.word	0x000308b0
        /*0648*/ 	.short	0x0100
        /*064a*/ 	.byte	0x08
	.zero		1


	//   ....[19]....
        /*064c*/ 	.word	0x000007e0
        /*0650*/ 	.word	0x000000ff
        /*0654*/ 	.word	0x000308c0
        /*0658*/ 	.short	0x0100
        /*065a*/ 	.byte	0x08
	.zero		1


	//   ....[20]....
        /*065c*/ 	.word	0x000007f0
        /*0660*/ 	.word	0x000000ff
        /*0664*/ 	.word	0x000308b8
        /*0668*/ 	.short	0x0100
        /*066a*/ 	.byte	0x08
	.zero		1


	//   ....[21]....
        /*066c*/ 	.word	0x00000800
        /*0670*/ 	.word	0x000000ff
        /*0674*/ 	.word	0x000308c8
        /*0678*/ 	.short	0x0100
        /*067a*/ 	.byte	0x08
	.zero		1


	//   ....[22]....
        /*067c*/ 	.word	0x00001970
        /*0680*/ 	.word	0x000000ff
        /*0684*/ 	.word	0x00030800
        /*0688*/ 	.short	0x010a
        /*068a*/ 	.byte	0x04
	.zero		1


	//   ....[23]....
        /*068c*/ 	.word	0x00001a10
        /*0690*/ 	.word	0x000000ff
        /*0694*/ 	.word	0x00030830
        /*0698*/ 	.short	0x010a
        /*069a*/ 	.byte	0x04
	.zero		1


	//   ....[24]....
        /*069c*/ 	.word	0x00001a80
        /*06a0*/ 	.word	0x000000ff
        /*06a4*/ 	.word	0x00030830
        /*06a8*/ 	.short	0x010a
        /*06aa*/ 	.byte	0x04
	.zero		1


	//   ....[25]....
        /*06ac*/ 	.word	0x00002800
        /*06b0*/ 	.word	0x000000ff
        /*06b4*/ 	.word	0x00000000
        /*06b8*/ 	.short	0x0101
        /*06ba*/ 	.byte	0x04
	.zero		1


	//   ....[26]....
        /*06bc*/ 	.word	0x00004680
        /*06c0*/ 	.word	0x000000ff
        /*06c4*/ 	.word	0x00030830
        /*06c8*/ 	.short	0x010a
        /*06ca*/ 	.byte	0x07
	.zero		1


	//   ....[27]....
        /*06cc*/ 	.word	0x000046c0
        /*06d0*/ 	.word	0x000000ff
        /*06d4*/ 	.word	0x00030830
        /*06d8*/ 	.short	0x010a
        /*06da*/ 	.byte	0x07
	.zero		1


	//   ....[28]....
        /*06dc*/ 	.word	0x00005560
        /*06e0*/ 	.word	0x000000ff
        /*06e4*/ 	.word	0x00030850
        /*06e8*/ 	.short	0x010a
        /*06ea*/ 	.byte	0x06
	.zero		1


	//   ....[29]....
        /*06ec*/ 	.word	0x000055a0
        /*06f0*/ 	.word	0x000000ff
        /*06f4*/ 	.word	0x00030850
        /*06f8*/ 	.short	0x010a
        /*06fa*/ 	.byte	0x06
	.zero		1


	//   ....[30]....
        /*06fc*/ 	.word	0x000058e0
        /*0700*/ 	.word	0x000000ff
        /*0704*/ 	.word	0x00000000
        /*0708*/ 	.short	0x0101
        /*070a*/ 	.byte	0x07
	.zero		1


	//   ....[31]....
        /*070c*/ 	.word	0x00006e40
        /*0710*/ 	.word	0x000000ff
        /*0714*/ 	.word	0x00000000
        /*0718*/ 	.short	0x0101
        /*071a*/ 	.byte	0x06
	.zero		1


	//   ....[32]....
        /*071c*/ 	.word	0x000072e0
        /*0720*/ 	.word	0x000000ff
        /*0724*/ 	.word	0x00030830
        /*0728*/ 	.short	0x010a
        /*072a*/ 	.byte	0x05
	.zero		1


	//   ....[33]....
        /*072c*/ 	.word	0x00007320
        /*0730*/ 	.word	0x000000ff
        /*0734*/ 	.word	0x00030830
        /*0738*/ 	.short	0x010a
        /*073a*/ 	.byte	0x05
	.zero		1


	//   ....[34]....
        /*073c*/ 	.word	0x00008140
        /*0740*/ 	.word	0x000000ff
        /*0744*/ 	.word	0x00030850
        /*0748*/ 	.short	0x010a
        /*074a*/ 	.byte	0x05
	.zero		1


	//   ....[35]....
        /*074c*/ 	.word	0x00008180
        /*0750*/ 	.word	0x000000ff
        /*0754*/ 	.word	0x00030850
        /*0758*/ 	.short	0x010a
        /*075a*/ 	.byte	0x05
	.zero		1


	//   ....[36]....
        /*075c*/ 	.word	0x00008650
        /*0760*/ 	.word	0x000000ff
        /*0764*/ 	.word	0x00000000
        /*0768*/ 	.short	0x0101
        /*076a*/ 	.byte	0x06
	.zero		1


	//   ....[37]....
        /*076c*/ 	.word	0x00008e90
        /*0770*/ 	.word	0x000000ff
        /*0774*/ 	.word	0x00000000
        /*0778*/ 	.short	0x0101
        /*077a*/ 	.byte	0x05
	.zero		1


	//   ....[38]....
        /*077c*/ 	.word	0x00009060
        /*0780*/ 	.word	0x000000ff
        /*0784*/ 	.word	0x00030830
        /*0788*/ 	.short	0x010a
        /*078a*/ 	.byte	0x07
	.zero		1


	//   ....[39]....
        /*078c*/ 	.word	0x000090a0
        /*0790*/ 	.word	0x000000ff
        /*0794*/ 	.word	0x00030830
        /*0798*/ 	.short	0x010a
        /*079a*/ 	.byte	0x07
	.zero		1


	//   ....[40]....
        /*079c*/ 	.word	0x00009ed0
        /*07a0*/ 	.word	0x000000ff
        /*07a4*/ 	.word	0x00030850
        /*07a8*/ 	.short	0x010a
        /*07aa*/ 	.byte	0x05
	.zero		1


	//   ....[41]....
        /*07ac*/ 	.word	0x00009f10
        /*07b0*/ 	.word	0x000000ff
        /*07b4*/ 	.word	0x00030850
        /*07b8*/ 	.short	0x010a
        /*07ba*/ 	.byte	0x05
	.zero		1


	//   ....[42]....
        /*07bc*/ 	.word	0x0000a2b0
        /*07c0*/ 	.word	0x000000ff
        /*07c4*/ 	.word	0x00000000
        /*07c8*/ 	.short	0x0101
        /*07ca*/ 	.byte	0x07
	.zero		1


	//   ....[43]....
        /*07cc*/ 	.word	0x0000b7f0
        /*07d0*/ 	.word	0x000000ff
        /*07d4*/ 	.word	0x00000000
        /*07d8*/ 	.short	0x0101
        /*07da*/ 	.byte	0x05
	.zero		1


	//   ....[44]....
        /*07dc*/ 	.word	0x0000c0e0
        /*07e0*/ 	.word	0x000000ff
        /*07e4*/ 	.word	0x00030850
        /*07e8*/ 	.short	0x010a
        /*07ea*/ 	.byte	0x05
	.zero		1


	//   ....[45]....
        /*07ec*/ 	.word	0x0000c120
        /*07f0*/ 	.word	0x000000ff
        /*07f4*/ 	.word	0x00030850
        /*07f8*/ 	.short	0x010a
        /*07fa*/ 	.byte	0x05
	.zero		1


	//   ....[46]....
        /*07fc*/ 	.word	0x0000c6e0
        /*0800*/ 	.word	0x000000ff
        /*0804*/ 	.word	0x00000000
        /*0808*/ 	.short	0x0101
        /*080a*/ 	.byte	0x04
	.zero		1


	//   ....[47]....
        /*080c*/ 	.word	0x0000d600
        /*0810*/ 	.word	0x000000ff
        /*0814*/ 	.word	0x00000000
        /*0818*/ 	.short	0x0101
        /*081a*/ 	.byte	0x04
	.zero		1


	//   ....[48]....
        /*081c*/ 	.word	0x00010700
        /*0820*/ 	.word	0x000000ff
        /*0824*/ 	.word	0x00030840
        /*0828*/ 	.short	0x010a
        /*082a*/ 	.byte	0x2d
	.zero		1


	//   ....[49]....
        /*082c*/ 	.word	0x00010be0
        /*0830*/ 	.word	0x000000ff
        /*0834*/ 	.word	0x00030830
        /*0838*/ 	.short	0x0107
        /*083a*/ 	.byte	0x2d
	.zero		1


	//   ....[50]....
        /*083c*/ 	.word	0x00010c50
        /*0840*/ 	.word	0x000000ff
        /*0844*/ 	.word	0x00030830
        /*0848*/ 	.short	0x0101
        /*084a*/ 	.byte	0x2d
	.zero		1


	//   ....[51]....
        /*084c*/ 	.word	0x00011680
        /*0850*/ 	.word	0x000000ff
        /*0854*/ 	.word	0x00030800
        /*0858*/ 	.short	0x0107
        /*085a*/ 	.byte	0x2d
	.zero		1


	//   ....[52]....
        /*085c*/ 	.word	0x00011700
        /*0860*/ 	.word	0x000000ff
        /*0864*/ 	.word	0x00030800
        /*0868*/ 	.short	0x0101
        /*086a*/ 	.byte	0x2d
	.zero		1


	//   ....[53]....
        /*086c*/ 	.word	0x00011710
        /*0870*/ 	.word	0x000000ff
        /*0874*/ 	.word	0x00030820
        /*0878*/ 	.short	0x010a
        /*087a*/ 	.byte	0x2d
	.zero		1


	//   ....[54]....
        /*087c*/ 	.word	0x00011b00
        /*0880*/ 	.word	0x00000015
        /*0884*/ 	.word	0x00030840
        /*0888*/ 	.short	0x010a
        /*088a*/ 	.byte	0x3f
	.zero		1


	//   ....[55]....
        /*088c*/ 	.word	0x00012020
        /*0890*/ 	.word	0x00000015
        /*0894*/ 	.word	0x00030830
        /*0898*/ 	.short	0x0107
        /*089a*/ 	.byte	0x3f
	.zero		1


	//   ....[56]....
        /*089c*/ 	.word	0x000120d0
        /*08a0*/ 	.word	0x00000015
        /*08a4*/ 	.word	0x00030830
        /*08a8*/ 	.short	0x0101
        /*08aa*/ 	.byte	0x3f
	.zero		1


	//   ....[57]....
        /*08ac*/ 	.word	0x00012130
        /*08b0*/ 	.word	0x00000004
        /*08b4*/ 	.word	0x00030860
        /*08b8*/ 	.short	0x010a
        /*08ba*/ 	.byte	0x3f
	.zero		1


	//   ....[58]....
        /*08bc*/ 	.word	0x00012520
        /*08c0*/ 	.word	0x00000004
        /*08c4*/ 	.word	0x00030850
        /*08c8*/ 	.short	0x0107
        /*08ca*/ 	.byte	0x3f
	.zero		1


	//   ....[59]....
        /*08cc*/ 	.word	0x00012690
        /*08d0*/ 	.word	0x00000004
        /*08d4*/ 	.word	0x00030850
        /*08d8*/ 	.short	0x0101
        /*08da*/ 	.byte	0x3f
	.zero		1


	//   ....[60]....
        /*08dc*/ 	.word	0x00012810
        /*08e0*/ 	.word	0x00000000
        /*08e4*/ 	.word	0x00030860
        /*08e8*/ 	.short	0x010a
        /*08ea*/ 	.byte	0x3f
	.zero		1


	//   ....[61]....
        /*08ec*/ 	.word	0x00012c70
        /*08f0*/ 	.word	0x00000000
        /*08f4*/ 	.word	0x00030850
        /*08f8*/ 	.short	0x0107
        /*08fa*/ 	.byte	0x3f
	.zero		1


	//   ....[62]....
        /*08fc*/ 	.word	0x00012d30
        /*0900*/ 	.word	0x00000000
        /*0904*/ 	.word	0x00030850
        /*0908*/ 	.short	0x0101
        /*090a*/ 	.byte	0x3f
	.zero		1


	//   ....[63]....
        /*090c*/ 	.word	0x00012dc0
        /*0910*/ 	.word	0x00000007
        /*0914*/ 	.word	0x00030820
        /*0918*/ 	.short	0x010a
        /*091a*/ 	.byte	0x3f
	.zero		1


	//   ....[64]....
        /*091c*/ 	.word	0x00012f40
        /*0920*/ 	.word	0x00000005
        /*0924*/ 	.word	0x00030840
        /*0928*/ 	.short	0x010a
        /*092a*/ 	.byte	0x3f
	.zero		1


	//   ....[65]....
        /*092c*/ 	.word	0x00012fe0
        /*0930*/ 	.word	0x00000003
        /*0934*/ 	.word	0x00030840
        /*0938*/ 	.short	0x010a
        /*093a*/ 	.byte	0x3f
	.zero		1


	//   ....[66]....
        /*093c*/ 	.word	0x00013020
        /*0940*/ 	.word	0x00000005
        /*0944*/ 	.word	0x00030860
        /*0948*/ 	.short	0x010a
        /*094a*/ 	.byte	0x3f
	.zero		1


	//   ....[67]....
        /*094c*/ 	.word	0x00013060
        /*0950*/ 	.word	0x00000003
        /*0954*/ 	.word	0x00030860
        /*0958*/ 	.short	0x010a
        /*095a*/ 	.byte	0x3f
	.zero		1


	//   ....[68]....
        /*095c*/ 	.word	0x000130e0
        /*0960*/ 	.word	0x00000003
        /*0964*/ 	.word	0x00030800
        /*0968*/ 	.short	0x010a
        /*096a*/ 	.byte	0x3f
	.zero		1


	//   ....[69]....
        /*096c*/ 	.word	0x00013150
        /*0970*/ 	.word	0x00000003
        /*0974*/ 	.word	0x00030830
        /*0978*/ 	.short	0x010a
        /*097a*/ 	.byte	0x3f
	.zero		1


	//   ....[70]....
        /*097c*/ 	.word	0x000131b0
        /*0980*/ 	.word	0x00000004
        /*0984*/ 	.word	0x00030830
        /*0988*/ 	.short	0x010a
        /*098a*/ 	.byte	0x3f
	.zero		1


	//   ....[71]....
        /*098c*/ 	.word	0x00013210
        /*0990*/ 	.word	0x00000003
        /*0994*/ 	.word	0x00030850
        /*0998*/ 	.short	0x010a
        /*099a*/ 	.byte	0x3f
	.zero		1


	//   ....[72]....
        /*099c*/ 	.word	0x00013270
        /*09a0*/ 	.word	0x00000004
        /*09a4*/ 	.word	0x00030830
        /*09a8*/ 	.short	0x010a
        /*09aa*/ 	.byte	0x3f
	.zero		1


	//   ....[73]....
        /*09ac*/ 	.word	0x000132d0
        /*09b0*/ 	.word	0x00000003
        /*09b4*/ 	.word	0x00030850
        /*09b8*/ 	.short	0x010a
        /*09ba*/ 	.byte	0x3f
	.zero		1


	//   ....[74]....
        /*09bc*/ 	.word	0x00013330
        /*09c0*/ 	.word	0x00000004
        /*09c4*/ 	.word	0x00030830
        /*09c8*/ 	.short	0x010a
        /*09ca*/ 	.byte	0x3f
	.zero		1


	//   ....[75]....
        /*09cc*/ 	.word	0x00013390
        /*09d0*/ 	.word	0x00000003
        /*09d4*/ 	.word	0x00030850
        /*09d8*/ 	.short	0x010a
        /*09da*/ 	.byte	0x3f
	.zero		1


	//   ....[76]....
        /*09dc*/ 	.word	0x000133f0
        /*09e0*/ 	.word	0x00000005
        /*09e4*/ 	.word	0x00030850
        /*09e8*/ 	.short	0x010a
        /*09ea*/ 	.byte	0x3f
	.zero		1


	//   ....[77]....
        /*09ec*/ 	.word	0x000134d0
        /*09f0*/ 	.word	0x00000003
        /*09f4*/ 	.word	0x00030840
        /*09f8*/ 	.short	0x010a
        /*09fa*/ 	.byte	0x3f
	.zero		1


	//   ....[78]....
        /*09fc*/ 	.word	0x000144c0
        /*0a00*/ 	.word	0x00000003
        /*0a04*/ 	.word	0x00030820
        /*0a08*/ 	.short	0x010a
        /*0a0a*/ 	.byte	0x3f
	.zero		1


	//   ....[79]....
        /*0a0c*/ 	.word	0x00014510
        /*0a10*/ 	.word	0x00000015
        /*0a14*/ 	.word	0x00030840
        /*0a18*/ 	.short	0x010a
        /*0a1a*/ 	.byte	0x3f
	.zero		1


	//   ....[80]....
        /*0a1c*/ 	.word	0x00014ae0
        /*0a20*/ 	.word	0x00000004
        /*0a24*/ 	.word	0x00030860
        /*0a28*/ 	.short	0x010a
        /*0a2a*/ 	.byte	0x3f
	.zero		1


	//   ....[81]....
        /*0a2c*/ 	.word	0x000150e0
        /*0a30*/ 	.word	0x00000000
        /*0a34*/ 	.word	0x00030860
        /*0a38*/ 	.short	0x010a
        /*0a3a*/ 	.byte	0x3f
	.zero		1


	//   ....[82]....
        /*0a3c*/ 	.word	0x00015730
        /*0a40*/ 	.word	0x00000007
        /*0a44*/ 	.word	0x00030820
        /*0a48*/ 	.short	0x010a
        /*0a4a*/ 	.byte	0x3f
	.zero		1


	//   ....[83]....
        /*0a4c*/ 	.word	0x000158d0
        /*0a50*/ 	.word	0x00000005
        /*0a54*/ 	.word	0x00030840
        /*0a58*/ 	.short	0x010a
        /*0a5a*/ 	.byte	0x3f
	.zero		1


	//   ....[84]....
        /*0a5c*/ 	.word	0x00015920
        /*0a60*/ 	.word	0x00000003
        /*0a64*/ 	.word	0x00030840
        /*0a68*/ 	.short	0x010a
        /*0a6a*/ 	.byte	0x3f
	.zero		1


	//   ....[85]....
        /*0a6c*/ 	.word	0x00015970
        /*0a70*/ 	.word	0x00000005
        /*0a74*/ 	.word	0x00030860
        /*0a78*/ 	.short	0x010a
        /*0a7a*/ 	.byte	0x3f
	.zero		1


	//----- nvinfo : EIATTR_NUM_MBARRIERS
	.align		4
.L_181:
        /*0a7c*/ 	.byte	0x03, 0x38
        /*0a7e*/ 	.short	0x0016


	//----- nvinfo : EIATTR_EXIT_INSTR_OFFSETS
	.align		4
        /*0a80*/ 	.byte	0x04, 0x1c
        /*0a82*/ 	.short	(.L_183 - .L_182)


	//   ....[0]....
.L_182:
        /*0a84*/ 	.word	0x000130b0


	//----- nvinfo : EIATTR_MAX_THREADS
	.align		4
.L_183:
        /*0a88*/ 	.byte	0x04, 0x05
        /*0a8a*/ 	.short	(.L_185 - .L_184)
.L_184:
        /*0a8c*/ 	.word	0x00000180
        /*0a90*/ 	.word	0x00000001
        /*0a94*/ 	.word	0x00000001


	//----- nvinfo : EIATTR_CRS_STACK_SIZE
	.align		4
.L_185:
        /*0a98*/ 	.byte	0x04, 0x1e
        /*0a9a*/ 	.short	(.L_187 - .L_186)
.L_186:
        /*0a9c*/ 	.word	0x00000000


	//----- nvinfo : EIATTR_CBANK_PARAM_SIZE
	.align		4
.L_187:
        /*0aa0*/ 	.byte	0x03, 0x19
        /*0aa2*/ 	.short	0x0a70


	//----- nvinfo : EIATTR_PARAM_CBANK
	.align		4
        /*0aa4*/ 	.byte	0x04, 0x0a
        /*0aa6*/ 	.short	(.L_189 - .L_188)
	.align		4
.L_188:
        /*0aa8*/ 	.word	index@(.nv.constant0._ZN7cutlass13device_kernelIN5flash11enable_sm90INS1_16FlashAttnFwdSm90INS1_25CollectiveMainloopFwdSm90ILi2EN4cute5tupleIJNS5_1CILi1EEES8_S8_EEENS6_IJNS7_ILi128EEENS7_ILi64EEENS7_ILi256EEEEEELi256ENS_10bfloat16_tEfNS_4arch4Sm90ELb0ELb1ELb0ELb0ELb1ELb0ELb0ELb1ELb1ELb1ELb1ELb0EEENS1_21CollectiveEpilogueFwdINS6_IJSA_SC_SB_EEES9_SE_SG_Li256ELb0ELb1ELb1ELb0EEENS1_19SingleTileSchedulerILb0ELb1ELb1ELi128EEEEEEEEEvNT_6ParamsE)
        /*0aac*/ 	.short	0x0210
        /*0aae*/ 	.short	0x0a70


	//----- nvinfo : EIATTR_SW_WAR
	.align		4
.L_189:
        /*0ab0*/ 	.byte	0x04, 0x36
        /*0ab2*/ 	.short	(.L_191 - .L_190)
.L_190:
        /*0ab4*/ 	.word	0x00000008
.L_191:


//--------------------- .nv.info._ZN7cutlass13device_kernelIN5flash11enable_sm90INS1_16FlashAttnFwdSm90INS1_25CollectiveMainloopFwdSm90ILi2EN4cute5tupleIJNS5_1CILi1EEES8_S8_EEENS6_IJNS7_ILi128EEENS7_ILi64EEENS7_ILi256EEEEEELi256ENS_10bfloat16_tEfNS_4arch4Sm90ELb0ELb1ELb0ELb1ELb1ELb0ELb0ELb1ELb1ELb1ELb1ELb0EEENS1_21CollectiveEpilogueFwdINS6_IJSA_SC_SB_EEES9_SE_SG_Li256ELb1ELb1ELb1ELb0EEENS1_36VarlenDynamicPersistentTileSchedulerILi128ELi64ELi256ELi128ELb1ELb1ELb1ELb1ELb0ELb1EEEEEEEEEvNT_6ParamsE --------------------------
	.section	.nv.info._ZN7cutlass13device_kernelIN5flash11enable_sm90INS1_16FlashAttnFwdSm90INS1_25CollectiveMainloopFwdSm90ILi2EN4cute5tupleIJNS5_1CILi1EEES8_S8_EEENS6_IJNS7_ILi128EEENS7_ILi64EEENS7_ILi256EEEEEELi256ENS_10bfloat16_tEfNS_4arch4Sm90ELb0ELb1ELb0ELb1ELb1ELb0ELb0ELb1ELb1ELb1ELb1ELb0EEENS1_21CollectiveEpilogueFwdINS6_IJSA_SC_SB_EEES9_SE_SG_Li256ELb1ELb1ELb1ELb0EEENS1_36VarlenDynamicPersistentTileSchedulerILi128ELi64ELi256ELi128ELb1ELb1ELb1ELb1ELb0ELb1EEEEEEEEEvNT_6ParamsE,"",@"SHT_CUDA_INFO"
	.sectionflags	@""
	.align	4


	//----- nvinfo : EIATTR_CUDA_API_VERSION
	.align		4
        /*0000*/ 	.byte	0x04, 0x37
        /*0002*/ 	.short	(.L_193 - .L_192)
.L_192:
        /*0004*/ 	.word	0x00000082


	//----- nvinfo : EIATTR_KPARAM_INFO
	.align		4
.L_193:
        /*0008*/ 	.byte	0x04, 0x17
        /*000a*/ 	.short	(.L_195 - .L_194)
.L_194:
        /*000c*/ 	.word	0x00000000
        /*0010*/ 	.short	0x0000
        /*0012*/ 	.short	0x0070
        /*0014*/ 	.byte	0x00, 0xf0, 0x01, 0x2a


	//----- nvinfo : EIATTR_SPARSE_MMA_MASK
	.align		4
.L_195:
        /*0018*/ 	.byte	0x03, 0x50
        /*001a*/ 	.short	0x0000


	//----- nvinfo : EIATTR_MAXREG_COUNT
	.align		4
        /*001c*/ 	.byte	0x03, 0x1b
        /*001e*/ 	.short	0x00a8


	//----- nvinfo : EIATTR_NUM_BARRIERS
	.align		4
        /*0020*/ 	.byte	0x02, 0x4c
        /*0022*/ 	.byte	0x09
	.zero		1


	//----- nvinfo : EIATTR_EXTERNS
	.align		4
        /*0024*/ 	.byte	0x04, 0x0f
        /*0026*/ 	.short	(.L_197 - .L_196)


	//   ....[0]....
	.align		4
.L_196:
        /*0028*/ 	.word	index@(__assertfail)


	//----- nvinfo : EIATTR_ANNOTATIONS
	.align		4
.L_197:
        /*002c*/ 	.byte	0x04, 0x55
        /*002e*/ 	.short	(.L_199 - .L_198)


	//   ....[0]....
.L_198:
        /* <DEDUP_REMOVED lines=22> */


	//----- nvinfo : EIATTR_MERCURY_ISA_VERSION
	.align		4
.L_199:
        /*0180*/ 	.byte	0x03, 0x5f
        /*0182*/ 	.short	0x0101


	//----- nvinfo : EIATTR_UNUSED_LOAD_BYTE_OFFSET
	.align		4
        /*0184*/ 	.byte	0x04, 0x44
        /*0186*/ 	.short	(.L_201 - .L_200)


	//   ....[0]....
.L_200:
        /*0188*/ 	.word	0x00000950
        /*018c*/ 	.word	0x0000fff0


	//   ....[1]....
        /*0190*/ 	.word	0x0000d870
        /*0194*/ 	.word	0x0000fff0


	//----- nvinfo : EIATTR_INT_WARP_WIDE_INSTR_OFFSETS
	.align		4
.L_201:
        /*0198*/ 	.byte	0x04, 0x31
        /*019a*/ 	.short	(.L_203 - .L_202)


	//   ....[0]....
.L_202:
        /*019c*/ 	.word	0x000000c0


	//   ....[1]....
        /*01a0*/ 	.word	0x000000d0


	//   ....[2]....
        /*01a4*/ 	.word	0x00000170


	//   ....[3]....
        /*01a8*/ 	.word	0x00013eb0


	//   ....[4]....
        /*01ac*/ 	.word	0x00013f40


	//   ....[5]....
        /*01b0*/ 	.word	0x00016bc0


	//   ....[6]....
        /*01b4*/ 	.word	0x00016c50


	//----- nvinfo : EIATTR_COOP_GROUP_MASK_REGIDS
	.align		4
.L_203:
        /*01b8*/ 	.byte	0x04, 0x29
        /*01ba*/ 	.short	(.L_205 - .L_204)


	//   ....[0]....
.L_204:
        /*01bc*/ 	.word	0xffffffff


	//   ....[1]....
        /*01c0*/ 	.word	0xffffffff


	//   ....[2]....
        /*01c4*/ 	.word	0xffffffff


	//   ....[3]....
        /*01c8*/ 	.word	0xffffffff


	//   ....[4]....
        /*01cc*/ 	.word	0xffffffff


	//   ....[5]....
        /*01d0*/ 	.word	0xffffffff


	//   ....[6]....
        /*01d4*/ 	.word	0xffffffff


	//   ....[7]....
        /*01d8*/ 	.word	0xffffffff


	//   ....[8]....
        /*01dc*/ 	.word	0xffffffff


	//   ....[9]....
        /*01e0*/ 	.word	0xffffffff


	//   ....[10]....
        /*01e4*/ 	.word	0xffffffff


	//   ....[11]....
        /*01e8*/ 	.word	0xffffffff


	//   ....[12]....
        /*01ec*/ 	.word	0xffffffff


	//   ....[13]....
        /*01f0*/ 	.word	0xffffffff


	//   ....[14]....
        /*01f4*/ 	.word	0xffffffff


	//   ....[15]....
        /*01f8*/ 	.word	0xffffffff


	//   ....[16]....
        /*01fc*/ 	.word	0xffffffff


	//   ....[17]....
        /*0200*/ 	.word	0xffffffff


	//   ....[18]....
        /*0204*/ 	.word	0xffffffff


	//   ....[19]....
        /*0208*/ 	.word	0xffffffff


	//   ....[20]....
        /*020c*/ 	.word	0xffffffff


	//   ....[21]....
        /*0210*/ 	.word	0xffffffff


	//   ....[22]....
        /*0214*/ 	.word	0xffffffff


	//   ....[23]....
        /*0218*/ 	.word	0xffffffff


	//   ....[24]....
        /*021c*/ 	.word	0xffffffff


	//   ....[25]....
        /*0220*/ 	.word	0xffffffff


	//   ....[26]....
        /*0224*/ 	.word	0xffffffff


	//   ....[27]....
        /*0228*/ 	.word	0xffffffff


	//   ....[28]....
        /*022c*/ 	.word	0xffffffff


	//   ....[29]....
        /*0230*/ 	.word	0xffffffff


	//   ....[30]....
        /*0234*/ 	.word	0xffffffff


	//   ....[31]....
        /*0238*/ 	.word	0xffffffff


	//   ....[32]....
        /*023c*/ 	.word	0xffffffff


	//   ....[33]....
        /*0240*/ 	.word	0xffffffff


	//   ....[34]....
        /*0244*/ 	.word	0xffffffff


	//   ....[35]....
        /*0248*/ 	.word	0xffffffff


	//   ....[36]....
        /*024c*/ 	.word	0xffffffff


	//   ....[37]....
        /*0250*/ 	.word	0xffffffff


	//   ....[38]....
        /*0254*/ 	.word	0xffffffff


	//   ....[39]....
        /*0258*/ 	.word	0xffffffff


	//   ....[40]....
        /*025c*/ 	.word	0xffffffff


	//   ....[41]....
        /*0260*/ 	.word	0xffffffff


	//   ....[42]....
        /*0264*/ 	.word	0xffffffff


	//   ....[43]....
        /*0268*/ 	.word	0xffffffff


	//   ....[44]....
        /*026c*/ 	.word	0xffffffff


	//   ....[45]....
        /*0270*/ 	.word	0xffffffff


	//   ....[46]....
        /*0274*/ 	.word	0xffffffff


	//   ....[47]....
        /*0278*/ 	.word	0xffffffff


	//   ....[48]....
        /*027c*/ 	.word	0xffffffff


	//   ....[49]....
        /*0280*/ 	.word	0xffffffff


	//   ....[50]....
        /*0284*/ 	.word	0xffffffff


	//   ....[51]....
        /*0288*/ 	.word	0xffffffff


	//   ....[52]....
        /*028c*/ 	.word	0xffffffff


	//   ....[53]....
        /*0290*/ 	.word	0xffffffff


	//   ....[54]....
        /*0294*/ 	.word	0xffffffff


	//   ....[55]....
        /*0298*/ 	.word	0xffffffff


	//   ....[56]....
        /*029c*/ 	.word	0xffffffff


	//   ....[57]....
        /*02a0*/ 	.word	0xffffffff


	//   ....[58]....
        /*02a4*/ 	.word	0xffffffff


	//   ....[59]....
        /*02a8*/ 	.word	0xffffffff


	//   ....[60]....
        /*02ac*/ 	.word	0xffffffff


	//   ....[61]....
        /*02b0*/ 	.word	0xffffffff


	//   ....[62]....
        /*02b4*/ 	.word	0xffffffff


	//   ....[63]....
        /*02b8*/ 	.word	0xffffffff


	//   ....[64]....
        /*02bc*/ 	.word	0xffffffff


	//   ....[65]....
        /*02c0*/ 	.word	0xffffffff


	//   ....[66]....
        /*02c4*/ 	.word	0xffffffff


	//   ....[67]....
        /*02c8*/ 	.word	0xffffffff


	//   ....[68]....
        /*02cc*/ 	.word	0xffffffff


	//   ....[69]....
        /*02d0*/ 	.word	0xffffffff


	//   ....[70]....
        /*02d4*/ 	.word	0xffffffff


	//   ....[71]....
        /*02d8*/ 	.word	0xffffffff


	//   ....[72]....
        /*02dc*/ 	.word	0xffffffff


	//   ....[73]....
        /*02e0*/ 	.word	0xffffffff


	//   ....[74]....
        /*02e4*/ 	.word	0xffffffff


	//   ....[75]....
        /*02e8*/ 	.word	0xffffffff


	//   ....[76]....
        /*02ec*/ 	.word	0xffffffff


	//   ....[77]....
        /*02f0*/ 	.word	0xffffffff


	//   ....[78]....
        /*02f4*/ 	.word	0xffffffff


	//   ....[79]....
        /*02f8*/ 	.word	0xffffffff


	//   ....[80]....
        /*02fc*/ 	.word	0xffffffff


	//   ....[81]....
        /*0300*/ 	.word	0xffffffff


	//   ....[82]....
        /*0304*/ 	.word	0xffffffff


	//   ....[83]....
        /*0308*/ 	.word	0xffffffff


	//   ....[84]....
        /*030c*/ 	.word	0xffffffff


	//   ....[85]....
        /*0310*/ 	.word	0xffffffff


	//   ....[86]....
        /*0314*/ 	.word	0xffffffff


	//   ....[87]....
        /*0318*/ 	.word	0xffffffff


	//   ....[88]....
        /*031c*/ 	.word	0xffffffff


	//   ....[89]....
        /*0320*/ 	.word	0xffffffff


	//   ....[90]....
        /*0324*/ 	.word	0xffffffff


	//   ....[91]....
        /*0328*/ 	.word	0xffffffff


	//   ....[92]....
        /*032c*/ 	.word	0xffffffff


	//   ....[93]....
        /*0330*/ 	.word	0xffffffff


	//   ....[94]....
        /*0334*/ 	.word	0xffffffff


	//   ....[95]....
        /*0338*/ 	.word	0xffffffff


	//   ....[96]....
        /*033c*/ 	.word	0xffffffff


	//   ....[97]....
        /*0340*/ 	.word	0xffffffff


	//   ....[98]....
        /*0344*/ 	.word	0xffffffff


	//   ....[99]....
        /*0348*/ 	.word	0xffffffff


	//   ....[100]....
        /*034c*/ 	.word	0xffffffff


	//   ....[101]....
        /*0350*/ 	.word	0xffffffff


	//   ....[102]....
        /*0354*/ 	.word	0xffffffff


	//   ....[103]....
        /*0358*/ 	.word	0xffffffff


	//   ....[104]....
        /*035c*/ 	.word	0xffffffff


	//   ....[105]....
        /*0360*/ 	.word	0xffffffff


	//   ....[106]....
        /*0364*/ 	.word	0xffffffff


	//   ....[107]....
        /*0368*/ 	.word	0xffffffff


	//   ....[108]....
        /*036c*/ 	.word	0xffffffff


	//   ....[109]....
        /*0370*/ 	.word	0xffffffff


	//   ....[110]....
        /*0374*/ 	.word	0xffffffff


	//   ....[111]....
        /*0378*/ 	.word	0xffffffff


	//   ....[112]....
        /*037c*/ 	.word	0xffffffff


	//   ....[113]....
        /*0380*/ 	.word	0xffffffff


	//   ....[114]....
        /*0384*/ 	.word	0xffffffff


	//   ....[115]....
        /*0388*/ 	.word	0xffffffff


	//   ....[116]....
        /*038c*/ 	.word	0xffffffff


	//   ....[117]....
        /*0390*/ 	.word	0xffffffff


	//   ....[118]....
        /*0394*/ 	.word	0xffffffff


	//   ....[119]....
        /*0398*/ 	.word	0xffffffff


	//   ....[120]....
        /*039c*/ 	.word	0xffffffff


	//   ....[121]....
        /*03a0*/ 	.word	0xffffffff


	//   ....[122]....
        /*03a4*/ 	.word	0xffffffff


	//   ....[123]....
        /*03a8*/ 	.word	0xffffffff


	//   ....[124]....
        /*03ac*/ 	.word	0xffffffff


	//   ....[125]....
        /*03b0*/ 	.word	0xffffffff


	//   ....[126]....
        /*03b4*/ 	.word	0xffffffff


	//   ....[127]....
        /*03b8*/ 	.word	0xffffffff


	//   ....[128]....
        /*03bc*/ 	.word	0xffffffff


	//   ....[129]....
        /*03c0*/ 	.word	0xffffffff


	//   ....[130]....
        /*03c4*/ 	.word	0xffffffff


	//   ....[131]....
        /*03c8*/ 	.word	0xffffffff


	//   ....[132]....
        /*03cc*/ 	.word	0xffffffff


	//   ....[133]....
        /*03d0*/ 	.word	0xffffffff


	//   ....[134]....
        /*03d4*/ 	.word	0xffffffff


	//   ....[135]....
        /*03d8*/ 	.word	0xffffffff


	//   ....[136]....
        /*03dc*/ 	.word	0xffffffff


	//   ....[137]....
        /*03e0*/ 	.word	0xffffffff


	//   ....[138]....
        /*03e4*/ 	.word	0xffffffff


	//   ....[139]....
        /*03e8*/ 	.word	0xffffffff


	//   ....[140]....
        /*03ec*/ 	.word	0xffffffff


	//   ....[141]....
        /*03f0*/ 	.word	0x0500000f


	//   ....[142]....
        /*03f4*/ 	.word	0x0500000f


	//   ....[143]....
        /*03f8*/ 	.word	0x0500000f


	//   ....[144]....
        /*03fc*/ 	.word	0x0500000f


	//   ....[145]....
        /*0400*/ 	.word	0x0500000f


	//   ....[146]....
        /*0404*/ 	.word	0x0500000f


	//   ....[147]....
        /*0408*/ 	.word	0x0500000f


	//   ....[148]....
        /*040c*/ 	.word	0x0500000f


	//   ....[149]....
        /*0410*/ 	.word	0x0500000f


	//   ....[150]....
        /*0414*/ 	.word	0x0500000f


	//   ....[151]....
        /*0418*/ 	.word	0x0500000f


	//   ....[152]....
        /*041c*/ 	.word	0x0500000f


	//   ....[153]....
        /*0420*/ 	.word	0x0500000f


	//   ....[154]....
        /*0424*/ 	.word	0x0500000f


	//   ....[155]....
        /*0428*/ 	.word	0x0500000f


	//   ....[156]....
        /*042c*/ 	.word	0x0500000f


	//   ....[157]....
        /*0430*/ 	.word	0x0500000f


	//   ....[158]....
        /*0434*/ 	.word	0x0500000f


	//   ....[159]....
        /*0438*/ 	.word	0x0500000f


	//   ....[160]....
        /*043c*/ 	.word	0x0500000f


	//   ....[161]....
        /*0440*/ 	.word	0x0500000f


	//   ....[162]....
        /*0444*/ 	.word	0x0500000f


	//   ....[163]....
        /*0448*/ 	.word	0x0500000f


	//   ....[164]....
        /*044c*/ 	.word	0x0500000f


	//   ....[165]....
        /*0450*/ 	.word	0x0500000f


	//   ....[166]....
        /*0454*/ 	.word	0x0500000f


	//   ....[167]....
        /*0458*/ 	.word	0x0500000f


	//   ....[168]....
        /*045c*/ 	.word	0x0500000f


	//   ....[169]....
        /*0460*/ 	.word	0x0500000f


	//   ....[170]....
        /*0464*/ 	.word	0x0500000f


	//   ....[171]....
        /*0468*/ 	.word	0x0500000f


	//   ....[172]....
        /*046c*/ 	.word	0x0500000f


	//   ....[173]....
        /*0470*/ 	.word	0x0500000f


	//   ....[174]....
        /*0474*/ 	.word	0x0500000f


	//   ....[175]....
        /*0478*/ 	.word	0x0500000f


	//   ....[176]....
        /*047c*/ 	.word	0x0500000f


	//   ....[177]....
        /*0480*/ 	.word	0x0500000f


	//   ....[178]....
        /*0484*/ 	.word	0x0500000f


	//   ....[179]....
        /*0488*/ 	.word	0x0500000f


	//   ....[180]....
        /*048c*/ 	.word	0x0500000f


	//   ....[181]....
        /*0490*/ 	.word	0x0500000f


	//   ....[182]....
        /*0494*/ 	.word	0x0500000f


	//   ....[183]....
        /*0498*/ 	.word	0x0500000f


	//   ....[184]....
        /*049c*/ 	.word	0x0500000f


	//   ....[185]....
        /*04a0*/ 	.word	0x0500000f


	//   ....[186]....
        /*04a4*/ 	.word	0x0500000f


	//   ....[187]....
        /*04a8*/ 	.word	0x0500000f


	//   ....[188]....
        /*04ac*/ 	.word	0x0500000f


	//   ....[189]....
        /*04b0*/ 	.word	0x0500000f


	//   ....[190]....
        /*04b4*/ 	.word	0x0500000f


	//   ....[191]....
        /*04b8*/ 	.word	0x0500000f


	//   ....[192]....
        /*04bc*/ 	.word	0x0500000f


	//   ....[193]....
        /*04c0*/ 	.word	0x0500000f


	//   ....[194]....
        /*04c4*/ 	.word	0x0500000f


	//   ....[195]....
        /*04c8*/ 	.word	0x0500000f


	//   ....[196]....
        /*04cc*/ 	.word	0x0500000f


	//   ....[197]....
        /*04d0*/ 	.word	0x0500000f


	//   ....[198]....
        /*04d4*/ 	.word	0x0500000f


	//   ....[199]....
        /*04d8*/ 	.word	0x0500000f


	//   ....[200]....
        /*04dc*/ 	.word	0x0500000f


	//   ....[201]....
        /*04e0*/ 	.word	0x0500000f


	//   ....[202]....
        /*04e4*/ 	.word	0x0500000f


	//   ....[203]....
        /*04e8*/ 	.word	0x0500000f


	//   ....[204]....
        /*04ec*/ 	.word	0x0500000f


	//   ....[205]....
        /*04f0*/ 	.word	0x0500000f


	//   ....[206]....
        /*04f4*/ 	.word	0x0500000f


	//   ....[207]....
        /*04f8*/ 	.word	0x0500000f


	//   ....[208]....
        /*04fc*/ 	.word	0x0500000f


	//----- nvinfo : EIATTR_COOP_GROUP_INSTR_OFFSETS
	.align		4
.L_205:
        /*0500*/ 	.byte	0x04, 0x28
        /*0502*/ 	.short	(.L_207 - .L_206)


	//   ....[0]....
.L_206:
        /*0504*/ 	.word	0x00000070


	//   ....[1]....
        /*0508*/ 	.word	0x000000b0


	//   ....[2]....
        /*050c*/ 	.word	0x000002d0


	//   ....[3]....
        /*0510*/ 	.word	0x00000430


	//   ....[4]....
        /*0514*/ 	.word	0x00000550


	//   ....[5]....
        /*0518*/ 	.word	0x000006b0


	//   ....[6]....
        /*051c*/ 	.word	0x000022e0


	//   ....[7]....
        /*0520*/ 	.word	0x00003080


	//   ....[8]....
        /*0524*/ 	.word	0x00003290


	//   ....[9]....
        /*0528*/ 	.word	0x00003bf0


	//   ....[10]....
        /*052c*/ 	.word	0x00003cf0


	//   ....[11]....
        /*0530*/ 	.word	0x00004040


	//   ....[12]....
        /*0534*/ 	.word	0x00004120


	//   ....[13]....
        /*0538*/ 	.word	0x000060b0


	//   ....[14]....
        /*053c*/ 	.word	0x000062b0


	//   ....[15]....
        /*0540*/ 	.word	0x00006c50


	//   ....[16]....
        /*0544*/ 	.word	0x00006d50


	//   ....[17]....
        /*0548*/ 	.word	0x000070c0


	//   ....[18]....
        /*054c*/ 	.word	0x00007110


	//   ....[19]....
        /*0550*/ 	.word	0x00008e10


	//   ....[20]....
        /*0554*/ 	.word	0x00008e40


	//   ....[21]....
        /*0558*/ 	.word	0x00008f50


	//   ....[22]....
        /*055c*/ 	.word	0x00008f70


	//   ....[23]....
        /*0560*/ 	.word	0x0000ab20


	//   ....[24]....
        /*0564*/ 	.word	0x0000ad60


	//   ....[25]....
        /*0568*/ 	.word	0x0000b700


	//   ....[26]....
        /*056c*/ 	.word	0x0000b800


	//   ....[27]....
        /*0570*/ 	.word	0x0000bb60


	//   ....[28]....
        /*0574*/ 	.word	0x0000bbc0


	//   ....[29]....
        /*0578*/ 	.word	0x0000cbe0


	//   ....[30]....
        /*057c*/ 	.word	0x0000cc10


	//   ....[31]....
        /*0580*/ 	.word	0x0000ccd0


	//   ....[32]....
        /*0584*/ 	.word	0x0000cce0


	//   ....[33]....
        /*0588*/ 	.word	0x0000ea40


	//   ....[34]....
        /*058c*/ 	.word	0x0000ea50


	//   ....[35]....
        /*0590*/ 	.word	0x0000ea60


	//   ....[36]....
        /*0594*/ 	.word	0x0000ea70


	//   ....[37]....
        /*0598*/ 	.word	0x0000f530


	//   ....[38]....
        /*059c*/ 	.word	0x0000f540


	//   ....[39]....
        /*05a0*/ 	.word	0x0000f6b0


	//   ....[40]....
        /*05a4*/ 	.word	0x0000f6d0


	//   ....[41]....
        /*05a8*/ 	.word	0x0000f810


	//   ....[42]....
        /*05ac*/ 	.word	0x0000f830


	//   ....[43]....
        /*05b0*/ 	.word	0x0000f980


	//   ....[44]....
        /*05b4*/ 	.word	0x0000f9a0


	//   ....[45]....
        /*05b8*/ 	.word	0x0000ff80


	//   ....[46]....
        /*05bc*/ 	.word	0x0000ffb0


	//   ....[47]....
        /*05c0*/ 	.word	0x000108f0


	//   ....[48]....
        /*05c4*/ 	.word	0x00010900


	//   ....[49]....
        /*05c8*/ 	.word	0x00011be0


	//   ....[50]....
        /*05cc*/ 	.word	0x00011c10


	//   ....[51]....
        /*05d0*/ 	.word	0x00011d80


	//   ....[52]....
        /*05d4*/ 	.word	0x00011da0


	//   ....[53]....
        /*05d8*/ 	.word	0x00011ee0


	//   ....[54]....
        /*05dc*/ 	.word	0x00011f00


	//   ....[55]....
        /*05e0*/ 	.word	0x00012050


	//   ....[56]....
        /*05e4*/ 	.word	0x00012070


	//   ....[57]....
        /*05e8*/ 	.word	0x00012250


	//   ....[58]....
        /*05ec*/ 	.word	0x00012440


	//   ....[59]....
        /*05f0*/ 	.word	0x00012470


	//   ....[60]....
        /*05f4*/ 	.word	0x000124a0


	//   ....[61]....
        /*05f8*/ 	.word	0x000124d0


	//   ....[62]....
        /*05fc*/ 	.word	0x00012500


	//   ....[63]....
        /*0600*/ 	.word	0x00012530


	//   ....[64]....
        /*0604*/ 	.word	0x000126a0


	//   ....[65]....
        /*0608*/ 	.word	0x000126d0


	//   ....[66]....
        /*060c*/ 	.word	0x00012700


	//   ....[67]....
        /*0610*/ 	.word	0x00012730


	//   ....[68]....
        /*0614*/ 	.word	0x00012760


	//   ....[69]....
        /*0618*/ 	.word	0x00012790


	//   ....[70]....
        /*061c*/ 	.word	0x00012820


	//   ....[71]....
        /*0620*/ 	.word	0x00012850


	//   ....[72]....
        /*0624*/ 	.word	0x00012860


	//   ....[73]....
        /*0628*/ 	.word	0x000128a0


	//   ....[74]....
        /*062c*/ 	.word	0x00014ac0


	//   ....[75]....
        /*0630*/ 	.word	0x00014ae0


	//   ....[76]....
        /*0634*/ 	.word	0x00014af0


	//   ....[77]....
        /*0638*/ 	.word	0x00014ba0


	//   ....[78]....
        /*063c*/ 	.word	0x00014be0


	//   ....[79]....
        /*0640*/ 	.word	0x00014c40


	//   ....[80]....
        /*0644*/ 	.word	0x00014c60


	//   ....[81]....
        /*0648*/ 	.word	0x00014c90


	//   ....[82]....
        /*064c*/ 	.word	0x000153d0


	//   ....[83]....
        /*0650*/ 	.word	0x00015400


	//   ....[84]....
        /*0654*/ 	.word	0x00015460


	//   ....[85]....
        /*0658*/ 	.word	0x000154d0


	//   ....[86]....
        /*065c*/ 	.word	0x00015520


	//   ....[87]....
        /*0660*/ 	.word	0x00015590


	//   ....[88]....
        /*0664*/ 	.word	0x000155e0


	//   ....[89]....
        /*0668*/ 	.word	0x00015650


	//   ....[90]....
        /*066c*/ 	.word	0x000156a0


	//   ....[91]....
        /*0670*/ 	.word	0x00015710


	//   ....[92]....
        /*0674*/ 	.word	0x00015760


	//   ....[93]....
        /*0678*/ 	.word	0x000157d0


	//   ....[94]....
        /*067c*/ 	.word	0x00015820


	//   ....[95]....
        /*0680*/ 	.word	0x00015880


	//   ....[96]....
        /*0684*/ 	.word	0x00015890


	//   ....[97]....
        /*0688*/ 	.word	0x000158e0


	//   ....[98]....
        /*068c*/ 	.word	0x000160b0


	//   ....[99]....
        /*0690*/ 	.word	0x000160e0


	//   ....[100]....
        /*0694*/ 	.word	0x00016110


	//   ....[101]....
        /*0698*/ 	.word	0x000161d0


	//   ....[102]....
        /*069c*/ 	.word	0x00016200


	//   ....[103]....
        /*06a0*/ 	.word	0x00016250


	//   ....[104]....
        /*06a4*/ 	.word	0x00016280


	//   ....[105]....
        /*06a8*/ 	.word	0x000162f0


	//   ....[106]....
        /*06ac*/ 	.word	0x000165d0


	//   ....[107]....
        /*06b0*/ 	.word	0x000165f0


	//   ....[108]....
        /*06b4*/ 	.word	0x00016600


	//   ....[109]....
        /*06b8*/ 	.word	0x000166b0


	//   ....[110]....
        /*06bc*/ 	.word	0x000166c0


	//   ....[111]....
        /*06c0*/ 	.word	0x00016770


	//   ....[112]....
        /*06c4*/ 	.word	0x00016780


	//   ....[113]....
        /*06c8*/ 	.word	0x00016790


	//   ....[114]....
        /*06cc*/ 	.word	0x00016da0


	//   ....[115]....
        /*06d0*/ 	.word	0x00016de0


	//   ....[116]....
        /*06d4*/ 	.word	0x00016e20


	//   ....[117]....
        /*06d8*/ 	.word	0x00016e50


	//   ....[118]....
        /*06dc*/ 	.word	0x00016f00


	//   ....[119]....
        /*06e0*/ 	.word	0x00016f30


	//   ....[120]....
        /*06e4*/ 	.word	0x00016f40


	//   ....[121]....
        /*06e8*/ 	.word	0x00016fd0


	//   ....[122]....
        /*06ec*/ 	.word	0x00017440


	//   ....[123]....
        /*06f0*/ 	.word	0x00017470


	//   ....[124]....
        /*06f4*/ 	.word	0x000174d0


	//   ....[125]....
        /*06f8*/ 	.word	0x00017500


	//   ....[126]....
        /*06fc*/ 	.word	0x00017530


	//   ....[127]....
        /*0700*/ 	.word	0x00017560


	//   ....[128]....
        /*0704*/ 	.word	0x00017590


	//   ....[129]....
        /*0708*/ 	.word	0x000175c0


	//   ....[130]....
        /*070c*/ 	.word	0x00017760


	//   ....[131]....
        /*0710*/ 	.word	0x00017790


	//   ....[132]....
        /*0714*/ 	.word	0x000177c0


	//   ....[133]....
        /*0718*/ 	.word	0x000177f0


	//   ....[134]....
        /*071c*/ 	.word	0x00017820


	//   ....[135]....
        /*0720*/ 	.word	0x00017850


	//   ....[136]....
        /*0724*/ 	.word	0x00017910


	//   ....[137]....
        /*0728*/ 	.word	0x00017930


	//   ....[138]....
        /*072c*/ 	.word	0x00017950


	//   ....[139]....
        /*0730*/ 	.word	0x000179b0


	//   ....[140]....
        /*0734*/ 	.word	0x000183d0


	//   ....[141]....
        /*0738*/ 	.word	0x00018a50


	//   ....[142]....
        /*073c*/ 	.word	0x00018b40


	//   ....[143]....
        /*0740*/ 	.word	0x00018be0


	//   ....[144]....
        /*0744*/ 	.word	0x00018c40


	//   ....[145]....
        /*0748*/ 	.word	0x00018ce0


	//   ....[146]....
        /*074c*/ 	.word	0x00018dc0


	//   ....[147]....
        /*0750*/ 	.word	0x00018ec0


	//   ....[148]....
        /*0754*/ 	.word	0x00018f30


	//   ....[149]....
        /*0758*/ 	.word	0x00019010


	//   ....[150]....
        /*075c*/ 	.word	0x000190c0


	//   ....[151]....
        /*0760*/ 	.word	0x00019130


	//   ....[152]....
        /*0764*/ 	.word	0x000191b0


	//   ....[153]....
        /*0768*/ 	.word	0x00019290


	//   ....[154]....
        /*076c*/ 	.word	0x00019310


	//   ....[155]....
        /*0770*/ 	.word	0x00019400


	//   ....[156]....
        /*0774*/ 	.word	0x00019480


	//   ....[157]....
        /*0778*/ 	.word	0x00019570


	//   ....[158]....
        /*077c*/ 	.word	0x000195f0


	//   ....[159]....
        /*0780*/ 	.word	0x000196e0


	//   ....[160]....
        /*0784*/ 	.word	0x00019760


	//   ....[161]....
        /*0788*/ 	.word	0x00019850


	//   ....[162]....
        /*078c*/ 	.word	0x000198d0


	//   ....[163]....
        /*0790*/ 	.word	0x000199b0


	//   ....[164]....
        /*0794*/ 	.word	0x00019a30


	//   ....[165]....
        /*0798*/ 	.word	0x00019b00


	//   ....[166]....
        /*079c*/ 	.word	0x00019c30


	//   ....[167]....
        /*07a0*/ 	.word	0x00019d00


	//   ....[168]....
        /*07a4*/ 	.word	0x00019dd0


	//   ....[169]....
        /*07a8*/ 	.word	0x00019eb0


	//   ....[170]....
        /*07ac*/ 	.word	0x00019f10


	//   ....[171]....
        /*07b0*/ 	.word	0x00019ff0


	//   ....[172]....
        /*07b4*/ 	.word	0x0001a050


	//   ....[173]....
        /*07b8*/ 	.word	0x0001a160


	//   ....[174]....
        /*07bc*/ 	.word	0x0001a250


	//   ....[175]....
        /*07c0*/ 	.word	0x0001a2f0


	//   ....[176]....
        /*07c4*/ 	.word	0x0001a350


	//   ....[177]....
        /*07c8*/ 	.word	0x0001a470


	//   ....[178]....
        /*07cc*/ 	.word	0x0001a4d0


	//   ....[179]....
        /*07d0*/ 	.word	0x0001a5f0


	//   ....[180]....
        /*07d4*/ 	.word	0x0001a650


	//   ....[181]....
        /*07d8*/ 	.word	0x0001a720


	//   ....[182]....
        /*07dc*/ 	.word	0x0001a880


	//   ....[183]....
        /*07e0*/ 	.word	0x0001a920


	//   ....[184]....
        /*07e4*/ 	.word	0x0001aa70


	//   ....[185]....
        /*07e8*/ 	.word	0x0001ab20


	//   ....[186]....
        /*07ec*/ 	.word	0x0001ab80


	//   ....[187]....
        /*07f0*/ 	.word	0x0001ac40


	//   ....[188]....
        /*07f4*/ 	.word	0x0001ad20


	//   ....[189]....
        /*07f8*/ 	.word	0x0001ade0


	//   ....[190]....
        /*07fc*/ 	.word	0x0001aef0


	//   ....[191]....
        /*0800*/ 	.word	0x0001af90


	//   ....[192]....
        /*0804*/ 	.word	0x0001b110


	//   ....[193]....
        /*0808*/ 	.word	0x0001b180


	//   ....[194]....
        /*080c*/ 	.word	0x0001b1f0


	//   ....[195]....
        /*0810*/ 	.word	0x0001b260


	//   ....[196]....
        /*0814*/ 	.word	0x0001b2d0


	//   ....[197]....
        /*0818*/ 	.word	0x0001b350


	//   ....[198]....
        /*081c*/ 	.word	0x0001b3d0


	//   ....[199]....
        /*0820*/ 	.word	0x0001b460


	//   ....[200]....
        /*0824*/ 	.word	0x0001b4d0


	//   ....[201]....
        /*0828*/ 	.word	0x0001b540


	//   ....[202]....
        /*082c*/ 	.word	0x0001b5b0


	//   ....[203]....
        /*0830*/ 	.word	0x0001b630


	//   ....[204]....
        /*0834*/ 	.word	0x0001b6a0


	//   ....[205]....
        /*0838*/ 	.word	0x0001b730


	//   ....[206]....
        /*083c*/ 	.word	0x0001b790


	//   ....[207]....
        /*0840*/ 	.word	0x0001b820


	//   ....[208]....
        /*0844*/ 	.word	0x0001b950


	//----- nvinfo : EIATTR_REG_RECONFIG
	.align		4
.L_207:
        /*0848*/ 	.byte	0x01, 0x54
	.zero		2


	//----- nvinfo : EIATTR_SYSCALL_OFFSETS
	.align		4
        /*084c*/ 	.byte	0x04, 0x46
        /*084e*/ 	.short	(.L_209 - .L_208)


	//   ....[0]....
.L_208:
        /*0850*/ 	.word	0x00002460


	//   ....[1]....
        /*0854*/ 	.word	0x000140a0


	//   ....[2]....
        /*0858*/ 	.word	0x000141f0


	//   ....[3]....
        /*085c*/ 	.word	0x000142e0


	//   ....[4]....
        /*0860*/ 	.word	0x00015020


	//----- nvinfo : EIATTR_MBARRIER_INSTR_OFFSETS
	.align		4
.L_209:
        /*0864*/ 	.byte	0x04, 0x39
        /*0866*/ 	.short	(.L_211 - .L_210)


	//   ....[0]....
.L_210:
        /*0868*/ 	.word	0x00000180
        /*086c*/ 	.word	0x000000ff
        /*0870*/ 	.word	0x00030800
        /*0874*/ 	.short	0x0100
        /*0876*/ 	.byte	0x08
	.zero		1


	//   ....[1]....
        /*0878*/ 	.word	0x00000190
        /*087c*/ 	.word	0x000000ff
        /*0880*/ 	.word	0x00030820
        /*0884*/ 	.short	0x0100
        /*0886*/ 	.byte	0x08
	.zero		1


	//   ....[2]....
        /*0888*/ 	.word	0x00000280
        /*088c*/ 	.word	0x000000ff
        /*0890*/ 	.word	0x00030830
        /*0894*/ 	.short	0x0100
        /*0896*/ 	.byte	0x08
	.zero		1


	//   ....[3]....
        /*0898*/ 	.word	0x00000290
        /*089c*/ 	.word	0x000000ff
        /*08a0*/ 	.word	0x00030840
        /*08a4*/ 	.short	0x0100
        /*08a6*/ 	.byte	0x08
	.zero		1


	//   ....[4]....
        /*08a8*/ 	.word	0x000002a0
        /*08ac*/ 	.word	0x000000ff
        /*08b0*/ 	.word	0x00030838
        /*08b4*/ 	.short	0x0100
        /*08b6*/ 	.byte	0x08
	.zero		1


	//   ....[5]....
        /*08b8*/ 	.word	0x000002b0
        /*08bc*/ 	.word	0x000000ff
        /*08c0*/ 	.word	0x00030848
        /*08c4*/ 	.short	0x0100
        /*08c6*/ 	.byte	0x08
	.zero		1


	//   ....[6]....
        /*08c8*/ 	.word	0x000003e0
        /*08cc*/ 	.word	0x000000ff
        /*08d0*/ 	.word	0x00030850
        /*08d4*/ 	.short	0x0100
        /*08d6*/ 	.byte	0x08
	.zero		1


	//   ....[7]....
        /*08d8*/ 	.word	0x000003f0
        /*08dc*/ 	.word	0x000000ff
        /*08e0*/ 	.word	0x00030860
        /*08e4*/ 	.short	0x0100
        /*08e6*/ 	.byte	0x08
	.zero		1


	//   ....[8]....
        /*08e8*/ 	.word	0x00000400
        /*08ec*/ 	.word	0x000000ff
        /*08f0*/ 	.word	0x00030858
        /*08f4*/ 	.short	0x0100
        /*08f6*/ 	.byte	0x08
	.zero		1


	//   ....[9]....
        /*08f8*/ 	.word	0x00000410
        /*08fc*/ 	.word	0x000000ff
        /*0900*/ 	.word	0x00030868
        /*0904*/ 	.short	0x0100
        /*0906*/ 	.byte	0x08
	.zero		1


	//   ....[10]....
        /*0908*/ 	.word	0x00000500
        /*090c*/ 	.word	0x000000ff
        /*0910*/ 	.word	0x00030870
        /*0914*/ 	.short	0x0100
        /*0916*/ 	.byte	0x06
	.zero		1


	//   ....[11]....
        /*0918*/ 	.word	0x00000510
        /*091c*/ 	.word	0x000000ff
        /*0920*/ 	.word	0x00030880
        /*0924*/ 	.short	0x0100
        /*0926*/ 	.byte	0x06
	.zero		1


	//   ....[12]....
        /*0928*/ 	.word	0x00000520
        /*092c*/ 	.word	0x000000ff
        /*0930*/ 	.word	0x00030878
        /*0934*/ 	.short	0x0100
        /*0936*/ 	.byte	0x06
	.zero		1


	//   ....[13]....
        /*0938*/ 	.word	0x00000530
        /*093c*/ 	.word	0x000000ff
        /*0940*/ 	.word	0x00030888
        /*0944*/ 	.short	0x0100
        /*0946*/ 	.byte	0x06
	.zero		1


	//   ....[14]....
        /*0948*/ 	.word	0x00000660
        /*094c*/ 	.word	0x000000ff
        /*0950*/ 	.word	0x00030890
        /*0954*/ 	.short	0x0100
        /*0956*/ 	.byte	0x08
	.zero		1


	//   ....[15]....
        /*0958*/ 	.word	0x00000670
        /*095c*/ 	.word	0x000000ff
        /*0960*/ 	.word	0x000308a0
        /*0964*/ 	.short	0x0100
        /*0966*/ 	.byte	0x08
	.zero		1


	//   ....[16]....
        /*0968*/ 	.word	0x00000680
        /*096c*/ 	.word	0x000000ff
        /*0970*/ 	.word	0x00030898
        /*0974*/ 	.short	0x0100
        /*0976*/ 	.byte	0x08
	.zero		1


	//   ....[17]....
        /*0978*/ 	.word	0x00000690
        /*097c*/ 	.word	0x000000ff
        /*0980*/ 	.word	0x000308a8
        /*0984*/ 	.short	0x0100
        /*0986*/ 	.byte	0x08
	.zero		1


	//   ....[18]....
        /*0988*/ 	.word	0x000007d0
        /*098c*/ 	.word	0x000000ff
        /*0990*/ 	.word	0x000308b0
        /*0994*/ 	.short	0x0100
        /*0996*/ 	.byte	0x08
	.zero		1


	//   ....[19]....
        /*0998*/ 	.word	0x000007e0
        /*099c*/ 	.word	0x000000ff
        /*09a0*/ 	.word	0x000308c0
        /*09a4*/ 	.short	0x0100
        /*09a6*/ 	.byte	0x08
	.zero		1


	//   ....[20]....
        /*09a8*/ 	.word	0x000007f0
        /*09ac*/ 	.word	0x000000ff
        /*09b0*/ 	.word	0x000308b8
        /*09b4*/ 	.short	0x0100
        /*09b6*/ 	.byte	0x08
	.zero		1


	//   ....[21]....
        /*09b8*/ 	.word	0x00000800
        /*09bc*/ 	.word	0x000000ff
        /*09c0*/ 	.word	0x000308c8
        /*09c4*/ 	.short	0x0100
        /*09c6*/ 	.byte	0x08
	.zero		1


	//   ....[22]....
        /*09c8*/ 	.word	0x00002520
        /*09cc*/ 	.word	0x000000ff
        /*09d0*/ 	.word	0x00030800
        /*09d4*/ 	.short	0x010a
        /*09d6*/ 	.byte	0x28
	.zero		1


	//   ....[23]....
        /*09d8*/ 	.word	0x000025a0
        /*09dc*/ 	.word	0x00000003
        /*09e0*/ 	.word	0x00030830
        /*09e4*/ 	.short	0x010a
        /*09e6*/ 	.byte	0x3f
	.zero		1


	//   ....[24]....
        /*09e8*/ 	.word	0x000025e0
        /*09ec*/ 	.word	0x00000003
        /*09f0*/ 	.word	0x00030830
        /*09f4*/ 	.short	0x010a
        /*09f6*/ 	.byte	0x3f
	.zero		1


	//   ....[25]....
        /*09f8*/ 	.word	0x00003060
        /*09fc*/ 	.word	0x000000ff
        /*0a00*/ 	.word	0x00000000
        /*0a04*/ 	.short	0x0101
        /*0a06*/ 	.byte	0x04
	.zero		1


	//   ....[26]....
        /*0a08*/ 	.word	0x00004e70
        /*0a0c*/ 	.word	0x000000ff
        /*0a10*/ 	.word	0x00030830
        /*0a14*/ 	.short	0x010a
        /*0a16*/ 	.byte	0x06
	.zero		1


	//   ....[27]....
        /*0a18*/ 	.word	0x00004ed0
        /*0a1c*/ 	.word	0x000000ff
        /*0a20*/ 	.word	0x00030830
        /*0a24*/ 	.short	0x010a
        /*0a26*/ 	.byte	0x06
	.zero		1


	//   ....[28]....
        /*0a28*/ 	.word	0x00005d30
        /*0a2c*/ 	.word	0x000000ff
        /*0a30*/ 	.word	0x00030850
        /*0a34*/ 	.short	0x010a
        /*0a36*/ 	.byte	0x05
	.zero		1


	//   ....[29]....
        /*0a38*/ 	.word	0x00005d70
        /*0a3c*/ 	.word	0x000000ff
        /*0a40*/ 	.word	0x00030850
        /*0a44*/ 	.short	0x010a
        /*0a46*/ 	.byte	0x05
	.zero		1


	//   ....[30]....
        /*0a48*/ 	.word	0x00006060
        /*0a4c*/ 	.word	0x000000ff
        /*0a50*/ 	.word	0x00000000
        /*0a54*/ 	.short	0x0101
        /*0a56*/ 	.byte	0x06
	.zero		1


	//   ....[31]....
        /*0a58*/ 	.word	0x000077f0
        /*0a5c*/ 	.word	0x000000ff
        /*0a60*/ 	.word	0x00000000
        /*0a64*/ 	.short	0x0101
        /*0a66*/ 	.byte	0x05
	.zero		1


	//   ....[32]....
        /*0a68*/ 	.word	0x00007bc0
        /*0a6c*/ 	.word	0x000000ff
        /*0a70*/ 	.word	0x00030830
        /*0a74*/ 	.short	0x010a
        /*0a76*/ 	.byte	0x06
	.zero		1


	//   ....[33]....
        /*0a78*/ 	.word	0x00007c20
        /*0a7c*/ 	.word	0x000000ff
        /*0a80*/ 	.word	0x00030830
        /*0a84*/ 	.short	0x010a
        /*0a86*/ 	.byte	0x06
	.zero		1


	//   ....[34]....
        /*0a88*/ 	.word	0x00008a80
        /*0a8c*/ 	.word	0x000000ff
        /*0a90*/ 	.word	0x00030850
        /*0a94*/ 	.short	0x010a
        /*0a96*/ 	.byte	0x05
	.zero		1


	//   ....[35]....
        /*0a98*/ 	.word	0x00008ac0
        /*0a9c*/ 	.word	0x000000ff
        /*0aa0*/ 	.word	0x00030850
        /*0aa4*/ 	.short	0x010a
        /*0aa6*/ 	.byte	0x05
	.zero		1


	//   ....[36]....
        /*0aa8*/ 	.word	0x00008d90
        /*0aac*/ 	.word	0x000000ff
        /*0ab0*/ 	.word	0x00000000
        /*0ab4*/ 	.short	0x0101
        /*0ab6*/ 	.byte	0x06
	.zero		1


	//   ....[37]....
        /*0ab8*/ 	.word	0x000097a0
        /*0abc*/ 	.word	0x000000ff
        /*0ac0*/ 	.word	0x00000000
        /*0ac4*/ 	.short	0x0101
        /*0ac6*/ 	.byte	0x05
	.zero		1


	//   ....[38]....
        /*0ac8*/ 	.word	0x00009920
        /*0acc*/ 	.word	0x000000ff
        /*0ad0*/ 	.word	0x00030830
        /*0ad4*/ 	.short	0x010a
        /*0ad6*/ 	.byte	0x05
	.zero		1


	//   ....[39]....
        /*0ad8*/ 	.word	0x00009980
        /*0adc*/ 	.word	0x000000ff
        /*0ae0*/ 	.word	0x00030830
        /*0ae4*/ 	.short	0x010a
        /*0ae6*/ 	.byte	0x05
	.zero		1


	//   ....[40]....
        /*0ae8*/ 	.word	0x0000a7e0
        /*0aec*/ 	.word	0x000000ff
        /*0af0*/ 	.word	0x00030850
        /*0af4*/ 	.short	0x010a
        /*0af6*/ 	.byte	0x05
	.zero		1


	//   ....[41]....
        /*0af8*/ 	.word	0x0000a820
        /*0afc*/ 	.word	0x000000ff
        /*0b00*/ 	.word	0x00030850
        /*0b04*/ 	.short	0x010a
        /*0b06*/ 	.byte	0x05
	.zero		1


	//   ....[42]....
        /*0b08*/ 	.word	0x0000ab80
        /*0b0c*/ 	.word	0x000000ff
        /*0b10*/ 	.word	0x00000000
        /*0b14*/ 	.short	0x0101
        /*0b16*/ 	.byte	0x04
	.zero		1


	//   ....[43]....
        /*0b18*/ 	.word	0x0000c2b0
        /*0b1c*/ 	.word	0x000000ff
        /*0b20*/ 	.word	0x00000000
        /*0b24*/ 	.short	0x0101
        /*0b26*/ 	.byte	0x05
	.zero		1


	//   ....[44]....
        /*0b28*/ 	.word	0x0000cb50
        /*0b2c*/ 	.word	0x000000ff
        /*0b30*/ 	.word	0x00030850
        /*0b34*/ 	.short	0x010a
        /*0b36*/ 	.byte	0x05
	.zero		1


	//   ....[45]....
        /*0b38*/ 	.word	0x0000cb90
        /*0b3c*/ 	.word	0x000000ff
        /*0b40*/ 	.word	0x00030850
        /*0b44*/ 	.short	0x010a
        /*0b46*/ 	.byte	0x05
	.zero		1


	//   ....[46]....
        /*0b48*/ 	.word	0x0000d160
        /*0b4c*/ 	.word	0x000000ff
        /*0b50*/ 	.word	0x00000000
        /*0b54*/ 	.short	0x0101
        /*0b56*/ 	.byte	0x04
	.zero		1


	//   ....[47]....
        /*0b58*/ 	.word	0x0000f550
        /*0b5c*/ 	.word	0x000000ff
        /*0b60*/ 	.word	0x00000000
        /*0b64*/ 	.short	0x0101
        /*0b66*/ 	.byte	0x08
	.zero		1


	//   ....[48]....
        /*0b68*/ 	.word	0x0000fd80
        /*0b6c*/ 	.word	0x000000ff
        /*0b70*/ 	.word	0x00000000
        /*0b74*/ 	.short	0x0101
        /*0b76*/ 	.byte	0x08
	.zero		1


	//   ....[49]....
        /*0b78*/ 	.word	0x000148b0
        /*0b7c*/ 	.word	0x00000004
        /*0b80*/ 	.word	0x00030840
        /*0b84*/ 	.short	0x010a
        /*0b86*/ 	.byte	0x3f
	.zero		1


	//   ....[50]....
        /*0b88*/ 	.word	0x00014da0
        /*0b8c*/ 	.word	0x00000004
        /*0b90*/ 	.word	0x00030830
        /*0b94*/ 	.short	0x0107
        /*0b96*/ 	.byte	0x3f
	.zero		1


	//   ....[51]....
        /*0b98*/ 	.word	0x00014e50
        /*0b9c*/ 	.word	0x00000004
        /*0ba0*/ 	.word	0x00030830
        /*0ba4*/ 	.short	0x0101
        /*0ba6*/ 	.byte	0x3f
	.zero		1


	//   ....[52]....
        /*0ba8*/ 	.word	0x00015a10
        /*0bac*/ 	.word	0x00000011
        /*0bb0*/ 	.word	0x00030800
        /*0bb4*/ 	.short	0x0107
        /*0bb6*/ 	.byte	0x3f
	.zero		1


	//   ....[53]....
        /*0bb8*/ 	.word	0x00015b30
        /*0bbc*/ 	.word	0x00000011
        /*0bc0*/ 	.word	0x00030800
        /*0bc4*/ 	.short	0x0101
        /*0bc6*/ 	.byte	0x3f
	.zero		1


	//   ....[54]....
        /*0bc8*/ 	.word	0x00015b50
        /*0bcc*/ 	.word	0x00000011
        /*0bd0*/ 	.word	0x00030820
        /*0bd4*/ 	.short	0x010a
        /*0bd6*/ 	.byte	0x3f
	.zero		1


	//   ....[55]....
        /*0bd8*/ 	.word	0x00015f20
        /*0bdc*/ 	.word	0x00000007
        /*0be0*/ 	.word	0x00030840
        /*0be4*/ 	.short	0x010a
        /*0be6*/ 	.byte	0x3f
	.zero		1


	//   ....[56]....
        /*0be8*/ 	.word	0x00016400
        /*0bec*/ 	.word	0x00000007
        /*0bf0*/ 	.word	0x00030830
        /*0bf4*/ 	.short	0x0107
        /*0bf6*/ 	.byte	0x3f
	.zero		1


	//   ....[57]....
        /*0bf8*/ 	.word	0x000164b0
        /*0bfc*/ 	.word	0x00000007
        /*0c00*/ 	.word	0x00030830
        /*0c04*/ 	.short	0x0101
        /*0c06*/ 	.byte	0x3f
	.zero		1


	//   ....[58]....
        /*0c08*/ 	.word	0x00016510
        /*0c0c*/ 	.word	0x00000007
        /*0c10*/ 	.word	0x00030860
        /*0c14*/ 	.short	0x010a
        /*0c16*/ 	.byte	0x3f
	.zero		1


	//   ....[59]....
        /*0c18*/ 	.word	0x000169c0
        /*0c1c*/ 	.word	0x00000007
        /*0c20*/ 	.word	0x00030850
        /*0c24*/ 	.short	0x0107
        /*0c26*/ 	.byte	0x3f
	.zero		1


	//   ....[60]....
        /*0c28*/ 	.word	0x00016ae0
        /*0c2c*/ 	.word	0x00000007
        /*0c30*/ 	.word	0x00030850
        /*0c34*/ 	.short	0x0101
        /*0c36*/ 	.byte	0x3f
	.zero		1


	//   ....[61]....
        /*0c38*/ 	.word	0x00016cf0
        /*0c3c*/ 	.word	0x00000000
        /*0c40*/ 	.word	0x00030860
        /*0c44*/ 	.short	0x010a
        /*0c46*/ 	.byte	0x3f
	.zero		1


	//   ....[62]....
        /*0c48*/ 	.word	0x00017150
        /*0c4c*/ 	.word	0x00000000
        /*0c50*/ 	.word	0x00030850
        /*0c54*/ 	.short	0x0107
        /*0c56*/ 	.byte	0x3f
	.zero		1


	//   ....[63]....
        /*0c58*/ 	.word	0x00017200
        /*0c5c*/ 	.word	0x00000000
        /*0c60*/ 	.word	0x00030850
        /*0c64*/ 	.short	0x0101
        /*0c66*/ 	.byte	0x3f
	.zero		1


	//   ....[64]....
        /*0c68*/ 	.word	0x00018350
        /*0c6c*/ 	.word	0x00000007
        /*0c70*/ 	.word	0x00030820
        /*0c74*/ 	.short	0x010a
        /*0c76*/ 	.byte	0x3f
	.zero		1


	//   ....[65]....
        /*0c78*/ 	.word	0x000184f0
        /*0c7c*/ 	.word	0x00000005
        /*0c80*/ 	.word	0x00030840
        /*0c84*/ 	.short	0x010a
        /*0c86*/ 	.byte	0x3f
	.zero		1


	//   ....[66]....
        /*0c88*/ 	.word	0x00018590
        /*0c8c*/ 	.word	0x00000003
        /*0c90*/ 	.word	0x00030840
        /*0c94*/ 	.short	0x010a
        /*0c96*/ 	.byte	0x3f
	.zero		1


	//   ....[67]....
        /*0c98*/ 	.word	0x000185d0
        /*0c9c*/ 	.word	0x00000005
        /*0ca0*/ 	.word	0x00030860
        /*0ca4*/ 	.short	0x010a
        /*0ca6*/ 	.byte	0x3f
	.zero		1


	//   ....[68]....
        /*0ca8*/ 	.word	0x00018610
        /*0cac*/ 	.word	0x00000003
        /*0cb0*/ 	.word	0x00030860
        /*0cb4*/ 	.short	0x010a
        /*0cb6*/ 	.byte	0x3f
	.zero		1


	//   ....[69]....
        /*0cb8*/ 	.word	0x00018680
        /*0cbc*/ 	.word	0x00000003
        /*0cc0*/ 	.word	0x00030800
        /*0cc4*/ 	.short	0x010a
        /*0cc6*/ 	.byte	0x3f
	.zero		1


	//   ....[70]....
        /*0cc8*/ 	.word	0x000186d0
        /*0ccc*/ 	.word	0x00000003
        /*0cd0*/ 	.word	0x00030830
        /*0cd4*/ 	.short	0x010a
        /*0cd6*/ 	.byte	0x3f
	.zero		1


	//   ....[71]....
        /*0cd8*/ 	.word	0x00018730
        /*0cdc*/ 	.word	0x00000004
        /*0ce0*/ 	.word	0x00030830
        /*0ce4*/ 	.short	0x010a
        /*0ce6*/ 	.byte	0x3f
	.zero		1


	//   ....[72]....
        /*0ce8*/ 	.word	0x00018790
        /*0cec*/ 	.word	0x00000002
        /*0cf0*/ 	.word	0x00030850
        /*0cf4*/ 	.short	0x010a
        /*0cf6*/ 	.byte	0x3f
	.zero		1


	//   ....[73]....
        /*0cf8*/ 	.word	0x000187f0
        /*0cfc*/ 	.word	0x00000004
        /*0d00*/ 	.word	0x00030830
        /*0d04*/ 	.short	0x010a
        /*0d06*/ 	.byte	0x3f
	.zero		1


	//   ....[74]....
        /*0d08*/ 	.word	0x00018850
        /*0d0c*/ 	.word	0x00000002
        /*0d10*/ 	.word	0x00030850
        /*0d14*/ 	.short	0x010a
        /*0d16*/ 	.byte	0x3f
	.zero		1


	//   ....[75]....
        /*0d18*/ 	.word	0x000188b0
        /*0d1c*/ 	.word	0x00000004
        /*0d20*/ 	.word	0x00030830
        /*0d24*/ 	.short	0x010a
        /*0d26*/ 	.byte	0x3f
	.zero		1


	//   ....[76]....
        /*0d28*/ 	.word	0x00018910
        /*0d2c*/ 	.word	0x00000002
        /*0d30*/ 	.word	0x00030850
        /*0d34*/ 	.short	0x010a
        /*0d36*/ 	.byte	0x3f
	.zero		1


	//   ....[77]....
        /*0d38*/ 	.word	0x00018970
        /*0d3c*/ 	.word	0x00000007
        /*0d40*/ 	.word	0x00030850
        /*0d44*/ 	.short	0x010a
        /*0d46*/ 	.byte	0x3f
	.zero		1


	//   ....[78]....
        /*0d48*/ 	.word	0x00018a90
        /*0d4c*/ 	.word	0x00000004
        /*0d50*/ 	.word	0x00030840
        /*0d54*/ 	.short	0x010a
        /*0d56*/ 	.byte	0x3f
	.zero		1


	//   ....[79]....
        /*0d58*/ 	.word	0x00019b30
        /*0d5c*/ 	.word	0x00000011
        /*0d60*/ 	.word	0x00030820
        /*0d64*/ 	.short	0x010a
        /*0d66*/ 	.byte	0x3f
	.zero		1


	//   ....[80]....
        /*0d68*/ 	.word	0x00019b80
        /*0d6c*/ 	.word	0x00000007
        /*0d70*/ 	.word	0x00030840
        /*0d74*/ 	.short	0x010a
        /*0d76*/ 	.byte	0x3f
	.zero		1


	//   ....[81]....
        /*0d78*/ 	.word	0x0001a1a0
        /*0d7c*/ 	.word	0x00000007
        /*0d80*/ 	.word	0x00030860
        /*0d84*/ 	.short	0x010a
        /*0d86*/ 	.byte	0x3f
	.zero		1


	//   ....[82]....
        /*0d88*/ 	.word	0x0001a7d0
        /*0d8c*/ 	.word	0x00000000
        /*0d90*/ 	.word	0x00030860
        /*0d94*/ 	.short	0x010a
        /*0d96*/ 	.byte	0x3f
	.zero		1


	//   ....[83]....
        /*0d98*/ 	.word	0x0001b870
        /*0d9c*/ 	.word	0x00000007
        /*0da0*/ 	.word	0x00030820
        /*0da4*/ 	.short	0x010a
        /*0da6*/ 	.byte	0x3f
	.zero		1


	//   ....[84]....
        /*0da8*/ 	.word	0x0001ba10
        /*0dac*/ 	.word	0x00000005
        /*0db0*/ 	.word	0x00030840
        /*0db4*/ 	.short	0x010a
        /*0db6*/ 	.byte	0x3f
	.zero		1


	//   ....[85]....
        /*0db8*/ 	.word	0x0001ba60
        /*0dbc*/ 	.word	0x00000003
        /*0dc0*/ 	.word	0x00030840
        /*0dc4*/ 	.short	0x010a
        /*0dc6*/ 	.byte	0x3f
	.zero		1


	//   ....[86]....
        /*0dc8*/ 	.word	0x0001bab0
        /*0dcc*/ 	.word	0x00000005
        /*0dd0*/ 	.word	0x00030860
        /*0dd4*/ 	.short	0x010a
        /*0dd6*/ 	.byte	0x3f
	.zero		1


	//----- nvinfo : EIATTR_NUM_MBARRIERS
	.align		4
.L_211:
        /*0dd8*/ 	.byte	0x03, 0x38
        /*0dda*/ 	.short	0x0016


	//----- nvinfo : EIATTR_EXIT_INSTR_OFFSETS
	.align		4
        /*0ddc*/ 	.byte	0x04, 0x1c
        /*0dde*/ 	.short	(.L_213 - .L_212)


	//   ....[0]....
.L_212:
        /*0de0*/ 	.word	0x00000990


	//   ....[1]....
        /*0de4*/ 	.word	0x000121f0


	//   ....[2]....
        /*0de8*/ 	.word	0x00018660


	//----- nvinfo : EIATTR_MAX_THREADS
	.align		4
.L_213:
        /*0dec*/ 	.byte	0x04, 0x05
        /*0dee*/ 	.short	(.L_215 - .L_214)
.L_214:
        /*0df0*/ 	.word	0x00000180
        /*0df4*/ 	.word	0x00000001
        /*0df8*/ 	.word	0x00000001


	//----- nvinfo : EIATTR_CRS_STACK_SIZE
	.align		4
.L_215:
        /*0dfc*/ 	.byte	0x04, 0x1e
        /*0dfe*/ 	.short	(.L_217 - .L_216)
.L_216:
        /*0e00*/ 	.word	0x00000000


	//----- nvinfo : EIATTR_CBANK_PARAM_SIZE
	.align		4
.L_217:
        /*0e04*/ 	.byte	0x03, 0x19
        /*0e06*/ 	.short	0x0af0


	//----- nvinfo : EIATTR_PARAM_CBANK
	.align		4
        /*0e08*/ 	.byte	0x04, 0x0a
        /*0e0a*/ 	.short	(.L_219 - .L_218)
	.align		4
.L_218:
        /*0e0c*/ 	.word	index@(.nv.constant0._ZN7cutlass13device_kernelIN5flash11enable_sm90INS1_16FlashAttnFwdSm90INS1_25CollectiveMainloopFwdSm90ILi2EN4cute5tupleIJNS5_1CILi1EEES8_S8_EEENS6_IJNS7_ILi128EEENS7_ILi64EEENS7_ILi256EEEEEELi256ENS_10bfloat16_tEfNS_4arch4Sm90ELb0ELb1ELb0ELb1ELb1ELb0ELb0ELb1ELb1ELb1ELb1ELb0EEENS1_21CollectiveEpilogueFwdINS6_IJSA_SC_SB_EEES9_SE_SG_Li256ELb1ELb1ELb1ELb0EEENS1_36VarlenDynamicPersistentTileSchedulerILi128ELi64ELi256ELi128ELb1ELb1ELb1ELb1ELb0ELb1EEEEEEEEEvNT_6ParamsE)
        /*0e10*/ 	.short	0x0210
        /*0e12*/ 	.short	0x0af0


	//----- nvinfo : EIATTR_SW_WAR
	.align		4
.L_219:
        /*0e14*/ 	.byte	0x04, 0x36
        /*0e16*/ 	.short	(.L_221 - .L_220)
.L_220:
        /*0e18*/ 	.word	0x00000008
.L_221:


//--------------------- .nv.info._ZN7cutlass13device_kernelIN5flash11enable_sm90INS1_16FlashAttnFwdSm90INS1_25CollectiveMainloopFwdSm90ILi2EN4cute5tupleIJNS5_1CILi1EEES8_S8_EEENS6_IJNS7_ILi128EEENS7_ILi64EEENS7_ILi256EEEEEELi256ENS_10bfloat16_tEfNS_4arch4Sm90ELb0ELb1ELb0ELb1ELb1ELb1ELb0ELb1ELb1ELb1ELb1ELb0EEENS1_21CollectiveEpilogueFwdINS6_IJSA_SC_SB_EEES9_SE_SG_Li256ELb1ELb1ELb1ELb0EEENS1_36VarlenDynamicPersistentTileSchedulerILi128ELi64ELi256ELi128ELb1ELb1ELb1ELb1ELb0ELb1EEEEEEEEEvNT_6ParamsE --------------------------
	.section	.nv.info._ZN7cutlass13device_kernelIN5flash11enable_sm90INS1_16FlashAttnFwdSm90INS1_25CollectiveMainloopFwdSm90ILi2EN4cute5tupleIJNS5_1CILi1EEES8_S8_EEENS6_IJNS7_ILi128EEENS7_ILi64EEENS7_ILi256EEEEEELi256ENS_10bfloat16_tEfNS_4arch4Sm90ELb0ELb1ELb0ELb1ELb1ELb1ELb0ELb1ELb1ELb1ELb1ELb0EEENS1_21CollectiveEpilogueFwdINS6_IJSA_SC_SB_EEES9_SE_SG_Li256ELb1ELb1ELb1ELb0EEENS1_36VarlenDynamicPersistentTileSchedulerILi128ELi64ELi256ELi128ELb1ELb1ELb1ELb1ELb0ELb1EEEEEEEEEvNT_6ParamsE,"",@"SHT_CUDA_INFO"
	.sectionflags	@""
	.align	4


	//----- nvinfo : EIATTR_CUDA_API_VERSION
	.align		4
        /*0000*/ 	.byte	0x04, 0x37
        /*0002*/ 	.short	(.L_223 - .L_222)
.L_222:
        /*0004*/ 	.word	0x00000082


	//----- nvinfo : EIATTR_KPARAM_INFO
	.align		4
.L_223:
        /*0008*/ 	.byte	0x04, 0x17
        /*000a*/ 	.short	(.L_225 - .L_224)
.L_224:
        /*000c*/ 	.word	0x00000000
        /*0010*/ 	.short	0x0000
        /*0012*/ 	.short	0x0070
        /*0014*/ 	.byte	0x00, 0xf0, 0x01, 0x2a


	//----- nvinfo : EIATTR_SPARSE_MMA_MASK
	.align		4
.L_225:
        /*0018*/ 	.byte	0x03, 0x50
        /*001a*/ 	.short	0x0000


	//----- nvinfo : EIATTR_MAXREG_COUNT
	.align		4
        /*001c*/ 	.byte	0x03, 0x1b
        /*001e*/ 	.short	0x00a8


	//----- nvinfo : EIATTR_NUM_BARRIERS
	.align		4
        /*0020*/ 	.byte	0x02, 0x4c
        /*0022*/ 	.byte	0x10
	.zero		1


	//----- nvinfo : EIATTR_EXTERNS
	.align		4
        /*0024*/ 	.byte	0x04, 0x0f
        /*0026*/ 	.short	(.L_227 - .L_226)


	//   ....[0]....
	.align		4
.L_226:
        /*0028*/ 	.word	index@(__assertfail)


	//----- nvinfo : EIATTR_ANNOTATIONS
	.align		4
.L_227:
        /*002c*/ 	.byte	0x04, 0x55
        /*002e*/ 	.short	(.L_229 - .L_228)


	//   ....[0]....
.L_228:
        /* <DEDUP_REMOVED lines=152> */


	//----- nvinfo : EIATTR_MERCURY_ISA_VERSION
	.align		4
.L_229:
        /*0998*/ 	.byte	0x03, 0x5f
        /*099a*/ 	.short	0x0101


	//----- nvinfo : EIATTR_UNUSED_LOAD_BYTE_OFFSET
	.align		4
        /*099c*/ 	.byte	0x04, 0x44
        /*099e*/ 	.short	(.L_231 - .L_230)


	//   ....[0]....
.L_230:
        /*09a0*/ 	.word	0x00000a60
        /*09a4*/ 	.word	0x0000fff0


	//   ....[1]....
        /*09a8*/ 	.word	0x0001ffc0
        /*09ac*/ 	.word	0x0000fff0


	//----- nvinfo : EIATTR_INT_WARP_WIDE_INSTR_OFFSETS
	.align		4
.L_231:
        /*09b0*/ 	.byte	0x04, 0x31
        /*09b2*/ 	.short	(.L_233 - .L_232)


	//   ....[0]....
.L_232:
        /*09b4*/ 	.word	0x00000130


	//   ....[1]....
        /*09b8*/ 	.word	0x00000170


	//   ....[2]....
        /*09bc*/ 	.word	0x000001e0


	//   ....[3]....
        /*09c0*/ 	.word	0x00028530


	//   ....[4]....
        /*09c4*/ 	.word	0x000285c0


	//   ....[5]....
        /*09c8*/ 	.word	0x0002b2b0


	//   ....[6]....
        /*09cc*/ 	.word	0x0002b340


	//----- nvinfo : EIATTR_COOP_GROUP_MASK_REGIDS
	.align		4
.L_233:
        /*09d0*/ 	.byte	0x04, 0x29
        /*09d2*/ 	.short	(.L_235 - .L_234)


	//   ....[0]....
.L_234:
        /*09d4*/ 	.word	0xffffffff


	//   ....[1]....
        /*09d8*/ 	.word	0xffffffff


	//   ....[2]....
        /*09dc*/ 	.word	0xffffffff


	//   ....[3]....
        /*09e0*/ 	.word	0xffffffff


	//   ....[4]....
        /*09e4*/ 	.word	0xffffffff


	//   ....[5]....
        /*09e8*/ 	.word	0xffffffff


	//   ....[6]....
        /*09ec*/ 	.word	0xffffffff


	//   ....[7]....
        /*09f0*/ 	.word	0xffffffff


	//   ....[8]....
        /*09f4*/ 	.word	0xffffffff


	//   ....[9]....
        /*09f8*/ 	.word	0xffffffff


	//   ....[10]....
        /*09fc*/ 	.word	0xffffffff


	//   ....[11]....
        /*0a00*/ 	.word	0xffffffff


	//   ....[12]....
        /*0a04*/ 	.word	0xffffffff


	//   ....[13]....
        /*0a08*/ 	.word	0xffffffff


	//   ....[14]....
        /*0a0c*/ 	.word	0xffffffff


	//   ....[15]....
        /*0a10*/ 	.word	0xffffffff


	//   ....[16]....
        /*0a14*/ 	.word	0xffffffff


	//   ....[17]....
        /*0a18*/ 	.word	0xffffffff


	//   ....[18]....
        /*0a1c*/ 	.word	0xffffffff


	//   ....[19]....
        /*0a20*/ 	.word	0xffffffff


	//   ....[20]....
        /*0a24*/ 	.word	0xffffffff


	//   ....[21]....
        /*0a28*/ 	.word	0xffffffff


	//   ....[22]....
        /*0a2c*/ 	.word	0xffffffff


	//   ....[23]....
        /*0a30*/ 	.word	0xffffffff


	//   ....[24]....
        /*0a34*/ 	.word	0xffffffff


	//   ....[25]....
        /*0a38*/ 	.word	0xffffffff


	//   ....[26]....
        /*0a3c*/ 	.word	0xffffffff


	//   ....[27]....
        /*0a40*/ 	.word	0xffffffff


	//   ....[28]....
        /*0a44*/ 	.word	0xffffffff


	//   ....[29]....
        /*0a48*/ 	.word	0xffffffff


	//   ....[30]....
        /*0a4c*/ 	.word	0xffffffff


	//   ....[31]....
        /*0a50*/ 	.word	0xffffffff


	//   ....[32]....
        /*0a54*/ 	.word	0xffffffff


	//   ....[33]....
        /*0a58*/ 	.word	0xffffffff


	//   ....[34]....
        /*0a5c*/ 	.word	0xffffffff


	//   ....[35]....
        /*0a60*/ 	.word	0xffffffff


	//   ....[36]....
        /*0a64*/ 	.word	0xffffffff


	//   ....[37]....
        /*0a68*/ 	.word	0xffffffff


	//   ....[38]....
        /*0a6c*/ 	.word	0xffffffff


	//   ....[39]....
        /*0a70*/ 	.word	0xffffffff


	//   ....[40]....
        /*0a74*/ 	.word	0xffffffff


	//   ....[41]....
        /*0a78*/ 	.word	0xffffffff


	//   ....[42]....
        /*0a7c*/ 	.word	0xffffffff


	//   ....[43]....
        /*0a80*/ 	.word	0xffffffff


	//   ....[44]....
        /*0a84*/ 	.word	0xffffffff


	//   ....[45]....
        /*0a88*/ 	.word	0xffffffff


	//   ....[46]....
        /*0a8c*/ 	.word	0xffffffff


	//   ....[47]....
        /*0a90*/ 	.word	0xffffffff


	//   ....[48]....
        /*0a94*/ 	.word	0xffffffff


	//   ....[49]....
        /*0a98*/ 	.word	0xffffffff


	//   ....[50]....
        /*0a9c*/ 	.word	0xffffffff


	//   ....[51]....
        /*0aa0*/ 	.word	0xffffffff


	//   ....[52]....
        /*0aa4*/ 	.word	0xffffffff


	//   ....[53]....
        /*0aa8*/ 	.word	0xffffffff


	//   ....[54]....
        /*0aac*/ 	.word	0xffffffff


	//   ....[55]....
        /*0ab0*/ 	.word	0xffffffff


	//   ....[56]....
        /*0ab4*/ 	.word	0xffffffff


	//   ....[57]....
        /*0ab8*/ 	.word	0xffffffff


	//   ....[58]....
        /*0abc*/ 	.word	0xffffffff


	//   ....[59]....
        /*0ac0*/ 	.word	0xffffffff


	//   ....[60]....
        /*0ac4*/ 	.word	0xffffffff


	//   ....[61]....
        /*0ac8*/ 	.word	0xffffffff


	//   ....[62]....
        /*0acc*/ 	.word	0xffffffff


	//   ....[63]....
        /*0ad0*/ 	.word	0xffffffff


	//   ....[64]....
        /*0ad4*/ 	.word	0xffffffff


	//   ....[65]....
        /*0ad8*/ 	.word	0xffffffff


	//   ....[66]....
        /*0adc*/ 	.word	0xffffffff


	//   ....[67]....
        /*0ae0*/ 	.word	0xffffffff


	//   ....[68]....
        /*0ae4*/ 	.word	0xffffffff


	//   ....[69]....
        /*0ae8*/ 	.word	0xffffffff


	//   ....[70]....
        /*0aec*/ 	.word	0xffffffff


	//   ....[71]....
        /*0af0*/ 	.word	0xffffffff


	//   ....[72]....
        /*0af4*/ 	.word	0xffffffff


	//   ....[73]....
        /*0af8*/ 	.word	0xffffffff


	//   ....[74]....
        /*0afc*/ 	.word	0xffffffff


	//   ....[75]....
        /*0b00*/ 	.word	0xffffffff


	//   ....[76]....
        /*0b04*/ 	.word	0xffffffff


	//   ....[77]....
        /*0b08*/ 	.word	0xffffffff


	//   ....[78]....
        /*0b0c*/ 	.word	0xffffffff


	//   ....[79]....
        /*0b10*/ 	.word	0xffffffff


	//   ....[80]....
        /*0b14*/ 	.word	0xffffffff


	//   ....[81]....
        /*0b18*/ 	.word	0xffffffff


	//   ....[82]....
        /*0b1c*/ 	.word	0xffffffff


	//   ....[83]....
        /*0b20*/ 	.word	0xffffffff


	//   ....[84]....
        /*0b24*/ 	.word	0xffffffff


	//   ....[85]....
        /*0b28*/ 	.word	0xffffffff


	//   ....[86]....
        /*0b2c*/ 	.word	0xffffffff


	//   ....[87]....
        /*0b30*/ 	.word	0xffffffff


	//   ....[88]....
        /*0b34*/ 	.word	0xffffffff


	//   ....[89]....
        /*0b38*/ 	.word	0xffffffff


	//   ....[90]....
        /*0b3c*/ 	.word	0xffffffff


	//   ....[91]....
        /*0b40*/ 	.word	0xffffffff


	//   ....[92]....
        /*0b44*/ 	.word	0xffffffff


	//   ....[93]....
        /*0b48*/ 	.word	0xffffffff


	//   ....[94]....
        /*0b4c*/ 	.word	0xffffffff


	//   ....[95]....
        /*0b50*/ 	.word	0xffffffff


	//   ....[96]....
        /*0b54*/ 	.word	0xffffffff


	//   ....[97]....
        /*0b58*/ 	.word	0xffffffff


	//   ....[98]....
        /*0b5c*/ 	.word	0xffffffff


	//   ....[99]....
        /*0b60*/ 	.word	0xffffffff


	//   ....[100]....
        /*0b64*/ 	.word	0xffffffff


	//   ....[101]....
        /*0b68*/ 	.word	0xffffffff


	//   ....[102]....
        /*0b6c*/ 	.word	0xffffffff


	//   ....[103]....
        /*0b70*/ 	.word	0xffffffff


	//   ....[104]....
        /*0b74*/ 	.word	0xffffffff


	//   ....[105]....
        /*0b78*/ 	.word	0xffffffff


	//   ....[106]....
        /*0b7c*/ 	.word	0xffffffff


	//   ....[107]....
        /*0b80*/ 	.word	0xffffffff


	//   ....[108]....
        /*0b84*/ 	.word	0xffffffff


	//   ....[109]....
        /*0b88*/ 	.word	0xffffffff


	//   ....[110]....
        /*0b8c*/ 	.word	0xffffffff


	//   ....[111]....
        /*0b90*/ 	.word	0xffffffff


	//   ....[112]....
        /*0b94*/ 	.word	0xffffffff


	//   ....[113]....
        /*0b98*/ 	.word	0xffffffff


	//   ....[114]....
        /*0b9c*/ 	.word	0xffffffff


	//   ....[115]....
        /*0ba0*/ 	.word	0xffffffff


	//   ....[116]....
        /*0ba4*/ 	.word	0xffffffff


	//   ....[117]....
        /*0ba8*/ 	.word	0xffffffff


	//   ....[118]....
        /*0bac*/ 	.word	0xffffffff


	//   ....[119]....
        /*0bb0*/ 	.word	0xffffffff


	//   ....[120]....
        /*0bb4*/ 	.word	0xffffffff


	//   ....[121]....
        /*0bb8*/ 	.word	0xffffffff


	//   ....[122]....
        /*0bbc*/ 	.word	0xffffffff


	//   ....[123]....
        /*0bc0*/ 	.word	0xffffffff


	//   ....[124]....
        /*0bc4*/ 	.word	0xffffffff


	//   ....[125]....
        /*0bc8*/ 	.word	0xffffffff


	//   ....[126]....
        /*0bcc*/ 	.word	0xffffffff


	//   ....[127]....
        /*0bd0*/ 	.word	0xffffffff


	//   ....[128]....
        /*0bd4*/ 	.word	0xffffffff


	//   ....[129]....
        /*0bd8*/ 	.word	0xffffffff


	//   ....[130]....
        /*0bdc*/ 	.word	0xffffffff


	//   ....[131]....
        /*0be0*/ 	.word	0xffffffff


	//   ....[132]....
        /*0be4*/ 	.word	0xffffffff


	//   ....[133]....
        /*0be8*/ 	.word	0xffffffff


	//   ....[134]....
        /*0bec*/ 	.word	0xffffffff


	//   ....[135]....
        /*0bf0*/ 	.word	0xffffffff


	//   ....[136]....
        /*0bf4*/ 	.word	0xffffffff


	//   ....[137]....
        /*0bf8*/ 	.word	0xffffffff


	//   ....[138]....
        /*0bfc*/ 	.word	0xffffffff


	//   ....[139]....
        /*0c00*/ 	.word	0xffffffff


	//   ....[140]....
        /*0c04*/ 	.word	0xffffffff


	//   ....[141]....
        /*0c08*/ 	.word	0xffffffff


	//   ....[142]....
        /*0c0c*/ 	.word	0xffffffff


	//   ....[143]....
        /*0c10*/ 	.word	0xffffffff


	//   ....[144]....
        /*0c14*/ 	.word	0xffffffff


	//   ....[145]....
        /*0c18*/ 	.word	0xffffffff


	//   ....[146]....
        /*0c1c*/ 	.word	0xffffffff


	//   ....[147]....
        /*0c20*/ 	.word	0xffffffff


	//   ....[148]....
        /*0c24*/ 	.word	0xffffffff


	//   ....[149]....
        /*0c28*/ 	.word	0xffffffff


	//   ....[150]....
        /*0c2c*/ 	.word	0xffffffff


	//   ....[151]....
        /*0c30*/ 	.word	0xffffffff


	//   ....[152]....
        /*0c34*/ 	.word	0xffffffff


	//   ....[153]....
        /*0c38*/ 	.word	0xffffffff


	//   ....[154]....
        /*0c3c*/ 	.word	0xffffffff


	//   ....[155]....
        /*0c40*/ 	.word	0xffffffff


	//   ....[156]....
        /*0c44*/ 	.word	0xffffffff


	//   ....[157]....
        /*0c48*/ 	.word	0xffffffff


	//   ....[158]....
        /*0c4c*/ 	.word	0xffffffff


	//   ....[159]....
        /*0c50*/ 	.word	0xffffffff


	//   ....[160]....
        /*0c54*/ 	.word	0xffffffff


	//   ....[161]....
        /*0c58*/ 	.word	0xffffffff


	//   ....[162]....
        /*0c5c*/ 	.word	0xffffffff


	//   ....[163]....
        /*0c60*/ 	.word	0xffffffff


	//   ....[164]....
        /*0c64*/ 	.word	0xffffffff


	//   ....[165]....
        /*0c68*/ 	.word	0xffffffff


	//   ....[166]....
        /*0c6c*/ 	.word	0xffffffff


	//   ....[167]....
        /*0c70*/ 	.word	0xffffffff


	//   ....[168]....
        /*0c74*/ 	.word	0xffffffff


	//   ....[169]....
        /*0c78*/ 	.word	0xffffffff


	//   ....[170]....
        /*0c7c*/ 	.word	0xffffffff


	//   ....[171]....
        /*0c80*/ 	.word	0xffffffff


	//   ....[172]....
        /*0c84*/ 	.word	0xffffffff


	//   ....[173]....
        /*0c88*/ 	.word	0xffffffff


	//   ....[174]....
        /*0c8c*/ 	.word	0xffffffff


	//   ....[175]....
        /*0c90*/ 	.word	0xffffffff


	//   ....[176]....
        /*0c94*/ 	.word	0xffffffff


	//   ....[177]....
        /*0c98*/ 	.word	0xffffffff


	//   ....[178]....
        /*0c9c*/ 	.word	0xffffffff


	//   ....[179]....
        /*0ca0*/ 	.word	0xffffffff


	//   ....[180]....
        /*0ca4*/ 	.word	0xffffffff


	//   ....[181]....
        /*0ca8*/ 	.word	0xffffffff


	//   ....[182]....
        /*0cac*/ 	.word	0xffffffff


	//   ....[183]....
        /*0cb0*/ 	.word	0xffffffff


	//   ....[184]....
        /*0cb4*/ 	.word	0xffffffff


	//   ....[185]....
        /*0cb8*/ 	.word	0xffffffff


	//   ....[186]....
        /*0cbc*/ 	.word	0xffffffff


	//   ....[187]....
        /*0cc0*/ 	.word	0xffffffff


	//   ....[188]....
        /*0cc4*/ 	.word	0xffffffff


	//   ....[189]....
        /*0cc8*/ 	.word	0xffffffff


	//   ....[190]....
        /*0ccc*/ 	.word	0xffffffff


	//   ....[191]....
        /*0cd0*/ 	.word	0x0500000f


	//   ....[192]....
        /*0cd4*/ 	.word	0x0500000f


	//   ....[193]....
        /*0cd8*/ 	.word	0x0500000f


	//   ....[194]....
        /*0cdc*/ 	.word	0x0500000f


	//   ....[195]....
        /*0ce0*/ 	.word	0x0500000f


	//   ....[196]....
        /*0ce4*/ 	.word	0x0500000f


	//   ....[197]....
        /*0ce8*/ 	.word	0x0500000f


	//   ....[198]....
        /*0cec*/ 	.word	0x0500000f


	//   ....[199]....
        /*0cf0*/ 	.word	0x0500000f


	//   ....[200]....
        /*0cf4*/ 	.word	0x0500000f


	//   ....[201]....
        /*0cf8*/ 	.word	0x0500000f


	//   ....[202]....
        /*0cfc*/ 	.word	0x0500000f


	//   ....[203]....
        /*0d00*/ 	.word	0x0500000f


	//   ....[204]....
        /*0d04*/ 	.word	0x0500000f


	//   ....[205]....
        /*0d08*/ 	.word	0x0500000f


	//   ....[206]....
        /*0d0c*/ 	.word	0x0500000f


	//   ....[207]....
        /*0d10*/ 	.word	0x0500000f


	//   ....[208]....
        /*0d14*/ 	.word	0x0500000f


	//   ....[209]....
        /*0d18*/ 	.word	0x0500000f


	//   ....[210]....
        /*0d1c*/ 	.word	0x0500000f


	//   ....[211]....
        /*0d20*/ 	.word	0x0500000f


	//   ....[212]....
        /*0d24*/ 	.word	0x0500000f


	//   ....[213]....
        /*0d28*/ 	.word	0x0500000f


	//   ....[214]....
        /*0d2c*/ 	.word	0x0500000f


	//   ....[215]....
        /*0d30*/ 	.word	0x0500000f


	//   ....[216]....
        /*0d34*/ 	.word	0x0500000f


	//   ....[217]....
        /*0d38*/ 	.word	0x0500000f


	//   ....[218]....
        /*0d3c*/ 	.word	0x0500000f


	//   ....[219]....
        /*0d40*/ 	.word	0x0500000f


	//   ....[220]....
        /*0d44*/ 	.word	0x0500000f


	//   ....[221]....
        /*0d48*/ 	.word	0x0500000f


	//   ....[222]....
        /*0d4c*/ 	.word	0x0500000f


	//   ....[223]....
        /*0d50*/ 	.word	0x0500000f


	//   ....[224]....
        /*0d54*/ 	.word	0x0500000f


	//   ....[225]....
        /*0d58*/ 	.word	0x0500000f


	//   ....[226]....
        /*0d5c*/ 	.word	0x0500000f


	//   ....[227]....
        /*0d60*/ 	.word	0x0500000f


	//   ....[228]....
        /*0d64*/ 	.word	0x0500000f


	//   ....[229]....
        /*0d68*/ 	.word	0x0500000f


	//   ....[230]....
        /*0d6c*/ 	.word	0x0500000f


	//   ....[231]....
        /*0d70*/ 	.word	0x0500000f


	//   ....[232]....
        /*0d74*/ 	.word	0x0500000f


	//   ....[233]....
        /*0d78*/ 	.word	0x0500000f


	//   ....[234]....
        /*0d7c*/ 	.word	0x0500000f


	//   ....[235]....
        /*0d80*/ 	.word	0x0500000f


	//   ....[236]....
        /*0d84*/ 	.word	0x0500000f


	//   ....[237]....
        /*0d88*/ 	.word	0x0500000f


	//   ....[238]....
        /*0d8c*/ 	.word	0x0500000f


	//   ....[239]....
        /*0d90*/ 	.word	0x0500000f


	//   ....[240]....
        /*0d94*/ 	.word	0x0500000f


	//   ....[241]....
        /*0d98*/ 	.word	0x0500000f


	//   ....[242]....
        /*0d9c*/ 	.word	0x0500000f


	//   ....[243]....
        /*0da0*/ 	.word	0x0500000f


	//   ....[244]....
        /*0da4*/ 	.word	0x0500000f


	//   ....[245]....
        /*0da8*/ 	.word	0x0500000f


	//   ....[246]....
        /*0dac*/ 	.word	0x0500000f


	//   ....[247]....
        /*0db0*/ 	.word	0x0500000f


	//   ....[248]....
        /*0db4*/ 	.word	0x0500000f


	//   ....[249]....
        /*0db8*/ 	.word	0x0500000f


	//   ....[250]....
        /*0dbc*/ 	.word	0x0500000f


	//   ....[251]....
        /*0dc0*/ 	.word	0x0500000f


	//   ....[252]....
        /*0dc4*/ 	.word	0x0500000f


	//   ....[253]....
        /*0dc8*/ 	.word	0x0500000f


	//   ....[254]....
        /*0dcc*/ 	.word	0x0500000f


	//   ....[255]....
        /*0dd0*/ 	.word	0x0500000f


	//   ....[0]....
        /*0dd4*/ 	.word	0x0500000f


	//   ....[1]....
        /*0dd8*/ 	.word	0x0500000f


	//   ....[2]....
        /*0ddc*/ 	.word	0x0500000f


	//   ....[3]....
        /*0de0*/ 	.word	0x0500000f


	//   ....[4]....
        /*0de4*/ 	.word	0x0500000f


	//   ....[5]....
        /*0de8*/ 	.word	0x0500000f


	//   ....[6]....
        /*0dec*/ 	.word	0x0500000f


	//   ....[7]....
        /*0df0*/ 	.word	0x0500000f


	//   ....[8]....
        /*0df4*/ 	.word	0x0500000f


	//   ....[9]....
        /*0df8*/ 	.word	0x0500000f


	//   ....[10]....
        /*0dfc*/ 	.word	0x0500000f


	//   ....[11]....
        /*0e00*/ 	.word	0x0500000f


	//   ....[12]....
        /*0e04*/ 	.word	0x0500000f


	//   ....[13]....
        /*0e08*/ 	.word	0x0500000f


	//   ....[14]....
        /*0e0c*/ 	.word	0x0500000f


	//   ....[15]....
        /*0e10*/ 	.word	0x0500000f


	//   ....[16]....
        /*0e14*/ 	.word	0x0500000f


	//   ....[17]....
        /*0e18*/ 	.word	0x0500000f


	//   ....[18]....
        /*0e1c*/ 	.word	0x0500000f


	//   ....[19]....
        /*0e20*/ 	.word	0x0500000f


	//   ....[20]....
        /*0e24*/ 	.word	0x0500000f


	//   ....[21]....
        /*0e28*/ 	.word	0x0500000f


	//   ....[22]....
        /*0e2c*/ 	.word	0x0500000f


	//   ....[23]....
        /*0e30*/ 	.word	0x0500000f


	//   ....[24]....
        /*0e34*/ 	.word	0x0500000f


	//   ....[25]....
        /*0e38*/ 	.word	0x0500000f


	//   ....[26]....
        /*0e3c*/ 	.word	0x0500000f


	//   ....[27]....
        /*0e40*/ 	.word	0x0500000f


	//   ....[28]....
        /*0e44*/ 	.word	0x0500000f


	//   ....[29]....
        /*0e48*/ 	.word	0x0500000f


	//   ....[30]....
        /*0e4c*/ 	.word	0x0500000f


	//   ....[31]....
        /*0e50*/ 	.word	0x0500000f


	//   ....[32]....
        /*0e54*/ 	.word	0x0500000f


	//   ....[33]....
        /*0e58*/ 	.word	0x0500000f


	//   ....[34]....
        /*0e5c*/ 	.word	0x0500000f


	//   ....[35]....
        /*0e60*/ 	.word	0x0500000f


	//   ....[36]....
        /*0e64*/ 	.word	0x0500000f


	//   ....[37]....
        /*0e68*/ 	.word	0x0500000f


	//   ....[38]....
        /*0e6c*/ 	.word	0x0500000f


	//   ....[39]....
        /*0e70*/ 	.word	0x0500000f


	//   ....[40]....
        /*0e74*/ 	.word	0x0500000f


	//   ....[41]....
        /*0e78*/ 	.word	0x0500000f


	//   ....[42]....
        /*0e7c*/ 	.word	0x0500000f


	//   ....[43]....
        /*0e80*/ 	.word	0x0500000f


	//   ....[44]....
        /*0e84*/ 	.word	0x0500000f


	//   ....[45]....
        /*0e88*/ 	.word	0x0500000f


	//   ....[46]....
        /*0e8c*/ 	.word	0x0500000f


	//   ....[47]....
        /*0e90*/ 	.word	0x0500000f


	//----- nvinfo : EIATTR_COOP_GROUP_INSTR_OFFSETS
	.align		4
.L_235:
        /*0e94*/ 	.byte	0x04, 0x28
        /*0e96*/ 	.short	(.L_237 - .L_236)


	//   ....[0]....
.L_236:
        /*0e98*/ 	.word	0x00000060


	//   ....[1]....
        /*0e9c*/ 	.word	0x00000140


	//   ....[2]....
        /*0ea0*/ 	.word	0x00000190


	//   ....[3]....
        /*0ea4*/ 	.word	0x000003c0


	//   ....[4]....
        /*0ea8*/ 	.word	0x00000520


	//   ....[5]....
        /*0eac*/ 	.word	0x00000640


	//   ....[6]....
        /*0eb0*/ 	.word	0x000007a0


	//   ....[7]....
        /*0eb4*/ 	.word	0x00003e00


	//   ....[8]....
        /*0eb8*/ 	.word	0x00003e10


	//   ....[9]....
        /*0ebc*/ 	.word	0x00004cc0


	//   ....[10]....
        /*0ec0*/ 	.word	0x00004cd0


	//   ....[11]....
        /*0ec4*/ 	.word	0x00006450


	//   ....[12]....
        /*0ec8*/ 	.word	0x00006460


	//   ....[13]....
        /*0ecc*/ 	.word	0x000074c0


	//   ....[14]....
        /*0ed0*/ 	.word	0x000074d0


	//   ....[15]....
        /*0ed4*/ 	.word	0x00008730


	//   ....[16]....
        /*0ed8*/ 	.word	0x00008740


	//   ....[17]....
        /*0edc*/ 	.word	0x00008910


	//   ....[18]....
        /*0ee0*/ 	.word	0x00008920


	//   ....[19]....
        /*0ee4*/ 	.word	0x00008d70


	//   ....[20]....
        /*0ee8*/ 	.word	0x00008d80


	//   ....[21]....
        /*0eec*/ 	.word	0x00008f30


	//   ....[22]....
        /*0ef0*/ 	.word	0x00008f50


	//   ....[23]....
        /*0ef4*/ 	.word	0x00009db0


	//   ....[24]....
        /*0ef8*/ 	.word	0x0000a4e0


	//   ....[25]....
        /*0efc*/ 	.word	0x0000a4f0


	//   ....[26]....
        /*0f00*/ 	.word	0x0000a500


	//   ....[27]....
        /*0f04*/ 	.word	0x0000a510


	//   ....[28]....
        /*0f08*/ 	.word	0x0000ab10


	//   ....[29]....
        /*0f0c*/ 	.word	0x0000ab20


	//   ....[30]....
        /*0f10*/ 	.word	0x0000ab30


	//   ....[31]....
        /*0f14*/ 	.word	0x0000ab40


	//   ....[32]....
        /*0f18*/ 	.word	0x0000b0c0


	//   ....[33]....
        /*0f1c*/ 	.word	0x0000b0d0


	//   ....[34]....
        /*0f20*/ 	.word	0x0000b0e0


	//   ....[35]....
        /*0f24*/ 	.word	0x0000b0f0


	//   ....[36]....
        /*0f28*/ 	.word	0x0000b690


	//   ....[37]....
        /*0f2c*/ 	.word	0x0000b6a0


	//   ....[38]....
        /*0f30*/ 	.word	0x0000b6b0


	//   ....[39]....
        /*0f34*/ 	.word	0x0000b6c0


	//   ....[40]....
        /*0f38*/ 	.word	0x0000f290


	//   ....[41]....
        /*0f3c*/ 	.word	0x0000f2a0


	//   ....[42]....
        /*0f40*/ 	.word	0x0000f2b0


	//   ....[43]....
        /*0f44*/ 	.word	0x0000f2c0


	//   ....[44]....
        /*0f48*/ 	.word	0x0000f770


	//   ....[45]....
        /*0f4c*/ 	.word	0x0000f780


	//   ....[46]....
        /*0f50*/ 	.word	0x0000f790


	//   ....[47]....
        /*0f54*/ 	.word	0x0000f7a0


	//   ....[48]....
        /*0f58*/ 	.word	0x0000fbc0


	//   ....[49]....
        /*0f5c*/ 	.word	0x0000fbd0


	//   ....[50]....
        /*0f60*/ 	.word	0x0000fbe0


	//   ....[51]....
        /*0f64*/ 	.word	0x0000fbf0


	//   ....[52]....
        /*0f68*/ 	.word	0x00010030


	//   ....[53]....
        /*0f6c*/ 	.word	0x00010040


	//   ....[54]....
        /*0f70*/ 	.word	0x00010050


	//   ....[55]....
        /*0f74*/ 	.word	0x00010060


	//   ....[56]....
        /*0f78*/ 	.word	0x00014ca0


	//   ....[57]....
        /*0f7c*/ 	.word	0x00014ed0


	//   ....[58]....
        /*0f80*/ 	.word	0x00015780


	//   ....[59]....
        /*0f84*/ 	.word	0x00015890


	//   ....[60]....
        /*0f88*/ 	.word	0x00015c60


	//   ....[61]....
        /*0f8c*/ 	.word	0x00015cd0


	//   ....[62]....
        /*0f90*/ 	.word	0x00017fd0


	//   ....[63]....
        /*0f94*/ 	.word	0x00018240


	//   ....[64]....
        /*0f98*/ 	.word	0x00018920


	//   ....[65]....
        /*0f9c*/ 	.word	0x00018ac0


	//   ....[66]....
        /*0fa0*/ 	.word	0x00018fa0


	//   ....[67]....
        /*0fa4*/ 	.word	0x00019000


	//   ....[68]....
        /*0fa8*/ 	.word	0x0001b180


	//   ....[69]....
        /*0fac*/ 	.word	0x0001b1b0


	//   ....[70]....
        /*0fb0*/ 	.word	0x0001b2d0


	//   ....[71]....
        /*0fb4*/ 	.word	0x0001b2f0


	//   ....[72]....
        /*0fb8*/ 	.word	0x0001d330


	//   ....[73]....
        /*0fbc*/ 	.word	0x0001d580


	//   ....[74]....
        /*0fc0*/ 	.word	0x0001dcf0


	//   ....[75]....
        /*0fc4*/ 	.word	0x0001ddf0


	//   ....[76]....
        /*0fc8*/ 	.word	0x0001e260


	//   ....[77]....
        /*0fcc*/ 	.word	0x0001e2c0


	//   ....[78]....
        /*0fd0*/ 	.word	0x0001f2f0


	//   ....[79]....
        /*0fd4*/ 	.word	0x0001f4e0


	//   ....[80]....
        /*0fd8*/ 	.word	0x0001f4f0


	//   ....[81]....
        /*0fdc*/ 	.word	0x0001f520


	//   ....[82]....
        /*0fe0*/ 	.word	0x00021040


	//   ....[83]....
        /*0fe4*/ 	.word	0x00021050


	//   ....[84]....
        /*0fe8*/ 	.word	0x00021060


	//   ....[85]....
        /*0fec*/ 	.word	0x00021070


	//   ....[86]....
        /*0ff0*/ 	.word	0x00021ab0


	//   ....[87]....
        /*0ff4*/ 	.word	0x00021ad0


	//   ....[88]....
        /*0ff8*/ 	.word	0x00021c20


	//   ....[89]....
        /*0ffc*/ 	.word	0x00021c40


	//   ....[90]....
        /*1000*/ 	.word	0x00021d80


	//   ....[91]....
        /*1004*/ 	.word	0x00021da0


	//   ....[92]....
        /*1008*/ 	.word	0x00021ef0


	//   ....[93]....
        /*100c*/ 	.word	0x00021f10


	//   ....[94]....
        /*1010*/ 	.word	0x00022520


	//   ....[95]....
        /*1014*/ 	.word	0x00022560


	//   ....[96]....
        /*1018*/ 	.word	0x00023160


	//   ....[97]....
        /*101c*/ 	.word	0x00023170


	//   ....[98]....
        /*1020*/ 	.word	0x00024260


	//   ....[99]....
        /*1024*/ 	.word	0x00024270


	//   ....[100]....
        /*1028*/ 	.word	0x000243c0


	//   ....[101]....
        /*102c*/ 	.word	0x000243e0


	//   ....[102]....
        /*1030*/ 	.word	0x00024520


	//   ....[103]....
        /*1034*/ 	.word	0x00024540


	//   ....[104]....
        /*1038*/ 	.word	0x00024690


	//   ....[105]....
        /*103c*/ 	.word	0x000246b0


	//   ....[106]....
        /*1040*/ 	.word	0x00024880


	//   ....[107]....
        /*1044*/ 	.word	0x00024a70


	//   ....[108]....
        /*1048*/ 	.word	0x00024aa0


	//   ....[109]....
        /*104c*/ 	.word	0x00024ad0


	//   ....[110]....
        /*1050*/ 	.word	0x00024b00


	//   ....[111]....
        /*1054*/ 	.word	0x00024b30


	//   ....[112]....
        /*1058*/ 	.word	0x00024b60


	//   ....[113]....
        /*105c*/ 	.word	0x00024cf0


	//   ....[114]....
        /*1060*/ 	.word	0x00024d20


	//   ....[115]....
        /*1064*/ 	.word	0x00024d50


	//   ....[116]....
        /*1068*/ 	.word	0x00024d80


	//   ....[117]....
        /*106c*/ 	.word	0x00024db0


	//   ....[118]....
        /*1070*/ 	.word	0x00024de0


	//   ....[119]....
        /*1074*/ 	.word	0x00024e70


	//   ....[120]....
        /*1078*/ 	.word	0x00024ea0


	//   ....[121]....
        /*107c*/ 	.word	0x00024eb0


	//   ....[122]....
        /*1080*/ 	.word	0x00024ef0


	//   ....[123]....
        /*1084*/ 	.word	0x00026670


	//   ....[124]....
        /*1088*/ 	.word	0x00029130


	//   ....[125]....
        /*108c*/ 	.word	0x00029150


	//   ....[126]....
        /*1090*/ 	.word	0x00029160


	//   ....[127]....
        /*1094*/ 	.word	0x00029210


	//   ....[128]....
        /*1098*/ 	.word	0x00029250


	//   ....[129]....
        /*109c*/ 	.word	0x000292b0


	//   ....[130]....
        /*10a0*/ 	.word	0x000292d0


	//   ....[131]....
        /*10a4*/ 	.word	0x00029300


	//   ....[132]....
        /*10a8*/ 	.word	0x00029aa0


	//   ....[133]....
        /*10ac*/ 	.word	0x00029ad0


	//   ....[134]....
        /*10b0*/ 	.word	0x00029af0


	//   ....[135]....
        /*10b4*/ 	.word	0x00029b90


	//   ....[136]....
        /*10b8*/ 	.word	0x00029ba0


	//   ....[137]....
        /*10bc*/ 	.word	0x00029c50


	//   ....[138]....
        /*10c0*/ 	.word	0x00029c60


	//   ....[139]....
        /*10c4*/ 	.word	0x00029d10


	//   ....[140]....
        /*10c8*/ 	.word	0x00029d20


	//   ....[141]....
        /*10cc*/ 	.word	0x00029dd0


	//   ....[142]....
        /*10d0*/ 	.word	0x00029de0


	//   ....[143]....
        /*10d4*/ 	.word	0x00029e90


	//   ....[144]....
        /*10d8*/ 	.word	0x00029ea0


	//   ....[145]....
        /*10dc*/ 	.word	0x00029f50


	//   ....[146]....
        /*10e0*/ 	.word	0x00029f60


	//   ....[147]....
        /*10e4*/ 	.word	0x00029fb0


	//   ....[148]....
        /*10e8*/ 	.word	0x0002a790


	//   ....[149]....
        /*10ec*/ 	.word	0x0002a7c0


	//   ....[150]....
        /*10f0*/ 	.word	0x0002a7f0


	//   ....[151]....
        /*10f4*/ 	.word	0x0002a8b0


	//   ....[152]....
        /*10f8*/ 	.word	0x0002a8e0


	//   ....[153]....
        /*10fc*/ 	.word	0x0002a930


	//   ....[154]....
        /*1100*/ 	.word	0x0002a960


	//   ....[155]....
        /*1104*/ 	.word	0x0002a9d0


	//   ....[156]....
        /*1108*/ 	.word	0x0002acb0


	//   ....[157]....
        /*110c*/ 	.word	0x0002acd0


	//   ....[158]....
        /*1110*/ 	.word	0x0002ad90


	//   ....[159]....
        /*1114*/ 	.word	0x0002ada0


	//   ....[160]....
        /*1118*/ 	.word	0x0002ae50


	//   ....[161]....
        /*111c*/ 	.word	0x0002ae60


	//   ....[162]....
        /*1120*/ 	.word	0x0002ae70


	//   ....[163]....
        /*1124*/ 	.word	0x0002af20


	//   ....[164]....
        /*1128*/ 	.word	0x0002b490


	//   ....[165]....
        /*112c*/ 	.word	0x0002b4d0


	//   ....[166]....
        /*1130*/ 	.word	0x0002b550


	//   ....[167]....
        /*1134*/ 	.word	0x0002b580


	//   ....[168]....
        /*1138*/ 	.word	0x0002b610


	//   ....[169]....
        /*113c*/ 	.word	0x0002b640


	//   ....[170]....
        /*1140*/ 	.word	0x0002b650


	//   ....[171]....
        /*1144*/ 	.word	0x0002b6e0


	//   ....[172]....
        /*1148*/ 	.word	0x0002bb50


	//   ....[173]....
        /*114c*/ 	.word	0x0002bb80


	//   ....[174]....
        /*1150*/ 	.word	0x0002bbe0


	//   ....[175]....
        /*1154*/ 	.word	0x0002bc10


	//   ....[176]....
        /*1158*/ 	.word	0x0002bc40


	//   ....[177]....
        /*115c*/ 	.word	0x0002bc70


	//   ....[178]....
        /*1160*/ 	.word	0x0002bca0


	//   ....[179]....
        /*1164*/ 	.word	0x0002bcd0


	//   ....[180]....
        /*1168*/ 	.word	0x0002be70


	//   ....[181]....
        /*116c*/ 	.word	0x0002bea0


	//   ....[182]....
        /*1170*/ 	.word	0x0002bed0


	//   ....[183]....
        /*1174*/ 	.word	0x0002bf00


	//   ....[184]....
        /*1178*/ 	.word	0x0002bf30


	//   ....[185]....
        /*117c*/ 	.word	0x0002bf60


	//   ....[186]....
        /*1180*/ 	.word	0x0002c020


	//   ....[187]....
        /*1184*/ 	.word	0x0002c040


	//   ....[188]....
        /*1188*/ 	.word	0x0002c060


	//   ....[189]....
        /*118c*/ 	.word	0x0002c0c0


	//   ....[190]....
        /*1190*/ 	.word	0x0002cae0


	//   ....[191]....
        /*1194*/ 	.word	0x0002ce20


	//   ....[192]....
        /*1198*/ 	.word	0x0002ceb0


	//   ....[193]....
        /*119c*/ 	.word	0x0002cf50


	//   ....[194]....
        /*11a0*/ 	.word	0x0002cfe0


	//   ....[195]....
        /*11a4*/ 	.word	0x0002d0d0


	//   ....[196]....
        /*11a8*/ 	.word	0x0002d160


	//   ....[197]....
        /*11ac*/ 	.word	0x0002d200


	//   ....[198]....
        /*11b0*/ 	.word	0x0002d290


	//   ....[199]....
        /*11b4*/ 	.word	0x0002d380


	//   ....[200]....
        /*11b8*/ 	.word	0x0002d410


	//   ....[201]....
        /*11bc*/ 	.word	0x0002d4b0


	//   ....[202]....
        /*11c0*/ 	.word	0x0002d540


	//   ....[203]....
        /*11c4*/ 	.word	0x0002d630


	//   ....[204]....
        /*11c8*/ 	.word	0x0002d6c0


	//   ....[205]....
        /*11cc*/ 	.word	0x0002d710


	//   ....[206]....
        /*11d0*/ 	.word	0x0002d760


	//   ....[207]....
        /*11d4*/ 	.word	0x0002d800


	//   ....[208]....
        /*11d8*/ 	.word	0x0002d890


	//   ....[209]....
        /*11dc*/ 	.word	0x0002d8e0


	//   ....[210]....
        /*11e0*/ 	.word	0x0002d930


	//   ....[211]....
        /*11e4*/ 	.word	0x0002d9d0


	//   ....[212]....
        /*11e8*/ 	.word	0x0002da60


	//   ....[213]....
        /*11ec*/ 	.word	0x0002dab0


	//   ....[214]....
        /*11f0*/ 	.word	0x0002db00


	//   ....[215]....
        /*11f4*/ 	.word	0x0002dba0


	//   ....[216]....
        /*11f8*/ 	.word	0x0002dc30


	//   ....[217]....
        /*11fc*/ 	.word	0x0002dc80


	//   ....[218]....
        /*1200*/ 	.word	0x0002dcd0


	//   ....[219]....
        /*1204*/ 	.word	0x0002ddc0


	//   ....[220]....
        /*1208*/ 	.word	0x0002de50


	//   ....[221]....
        /*120c*/ 	.word	0x0002dea0


	//   ....[222]....
        /*1210*/ 	.word	0x0002def0


	//   ....[223]....
        /*1214*/ 	.word	0x0002df80


	//   ....[224]....
        /*1218*/ 	.word	0x0002e010


	//   ....[225]....
        /*121c*/ 	.word	0x0002e060


	//   ....[226]....
        /*1220*/ 	.word	0x0002e0b0


	//   ....[227]....
        /*1224*/ 	.word	0x0002e140


	//   ....[228]....
        /*1228*/ 	.word	0x0002e1d0


	//   ....[229]....
        /*122c*/ 	.word	0x0002e220


	//   ....[230]....
        /*1230*/ 	.word	0x0002e270


	//   ....[231]....
        /*1234*/ 	.word	0x0002e300


	//   ....[232]....
        /*1238*/ 	.word	0x0002e390


	//   ....[233]....
        /*123c*/ 	.word	0x0002e3e0


	//   ....[234]....
        /*1240*/ 	.word	0x0002e430


	//   ....[235]....
        /*1244*/ 	.word	0x0002e7d0


	//   ....[236]....
        /*1248*/ 	.word	0x0002eab0


	//   ....[237]....
        /*124c*/ 	.word	0x0002eba0


	//   ....[238]....
        /*1250*/ 	.word	0x0002ec40


	//   ....[239]....
        /*1254*/ 	.word	0x0002eca0


	//   ....[240]....
        /*1258*/ 	.word	0x0002ed40


	//   ....[241]....
        /*125c*/ 	.word	0x0002ee20


	//   ....[242]....
        /*1260*/ 	.word	0x0002ef20


	//   ....[243]....
        /*1264*/ 	.word	0x0002ef90


	//   ....[244]....
        /*1268*/ 	.word	0x0002f070


	//   ....[245]....
        /*126c*/ 	.word	0x0002f120


	//   ....[246]....
        /*1270*/ 	.word	0x0002f180


	//   ....[247]....
        /*1274*/ 	.word	0x0002f1e0


	//   ....[248]....
        /*1278*/ 	.word	0x0002f2f0


	//   ....[249]....
        /*127c*/ 	.word	0x0002f350


	//   ....[250]....
        /*1280*/ 	.word	0x0002f470


	//   ....[251]....
        /*1284*/ 	.word	0x0002f4d0


	//   ....[252]....
        /*1288*/ 	.word	0x0002f5f0


	//   ....[253]....
        /*128c*/ 	.word	0x0002f650


	//   ....[254]....
        /*1290*/ 	.word	0x0002f770


	//   ....[255]....
        /*1294*/ 	.word	0x0002f7d0


	//   ....[0]....
        /*1298*/ 	.word	0x0002f8f0


	//   ....[1]....
        /*129c*/ 	.word	0x0002f950


	//   ....[2]....
        /*12a0*/ 	.word	0x0002fa70


	//   ....[3]....
        /*12a4*/ 	.word	0x0002fad0


	//   ....[4]....
        /*12a8*/ 	.word	0x0002fbd0


	//   ....[5]....
        /*12ac*/ 	.word	0x0002fd00


	//   ....[6]....
        /*12b0*/ 	.word	0x0002fdd0


	//   ....[7]....
        /*12b4*/ 	.word	0x0002fea0


	//   ....[8]....
        /*12b8*/ 	.word	0x0002ff80


	//   ....[9]....
        /*12bc*/ 	.word	0x0002ffe0


	//   ....[10]....
        /*12c0*/ 	.word	0x000300c0


	//   ....[11]....
        /*12c4*/ 	.word	0x00030120


	//   ....[12]....
        /*12c8*/ 	.word	0x00030230


	//   ....[13]....
        /*12cc*/ 	.word	0x00030320


	//   ....[14]....
        /*12d0*/ 	.word	0x000303c0


	//   ....[15]....
        /*12d4*/ 	.word	0x00030420


	//   ....[16]....
        /*12d8*/ 	.word	0x00030540


	//   ....[17]....
        /*12dc*/ 	.word	0x000305a0


	//   ....[18]....
        /*12e0*/ 	.word	0x000306c0


	//   ....[19]....
        /*12e4*/ 	.word	0x00030720


	//   ....[20]....
        /*12e8*/ 	.word	0x000307f0


	//   ....[21]....
        /*12ec*/ 	.word	0x00030960


	//   ....[22]....
        /*12f0*/ 	.word	0x00030a20


	//   ....[23]....
        /*12f4*/ 	.word	0x00030b70


	//   ....[24]....
        /*12f8*/ 	.word	0x00030c20


	//   ....[25]....
        /*12fc*/ 	.word	0x00030c80


	//   ....[26]....
        /*1300*/ 	.word	0x00030d40


	//   ....[27]....
        /*1304*/ 	.word	0x00030e20


	//   ....[28]....
        /*1308*/ 	.word	0x00030ee0


	//   ....[29]....
        /*130c*/ 	.word	0x00030ff0


	//   ....[30]....
        /*1310*/ 	.word	0x00031090


	//   ....[31]....
        /*1314*/ 	.word	0x00031200


	//   ....[32]....
        /*1318*/ 	.word	0x00031270


	//   ....[33]....
        /*131c*/ 	.word	0x000312e0


	//   ....[34]....
        /*1320*/ 	.word	0x00031350


	//   ....[35]....
        /*1324*/ 	.word	0x000313c0


	//   ....[36]....
        /*1328*/ 	.word	0x00031440


	//   ....[37]....
        /*132c*/ 	.word	0x000314c0


	//   ....[38]....
        /*1330*/ 	.word	0x00031550


	//   ....[39]....
        /*1334*/ 	.word	0x000315c0


	//   ....[40]....
        /*1338*/ 	.word	0x00031630


	//   ....[41]....
        /*133c*/ 	.word	0x000316a0


	//   ....[42]....
        /*1340*/ 	.word	0x00031720


	//   ....[43]....
        /*1344*/ 	.word	0x00031790


	//   ....[44]....
        /*1348*/ 	.word	0x00031820


	//   ....[45]....
        /*134c*/ 	.word	0x00031880


	//   ....[46]....
        /*1350*/ 	.word	0x00031910


	//   ....[47]....
        /*1354*/ 	.word	0x00031a40


	//----- nvinfo : EIATTR_REG_RECONFIG
	.align		4
.L_237:
        /*1358*/ 	.byte	0x01, 0x54
	.zero		2


	//----- nvinfo : EIATTR_SYSCALL_OFFSETS
	.align		4
        /*135c*/ 	.byte	0x04, 0x46
        /*135e*/ 	.short	(.L_239 - .L_238)


	//   ....[0]....
.L_238:
        /*1360*/ 	.word	0x00002730


	//   ....[1]....
        /*1364*/ 	.word	0x00002880


	//   ....[2]....
        /*1368*/ 	.word	0x00009f50


	//   ....[3]....
        /*136c*/ 	.word	0x0000a270


	//   ....[4]....
        /*1370*/ 	.word	0x00028720


	//   ....[5]....
        /*1374*/ 	.word	0x00028870


	//   ....[6]....
        /*1378*/ 	.word	0x00028960


	//   ....[7]....
        /*137c*/ 	.word	0x00029710


	//----- nvinfo : EIATTR_MBARRIER_INSTR_OFFSETS
	.align		4
.L_239:
        /*1380*/ 	.byte	0x04, 0x39
        /*1382*/ 	.short	(.L_241 - .L_240)


	//   ....[0]....
.L_240:
        /*1384*/ 	.word	0x00000270
        /*1388*/ 	.word	0x000000ff
        /*138c*/ 	.word	0x00030800
        /*1390*/ 	.short	0x0100
        /*1392*/ 	.byte	0x08
	.zero		1


	//   ....[1]....
        /*1394*/ 	.word	0x00000280
        /*1398*/ 	.word	0x000000ff
        /*139c*/ 	.word	0x00030820
        /*13a0*/ 	.short	0x0100
        /*13a2*/ 	.byte	0x08
	.zero		1


	//   ....[2]....
        /*13a4*/ 	.word	0x00000370
        /*13a8*/ 	.word	0x000000ff
        /*13ac*/ 	.word	0x00030830
        /*13b0*/ 	.short	0x0100
        /*13b2*/ 	.byte	0x08
	.zero		1


	//   ....[3]....
        /*13b4*/ 	.word	0x00000380
        /*13b8*/ 	.word	0x000000ff
        /*13bc*/ 	.word	0x00030840
        /*13c0*/ 	.short	0x0100
        /*13c2*/ 	.byte	0x08
	.zero		1


	//   ....[4]....
        /*13c4*/ 	.word	0x00000390
        /*13c8*/ 	.word	0x000000ff
        /*13cc*/ 	.word	0x00030838
        /*13d0*/ 	.short	0x0100
        /*13d2*/ 	.byte	0x08
	.zero		1


	//   ....[5]....
        /*13d4*/ 	.word	0x000003a0
        /*13d8*/ 	.word	0x000000ff
        /*13dc*/ 	.word	0x00030848
        /*13e0*/ 	.short	0x0100
        /*13e2*/ 	.byte	0x08
	.zero		1


	//   ....[6]....
        /*13e4*/ 	.word	0x000004d0
        /*13e8*/ 	.word	0x000000ff
        /*13ec*/ 	.word	0x00030850
        /*13f0*/ 	.short	0x0100
        /*13f2*/ 	.byte	0x08
	.zero		1


	//   ....[7]....
        /*13f4*/ 	.word	0x000004e0
        /*13f8*/ 	.word	0x000000ff
        /*13fc*/ 	.word	0x00030860
        /*1400*/ 	.short	0x0100
        /*1402*/ 	.byte	0x08
	.zero		1


	//   ....[8]....
        /*1404*/ 	.word	0x000004f0
        /*1408*/ 	.word	0x000000ff
        /*140c*/ 	.word	0x00030858
        /*1410*/ 	.short	0x0100
        /*1412*/ 	.byte	0x08
	.zero		1


	//   ....[9]....
        /*1414*/ 	.word	0x00000500
        /*1418*/ 	.word	0x000000ff
        /*141c*/ 	.word	0x00030868
        /*1420*/ 	.short	0x0100
        /*1422*/ 	.byte	0x08
	.zero		1


	//   ....[10]....
        /*1424*/ 	.word	0x000005f0
        /*1428*/ 	.word	0x000000ff
        /*142c*/ 	.word	0x00030870
        /*1430*/ 	.short	0x0100
        /*1432*/ 	.byte	0x06
	.zero		1


	//   ....[11]....
        /*1434*/ 	.word	0x00000600
        /*1438*/ 	.word	0x000000ff
        /*143c*/ 	.word	0x00030880
        /*1440*/ 	.short	0x0100
        /*1442*/ 	.byte	0x06
	.zero		1


	//   ....[12]....
        /*1444*/ 	.word	0x00000610
        /*1448*/ 	.word	0x000000ff
        /*144c*/ 	.word	0x00030878
        /*1450*/ 	.short	0x0100
        /*1452*/ 	.byte	0x06
	.zero		1


	//   ....[13]....
        /*1454*/ 	.word	0x00000620
        /*1458*/ 	.word	0x000000ff
        /*145c*/ 	.word	0x00030888
        /*1460*/ 	.short	0x0100
        /*1462*/ 	.byte	0x06
	.zero		1


	//   ....[14]....
        /*1464*/ 	.word	0x00000750
        /*1468*/ 	.word	0x000000ff
        /*146c*/ 	.word	0x00030890
        /*1470*/ 	.short	0x0100
        /*1472*/ 	.byte	0x08
	.zero		1


	//   ....[15]....
        /*1474*/ 	.word	0x00000760
        /*1478*/ 	.word	0x000000ff
        /*147c*/ 	.word	0x000308a0
        /*1480*/ 	.short	0x0100
        /*1482*/ 	.byte	0x08
	.zero		1


	//   ....[16]....
        /*1484*/ 	.word	0x00000770
        /*1488*/ 	.word	0x000000ff
        /*148c*/ 	.word	0x00030898
        /*1490*/ 	.short	0x0100
        /*1492*/ 	.byte	0x08
	.zero		1


	//   ....[17]....
        /*1494*/ 	.word	0x00000780
        /*1498*/ 	.word	0x000000ff
        /*149c*/ 	.word	0x000308a8
        /*14a0*/ 	.short	0x0100
        /*14a2*/ 	.byte	0x08
	.zero		1


	//   ....[18]....
        /*14a4*/ 	.word	0x000008b0
        /*14a8*/ 	.word	0x000000ff
        /*14ac*/ 	.word	0x000308b0
        /*14b0*/ 	.short	0x0100
        /*14b2*/ 	.byte	0x08
	.zero		1


	//   ....[19]....
        /*14b4*/ 	.word	0x000008c0
        /*14b8*/ 	.word	0x000000ff
        /*14bc*/ 	.word	0x000308c0
        /*14c0*/ 	.short	0x0100
        /*14c2*/ 	.byte	0x08
	.zero		1


	//   ....[20]....
        /*14c4*/ 	.word	0x000008d0
        /*14c8*/ 	.word	0x000000ff
        /*14cc*/ 	.word	0x000308b8
        /*14d0*/ 	.short	0x0100
        /*14d2*/ 	.byte	0x08
	.zero		1


	//   ....[21]....
        /*14d4*/ 	.word	0x000008e0
        /*14d8*/ 	.word	0x000000ff
        /*14dc*/ 	.word	0x000308c8
        /*14e0*/ 	.short	0x0100
        /*14e2*/ 	.byte	0x08
	.zero		1


	//   ....[22]....
        /*14e4*/ 	.word	0x00003db0
        /*14e8*/ 	.word	0x00000058
        /*14ec*/ 	.word	0x00030890
        /*14f0*/ 	.short	0x010a
        /*14f2*/ 	.byte	0x3f
	.zero		1


	//   ....[23]....
        /*14f4*/ 	.word	0x000063f0
        /*14f8*/ 	.word	0x00000058
        /*14fc*/ 	.word	0x00030890
        /*1500*/ 	.short	0x010a
        /*1502*/ 	.byte	0x3f
	.zero		1


	//   ....[24]....
        /*1504*/ 	.word	0x00008580
        /*1508*/ 	.word	0x00000058
        /*150c*/ 	.word	0x00030890
        /*1510*/ 	.short	0x010a
        /*1512*/ 	.byte	0x3f
	.zero		1


	//   ....[25]....
        /*1514*/ 	.word	0x00008bb0
        /*1518*/ 	.word	0x0000000b
        /*151c*/ 	.word	0x00000000
        /*1520*/ 	.short	0x0101
        /*1522*/ 	.byte	0x3f
	.zero		1


	//   ....[26]....
        /*1524*/ 	.word	0x00008bf0
        /*1528*/ 	.word	0x00000058
        /*152c*/ 	.word	0x000308b0
        /*1530*/ 	.short	0x010a
        /*1532*/ 	.byte	0x3f
	.zero		1


	//   ....[27]....
        /*1534*/ 	.word	0x000091b0
        /*1538*/ 	.word	0x00000058
        /*153c*/ 	.word	0x00000000
        /*1540*/ 	.short	0x0101
        /*1542*/ 	.byte	0x3f
	.zero		1


	//   ....[28]....
        /*1544*/ 	.word	0x00009ff0
        /*1548*/ 	.word	0x00000011
        /*154c*/ 	.word	0x00030800
        /*1550*/ 	.short	0x010a
        /*1552*/ 	.byte	0x3f
	.zero		1


	//   ....[29]....
        /*1554*/ 	.word	0x0000a040
        /*1558*/ 	.word	0x00000011
        /*155c*/ 	.word	0x00030800
        /*1560*/ 	.short	0x010a
        /*1562*/ 	.byte	0x3f
	.zero		1


	//   ....[30]....
        /*1564*/ 	.word	0x0000bb20
        /*1568*/ 	.word	0x00000011
        /*156c*/ 	.word	0x00030800
        /*1570*/ 	.short	0x010a
        /*1572*/ 	.byte	0x3f
	.zero		1


	//   ....[31]....
        /*1574*/ 	.word	0x00010340
        /*1578*/ 	.word	0x00000011
        /*157c*/ 	.word	0x00030800
        /*1580*/ 	.short	0x010a
        /*1582*/ 	.byte	0x3f
	.zero		1


	//   ....[32]....
        /*1584*/ 	.word	0x00013f20
        /*1588*/ 	.word	0x00000000
        /*158c*/ 	.word	0x00030830
        /*1590*/ 	.short	0x010a
        /*1592*/ 	.byte	0x3f
	.zero		1


	//   ....[33]....
        /*1594*/ 	.word	0x00013fd0
        /*1598*/ 	.word	0x00000000
        /*159c*/ 	.word	0x00030830
        /*15a0*/ 	.short	0x010a
        /*15a2*/ 	.byte	0x3f
	.zero		1


	//   ....[34]....
        /*15a4*/ 	.word	0x00014cd0
        /*15a8*/ 	.word	0x00000000
        /*15ac*/ 	.word	0x00000000
        /*15b0*/ 	.short	0x0101
        /*15b2*/ 	.byte	0x3f
	.zero		1


	//   ....[35]....
        /*15b4*/ 	.word	0x000169b0
        /*15b8*/ 	.word	0x000000df
        /*15bc*/ 	.word	0x00030830
        /*15c0*/ 	.short	0x010a
        /*15c2*/ 	.byte	0x3f
	.zero		1


	//   ....[36]....
        /*15c4*/ 	.word	0x00016a40
        /*15c8*/ 	.word	0x000000df
        /*15cc*/ 	.word	0x00030830
        /*15d0*/ 	.short	0x010a
        /*15d2*/ 	.byte	0x3f
	.zero		1


	//   ....[37]....
        /*15d4*/ 	.word	0x00017c30
        /*15d8*/ 	.word	0x000000da
        /*15dc*/ 	.word	0x00030850
        /*15e0*/ 	.short	0x010a
        /*15e2*/ 	.byte	0x3f
	.zero		1


	//   ....[38]....
        /*15e4*/ 	.word	0x00017c80
        /*15e8*/ 	.word	0x000000da
        /*15ec*/ 	.word	0x00030850
        /*15f0*/ 	.short	0x010a
        /*15f2*/ 	.byte	0x3f
	.zero		1


	//   ....[39]....
        /*15f4*/ 	.word	0x00017ff0
        /*15f8*/ 	.word	0x00000000
        /*15fc*/ 	.word	0x00000000
        /*1600*/ 	.short	0x0101
        /*1602*/ 	.byte	0x3f
	.zero		1


	//   ....[40]....
        /*1604*/ 	.word	0x00019570
        /*1608*/ 	.word	0x000000da
        /*160c*/ 	.word	0x00000000
        /*1610*/ 	.short	0x0101
        /*1612*/ 	.byte	0x3f
	.zero		1


	//   ....[41]....
        /*1614*/ 	.word	0x00019ae0
        /*1618*/ 	.word	0x000000de
        /*161c*/ 	.word	0x00030830
        /*1620*/ 	.short	0x010a
        /*1622*/ 	.byte	0x3f
	.zero		1


	//   ....[42]....
        /*1624*/ 	.word	0x00019b70
        /*1628*/ 	.word	0x000000de
        /*162c*/ 	.word	0x00030830
        /*1630*/ 	.short	0x010a
        /*1632*/ 	.byte	0x3f
	.zero		1


	//   ....[43]....
        /*1634*/ 	.word	0x0001ad80
        /*1638*/ 	.word	0x00000008
        /*163c*/ 	.word	0x00030850
        /*1640*/ 	.short	0x010a
        /*1642*/ 	.byte	0x3f
	.zero		1


	//   ....[44]....
        /*1644*/ 	.word	0x0001add0
        /*1648*/ 	.word	0x00000008
        /*164c*/ 	.word	0x00030850
        /*1650*/ 	.short	0x010a
        /*1652*/ 	.byte	0x3f
	.zero		1


	//   ....[45]....
        /*1654*/ 	.word	0x0001b660
        /*1658*/ 	.word	0x000000de
        /*165c*/ 	.word	0x00000000
        /*1660*/ 	.short	0x0101
        /*1662*/ 	.byte	0x3f
	.zero		1


	//   ....[46]....
        /*1664*/ 	.word	0x0001ba60
        /*1668*/ 	.word	0x00000008
        /*166c*/ 	.word	0x00000000
        /*1670*/ 	.short	0x0101
        /*1672*/ 	.byte	0x3f
	.zero		1


	//   ....[47]....
        /*1674*/ 	.word	0x0001bcd0
        /*1678*/ 	.word	0x000000df
        /*167c*/ 	.word	0x00030830
        /*1680*/ 	.short	0x010a
        /*1682*/ 	.byte	0x3f
	.zero		1


	//   ....[48]....
        /*1684*/ 	.word	0x0001bd60
        /*1688*/ 	.word	0x000000df
        /*168c*/ 	.word	0x00030830
        /*1690*/ 	.short	0x010a
        /*1692*/ 	.byte	0x3f
	.zero		1


	//   ....[49]....
        /*1694*/ 	.word	0x0001cf70
        /*1698*/ 	.word	0x000000de
        /*169c*/ 	.word	0x00030850
        /*16a0*/ 	.short	0x010a
        /*16a2*/ 	.byte	0x3f
	.zero		1


	//   ....[50]....
        /*16a4*/ 	.word	0x0001cfc0
        /*16a8*/ 	.word	0x000000de
        /*16ac*/ 	.word	0x00030850
        /*16b0*/ 	.short	0x010a
        /*16b2*/ 	.byte	0x3f
	.zero		1


	//   ....[51]....
        /*16b4*/ 	.word	0x0001d3a0
        /*16b8*/ 	.word	0x000000df
        /*16bc*/ 	.word	0x00000000
        /*16c0*/ 	.short	0x0101
        /*16c2*/ 	.byte	0x3f
	.zero		1


	//   ....[52]....
        /*16c4*/ 	.word	0x0001e8c0
        /*16c8*/ 	.word	0x000000de
        /*16cc*/ 	.word	0x00000000
        /*16d0*/ 	.short	0x0101
        /*16d2*/ 	.byte	0x3f
	.zero		1


	//   ....[53]....
        /*16d4*/ 	.word	0x0001f240
        /*16d8*/ 	.word	0x00000003
        /*16dc*/ 	.word	0x00030850
        /*16e0*/ 	.short	0x010a
        /*16e2*/ 	.byte	0x3f
	.zero		1


	//   ....[54]....
        /*16e4*/ 	.word	0x0001f290
        /*16e8*/ 	.word	0x00000003
        /*16ec*/ 	.word	0x00030850
        /*16f0*/ 	.short	0x010a
        /*16f2*/ 	.byte	0x3f
	.zero		1


	//   ....[55]....
        /*16f4*/ 	.word	0x0001fee0
        /*16f8*/ 	.word	0x00000003
        /*16fc*/ 	.word	0x00000000
        /*1700*/ 	.short	0x0101
        /*1702*/ 	.byte	0x3f
	.zero		1


	//   ....[56]....
        /*1704*/ 	.word	0x00021aa0
        /*1708*/ 	.word	0x00000000
        /*170c*/ 	.word	0x00000000
        /*1710*/ 	.short	0x0101
        /*1712*/ 	.byte	0x3f
	.zero		1


	//   ....[57]....
        /*1714*/ 	.word	0x00022580
        /*1718*/ 	.word	0x00000006
        /*171c*/ 	.word	0x00000000
        /*1720*/ 	.short	0x0101
        /*1722*/ 	.byte	0x3f
	.zero		1


	//   ....[58]....
        /*1724*/ 	.word	0x00026750
        /*1728*/ 	.word	0x00000011
        /*172c*/ 	.word	0x00030820
        /*1730*/ 	.short	0x010a
        /*1732*/ 	.byte	0x3f
	.zero		1


	//   ....[59]....
        /*1734*/ 	.word	0x000267e0
        /*1738*/ 	.word	0x0000000c
        /*173c*/ 	.word	0x000308a0
        /*1740*/ 	.short	0x010a
        /*1742*/ 	.byte	0x3f
	.zero		1


	//   ....[60]....
        /*1744*/ 	.word	0x00026d40
        /*1748*/ 	.word	0x0000000c
        /*174c*/ 	.word	0x000308c0
        /*1750*/ 	.short	0x010a
        /*1752*/ 	.byte	0x3f
	.zero		1


	//   ....[61]....
        /*1754*/ 	.word	0x00027350
        /*1758*/ 	.word	0x00000007
        /*175c*/ 	.word	0x000308a0
        /*1760*/ 	.short	0x010a
        /*1762*/ 	.byte	0x3f
	.zero		1


	//   ....[62]....
        /*1764*/ 	.word	0x00027890
        /*1768*/ 	.word	0x00000007
        /*176c*/ 	.word	0x000308c0
        /*1770*/ 	.short	0x010a
        /*1772*/ 	.byte	0x3f
	.zero		1


	//   ....[63]....
        /*1774*/ 	.word	0x00028f20
        /*1778*/ 	.word	0x00000004
        /*177c*/ 	.word	0x00030840
        /*1780*/ 	.short	0x010a
        /*1782*/ 	.byte	0x3f
	.zero		1


	//   ....[64]....
        /*1784*/ 	.word	0x00029410
        /*1788*/ 	.word	0x00000004
        /*178c*/ 	.word	0x00030830
        /*1790*/ 	.short	0x0107
        /*1792*/ 	.byte	0x3f
	.zero		1


	//   ....[65]....
        /*1794*/ 	.word	0x000294c0
        /*1798*/ 	.word	0x00000004
        /*179c*/ 	.word	0x00030830
        /*17a0*/ 	.short	0x0101
        /*17a2*/ 	.byte	0x3f
	.zero		1


	//   ....[66]....
        /*17a4*/ 	.word	0x0002a0e0
        /*17a8*/ 	.word	0x00000011
        /*17ac*/ 	.word	0x00030800
        /*17b0*/ 	.short	0x0107
        /*17b2*/ 	.byte	0x3f
	.zero		1


	//   ....[67]....
        /*17b4*/ 	.word	0x0002a200
        /*17b8*/ 	.word	0x00000011
        /*17bc*/ 	.word	0x00030800
        /*17c0*/ 	.short	0x0101
        /*17c2*/ 	.byte	0x3f
	.zero		1


	//   ....[68]....
        /*17c4*/ 	.word	0x0002a220
        /*17c8*/ 	.word	0x00000011
        /*17cc*/ 	.word	0x00030820
        /*17d0*/ 	.short	0x010a
        /*17d2*/ 	.byte	0x3f
	.zero		1


	//   ....[69]....
        /*17d4*/ 	.word	0x0002a600
        /*17d8*/ 	.word	0x00000007
        /*17dc*/ 	.word	0x00030840
        /*17e0*/ 	.short	0x010a
        /*17e2*/ 	.byte	0x3f
	.zero		1


	//   ....[70]....
        /*17e4*/ 	.word	0x0002aae0
        /*17e8*/ 	.word	0x00000007
        /*17ec*/ 	.word	0x00030830
        /*17f0*/ 	.short	0x0107
        /*17f2*/ 	.byte	0x3f
	.zero		1


	//   ....[71]....
        /*17f4*/ 	.word	0x0002ab90
        /*17f8*/ 	.word	0x00000007
        /*17fc*/ 	.word	0x00030830
        /*1800*/ 	.short	0x0101
        /*1802*/ 	.byte	0x3f
	.zero		1


	//   ....[72]....
        /*1804*/ 	.word	0x0002abf0
        /*1808*/ 	.word	0x00000007
        /*180c*/ 	.word	0x00030860
        /*1810*/ 	.short	0x010a
        /*1812*/ 	.byte	0x3f
	.zero		1


	//   ....[73]....
        /*1814*/ 	.word	0x0002b0b0
        /*1818*/ 	.word	0x00000007
        /*181c*/ 	.word	0x00030850
        /*1820*/ 	.short	0x0107
        /*1822*/ 	.byte	0x3f
	.zero		1


	//   ....[74]....
        /*1824*/ 	.word	0x0002b1d0
        /*1828*/ 	.word	0x00000007
        /*182c*/ 	.word	0x00030850
        /*1830*/ 	.short	0x0101
        /*1832*/ 	.byte	0x3f
	.zero		1


	//   ....[75]....
        /*1834*/ 	.word	0x0002b3e0
        /*1838*/ 	.word	0x00000004
        /*183c*/ 	.word	0x00030860
        /*1840*/ 	.short	0x010a
        /*1842*/ 	.byte	0x3f
	.zero		1


	//   ....[76]....
        /*1844*/ 	.word	0x0002b860
        /*1848*/ 	.word	0x00000004
        /*184c*/ 	.word	0x00030850
        /*1850*/ 	.short	0x0107
        /*1852*/ 	.byte	0x3f
	.zero		1


	//   ....[77]....
        /*1854*/ 	.word	0x0002b910
        /*1858*/ 	.word	0x00000004
        /*185c*/ 	.word	0x00030850
        /*1860*/ 	.short	0x0101
        /*1862*/ 	.byte	0x3f
	.zero		1


	//   ....[78]....
        /*1864*/ 	.word	0x0002ca60
        /*1868*/ 	.word	0x00000005
        /*186c*/ 	.word	0x00030820
        /*1870*/ 	.short	0x010a
        /*1872*/ 	.byte	0x3f
	.zero		1


	//   ....[79]....
        /*1874*/ 	.word	0x0002cbf0
        /*1878*/ 	.word	0x00000003
        /*187c*/ 	.word	0x00030840
        /*1880*/ 	.short	0x010a
        /*1882*/ 	.byte	0x3f
	.zero		1


	//   ....[80]....
        /*1884*/ 	.word	0x0002cc90
        /*1888*/ 	.word	0x00000005
        /*188c*/ 	.word	0x00030840
        /*1890*/ 	.short	0x010a
        /*1892*/ 	.byte	0x3f
	.zero		1


	//   ....[81]....
        /*1894*/ 	.word	0x0002ccd0
        /*1898*/ 	.word	0x00000003
        /*189c*/ 	.word	0x00030860
        /*18a0*/ 	.short	0x010a
        /*18a2*/ 	.byte	0x3f
	.zero		1


	//   ....[82]....
        /*18a4*/ 	.word	0x0002cd10
        /*18a8*/ 	.word	0x00000005
        /*18ac*/ 	.word	0x00030860
        /*18b0*/ 	.short	0x010a
        /*18b2*/ 	.byte	0x3f
	.zero		1


	//   ....[83]....
        /*18b4*/ 	.word	0x0002cd70
        /*18b8*/ 	.word	0x00000058
        /*18bc*/ 	.word	0x00030890
        /*18c0*/ 	.short	0x010a
        /*18c2*/ 	.byte	0x3f
	.zero		1


	//   ....[84]....
        /*18c4*/ 	.word	0x0002d020
        /*18c8*/ 	.word	0x00000058
        /*18cc*/ 	.word	0x00030890
        /*18d0*/ 	.short	0x010a
        /*18d2*/ 	.byte	0x3f
	.zero		1


	//   ....[85]....
        /*18d4*/ 	.word	0x0002d2d0
        /*18d8*/ 	.word	0x00000058
        /*18dc*/ 	.word	0x00030890
        /*18e0*/ 	.short	0x010a
        /*18e2*/ 	.byte	0x3f
	.zero		1


	//   ....[86]....
        /*18e4*/ 	.word	0x0002d580
        /*18e8*/ 	.word	0x00000058
        /*18ec*/ 	.word	0x000308b0
        /*18f0*/ 	.short	0x010a
        /*18f2*/ 	.byte	0x3f
	.zero		1


	//   ....[87]....
        /*18f4*/ 	.word	0x0002dd10
        /*18f8*/ 	.word	0x00000011
        /*18fc*/ 	.word	0x00030800
        /*1900*/ 	.short	0x010a
        /*1902*/ 	.byte	0x3f
	.zero		1


	//   ....[88]....
        /*1904*/ 	.word	0x0002e470
        /*1908*/ 	.word	0x00000011
        /*190c*/ 	.word	0x00030800
        /*1910*/ 	.short	0x010a
        /*1912*/ 	.byte	0x3f
	.zero		1


	//   ....[89]....
        /*1914*/ 	.word	0x0002e4c0
        /*1918*/ 	.word	0x00000000
        /*191c*/ 	.word	0x00030830
        /*1920*/ 	.short	0x010a
        /*1922*/ 	.byte	0x3f
	.zero		1


	//   ....[90]....
        /*1924*/ 	.word	0x0002e510
        /*1928*/ 	.word	0x000000df
        /*192c*/ 	.word	0x00030830
        /*1930*/ 	.short	0x010a
        /*1932*/ 	.byte	0x3f
	.zero		1


	//   ....[91]....
        /*1934*/ 	.word	0x0002e560
        /*1938*/ 	.word	0x000000da
        /*193c*/ 	.word	0x00030850
        /*1940*/ 	.short	0x010a
        /*1942*/ 	.byte	0x3f
	.zero		1


	//   ....[92]....
        /*1944*/ 	.word	0x0002e5b0
        /*1948*/ 	.word	0x000000de
        /*194c*/ 	.word	0x00030830
        /*1950*/ 	.short	0x010a
        /*1952*/ 	.byte	0x3f
	.zero		1


	//   ....[93]....
        /*1954*/ 	.word	0x0002e600
        /*1958*/ 	.word	0x00000008
        /*195c*/ 	.word	0x00030850
        /*1960*/ 	.short	0x010a
        /*1962*/ 	.byte	0x3f
	.zero		1


	//   ....[94]....
        /*1964*/ 	.word	0x0002e650
        /*1968*/ 	.word	0x000000df
        /*196c*/ 	.word	0x00030830
        /*1970*/ 	.short	0x010a
        /*1972*/ 	.byte	0x3f
	.zero		1


	//   ....[95]....
        /*1974*/ 	.word	0x0002e6a0
        /*1978*/ 	.word	0x000000de
        /*197c*/ 	.word	0x00030850
        /*1980*/ 	.short	0x010a
        /*1982*/ 	.byte	0x3f
	.zero		1


	//   ....[96]....
        /*1984*/ 	.word	0x0002e6f0
        /*1988*/ 	.word	0x00000003
        /*198c*/ 	.word	0x00030850
        /*1990*/ 	.short	0x010a
        /*1992*/ 	.byte	0x3f
	.zero		1


	//   ....[97]....
        /*1994*/ 	.word	0x0002e890
        /*1998*/ 	.word	0x00000011
        /*199c*/ 	.word	0x00030820
        /*19a0*/ 	.short	0x010a
        /*19a2*/ 	.byte	0x3f
	.zero		1


	//   ....[98]....
        /*19a4*/ 	.word	0x0002e8e0
        /*19a8*/ 	.word	0x0000000c
        /*19ac*/ 	.word	0x000308a0
        /*19b0*/ 	.short	0x010a
        /*19b2*/ 	.byte	0x3f
	.zero		1


	//   ....[99]....
        /*19b4*/ 	.word	0x0002e930
        /*19b8*/ 	.word	0x0000000c
        /*19bc*/ 	.word	0x000308c0
        /*19c0*/ 	.short	0x010a
        /*19c2*/ 	.byte	0x3f
	.zero		1


	//   ....[100]....
        /*19c4*/ 	.word	0x0002e980
        /*19c8*/ 	.word	0x00000007
        /*19cc*/ 	.word	0x000308a0
        /*19d0*/ 	.short	0x010a
        /*19d2*/ 	.byte	0x3f
	.zero		1


	//   ....[101]....
        /*19d4*/ 	.word	0x0002e9d0
        /*19d8*/ 	.word	0x00000007
        /*19dc*/ 	.word	0x000308c0
        /*19e0*/ 	.short	0x010a
        /*19e2*/ 	.byte	0x3f
	.zero		1


	//   ....[102]....
        /*19e4*/ 	.word	0x0002eaf0
        /*19e8*/ 	.word	0x00000004
        /*19ec*/ 	.word	0x00030840
        /*19f0*/ 	.short	0x010a
        /*19f2*/ 	.byte	0x3f
	.zero		1


	//   ....[103]....
        /*19f4*/ 	.word	0x0002fc00
        /*19f8*/ 	.word	0x00000011
        /*19fc*/ 	.word	0x00030820
        /*1a00*/ 	.short	0x010a
        /*1a02*/ 	.byte	0x3f
	.zero		1


	//   ....[104]....
        /*1a04*/ 	.word	0x0002fc50
        /*1a08*/ 	.word	0x00000007
        /*1a0c*/ 	.word	0x00030840
        /*1a10*/ 	.short	0x010a
        /*1a12*/ 	.byte	0x3f
	.zero		1


	//   ....[105]....
        /*1a14*/ 	.word	0x00030270
        /*1a18*/ 	.word	0x00000007
        /*1a1c*/ 	.word	0x00030860
        /*1a20*/ 	.short	0x010a
        /*1a22*/ 	.byte	0x3f
	.zero		1


	//   ....[106]....
        /*1a24*/ 	.word	0x000308b0
        /*1a28*/ 	.word	0x00000004
        /*1a2c*/ 	.word	0x00030860
        /*1a30*/ 	.short	0x010a
        /*1a32*/ 	.byte	0x3f
	.zero		1


	//   ....[107]....
        /*1a34*/ 	.word	0x00031960
        /*1a38*/ 	.word	0x00000005
        /*1a3c*/ 	.word	0x00030820
        /*1a40*/ 	.short	0x010a
        /*1a42*/ 	.byte	0x3f
	.zero		1


	//   ....[108]....
        /*1a44*/ 	.word	0x00031b00
        /*1a48*/ 	.word	0x00000003
        /*1a4c*/ 	.word	0x00030840
        /*1a50*/ 	.short	0x010a
        /*1a52*/ 	.byte	0x3f
	.zero		1


	//   ....[109]....
        /*1a54*/ 	.word	0x00031b50
        /*1a58*/ 	.word	0x00000005
        /*1a5c*/ 	.word	0x00030840
        /*1a60*/ 	.short	0x010a
        /*1a62*/ 	.byte	0x3f
	.zero		1


	//   ....[110]....
        /*1a64*/ 	.word	0x00031ba0
        /*1a68*/ 	.word	0x00000003
        /*1a6c*/ 	.word	0x00030860
        /*1a70*/ 	.short	0x010a
        /*1a72*/ 	.byte	0x3f
	.zero		1


	//----- nvinfo : EIATTR_NUM_MBARRIERS
	.align		4
.L_241:
        /*1a74*/ 	.byte	0x03, 0x38
        /*1a76*/ 	.short	0x0016


	//----- nvinfo : EIATTR_EXIT_INSTR_OFFSETS
	.align		4
        /*1a78*/ 	.byte	0x04, 0x1c
        /*1a7a*/ 	.short	(.L_243 - .L_242)


	//   ....[0]....
.L_242:
        /*1a7c*/ 	.word	0x0002cd60


	//----- nvinfo : EIATTR_MAX_THREADS
	.align		4
.L_243:
        /*1a80*/ 	.byte	0x04, 0x05
        /*1a82*/ 	.short	(.L_245 - .L_244)
.L_244:
        /*1a84*/ 	.word	0x00000180
        /*1a88*/ 	.word	0x00000001
        /*1a8c*/ 	.word	0x00000001


	//----- nvinfo : EIATTR_CRS_STACK_SIZE
	.align		4
.L_245:
        /*1a90*/ 	.byte	0x04, 0x1e
        /*1a92*/ 	.short	(.L_247 - .L_246)
.L_246:
        /*1a94*/ 	.word	0x00000000


	//----- nvinfo : EIATTR_CBANK_PARAM_SIZE
	.align		4
.L_247:
        /*1a98*/ 	.byte	0x03, 0x19
        /*1a9a*/ 	.short	0x0af0


	//----- nvinfo : EIATTR_PARAM_CBANK
	.align		4
        /*1a9c*/ 	.byte	0x04, 0x0a
        /*1a9e*/ 	.short	(.L_249 - .L_248)
	.align		4
.L_248:
        /*1aa0*/ 	.word	index@(.nv.constant0._ZN7cutlass13device_kernelIN5flash11enable_sm90INS1_16FlashAttnFwdSm90INS1_25CollectiveMainloopFwdSm90ILi2EN4cute5tupleIJNS5_1CILi1EEES8_S8_EEENS6_IJNS7_ILi128EEENS7_ILi64EEENS7_ILi256EEEEEELi256ENS_10bfloat16_tEfNS_4arch4Sm90ELb0ELb1ELb0ELb1ELb1ELb1ELb0ELb1ELb1ELb1ELb1ELb0EEENS1_21CollectiveEpilogueFwdINS6_IJSA_SC_SB_EEES9_SE_SG_Li256ELb1ELb1ELb1ELb0EEENS1_36VarlenDynamicPersistentTileSchedulerILi128ELi64ELi256ELi128ELb1ELb1ELb1ELb1ELb0ELb1EEEEEEEEEvNT_6ParamsE)
        /*1aa4*/ 	.short	0x0210
        /*1aa6*/ 	.short	0x0af0


	//----- nvinfo : EIATTR_SW_WAR
	.align		4
.L_249:
        /*1aa8*/ 	.byte	0x04, 0x36
        /*1aaa*/ 	.short	(.L_251 - .L_250)
.L_250:
        /*1aac*/ 	.word	0x00000008
.L_251:


//--------------------- .nv.info._ZN7cutlass13device_kernelIN5flash11enable_sm90INS1_16FlashAttnFwdSm90INS1_25CollectiveMainloopFwdSm90ILi2EN4cute5tupleIJNS5_1CILi1EEES8_S8_EEENS6_IJNS7_ILi128EEENS7_ILi80EEENS7_ILi256EEEEEELi256ENS_10bfloat16_tEfNS_4arch4Sm90ELb1ELb0ELb0ELb0ELb1ELb0ELb0ELb1ELb1ELb1ELb1ELb0EEENS1_21CollectiveEpilogueFwdINS6_IJSA_SC_SB_EEES9_SE_SG_Li256ELb0ELb1ELb1ELb0EEENS1_19SingleTileSchedulerILb0ELb1ELb1ELi128EEEEEEEEEvNT_6ParamsE --------------------------
	.section	.nv.info._ZN7cutlass13device_kernelIN5flash11enable_sm90INS1_16FlashAttnFwdSm90INS1_25CollectiveMainloopFwdSm90ILi2EN4cute5tupleIJNS5_1CILi1EEES8_S8_EEENS6_IJNS7_ILi128EEENS7_ILi80EEENS7_ILi256EEEEEELi256ENS_10bfloat16_tEfNS_4arch4Sm90ELb1ELb0ELb0ELb0ELb1ELb0ELb0ELb1ELb1ELb1ELb1ELb0EEENS1_21CollectiveEpilogueFwdINS6_IJSA_SC_SB_EEES9_SE_SG_Li256ELb0ELb1ELb1ELb0EEENS1_19SingleTileSchedulerILb0ELb1ELb1ELi128EEEEEEEEEvNT_6ParamsE,"",@"SHT_CUDA_INFO"
	.sectionflags	@""
	.align	4


	//----- nvinfo : EIATTR_CUDA_API_VERSION
	.align		4
        /*0000*/ 	.byte	0x04, 0x37
        /*0002*/ 	.short	(.L_253 - .L_252)
.L_252:
        /*0004*/ 	.word	0x00000082


	//----- nvinfo : EIATTR_KPARAM_INFO
	.align		4
.L_253:
        /*0008*/ 	.byte	0x04, 0x17
        /*000a*/ 	.short	(.L_255 - .L_254)
.L_254:
        /*000c*/ 	.word	0x00000000
        /*0010*/ 	.short	0x0000
        /*0012*/ 	.short	0x0070
        /*0014*/ 	.byte	0x00, 0xf0, 0x01, 0x28


	//----- nvinfo : EIATTR_SPARSE_MMA_MASK
	.align		4
.L_255:
        /*0018*/ 	.byte	0x03, 0x50
        /*001a*/ 	.short	0x0000


	//----- nvinfo : EIATTR_MAXREG_COUNT
	.align		4
        /*001c*/ 	.byte	0x03, 0x1b
        /*001e*/ 	.short	0x00a8


	//----- nvinfo : EIATTR_NUM_BARRIERS
	.align		4
        /*0020*/ 	.byte	0x02, 0x4c
        /*0022*/ 	.byte	0x09
	.zero		1


	//----- nvinfo : EIATTR_EXTERNS
	.align		4
        /*0024*/ 	.byte	0x04, 0x0f
        /*0026*/ 	.short	(.L_257 - .L_256)


	//   ....[0]....
	.align		4
.L_256:
        /*0028*/ 	.word	index@(__assertfail)


	//----- nvinfo : EIATTR_ANNOTATIONS
	.align		4
.L_257:
        /*002c*/ 	.byte	0x04, 0x55
        /*002e*/ 	.short	(.L_259 - .L_258)


	//   ....[0]....
.L_258:
        /*0030*/ 	.word	0x00000001
        /*0034*/ 	.byte	0xa0, 0x08, 0x00, 0x00, 0x01, 0x00, 0x00, 0x00, 0xf0, 0x15, 0x00, 0x00, 0x01, 0x00, 0x00, 0x00
        /*0044*/ 	.byte	0x30, 0x19, 0x01, 0x00, 0x01, 0x00, 0x00, 0x00, 0xc0, 0x1a, 0x01, 0x00, 0x01, 0x00, 0x00, 0x00
        /*0054*/ 	.byte	0xd0, 0x30, 0x01, 0x00, 0x01, 0x00, 0x00, 0x00, 0x70, 0x49, 0x01, 0x00


	//----- nvinfo : EIATTR_MERCURY_ISA_VERSION
	.align		4
.L_259:
        /*0060*/ 	.byte	0x03, 0x5f
        /*0062*/ 	.short	0x0101


	//----- nvinfo : EIATTR_INT_WARP_WIDE_INSTR_OFFSETS
	.align		4
        /*0064*/ 	.byte	0x04, 0x31
        /*0066*/ 	.short	(.L_261 - .L_260)


	//   ....[0]....
.L_260:
        /*0068*/ 	.word	0x000000c0


	//   ....[1]....
        /*006c*/ 	.word	0x000000d0


	//   ....[2]....
        /*0070*/ 	.word	0x00000170


	//----- nvinfo : EIATTR_COOP_GROUP_MASK_REGIDS
	.align		4
.L_261:
        /*0074*/ 	.byte	0x04, 0x29
        /*0076*/ 	.short	(.L_263 - .L_262)


	//   ....[0]....
.L_262:
        /*0078*/ 	.word	0xffffffff


	//   ....[1]....
        /*007c*/ 	.word	0xffffffff


	//   ....[2]....
        /*0080*/ 	.word	0xffffffff


	//   ....[3]....
        /*0084*/ 	.word	0xffffffff


	//   ....[4]....
        /*0088*/ 	.word	0xffffffff


	//   ....[5]....
        /*008c*/ 	.word	0xffffffff


	//   ....[6]....
        /*0090*/ 	.word	0xffffffff


	//   ....[7]....
        /*0094*/ 	.word	0xffffffff


	//   ....[8]....
        /*0098*/ 	.word	0xffffffff


	//   ....[9]....
        /*009c*/ 	.word	0xffffffff


	//   ....[10]....
        /*00a0*/ 	.word	0xffffffff


	//   ....[11]....
        /*00a4*/ 	.word	0xffffffff


	//   ....[12]....
        /*00a8*/ 	.word	0xffffffff


	//   ....[13]....
        /*00ac*/ 	.word	0xffffffff


	//   ....[14]....
        /*00b0*/ 	.word	0xffffffff


	//   ....[15]....
        /*00b4*/ 	.word	0xffffffff


	//   ....[16]....
        /*00b8*/ 	.word	0xffffffff


	//   ....[17]....
        /*00bc*/ 	.word	0xffffffff


	//   ....[18]....
        /*00c0*/ 	.word	0xffffffff


	//   ....[19]....
        /*00c4*/ 	.word	0xffffffff


	//   ....[20]....
        /*00c8*/ 	.word	0xffffffff


	//   ....[21]....
        /*00cc*/ 	.word	0xffffffff


	//   ....[22]....
        /*00d0*/ 	.word	0xffffffff


	//   ....[23]....
        /*00d4*/ 	.word	0xffffffff


	//   ....[24]....
        /*00d8*/ 	.word	0xffffffff


	//   ....[25]....
        /*00dc*/ 	.word	0xffffffff


	//   ....[26]....
        /*00e0*/ 	.word	0xffffffff


	//   ....[27]....
        /*00e4*/ 	.word	0xffffffff


	//   ....[28]....
        /*00e8*/ 	.word	0xffffffff


	//   ....[29]....
        /*00ec*/ 	.word	0xffffffff


	//   ....[30]....
        /*00f0*/ 	.word	0xffffffff


	//   ....[31]....
        /*00f4*/ 	.word	0xffffffff


	//   ....[32]....
        /*00f8*/ 	.word	0xffffffff


	//   ....[33]....
        /*00fc*/ 	.word	0xffffffff


	//   ....[34]....
        /*0100*/ 	.word	0xffffffff


	//   ....[35]....
        /*0104*/ 	.word	0xffffffff


	//   ....[36]....
        /*0108*/ 	.word	0xffffffff


	//   ....[37]....
        /*010c*/ 	.word	0xffffffff


	//   ....[38]....
        /*0110*/ 	.word	0xffffffff


	//   ....[39]....
        /*0114*/ 	.word	0xffffffff


	//   ....[40]....
        /*0118*/ 	.word	0xffffffff


	//   ....[41]....
        /*011c*/ 	.word	0xffffffff


	//   ....[42]....
        /*0120*/ 	.word	0xffffffff


	//   ....[43]....
        /*0124*/ 	.word	0xffffffff


	//   ....[44]....
        /*0128*/ 	.word	0xffffffff


	//   ....[45]....
        /*012c*/ 	.word	0xffffffff


	//   ....[46]....
        /*0130*/ 	.word	0xffffffff


	//   ....[47]....
        /*0134*/ 	.word	0xffffffff


	//   ....[48]....
        /*0138*/ 	.word	0xffffffff


	//   ....[49]....
        /*013c*/ 	.word	0xffffffff


	//   ....[50]....
        /*0140*/ 	.word	0xffffffff


	//   ....[51]....
        /*0144*/ 	.word	0xffffffff


	//   ....[52]....
        /*0148*/ 	.word	0xffffffff


	//   ....[53]....
        /*014c*/ 	.word	0xffffffff


	//   ....[54]....
        /*0150*/ 	.word	0xffffffff


	//   ....[55]....
        /*0154*/ 	.word	0xffffffff


	//   ....[56]....
        /*0158*/ 	.word	0xffffffff


	//   ....[57]....
        /*015c*/ 	.word	0xffffffff


	//   ....[58]....
        /*0160*/ 	.word	0xffffffff


	//   ....[59]....
        /*0164*/ 	.word	0xffffffff


	//   ....[60]....
        /*0168*/ 	.word	0xffffffff


	//   ....[61]....
        /*016c*/ 	.word	0xffffffff


	//   ....[62]....
        /*0170*/ 	.word	0xffffffff


	//   ....[63]....
        /*0174*/ 	.word	0xffffffff


	//   ....[64]....
        /*0178*/ 	.word	0xffffffff


	//   ....[65]....
        /*017c*/ 	.word	0xffffffff


	//   ....[66]....
        /*0180*/ 	.word	0xffffffff


	//   ....[67]....
        /*0184*/ 	.word	0xffffffff


	//   ....[68]....
        /*0188*/ 	.word	0xffffffff


	//   ....[69]....
        /*018c*/ 	.word	0xffffffff


	//   ....[70]....
        /*0190*/ 	.word	0xffffffff


	//   ....[71]....
        /*0194*/ 	.word	0xffffffff


	//   ....[72]....
        /*0198*/ 	.word	0xffffffff


	//   ....[73]....
        /*019c*/ 	.word	0xffffffff


	//   ....[74]....
        /*01a0*/ 	.word	0xffffffff


	//   ....[75]....
        /*01a4*/ 	.word	0xffffffff


	//   ....[76]....
        /*01a8*/ 	.word	0xffffffff


	//   ....[77]....
        /*01ac*/ 	.word	0xffffffff


	//   ....[78]....
        /*01b0*/ 	.word	0xffffffff


	//   ....[79]....
        /*01b4*/ 	.word	0xffffffff


	//   ....[80]....
        /*01b8*/ 	.word	0xffffffff


	//   ....[81]....
        /*01bc*/ 	.word	0xffffffff


	//   ....[82]....
        /*01c0*/ 	.word	0xffffffff


	//   ....[83]....
        /*01c4*/ 	.word	0xffffffff


	//   ....[84]....
        /*01c8*/ 	.word	0xffffffff


	//   ....[85]....
        /*01cc*/ 	.word	0xffffffff


	//   ....[86]....
        /*01d0*/ 	.word	0xffffffff


	//   ....[87]....
        /*01d4*/ 	.word	0xffffffff


	//   ....[88]....
        /*01d8*/ 	.word	0xffffffff


	//   ....[89]....
        /*01dc*/ 	.word	0xffffffff


	//   ....[90]....
        /*01e0*/ 	.word	0xffffffff


	//   ....[91]....
        /*01e4*/ 	.word	0xffffffff


	//   ....[92]....
        /*01e8*/ 	.word	0xffffffff


	//   ....[93]....
        /*01ec*/ 	.word	0x0500000f


	//   ....[94]....
        /*01f0*/ 	.word	0x0500000f


	//   ....[95]....
        /*01f4*/ 	.word	0x0500000f


	//   ....[96]....
        /*01f8*/ 	.word	0x0500000f


	//   ....[97]....
        /*01fc*/ 	.word	0x0500000f


	//   ....[98]....
        /*0200*/ 	.word	0x0500000f


	//   ....[99]....
        /*0204*/ 	.word	0x0500000f


	//   ....[100]....
        /*0208*/ 	.word	0x0500000f


	//   ....[101]....
        /*020c*/ 	.word	0x0500000f


	//   ....[102]....
        /*0210*/ 	.word	0x0500000f


	//   ....[103]....
        /*0214*/ 	.word	0x0500000f


	//   ....[104]....
        /*0218*/ 	.word	0x0500000f


	//   ....[105]....
        /*021c*/ 	.word	0x0500000f


	//   ....[106]....
        /*0220*/ 	.word	0x0500000f


	//   ....[107]....
        /*0224*/ 	.word	0x0500000f


	//   ....[108]....
        /*0228*/ 	.word	0x0500000f


	//   ....[109]....
        /*022c*/ 	.word	0x0500000f


	//   ....[110]....
        /*0230*/ 	.word	0x0500000f


	//   ....[111]....
        /*0234*/ 	.word	0x0500000f


	//   ....[112]....
        /*0238*/ 	.word	0x0500000f


	//   ....[113]....
        /*023c*/ 	.word	0x0500000f


	//   ....[114]....
        /*0240*/ 	.word	0x0500000f


	//   ....[115]....
        /*0244*/ 	.word	0x0500000f


	//   ....[116]....
        /*0248*/ 	.word	0x0500000f


	//   ....[117]....
        /*024c*/ 	.word	0x0500000f


	//   ....[118]....
        /*0250*/ 	.word	0x0500000f


	//   ....[119]....
        /*0254*/ 	.word	0x0500000f


	//   ....[120]....
        /*0258*/ 	.word	0x0500000f


	//   ....[121]....
        /*025c*/ 	.word	0x0500000f


	//   ....[122]....
        /*0260*/ 	.word	0x0500000f


	//   ....[123]....
        /*0264*/ 	.word	0x0500000f


	//   ....[124]....
        /*0268*/ 	.word	0x0500000f


	//   ....[125]....
        /*026c*/ 	.word	0x0500000f


	//   ....[126]....
        /*0270*/ 	.word	0x0500000f


	//   ....[127]....
        /*0274*/ 	.word	0x0500000f


	//   ....[128]....
        /*0278*/ 	.word	0x0500000f


	//   ....[129]....
        /*027c*/ 	.word	0x0500000f


	//   ....[130]....
        /*0280*/ 	.word	0x0500000f


	//   ....[131]....
        /*0284*/ 	.word	0x0500000f


	//   ....[132]....
        /*0288*/ 	.word	0x0500000f


	//   ....[133]....
        /*028c*/ 	.word	0x0500000f


	//   ....[134]....
        /*0290*/ 	.word	0x0500000f


	//   ....[135]....
        /*0294*/ 	.word	0x0500000f


	//   ....[136]....
        /*0298*/ 	.word	0x0500000f


	//   ....[137]....
        /*029c*/ 	.word	0x0500000f


	//   ....[138]....
        /*02a0*/ 	.word	0x0500000f


	//   ....[139]....
        /*02a4*/ 	.word	0x0500000f


	//   ....[140]....
        /*02a8*/ 	.word	0x0500000f


	//   ....[141]....
        /*02ac*/ 	.word	0x0500000f


	//   ....[142]....
        /*02b0*/ 	.word	0x0500000f


	//   ....[143]....
        /*02b4*/ 	.word	0x0500000f


	//   ....[144]....
        /*02b8*/ 	.word	0x0500000f


	//   ....[145]....
        /*02bc*/ 	.word	0x0500000f


	//   ....[146]....
        /*02c0*/ 	.word	0x0500000f


	//   ....[147]....
        /*02c4*/ 	.word	0x0500000f


	//   ....[148]....
        /*02c8*/ 	.word	0x0500000f


	//   ....[149]....
        /*02cc*/ 	.word	0x0500000f


	//   ....[150]....
        /*02d0*/ 	.word	0x0500000f


	//----- nvinfo : EIATTR_COOP_GROUP_INSTR_OFFSETS
	.align		4
.L_263:
        /*02d4*/ 	.byte	0x04, 0x28
        /*02d6*/ 	.short	(.L_265 - .L_264)


	//   ....[0]....
.L_264:
        /*02d8*/ 	.word	0x00000070


	//   ....[1]....
        /*02dc*/ 	.word	0x000000b0


	//   ....[2]....
        /*02e0*/ 	.word	0x000002d0


	//   ....[3]....
        /*02e4*/ 	.word	0x00000430


	//   ....[4]....
        /*02e8*/ 	.word	0x00000550


	//   ....[5]....
        /*02ec*/ 	.word	0x000006b0


	//   ....[6]....
        /*02f0*/ 	.word	0x000013d0


	//   ....[7]....
        /*02f4*/ 	.word	0x00003e10


	//   ....[8]....
        /*02f8*/ 	.word	0x00004540


	//   ....[9]....
        /*02fc*/ 	.word	0x00004550


	//   ....[10]....
        /*0300*/ 	.word	0x00004920


	//   ....[11]....
        /*0304*/ 	.word	0x00004940


	//   ....[12]....
        /*0308*/ 	.word	0x000049a0


	//   ....[13]....
        /*030c*/ 	.word	0x000082a0


	//   ....[14]....
        /*0310*/ 	.word	0x000086c0


	//   ....[15]....
        /*0314*/ 	.word	0x000086e0


	//   ....[16]....
        /*0318*/ 	.word	0x00008760


	//   ....[17]....
        /*031c*/ 	.word	0x00008d20


	//   ....[18]....
        /*0320*/ 	.word	0x00008d90


	//   ....[19]....
        /*0324*/ 	.word	0x0000c6a0


	//   ....[20]....
        /*0328*/ 	.word	0x0000c6b0


	//   ....[21]....
        /*032c*/ 	.word	0x0000c6e0


	//   ....[22]....
        /*0330*/ 	.word	0x0000c6f0


	//   ....[23]....
        /*0334*/ 	.word	0x0000da90


	//   ....[24]....
        /*0338*/ 	.word	0x0000daa0


	//   ....[25]....
        /*033c*/ 	.word	0x0000db40


	//   ....[26]....
        /*0340*/ 	.word	0x0000dba0


	//   ....[27]....
        /*0344*/ 	.word	0x0000ee70


	//   ....[28]....
        /*0348*/ 	.word	0x0000eed0


	//   ....[29]....
        /*034c*/ 	.word	0x0000ef10


	//   ....[30]....
        /*0350*/ 	.word	0x0000ef50


	//   ....[31]....
        /*0354*/ 	.word	0x0000ef80


	//   ....[32]....
        /*0358*/ 	.word	0x0000efb0


	//   ....[33]....
        /*035c*/ 	.word	0x0000fc00


	//   ....[34]....
        /*0360*/ 	.word	0x0000fc10


	//   ....[35]....
        /*0364*/ 	.word	0x00010c80


	//   ....[36]....
        /*0368*/ 	.word	0x00011f60


	//   ....[37]....
        /*036c*/ 	.word	0x00011fa0


	//   ....[38]....
        /*0370*/ 	.word	0x00011fd0


	//   ....[39]....
        /*0374*/ 	.word	0x00011ff0


	//   ....[40]....
        /*0378*/ 	.word	0x00012000


	//   ....[41]....
        /*037c*/ 	.word	0x00012070


	//   ....[42]....
        /*0380*/ 	.word	0x000120a0


	//   ....[43]....
        /*0384*/ 	.word	0x00012100


	//   ....[44]....
        /*0388*/ 	.word	0x00012130


	//   ....[45]....
        /*038c*/ 	.word	0x00012190


	//   ....[46]....
        /*0390*/ 	.word	0x00012890


	//   ....[47]....
        /*0394*/ 	.word	0x000128d0


	//   ....[48]....
        /*0398*/ 	.word	0x00012900


	//   ....[49]....
        /*039c*/ 	.word	0x00012930


	//   ....[50]....
        /*03a0*/ 	.word	0x00012940


	//   ....[51]....
        /*03a4*/ 	.word	0x000129d0


	//   ....[52]....
        /*03a8*/ 	.word	0x00012a00


	//   ....[53]....
        /*03ac*/ 	.word	0x00012a70


	//   ....[54]....
        /*03b0*/ 	.word	0x00012aa0


	//   ....[55]....
        /*03b4*/ 	.word	0x00012b10


	//   ....[56]....
        /*03b8*/ 	.word	0x00012b40


	//   ....[57]....
        /*03bc*/ 	.word	0x00012bb0


	//   ....[58]....
        /*03c0*/ 	.word	0x00012be0


	//   ....[59]....
        /*03c4*/ 	.word	0x00012c50


	//   ....[60]....
        /*03c8*/ 	.word	0x00012c80


	//   ....[61]....
        /*03cc*/ 	.word	0x00012ce0


	//   ....[62]....
        /*03d0*/ 	.word	0x00013550


	//   ....[63]....
        /*03d4*/ 	.word	0x00013590


	//   ....[64]....
        /*03d8*/ 	.word	0x000135c0


	//   ....[65]....
        /*03dc*/ 	.word	0x000135e0


	//   ....[66]....
        /*03e0*/ 	.word	0x00013600


	//   ....[67]....
        /*03e4*/ 	.word	0x00013620


	//   ....[68]....
        /*03e8*/ 	.word	0x00013650


	//   ....[69]....
        /*03ec*/ 	.word	0x00013670


	//   ....[70]....
        /*03f0*/ 	.word	0x00013680


	//   ....[71]....
        /*03f4*/ 	.word	0x00013700


	//   ....[72]....
        /*03f8*/ 	.word	0x00013aa0


	//   ....[73]....
        /*03fc*/ 	.word	0x00013ad0


	//   ....[74]....
        /*0400*/ 	.word	0x00013af0


	//   ....[75]....
        /*0404*/ 	.word	0x00013b90


	//   ....[76]....
        /*0408*/ 	.word	0x00013bb0


	//   ....[77]....
        /*040c*/ 	.word	0x00013c50


	//   ....[78]....
        /*0410*/ 	.word	0x00013c70


	//   ....[79]....
        /*0414*/ 	.word	0x00013d10


	//   ....[80]....
        /*0418*/ 	.word	0x00013d30


	//   ....[81]....
        /*041c*/ 	.word	0x00013d40


	//   ....[82]....
        /*0420*/ 	.word	0x00014280


	//   ....[83]....
        /*0424*/ 	.word	0x000142c0


	//   ....[84]....
        /*0428*/ 	.word	0x000142f0


	//   ....[85]....
        /*042c*/ 	.word	0x00014320


	//   ....[86]....
        /*0430*/ 	.word	0x00014400


	//   ....[87]....
        /*0434*/ 	.word	0x00014420


	//   ....[88]....
        /*0438*/ 	.word	0x000144d0


	//   ....[89]....
        /*043c*/ 	.word	0x000144f0


	//   ....[90]....
        /*0440*/ 	.word	0x00014540


	//   ....[91]....
        /*0444*/ 	.word	0x000145b0


	//   ....[92]....
        /*0448*/ 	.word	0x00014900


	//   ....[93]....
        /*044c*/ 	.word	0x00014eb0


	//   ....[94]....
        /*0450*/ 	.word	0x00014fa0


	//   ....[95]....
        /*0454*/ 	.word	0x00015070


	//   ....[96]....
        /*0458*/ 	.word	0x00015180


	//   ....[97]....
        /*045c*/ 	.word	0x000151e0


	//   ....[98]....
        /*0460*/ 	.word	0x000152e0


	//   ....[99]....
        /*0464*/ 	.word	0x00015340


	//   ....[100]....
        /*0468*/ 	.word	0x00015440


	//   ....[101]....
        /*046c*/ 	.word	0x000154a0


	//   ....[102]....
        /*0470*/ 	.word	0x00015590


	//   ....[103]....
        /*0474*/ 	.word	0x000155e0


	//   ....[104]....
        /*0478*/ 	.word	0x00015670


	//   ....[105]....
        /*047c*/ 	.word	0x000156e0


	//   ....[106]....
        /*0480*/ 	.word	0x00015820


	//   ....[107]....
        /*0484*/ 	.word	0x00015890


	//   ....[108]....
        /*0488*/ 	.word	0x00015990


	//   ....[109]....
        /*048c*/ 	.word	0x00015a00


	//   ....[110]....
        /*0490*/ 	.word	0x00015b00


	//   ....[111]....
        /*0494*/ 	.word	0x00015b70


	//   ....[112]....
        /*0498*/ 	.word	0x00015c70


	//   ....[113]....
        /*049c*/ 	.word	0x00015ce0


	//   ....[114]....
        /*04a0*/ 	.word	0x00015de0


	//   ....[115]....
        /*04a4*/ 	.word	0x00015e50


	//   ....[116]....
        /*04a8*/ 	.word	0x00015f50


	//   ....[117]....
        /*04ac*/ 	.word	0x00015fb0


	//   ....[118]....
        /*04b0*/ 	.word	0x000160a0


	//   ....[119]....
        /*04b4*/ 	.word	0x000160f0


	//   ....[120]....
        /*04b8*/ 	.word	0x00016230


	//   ....[121]....
        /*04bc*/ 	.word	0x00016310


	//   ....[122]....
        /*04c0*/ 	.word	0x00016430


	//   ....[123]....
        /*04c4*/ 	.word	0x00016480


	//   ....[124]....
        /*04c8*/ 	.word	0x00016590


	//   ....[125]....
        /*04cc*/ 	.word	0x000165e0


	//   ....[126]....
        /*04d0*/ 	.word	0x00016700


	//   ....[127]....
        /*04d4*/ 	.word	0x00016750


	//   ....[128]....
        /*04d8*/ 	.word	0x00016880


	//   ....[129]....
        /*04dc*/ 	.word	0x000168d0


	//   ....[130]....
        /*04e0*/ 	.word	0x000169b0


	//   ....[131]....
        /*04e4*/ 	.word	0x00016a50


	//   ....[132]....
        /*04e8*/ 	.word	0x00016b80


	//   ....[133]....
        /*04ec*/ 	.word	0x00016bd0


	//   ....[134]....
        /*04f0*/ 	.word	0x00016d00


	//   ....[135]....
        /*04f4*/ 	.word	0x00016d50


	//   ....[136]....
        /*04f8*/ 	.word	0x00016e80


	//   ....[137]....
        /*04fc*/ 	.word	0x00016ed0


	//   ....[138]....
        /*0500*/ 	.word	0x00017000


	//   ....[139]....
        /*0504*/ 	.word	0x00017050


	//   ....[140]....
        /*0508*/ 	.word	0x00017130


	//   ....[141]....
        /*050c*/ 	.word	0x000171d0


	//   ....[142]....
        /*0510*/ 	.word	0x00017370


	//   ....[143]....
        /*0514*/ 	.word	0x000173c0


	//   ....[144]....
        /*0518*/ 	.word	0x00017500


	//   ....[145]....
        /*051c*/ 	.word	0x00017550


	//   ....[146]....
        /*0520*/ 	.word	0x00017690


	//   ....[147]....
        /*0524*/ 	.word	0x000176e0


	//   ....[148]....
        /*0528*/ 	.word	0x00017810


	//   ....[149]....
        /*052c*/ 	.word	0x00017860


	//   ....[150]....
        /*0530*/ 	.word	0x00017970


	//----- nvinfo : EIATTR_REG_RECONFIG
	.align		4
.L_265:
        /*0534*/ 	.byte	0x01, 0x54
	.zero		2


	//----- nvinfo : EIATTR_SYSCALL_OFFSETS
	.align		4
        /*0538*/ 	.byte	0x04, 0x46
        /*053a*/ 	.short	(.L_267 - .L_266)


	//   ....[0]....
.L_266:
        /*053c*/ 	.word	0x000015a0


	//   ....[1]....
        /*0540*/ 	.word	0x000114b0


	//   ....[2]....
        /*0544*/ 	.word	0x000115f0


	//   ....[3]....
        /*0548*/ 	.word	0x000116e0


	//   ....[4]....
        /*054c*/ 	.word	0x00012580


	//----- nvinfo : EIATTR_MBARRIER_INSTR_OFFSETS
	.align		4
.L_267:
        /*0550*/ 	.byte	0x04, 0x39
        /*0552*/ 	.short	(.L_269 - .L_268)


	//   ....[0]....
.L_268:
        /*0554*/ 	.word	0x00000180
        /*0558*/ 	.word	0x000000ff
        /*055c*/ 	.word	0x00038800
        /*0560*/ 	.short	0x0100
        /*0562*/ 	.byte	0x08
	.zero		1


	//   ....[1]....
        /*0564*/ 	.word	0x00000190
        /*0568*/ 	.word	0x000000ff
        /*056c*/ 	.word	0x00038820
        /*0570*/ 	.short	0x0100
        /*0572*/ 	.byte	0x08
	.zero		1


	//   ....[2]....
        /*0574*/ 	.word	0x00000280
        /*0578*/ 	.word	0x000000ff
        /*057c*/ 	.word	0x00038830
        /*0580*/ 	.short	0x0100
        /*0582*/ 	.byte	0x08
	.zero		1


	//   ....[3]....
        /*0584*/ 	.word	0x00000290
        /*0588*/ 	.word	0x000000ff
        /*058c*/ 	.word	0x00038840
        /*0590*/ 	.short	0x0100
        /*0592*/ 	.byte	0x08
	.zero		1


	//   ....[4]....
        /*0594*/ 	.word	0x000002a0
        /*0598*/ 	.word	0x000000ff
        /*059c*/ 	.word	0x00038838
        /*05a0*/ 	.short	0x0100
        /*05a2*/ 	.byte	0x08
	.zero		1


	//   ....[5]....
        /*05a4*/ 	.word	0x000002b0
        /*05a8*/ 	.word	0x000000ff
        /*05ac*/ 	.word	0x00038848
        /*05b0*/ 	.short	0x0100
        /*05b2*/ 	.byte	0x08
	.zero		1


	//   ....[6]....
        /*05b4*/ 	.word	0x000003e0
        /*05b8*/ 	.word	0x000000ff
        /*05bc*/ 	.word	0x00038850
        /*05c0*/ 	.short	0x0100
        /*05c2*/ 	.byte	0x08
	.zero		1


	//   ....[7]....
        /*05c4*/ 	.word	0x000003f0
        /*05c8*/ 	.word	0x000000ff
        /*05cc*/ 	.word	0x00038860
        /*05d0*/ 	.short	0x0100
        /*05d2*/ 	.byte	0x08
	.zero		1


	//   ....[8]....
        /*05d4*/ 	.word	0x00000400
        /*05d8*/ 	.word	0x000000ff
        /*05dc*/ 	.word	0x00038858
        /*05e0*/ 	.short	0x0100
        /*05e2*/ 	.byte	0x08
	.zero		1


	//   ....[9]....
        /*05e4*/ 	.word	0x00000410
        /*05e8*/ 	.word	0x000000ff
        /*05ec*/ 	.word	0x00038868
        /*05f0*/ 	.short	0x0100
        /*05f2*/ 	.byte	0x08
	.zero		1


	//   ....[10]....
        /*05f4*/ 	.word	0x00000500
        /*05f8*/ 	.word	0x000000ff
        /*05fc*/ 	.word	0x00038870
        /*0600*/ 	.short	0x0100
        /*0602*/ 	.byte	0x06
	.zero		1


	//   ....[11]....
        /*0604*/ 	.word	0x00000510
        /*0608*/ 	.word	0x000000ff
        /*060c*/ 	.word	0x00038880
        /*0610*/ 	.short	0x0100
        /*0612*/ 	.byte	0x06
	.zero		1


	//   ....[12]....
        /*0614*/ 	.word	0x00000520
        /*0618*/ 	.word	0x000000ff
        /*061c*/ 	.word	0x00038878
        /*0620*/ 	.short	0x0100
        /*0622*/ 	.byte	0x06
	.zero		1


	//   ....[13]....
        /*0624*/ 	.word	0x00000530
        /*0628*/ 	.word	0x000000ff
        /*062c*/ 	.word	0x00038888
        /*0630*/ 	.short	0x0100
        /*0632*/ 	.byte	0x06
	.zero		1


	//   ....[14]....
        /*0634*/ 	.word	0x00000660
        /*0638*/ 	.word	0x000000ff
        /*063c*/ 	.word	0x00038890
        /*0640*/ 	.short	0x0100
        /*0642*/ 	.byte	0x08
	.zero		1


	//   ....[15]....
        /*0644*/ 	.word	0x00000670
        /*0648*/ 	.word	0x000000ff
        /*064c*/ 	.word	0x000388a0
        /*0650*/ 	.short	0x0100
        /*0652*/ 	.byte	0x08
	.zero		1


	//   ....[16]....
        /*0654*/ 	.word	0x00000680
        /*0658*/ 	.word	0x000000ff
        /*065c*/ 	.word	0x00038898
        /*0660*/ 	.short	0x0100
        /*0662*/ 	.byte	0x08
	.zero		1


	//   ....[17]....
        /*0664*/ 	.word	0x00000690
        /*0668*/ 	.word	0x000000ff
        /*066c*/ 	.word	0x000388a8
        /*0670*/ 	.short	0x0100
        /*0672*/ 	.byte	0x08
	.zero		1


	//   ....[18]....
        /*0674*/ 	.word	0x000007d0
        /*0678*/ 	.word	0x000000ff
        /*067c*/ 	.word	0x000388b0
        /*0680*/ 	.short	0x0100
        /*0682*/ 	.byte	0x08
	.zero		1


	//   ....[19]....
        /*0684*/ 	.word	0x000007e0
        /*0688*/ 	.word	0x000000ff
        /*068c*/ 	.word	0x000388c0
        /*0690*/ 	.short	0x0100
        /*0692*/ 	.byte	0x08
	.zero		1


	//   ....[20]....
        /*0694*/ 	.word	0x000007f0
        /*0698*/ 	.word	0x000000ff
        /*069c*/ 	.word	0x000388b8
        /*06a0*/ 	.short	0x0100
        /*06a2*/ 	.byte	0x08
	.zero		1


	//   ....[21]....
        /*06a4*/ 	.word	0x00000800
        /*06a8*/ 	.word	0x000000ff
        /*06ac*/ 	.word	0x000388c8
        /*06b0*/ 	.short	0x0100
        /*06b2*/ 	.byte	0x08
	.zero		1


	//   ....[22]....
        /*06b4*/ 	.word	0x000015d0
        /*06b8*/ 	.word	0x000000ff
        /*06bc*/ 	.word	0x00038800
        /*06c0*/ 	.short	0x010a
        /*06c2*/ 	.byte	0x04
	.zero		1


	//   ....[23]....
        /*06c4*/ 	.word	0x00001670
        /*06c8*/ 	.word	0x000000ff
        /*06cc*/ 	.word	0x00038830
        /*06d0*/ 	.short	0x010a
        /*06d2*/ 	.byte	0x04
	.zero		1


	//   ....[24]....
        /*06d4*/ 	.word	0x000016e0
        /*06d8*/ 	.word	0x000000ff
        /*06dc*/ 	.word	0x00038830
        /*06e0*/ 	.short	0x010a
        /*06e2*/ 	.byte	0x04
	.zero		1


	//   ....[25]....
        /*06e4*/ 	.word	0x00004120
        /*06e8*/ 	.word	0x000000ff
        /*06ec*/ 	.word	0x00000000
        /*06f0*/ 	.short	0x0101
        /*06f2*/ 	.byte	0x07
	.zero		1


	//   ....[26]....
        /*06f4*/ 	.word	0x000055d0
        /*06f8*/ 	.word	0x000000ff
        /*06fc*/ 	.word	0x00038830
        /*0700*/ 	.short	0x010a
        /*0702*/ 	.byte	0x06
	.zero		1


	//   ....[27]....
        /*0704*/ 	.word	0x00005620
        /*0708*/ 	.word	0x000000ff
        /*070c*/ 	.word	0x00038830
        /*0710*/ 	.short	0x010a
        /*0712*/ 	.byte	0x06
	.zero		1


	//   ....[28]....
        /*0714*/ 	.word	0x00007ee0
        /*0718*/ 	.word	0x000000ff
        /*071c*/ 	.word	0x00038850
        /*0720*/ 	.short	0x010a
        /*0722*/ 	.byte	0x0a
	.zero		1


	//   ....[29]....
        /*0724*/ 	.word	0x00007f20
        /*0728*/ 	.word	0x000000ff
        /*072c*/ 	.word	0x00038850
        /*0730*/ 	.short	0x010a
        /*0732*/ 	.byte	0x0a
	.zero		1


	//   ....[30]....
        /*0734*/ 	.word	0x00008810
        /*0738*/ 	.word	0x000000ff
        /*073c*/ 	.word	0x00000000
        /*0740*/ 	.short	0x0101
        /*0742*/ 	.byte	0x07
	.zero		1


	//   ....[31]....
        /*0744*/ 	.word	0x00009570
        /*0748*/ 	.word	0x000000ff
        /*074c*/ 	.word	0x00000000
        /*0750*/ 	.short	0x0101
        /*0752*/ 	.byte	0x0a
	.zero		1


	//   ....[32]....
        /*0754*/ 	.word	0x000097c0
        /*0758*/ 	.word	0x000000ff
        /*075c*/ 	.word	0x00038830
        /*0760*/ 	.short	0x010a
        /*0762*/ 	.byte	0x3c
	.zero		1


	//   ....[33]....
        /*0764*/ 	.word	0x00009800
        /*0768*/ 	.word	0x000000ff
        /*076c*/ 	.word	0x00038830
        /*0770*/ 	.short	0x010a
        /*0772*/ 	.byte	0x3c
	.zero		1


	//   ....[34]....
        /*0774*/ 	.word	0x0000c120
        /*0778*/ 	.word	0x000000ff
        /*077c*/ 	.word	0x00038850
        /*0780*/ 	.short	0x010a
        /*0782*/ 	.byte	0x0a
	.zero		1


	//   ....[35]....
        /*0784*/ 	.word	0x0000c160
        /*0788*/ 	.word	0x000000ff
        /*078c*/ 	.word	0x00038850
        /*0790*/ 	.short	0x010a
        /*0792*/ 	.byte	0x0a
	.zero		1


	//   ....[36]....
        /*0794*/ 	.word	0x0000c540
        /*0798*/ 	.word	0x000000ff
        /*079c*/ 	.word	0x00000000
        /*07a0*/ 	.short	0x0101
        /*07a2*/ 	.byte	0x3c
	.zero		1


	//   ....[37]....
        /*07a4*/ 	.word	0x0000d0a0
        /*07a8*/ 	.word	0x000000ff
        /*07ac*/ 	.word	0x00000000
        /*07b0*/ 	.short	0x0101
        /*07b2*/ 	.byte	0x0a
	.zero		1


	//   ....[38]....
        /*07b4*/ 	.word	0x0000da00
        /*07b8*/ 	.word	0x000000ff
        /*07bc*/ 	.word	0x00038850
        /*07c0*/ 	.short	0x010a
        /*07c2*/ 	.byte	0x05
	.zero		1


	//   ....[39]....
        /*07c4*/ 	.word	0x0000da40
        /*07c8*/ 	.word	0x000000ff
        /*07cc*/ 	.word	0x00038850
        /*07d0*/ 	.short	0x010a
        /*07d2*/ 	.byte	0x05
	.zero		1


	//   ....[40]....
        /*07d4*/ 	.word	0x0000e080
        /*07d8*/ 	.word	0x000000ff
        /*07dc*/ 	.word	0x00000000
        /*07e0*/ 	.short	0x0101
        /*07e2*/ 	.byte	0x04
	.zero		1


	//   ....[41]....
        /*07e4*/ 	.word	0x0000efa0
        /*07e8*/ 	.word	0x000000ff
        /*07ec*/ 	.word	0x00000000
        /*07f0*/ 	.short	0x0101
        /*07f2*/ 	.byte	0x04
	.zero		1


	//   ....[42]....
        /*07f4*/ 	.word	0x00011d40
        /*07f8*/ 	.word	0x000000ff
        /*07fc*/ 	.word	0x00038840
        /*0800*/ 	.short	0x010a
        /*0802*/ 	.byte	0x2c
	.zero		1


	//   ....[43]....
        /*0804*/ 	.word	0x00012340
        /*0808*/ 	.word	0x000000ff
        /*080c*/ 	.word	0x00038830
        /*0810*/ 	.short	0x0107
        /*0812*/ 	.byte	0x2c
	.zero		1


	//   ....[44]....
        /*0814*/ 	.word	0x000123b0
        /*0818*/ 	.word	0x000000ff
        /*081c*/ 	.word	0x00038830
        /*0820*/ 	.short	0x0101
        /*0822*/ 	.byte	0x2c
	.zero		1


	//   ....[45]....
        /*0824*/ 	.word	0x00012e60
        /*0828*/ 	.word	0x000000ff
        /*082c*/ 	.word	0x00038800
        /*0830*/ 	.short	0x0107
        /*0832*/ 	.byte	0x2c
	.zero		1


	//   ....[46]....
        /*0834*/ 	.word	0x00012ee0
        /*0838*/ 	.word	0x000000ff
        /*083c*/ 	.word	0x00038800
        /*0840*/ 	.short	0x0101
        /*0842*/ 	.byte	0x2c
	.zero		1


	//   ....[47]....
        /*0844*/ 	.word	0x00012ef0
        /*0848*/ 	.word	0x000000ff
        /*084c*/ 	.word	0x00038820
        /*0850*/ 	.short	0x010a
        /*0852*/ 	.byte	0x2c
	.zero		1


	//   ....[48]....
        /*0854*/ 	.word	0x00013350
        /*0858*/ 	.word	0x00000013
        /*085c*/ 	.word	0x00038840
        /*0860*/ 	.short	0x010a
        /*0862*/ 	.byte	0x3f
	.zero		1


	//   ....[49]....
        /*0864*/ 	.word	0x00013920
        /*0868*/ 	.word	0x00000013
        /*086c*/ 	.word	0x00038830
        /*0870*/ 	.short	0x0107
        /*0872*/ 	.byte	0x3f
	.zero		1


	//   ....[50]....
        /*0874*/ 	.word	0x000139d0
        /*0878*/ 	.word	0x00000013
        /*087c*/ 	.word	0x00038830
        /*0880*/ 	.short	0x0101
        /*0882*/ 	.byte	0x3f
	.zero		1


	//   ....[51]....
        /*0884*/ 	.word	0x00013a30
        /*0888*/ 	.word	0x00000004
        /*088c*/ 	.word	0x00038860
        /*0890*/ 	.short	0x010a
        /*0892*/ 	.byte	0x3f
	.zero		1


	//   ....[52]....
        /*0894*/ 	.word	0x00013ef0
        /*0898*/ 	.word	0x00000004
        /*089c*/ 	.word	0x00038850
        /*08a0*/ 	.short	0x0107
        /*08a2*/ 	.byte	0x3f
	.zero		1


	//   ....[53]....
        /*08a4*/ 	.word	0x00014060
        /*08a8*/ 	.word	0x00000004
        /*08ac*/ 	.word	0x00038850
        /*08b0*/ 	.short	0x0101
        /*08b2*/ 	.byte	0x3f
	.zero		1


	//   ....[54]....
        /*08b4*/ 	.word	0x000141f0
        /*08b8*/ 	.word	0x00000000
        /*08bc*/ 	.word	0x00038860
        /*08c0*/ 	.short	0x010a
        /*08c2*/ 	.byte	0x3f
	.zero		1


	//   ....[55]....
        /*08c4*/ 	.word	0x00014740
        /*08c8*/ 	.word	0x00000000
        /*08cc*/ 	.word	0x00038850
        /*08d0*/ 	.short	0x0107
        /*08d2*/ 	.byte	0x3f
	.zero		1


	//   ....[56]....
        /*08d4*/ 	.word	0x00014800
        /*08d8*/ 	.word	0x00000000
        /*08dc*/ 	.word	0x00038850
        /*08e0*/ 	.short	0x0101
        /*08e2*/ 	.byte	0x3f
	.zero		1


	//   ....[57]....
        /*08e4*/ 	.word	0x00014890
        /*08e8*/ 	.word	0x00000007
        /*08ec*/ 	.word	0x00038820
        /*08f0*/ 	.short	0x010a
        /*08f2*/ 	.byte	0x3f
	.zero		1


	//   ....[58]....
        /*08f4*/ 	.word	0x00014a10
        /*08f8*/ 	.word	0x00000005
        /*08fc*/ 	.word	0x00038840
        /*0900*/ 	.short	0x010a
        /*0902*/ 	.byte	0x3f
	.zero		1


	//   ....[59]....
        /*0904*/ 	.word	0x00014ab0
        /*0908*/ 	.word	0x00000003
        /*090c*/ 	.word	0x00038840
        /*0910*/ 	.short	0x010a
        /*0912*/ 	.byte	0x3f
	.zero		1


	//   ....[60]....
        /*0914*/ 	.word	0x00014af0
        /*0918*/ 	.word	0x00000005
        /*091c*/ 	.word	0x00038860
        /*0920*/ 	.short	0x010a
        /*0922*/ 	.byte	0x3f
	.zero		1


	//   ....[61]....
        /*0924*/ 	.word	0x00014b30
        /*0928*/ 	.word	0x00000003
        /*092c*/ 	.word	0x00038860
        /*0930*/ 	.short	0x010a
        /*0932*/ 	.byte	0x3f
	.zero		1


	//   ....[62]....
        /*0934*/ 	.word	0x00014bb0
        /*0938*/ 	.word	0x00000003
        /*093c*/ 	.word	0x00038800
        /*0940*/ 	.short	0x010a
        /*0942*/ 	.byte	0x3f
	.zero		1


	//   ....[63]....
        /*0944*/ 	.word	0x00014c20
        /*0948*/ 	.word	0x00000003
        /*094c*/ 	.word	0x00038830
        /*0950*/ 	.short	0x010a
        /*0952*/ 	.byte	0x3f
	.zero		1


	//   ....[64]....
        /*0954*/ 	.word	0x00014c90
        /*0958*/ 	.word	0x00000099
        /*095c*/ 	.word	0x00038830
        /*0960*/ 	.short	0x010a
        /*0962*/ 	.byte	0x3f
	.zero		1


	//   ....[65]....
        /*0964*/ 	.word	0x00014cf0
        /*0968*/ 	.word	0x000000d7
        /*096c*/ 	.word	0x00038850
        /*0970*/ 	.short	0x010a
        /*0972*/ 	.byte	0x3f
	.zero		1


	//   ....[66]....
        /*0974*/ 	.word	0x00014d50
        /*0978*/ 	.word	0x00000006
        /*097c*/ 	.word	0x00038830
        /*0980*/ 	.short	0x010a
        /*0982*/ 	.byte	0x3f
	.zero		1


	//   ....[67]....
        /*0984*/ 	.word	0x00014db0
        /*0988*/ 	.word	0x00000003
        /*098c*/ 	.word	0x00038850
        /*0990*/ 	.short	0x010a
        /*0992*/ 	.byte	0x3f
	.zero		1


	//   ....[68]....
        /*0994*/ 	.word	0x00014e10
        /*0998*/ 	.word	0x00000005
        /*099c*/ 	.word	0x00038850
        /*09a0*/ 	.short	0x010a
        /*09a2*/ 	.byte	0x3f
	.zero		1


	//   ....[69]....
        /*09a4*/ 	.word	0x00014ef0
        /*09a8*/ 	.word	0x00000003
        /*09ac*/ 	.word	0x00038840
        /*09b0*/ 	.short	0x010a
        /*09b2*/ 	.byte	0x3f
	.zero		1


	//   ....[70]....
        /*09b4*/ 	.word	0x00016130
        /*09b8*/ 	.word	0x00000003
        /*09bc*/ 	.word	0x00038820
        /*09c0*/ 	.short	0x010a
        /*09c2*/ 	.byte	0x3f
	.zero		1


	//   ....[71]....
        /*09c4*/ 	.word	0x00016180
        /*09c8*/ 	.word	0x00000013
        /*09cc*/ 	.word	0x00038840
        /*09d0*/ 	.short	0x010a
        /*09d2*/ 	.byte	0x3f
	.zero		1


	//   ....[72]....
        /*09d4*/ 	.word	0x00016900
        /*09d8*/ 	.word	0x00000004
        /*09dc*/ 	.word	0x00038860
        /*09e0*/ 	.short	0x010a
        /*09e2*/ 	.byte	0x3f
	.zero		1


	//   ....[73]....
        /*09e4*/ 	.word	0x00017080
        /*09e8*/ 	.word	0x00000000
        /*09ec*/ 	.word	0x00038860
        /*09f0*/ 	.short	0x010a
        /*09f2*/ 	.byte	0x3f
	.zero		1


	//   ....[74]....
        /*09f4*/ 	.word	0x00017890
        /*09f8*/ 	.word	0x00000007
        /*09fc*/ 	.word	0x00038820
        /*0a00*/ 	.short	0x010a
        /*0a02*/ 	.byte	0x3f
	.zero		1


	//   ....[75]....
        /*0a04*/ 	.word	0x00017a30
        /*0a08*/ 	.word	0x00000005
        /*0a0c*/ 	.word	0x00038840
        /*0a10*/ 	.short	0x010a
        /*0a12*/ 	.byte	0x3f
	.zero		1


	//   ....[76]....
        /*0a14*/ 	.word	0x00017a80
        /*0a18*/ 	.word	0x00000003
        /*0a1c*/ 	.word	0x00038840
        /*0a20*/ 	.short	0x010a
        /*0a22*/ 	.byte	0x3f
	.zero		1


	//   ....[77]....
        /*0a24*/ 	.word	0x00017ad0
        /*0a28*/ 	.word	0x00000005
        /*0a2c*/ 	.word	0x00038860
        /*0a30*/ 	.short	0x010a
        /*0a32*/ 	.byte	0x3f
	.zero		1


	//----- nvinfo : EIATTR_NUM_MBARRIERS
	.align		4
.L_269:
        /*0a34*/ 	.byte	0x03, 0x38
        /*0a36*/ 	.short	0x0016


	//----- nvinfo : EIATTR_EXIT_INSTR_OFFSETS
	.align		4
        /*0a38*/ 	.byte	0x04, 0x1c
        /*0a3a*/ 	.short	(.L_271 - .L_270)


	//   ....[0]....
.L_270:
        /*0a3c*/ 	.word	0x00014b80


	//----- nvinfo : EIATTR_MAX_THREADS
	.align		4
.L_271:
        /*0a40*/ 	.byte	0x04, 0x05
        /*0a42*/ 	.short	(.L_273 - .L_272)
.L_272:
        /*0a44*/ 	.word	0x00000180
        /*0a48*/ 	.word	0x00000001
        /*0a4c*/ 	.word	0x00000001


	//----- nvinfo : EIATTR_CRS_STACK_SIZE
	.align		4
.L_273:
        /*0a50*/ 	.byte	0x04, 0x1e
        /*0a52*/ 	.short	(.L_275 - .L_274)
.L_274:
        /*0a54*/ 	.word	0x00000000


	//----- nvinfo : EIATTR_CBANK_PARAM_SIZE
	.align		4
.L_275:
        /*0a58*/ 	.byte	0x03, 0x19
        /*0a5a*/ 	.short	0x0a70


	//----- nvinfo : EIATTR_PARAM_CBANK
	.align		4
        /*0a5c*/ 	.byte	0x04, 0x0a
        /*0a5e*/ 	.short	(.L_277 - .L_276)
	.align		4
.L_276:
        /*0a60*/ 	.word	index@(.nv.constant0._ZN7cutlass13device_kernelIN5flash11enable_sm90INS1_16FlashAttnFwdSm90INS1_25CollectiveMainloopFwdSm90ILi2EN4cute5tupleIJNS5_1CILi1EEES8_S8_EEENS6_IJNS7_ILi128EEENS7_ILi80EEENS7_ILi256EEEEEELi256ENS_10bfloat16_tEfNS_4arch4Sm90ELb1ELb0ELb0ELb0ELb1ELb0ELb0ELb1ELb1ELb1ELb1ELb0EEENS1_21CollectiveEpilogueFwdINS6_IJSA_SC_SB_EEES9_SE_SG_Li256ELb0ELb1ELb1ELb0EEENS1_19SingleTileSchedulerILb0ELb1ELb1ELi128EEEEEEEEEvNT_6ParamsE)
        /*0a64*/ 	.short	0x0210
        /*0a66*/ 	.short	0x0a70


	//----- nvinfo : EIATTR_SW_WAR
	.align		4
.L_277:
        /*0a68*/ 	.byte	0x04, 0x36
        /*0a6a*/ 	.short	(.L_279 - .L_278)
.L_278:
        /*0a6c*/ 	.word	0x00000008
.L_279:


//--------------------- .nv.info._ZN7cutlass13device_kernelIN5flash11enable_sm90INS1_16FlashAttnFwdSm90INS1_25CollectiveMainloopFwdSm90ILi2EN4cute5tupleIJNS5_1CILi1EEES8_S8_EEENS6_IJNS7_ILi128EEENS7_ILi80EEENS7_ILi256EEEEEELi256ENS_10bfloat16_tEfNS_4arch4Sm90ELb1ELb0ELb0ELb1ELb1ELb0ELb0ELb1ELb1ELb1ELb1ELb0EEENS1_21CollectiveEpilogueFwdINS6_IJSA_SC_SB_EEES9_SE_SG_Li256ELb1ELb1ELb1ELb0EEENS1_36VarlenDynamicPersistentTileSchedulerILi128ELi80ELi256ELi128ELb1ELb1ELb1ELb1ELb1ELb1EEEEEEEEEvNT_6ParamsE --------------------------
	.section	.nv.info._ZN7cutlass13device_kernelIN5flash11enable_sm90INS1_16FlashAttnFwdSm90INS1_25CollectiveMainloopFwdSm90ILi2EN4cute5tupleIJNS5_1CILi1EEES8_S8_EEENS6_IJNS7_ILi128EEENS7_ILi80EEENS7_ILi256EEEEEELi256ENS_10bfloat16_tEfNS_4arch4Sm90ELb1ELb0ELb0ELb1ELb1ELb0ELb0ELb1ELb1ELb1ELb1ELb0EEENS1_21CollectiveEpilogueFwdINS6_IJSA_SC_SB_EEES9_SE_SG_Li256ELb1ELb1ELb1ELb0EEENS1_36VarlenDynamicPersistentTileSchedulerILi128ELi80ELi256ELi128ELb1ELb1ELb1ELb1ELb1ELb1EEEEEEEEEvNT_6ParamsE,"",@"SHT_CUDA_INFO"
	.sectionflags	@""
	.align	4


	//----- nvinfo : EIATTR_CUDA_API_VERSION
	.align		4
        /*0000*/ 	.byte	0x04, 0x37
        /*0002*/ 	.short	(.L_281 - .L_280)
.L_280:
        /*0004*/ 	.word	0x00000082


	//----- nvinfo : EIATTR_KPARAM_INFO
	.align		4
.L_281:
        /*0008*/ 	.byte	0x04, 0x17
        /*000a*/ 	.short	(.L_283 - .L_282)
.L_282:
        /*000c*/ 	.word	0x00000000
        /*0010*/ 	.short	0x0000
        /*0012*/ 	.short	0x0070
        /*0014*/ 	.byte	0x00, 0xf0, 0x01, 0x2a


	//----- nvinfo : EIATTR_SPARSE_MMA_MASK
	.align		4
.L_283:
        /*0018*/ 	.byte	0x03, 0x50
        /*001a*/ 	.short	0x0000


	//----- nvinfo : EIATTR_MAXREG_COUNT
	.align		4
        /*001c*/ 	.byte	0x03, 0x1b
        /*001e*/ 	.short	0x00a8


	//----- nvinfo : EIATTR_NUM_BARRIERS
	.align		4
        /*0020*/ 	.byte	0x02, 0x4c
        /*0022*/ 	.byte	0x09
	.zero		1


	//----- nvinfo : EIATTR_EXTERNS
	.align		4
        /*0024*/ 	.byte	0x04, 0x0f
        /*0026*/ 	.short	(.L_285 - .L_284)


	//   ....[0]....
	.align		4
.L_284:
        /*0028*/ 	.word	index@(__assertfail)


	//----- nvinfo : EIATTR_ANNOTATIONS
	.align		4
.L_285:
        /*002c*/ 	.byte	0x04, 0x55
        /*002e*/ 	.short	(.L_287 - .L_286)


	//   ....[0]....
.L_286:
        /* <DEDUP_REMOVED lines=27> */


	//----- nvinfo : EIATTR_MERCURY_ISA_VERSION
	.align		4
.L_287:
        /*01c8*/ 	.byte	0x03, 0x5f
        /*01ca*/ 	.short	0x0101


	//----- nvinfo : EIATTR_UNUSED_LOAD_BYTE_OFFSET
	.align		4
        /*01cc*/ 	.byte	0x04, 0x44
        /*01ce*/ 	.short	(.L_289 - .L_288)


	//   ....[0]....
.L_288:
        /*01d0*/ 	.word	0x00000950
        /*01d4*/ 	.word	0x0000fff0


	//   ....[1]....
        /*01d8*/ 	.word	0x0000ea30
        /*01dc*/ 	.word	0x0000fff0


	//----- nvinfo : EIATTR_INT_WARP_WIDE_INSTR_OFFSETS
	.align		4
.L_289:
        /*01e0*/ 	.byte	0x04, 0x31
        /*01e2*/ 	.short	(.L_291 - .L_290)


	//   ....[0]....
.L_290:
        /*01e4*/ 	.word	0x000000c0


	//   ....[1]....
        /*01e8*/ 	.word	0x000000d0


	//   ....[2]....
        /*01ec*/ 	.word	0x00000170


	//   ....[3]....
        /*01f0*/ 	.word	0x00015090


	//   ....[4]....
        /*01f4*/ 	.word	0x00015120


	//   ....[5]....
        /*01f8*/ 	.word	0x00018030


	//   ....[6]....
        /*01fc*/ 	.word	0x000180c0


	//----- nvinfo : EIATTR_COOP_GROUP_MASK_REGIDS
	.align		4
.L_291:
        /*0200*/ 	.byte	0x04, 0x29
        /*0202*/ 	.short	(.L_293 - .L_292)


	//   ....[0]....
.L_292:
        /*0204*/ 	.word	0xffffffff


	//   ....[1]....
        /*0208*/ 	.word	0xffffffff


	//   ....[2]....
        /*020c*/ 	.word	0xffffffff


	//   ....[3]....
        /*0210*/ 	.word	0xffffffff


	//   ....[4]....
        /*0214*/ 	.word	0xffffffff


	//   ....[5]....
        /*0218*/ 	.word	0xffffffff


	//   ....[6]....
        /*021c*/ 	.word	0xffffffff


	//   ....[7]....
        /*0220*/ 	.word	0xffffffff


	//   ....[8]....
        /*0224*/ 	.word	0xffffffff


	//   ....[9]....
        /*0228*/ 	.word	0xffffffff


	//   ....[10]....
        /*022c*/ 	.word	0xffffffff


	//   ....[11]....
        /*0230*/ 	.word	0xffffffff


	//   ....[12]....
        /*0234*/ 	.word	0xffffffff


	//   ....[13]....
        /*0238*/ 	.word	0xffffffff


	//   ....[14]....
        /*023c*/ 	.word	0xffffffff


	//   ....[15]....
        /*0240*/ 	.word	0xffffffff


	//   ....[16]....
        /*0244*/ 	.word	0xffffffff


	//   ....[17]....
        /*0248*/ 	.word	0xffffffff


	//   ....[18]....
        /*024c*/ 	.word	0xffffffff


	//   ....[19]....
        /*0250*/ 	.word	0xffffffff


	//   ....[20]....
        /*0254*/ 	.word	0xffffffff


	//   ....[21]....
        /*0258*/ 	.word	0xffffffff


	//   ....[22]....
        /*025c*/ 	.word	0xffffffff


	//   ....[23]....
        /*0260*/ 	.word	0xffffffff


	//   ....[24]....
        /*0264*/ 	.word	0xffffffff


	//   ....[25]....
        /*0268*/ 	.word	0xffffffff


	//   ....[26]....
        /*026c*/ 	.word	0xffffffff


	//   ....[27]....
        /*0270*/ 	.word	0xffffffff


	//   ....[28]....
        /*0274*/ 	.word	0xffffffff


	//   ....[29]....
        /*0278*/ 	.word	0xffffffff


	//   ....[30]....
        /*027c*/ 	.word	0xffffffff


	//   ....[31]....
        /*0280*/ 	.word	0xffffffff


	//   ....[32]....
        /*0284*/ 	.word	0xffffffff


	//   ....[33]....
        /*0288*/ 	.word	0xffffffff


	//   ....[34]....
        /*028c*/ 	.word	0xffffffff


	//   ....[35]....
        /*0290*/ 	.word	0xffffffff


	//   ....[36]....
        /*0294*/ 	.word	0xffffffff


	//   ....[37]....
        /*0298*/ 	.word	0xffffffff


	//   ....[38]....
        /*029c*/ 	.word	0xffffffff


	//   ....[39]....
        /*02a0*/ 	.word	0xffffffff


	//   ....[40]....
        /*02a4*/ 	.word	0xffffffff


	//   ....[41]....
        /*02a8*/ 	.word	0xffffffff


	//   ....[42]....
        /*02ac*/ 	.word	0xffffffff


	//   ....[43]....
        /*02b0*/ 	.word	0xffffffff


	//   ....[44]....
        /*02b4*/ 	.word	0xffffffff


	//   ....[45]....
        /*02b8*/ 	.word	0xffffffff


	//   ....[46]....
        /*02bc*/ 	.word	0xffffffff


	//   ....[47]....
        /*02c0*/ 	.word	0xffffffff


	//   ....[48]....
        /*02c4*/ 	.word	0xffffffff


	//   ....[49]....
        /*02c8*/ 	.word	0xffffffff


	//   ....[50]....
        /*02cc*/ 	.word	0xffffffff


	//   ....[51]....
        /*02d0*/ 	.word	0xffffffff


	//   ....[52]....
        /*02d4*/ 	.word	0xffffffff


	//   ....[53]....
        /*02d8*/ 	.word	0xffffffff


	//   ....[54]....
        /*02dc*/ 	.word	0xffffffff


	//   ....[55]....
        /*02e0*/ 	.word	0xffffffff


	//   ....[56]....
        /*02e4*/ 	.word	0xffffffff


	//   ....[57]....
        /*02e8*/ 	.word	0xffffffff


	//   ....[58]....
        /*02ec*/ 	.word	0xffffffff


	//   ....[59]....
        /*02f0*/ 	.word	0xffffffff


	//   ....[60]....
        /*02f4*/ 	.word	0xffffffff


	//   ....[61]....
        /*02f8*/ 	.word	0xffffffff


	//   ....[62]....
        /*02fc*/ 	.word	0xffffffff


	//   ....[63]....
        /*0300*/ 	.word	0xffffffff


	//   ....[64]....
        /*0304*/ 	.word	0xffffffff


	//   ....[65]....
        /*0308*/ 	.word	0xffffffff


	//   ....[66]....
        /*030c*/ 	.word	0xffffffff


	//   ....[67]....
        /*0310*/ 	.word	0xffffffff


	//   ....[68]....
        /*0314*/ 	.word	0xffffffff


	//   ....[69]....
        /*0318*/ 	.word	0xffffffff


	//   ....[70]....
        /*031c*/ 	.word	0xffffffff


	//   ....[71]....
        /*0320*/ 	.word	0xffffffff


	//   ....[72]....
        /*0324*/ 	.word	0xffffffff


	//   ....[73]....
        /*0328*/ 	.word	0xffffffff


	//   ....[74]....
        /*032c*/ 	.word	0xffffffff


	//   ....[75]....
        /*0330*/ 	.word	0xffffffff


	//   ....[76]....
        /*0334*/ 	.word	0xffffffff


	//   ....[77]....
        /*0338*/ 	.word	0xffffffff


	//   ....[78]....
        /*033c*/ 	.word	0xffffffff


	//   ....[79]....
        /*0340*/ 	.word	0xffffffff


	//   ....[80]....
        /*0344*/ 	.word	0xffffffff


	//   ....[81]....
        /*0348*/ 	.word	0xffffffff


	//   ....[82]....
        /*034c*/ 	.word	0xffffffff


	//   ....[83]....
        /*0350*/ 	.word	0xffffffff


	//   ....[84]....
        /*0354*/ 	.word	0xffffffff


	//   ....[85]....
        /*0358*/ 	.word	0xffffffff


	//   ....[86]....
        /*035c*/ 	.word	0xffffffff


	//   ....[87]....
        /*0360*/ 	.word	0xffffffff


	//   ....[88]....
        /*0364*/ 	.word	0xffffffff


	//   ....[89]....
        /*0368*/ 	.word	0xffffffff


	//   ....[90]....
        /*036c*/ 	.word	0xffffffff


	//   ....[91]....
        /*0370*/ 	.word	0xffffffff


	//   ....[92]....
        /*0374*/ 	.word	0xffffffff


	//   ....[93]....
        /*0378*/ 	.word	0xffffffff


	//   ....[94]....
        /*037c*/ 	.word	0xffffffff


	//   ....[95]....
        /*0380*/ 	.word	0xffffffff


	//   ....[96]....
        /*0384*/ 	.word	0xffffffff


	//   ....[97]....
        /*0388*/ 	.word	0xffffffff


	//   ....[98]....
        /*038c*/ 	.word	0xffffffff


	//   ....[99]....
        /*0390*/ 	.word	0xffffffff


	//   ....[100]....
        /*0394*/ 	.word	0xffffffff


	//   ....[101]....
        /*0398*/ 	.word	0xffffffff


	//   ....[102]....
        /*039c*/ 	.word	0xffffffff


	//   ....[103]....
        /*03a0*/ 	.word	0xffffffff


	//   ....[104]....
        /*03a4*/ 	.word	0xffffffff


	//   ....[105]....
        /*03a8*/ 	.word	0xffffffff


	//   ....[106]....
        /*03ac*/ 	.word	0xffffffff


	//   ....[107]....
        /*03b0*/ 	.word	0xffffffff


	//   ....[108]....
        /*03b4*/ 	.word	0xffffffff


	//   ....[109]....
        /*03b8*/ 	.word	0xffffffff


	//   ....[110]....
        /*03bc*/ 	.word	0xffffffff


	//   ....[111]....
        /*03c0*/ 	.word	0xffffffff


	//   ....[112]....
        /*03c4*/ 	.word	0xffffffff


	//   ....[113]....
        /*03c8*/ 	.word	0xffffffff


	//   ....[114]....
        /*03cc*/ 	.word	0xffffffff


	//   ....[115]....
        /*03d0*/ 	.word	0xffffffff


	//   ....[116]....
        /*03d4*/ 	.word	0xffffffff


	//   ....[117]....
        /*03d8*/ 	.word	0xffffffff


	//   ....[118]....
        /*03dc*/ 	.word	0xffffffff


	//   ....[119]....
        /*03e0*/ 	.word	0xffffffff


	//   ....[120]....
        /*03e4*/ 	.word	0xffffffff


	//   ....[121]....
        /*03e8*/ 	.word	0xffffffff


	//   ....[122]....
        /*03ec*/ 	.word	0xffffffff


	//   ....[123]....
        /*03f0*/ 	.word	0xffffffff


	//   ....[124]....
        /*03f4*/ 	.word	0xffffffff


	//   ....[125]....
        /*03f8*/ 	.word	0xffffffff


	//   ....[126]....
        /*03fc*/ 	.word	0xffffffff


	//   ....[127]....
        /*0400*/ 	.word	0xffffffff


	//   ....[128]....
        /*0404*/ 	.word	0xffffffff


	//   ....[129]....
        /*0408*/ 	.word	0xffffffff


	//   ....[130]....
        /*040c*/ 	.word	0xffffffff


	//   ....[131]....
        /*0410*/ 	.word	0xffffffff


	//   ....[132]....
        /*0414*/ 	.word	0xffffffff


	//   ....[133]....
        /*0418*/ 	.word	0xffffffff


	//   ....[134]....
        /*041c*/ 	.word	0xffffffff


	//   ....[135]....
        /*0420*/ 	.word	0xffffffff


	//   ....[136]....
        /*0424*/ 	.word	0xffffffff


	//   ....[137]....
        /*0428*/ 	.word	0xffffffff


	//   ....[138]....
        /*042c*/ 	.word	0xffffffff


	//   ....[139]....
        /*0430*/ 	.word	0xffffffff


	//   ....[140]....
        /*0434*/ 	.word	0xffffffff


	//   ....[141]....
        /*0438*/ 	.word	0xffffffff


	//   ....[142]....
        /*043c*/ 	.word	0xffffffff


	//   ....[143]....
        /*0440*/ 	.word	0x0500000f


	//   ....[144]....
        /*0444*/ 	.word	0x0500000f


	//   ....[145]....
        /*0448*/ 	.word	0x0500000f


	//   ....[146]....
        /*044c*/ 	.word	0x0500000f


	//   ....[147]....
        /*0450*/ 	.word	0x0500000f


	//   ....[148]....
        /*0454*/ 	.word	0x0500000f


	//   ....[149]....
        /*0458*/ 	.word	0x0500000f


	//   ....[150]....
        /*045c*/ 	.word	0x0500000f


	//   ....[151]....
        /*0460*/ 	.word	0x0500000f


	//   ....[152]....
        /*0464*/ 	.word	0x0500000f


	//   ....[153]....
        /*0468*/ 	.word	0x0500000f


	//   ....[154]....
        /*046c*/ 	.word	0x0500000f


	//   ....[155]....
        /*0470*/ 	.word	0x0500000f


	//   ....[156]....
        /*0474*/ 	.word	0x0500000f


	//   ....[157]....
        /*0478*/ 	.word	0x0500000f


	//   ....[158]....
        /*047c*/ 	.word	0x0500000f


	//   ....[159]....
        /*0480*/ 	.word	0x0500000f


	//   ....[160]....
        /*0484*/ 	.word	0x0500000f


	//   ....[161]....
        /*0488*/ 	.word	0x0500000f


	//   ....[162]....
        /*048c*/ 	.word	0x0500000f


	//   ....[163]....
        /*0490*/ 	.word	0x0500000f


	//   ....[164]....
        /*0494*/ 	.word	0x0500000f


	//   ....[165]....
        /*0498*/ 	.word	0x0500000f


	//   ....[166]....
        /*049c*/ 	.word	0x0500000f


	//   ....[167]....
        /*04a0*/ 	.word	0x0500000f


	//   ....[168]....
        /*04a4*/ 	.word	0x0500000f


	//   ....[169]....
        /*04a8*/ 	.word	0x0500000f


	//   ....[170]....
        /*04ac*/ 	.word	0x0500000f


	//   ....[171]....
        /*04b0*/ 	.word	0x0500000f


	//   ....[172]....
        /*04b4*/ 	.word	0x0500000f


	//   ....[173]....
        /*04b8*/ 	.word	0x0500000f


	//   ....[174]....
        /*04bc*/ 	.word	0x0500000f


	//   ....[175]....
        /*04c0*/ 	.word	0x0500000f


	//   ....[176]....
        /*04c4*/ 	.word	0x0500000f


	//   ....[177]....
        /*04c8*/ 	.word	0x0500000f


	//   ....[178]....
        /*04cc*/ 	.word	0x0500000f


	//   ....[179]....
        /*04d0*/ 	.word	0x0500000f


	//   ....[180]....
        /*04d4*/ 	.word	0x0500000f


	//   ....[181]....
        /*04d8*/ 	.word	0x0500000f


	//   ....[182]....
        /*04dc*/ 	.word	0x0500000f


	//   ....[183]....
        /*04e0*/ 	.word	0x0500000f


	//   ....[184]....
        /*04e4*/ 	.word	0x0500000f


	//   ....[185]....
        /*04e8*/ 	.word	0x0500000f


	//   ....[186]....
        /*04ec*/ 	.word	0x0500000f


	//   ....[187]....
        /*04f0*/ 	.word	0x0500000f


	//   ....[188]....
        /*04f4*/ 	.word	0x0500000f


	//   ....[189]....
        /*04f8*/ 	.word	0x0500000f


	//   ....[190]....
        /*04fc*/ 	.word	0x0500000f


	//   ....[191]....
        /*0500*/ 	.word	0x0500000f


	//   ....[192]....
        /*0504*/ 	.word	0x0500000f


	//   ....[193]....
        /*0508*/ 	.word	0x0500000f


	//   ....[194]....
        /*050c*/ 	.word	0x0500000f


	//   ....[195]....
        /*0510*/ 	.word	0x0500000f


	//   ....[196]....
        /*0514*/ 	.word	0x0500000f


	//   ....[197]....
        /*0518*/ 	.word	0x0500000f


	//   ....[198]....
        /*051c*/ 	.word	0x0500000f


	//   ....[199]....
        /*0520*/ 	.word	0x0500000f


	//   ....[200]....
        /*0524*/ 	.word	0x0500000f


	//   ....[201]....
        /*0528*/ 	.word	0x0500000f


	//   ....[202]....
        /*052c*/ 	.word	0x0500000f


	//   ....[203]....
        /*0530*/ 	.word	0x0500000f


	//   ....[204]....
        /*0534*/ 	.word	0x0500000f


	//   ....[205]....
        /*0538*/ 	.word	0x0500000f


	//   ....[206]....
        /*053c*/ 	.word	0x0500000f


	//   ....[207]....
        /*0540*/ 	.word	0x0500000f


	//   ....[208]....
        /*0544*/ 	.word	0x0500000f


	//   ....[209]....
        /*0548*/ 	.word	0x0500000f


	//   ....[210]....
        /*054c*/ 	.word	0x0500000f


	//   ....[211]....
        /*0550*/ 	.word	0x0500000f


	//   ....[212]....
        /*0554*/ 	.word	0x0500000f


	//   ....[213]....
        /*0558*/ 	.word	0x0500000f


	//   ....[214]....
        /*055c*/ 	.word	0x0500000f


	//   ....[215]....
        /*0560*/ 	.word	0x0500000f


	//   ....[216]....
        /*0564*/ 	.word	0x0500000f


	//   ....[217]....
        /*0568*/ 	.word	0x0500000f


	//   ....[218]....
        /*056c*/ 	.word	0x0500000f


	//----- nvinfo : EIATTR_COOP_GROUP_INSTR_OFFSETS
	.align		4
.L_293:
        /*0570*/ 	.byte	0x04, 0x28
        /*0572*/ 	.short	(.L_295 - .L_294)


	//   ....[0]....
.L_294:
        /*0574*/ 	.word	0x00000070


	//   ....[1]....
        /*0578*/ 	.word	0x000000b0


	//   ....[2]....
        /*057c*/ 	.word	0x000002d0


	//   ....[3]....
        /*0580*/ 	.word	0x00000430


	//   ....[4]....
        /*0584*/ 	.word	0x00000550


	//   ....[5]....
        /*0588*/ 	.word	0x000006b0


	//   ....[6]....
        /*058c*/ 	.word	0x00002010


	//   ....[7]....
        /*0590*/ 	.word	0x000048f0


	//   ....[8]....
        /*0594*/ 	.word	0x00004930


	//   ....[9]....
        /*0598*/ 	.word	0x00004f10


	//   ....[10]....
        /*059c*/ 	.word	0x00005010


	//   ....[11]....
        /*05a0*/ 	.word	0x00005510


	//   ....[12]....
        /*05a4*/ 	.word	0x00005580


	//   ....[13]....
        /*05a8*/ 	.word	0x00008970


	//   ....[14]....
        /*05ac*/ 	.word	0x00008980


	//   ....[15]....
        /*05b0*/ 	.word	0x00008e80


	//   ....[16]....
        /*05b4*/ 	.word	0x00008f80


	//   ....[17]....
        /*05b8*/ 	.word	0x00009430


	//   ....[18]....
        /*05bc*/ 	.word	0x00009490


	//   ....[19]....
        /*05c0*/ 	.word	0x0000c820


	//   ....[20]....
        /*05c4*/ 	.word	0x0000c850


	//   ....[21]....
        /*05c8*/ 	.word	0x0000cb40


	//   ....[22]....
        /*05cc*/ 	.word	0x0000cbb0


	//   ....[23]....
        /*05d0*/ 	.word	0x0000dd20


	//   ....[24]....
        /*05d4*/ 	.word	0x0000dd50


	//   ....[25]....
        /*05d8*/ 	.word	0x0000dde0


	//   ....[26]....
        /*05dc*/ 	.word	0x0000de10


	//   ....[27]....
        /*05e0*/ 	.word	0x0000fc00


	//   ....[28]....
        /*05e4*/ 	.word	0x0000fc10


	//   ....[29]....
        /*05e8*/ 	.word	0x0000fc20


	//   ....[30]....
        /*05ec*/ 	.word	0x0000fc30


	//   ....[31]....
        /*05f0*/ 	.word	0x00010720


	//   ....[32]....
        /*05f4*/ 	.word	0x00010750


	//   ....[33]....
        /*05f8*/ 	.word	0x000108e0


	//   ....[34]....
        /*05fc*/ 	.word	0x00010900


	//   ....[35]....
        /*0600*/ 	.word	0x00010a40


	//   ....[36]....
        /*0604*/ 	.word	0x00010a60


	//   ....[37]....
        /*0608*/ 	.word	0x00010bb0


	//   ....[38]....
        /*060c*/ 	.word	0x00010bd0


	//   ....[39]....
        /*0610*/ 	.word	0x000111a0


	//   ....[40]....
        /*0614*/ 	.word	0x000111e0


	//   ....[41]....
        /*0618*/ 	.word	0x00011d30


	//   ....[42]....
        /*061c*/ 	.word	0x00011d40


	//   ....[43]....
        /*0620*/ 	.word	0x00013070


	//   ....[44]....
        /*0624*/ 	.word	0x000130a0


	//   ....[45]....
        /*0628*/ 	.word	0x00013210


	//   ....[46]....
        /*062c*/ 	.word	0x00013230


	//   ....[47]....
        /*0630*/ 	.word	0x00013370


	//   ....[48]....
        /*0634*/ 	.word	0x00013390


	//   ....[49]....
        /*0638*/ 	.word	0x000134e0


	//   ....[50]....
        /*063c*/ 	.word	0x00013500


	//   ....[51]....
        /*0640*/ 	.word	0x000136e0


	//   ....[52]....
        /*0644*/ 	.word	0x000138d0


	//   ....[53]....
        /*0648*/ 	.word	0x00013900


	//   ....[54]....
        /*064c*/ 	.word	0x00013930


	//   ....[55]....
        /*0650*/ 	.word	0x00013960


	//   ....[56]....
        /*0654*/ 	.word	0x00013990


	//   ....[57]....
        /*0658*/ 	.word	0x000139c0


	//   ....[58]....
        /*065c*/ 	.word	0x00013b30


	//   ....[59]....
        /*0660*/ 	.word	0x00013b60


	//   ....[60]....
        /*0664*/ 	.word	0x00013b90


	//   ....[61]....
        /*0668*/ 	.word	0x00013bc0


	//   ....[62]....
        /*066c*/ 	.word	0x00013bf0


	//   ....[63]....
        /*0670*/ 	.word	0x00013c20


	//   ....[64]....
        /*0674*/ 	.word	0x00013cb0


	//   ....[65]....
        /*0678*/ 	.word	0x00013ce0


	//   ....[66]....
        /*067c*/ 	.word	0x00013cf0


	//   ....[67]....
        /*0680*/ 	.word	0x00013d30


	//   ....[68]....
        /*0684*/ 	.word	0x00015c60


	//   ....[69]....
        /*0688*/ 	.word	0x00015ca0


	//   ....[70]....
        /*068c*/ 	.word	0x00015cd0


	//   ....[71]....
        /*0690*/ 	.word	0x00015d80


	//   ....[72]....
        /*0694*/ 	.word	0x00015dc0


	//   ....[73]....
        /*0698*/ 	.word	0x00015e20


	//   ....[74]....
        /*069c*/ 	.word	0x00015e60


	//   ....[75]....
        /*06a0*/ 	.word	0x00015ec0


	//   ....[76]....
        /*06a4*/ 	.word	0x00015ee0


	//   ....[77]....
        /*06a8*/ 	.word	0x00015f10


	//   ....[78]....
        /*06ac*/ 	.word	0x00016700


	//   ....[79]....
        /*06b0*/ 	.word	0x00016730


	//   ....[80]....
        /*06b4*/ 	.word	0x00016790


	//   ....[81]....
        /*06b8*/ 	.word	0x00016800


	//   ....[82]....
        /*06bc*/ 	.word	0x00016850


	//   ....[83]....
        /*06c0*/ 	.word	0x000168c0


	//   ....[84]....
        /*06c4*/ 	.word	0x00016910


	//   ....[85]....
        /*06c8*/ 	.word	0x00016980


	//   ....[86]....
        /*06cc*/ 	.word	0x000169d0


	//   ....[87]....
        /*06d0*/ 	.word	0x00016a40


	//   ....[88]....
        /*06d4*/ 	.word	0x00016a90


	//   ....[89]....
        /*06d8*/ 	.word	0x00016b00


	//   ....[90]....
        /*06dc*/ 	.word	0x00016b50


	//   ....[91]....
        /*06e0*/ 	.word	0x00016bb0


	//   ....[92]....
        /*06e4*/ 	.word	0x00016bc0


	//   ....[93]....
        /*06e8*/ 	.word	0x00016c10


	//   ....[94]....
        /*06ec*/ 	.word	0x000173e0


	//   ....[95]....
        /*06f0*/ 	.word	0x00017410


	//   ....[96]....
        /*06f4*/ 	.word	0x00017440


	//   ....[97]....
        /*06f8*/ 	.word	0x00017500


	//   ....[98]....
        /*06fc*/ 	.word	0x00017530


	//   ....[99]....
        /*0700*/ 	.word	0x00017580


	//   ....[100]....
        /*0704*/ 	.word	0x000175b0


	//   ....[101]....
        /*0708*/ 	.word	0x00017600


	//   ....[102]....
        /*070c*/ 	.word	0x00017630


	//   ....[103]....
        /*0710*/ 	.word	0x000176a0


	//   ....[104]....
        /*0714*/ 	.word	0x00017980


	//   ....[105]....
        /*0718*/ 	.word	0x000179a0


	//   ....[106]....
        /*071c*/ 	.word	0x000179b0


	//   ....[107]....
        /*0720*/ 	.word	0x00017a60


	//   ....[108]....
        /*0724*/ 	.word	0x00017a70


	//   ....[109]....
        /*0728*/ 	.word	0x00017b20


	//   ....[110]....
        /*072c*/ 	.word	0x00017b30


	//   ....[111]....
        /*0730*/ 	.word	0x00017be0


	//   ....[112]....
        /*0734*/ 	.word	0x00017bf0


	//   ....[113]....
        /*0738*/ 	.word	0x00017c00


	//   ....[114]....
        /*073c*/ 	.word	0x00018210


	//   ....[115]....
        /*0740*/ 	.word	0x00018250


	//   ....[116]....
        /*0744*/ 	.word	0x00018290


	//   ....[117]....
        /*0748*/ 	.word	0x000182b0


	//   ....[118]....
        /*074c*/ 	.word	0x000182d0


	//   ....[119]....
        /*0750*/ 	.word	0x00018380


	//   ....[120]....
        /*0754*/ 	.word	0x00018430


	//   ....[121]....
        /*0758*/ 	.word	0x00018460


	//   ....[122]....
        /*075c*/ 	.word	0x00018470


	//   ....[123]....
        /*0760*/ 	.word	0x00018500


	//   ....[124]....
        /*0764*/ 	.word	0x00018970


	//   ....[125]....
        /*0768*/ 	.word	0x000189a0


	//   ....[126]....
        /*076c*/ 	.word	0x00018a00


	//   ....[127]....
        /*0770*/ 	.word	0x00018a30


	//   ....[128]....
        /*0774*/ 	.word	0x00018a60


	//   ....[129]....
        /*0778*/ 	.word	0x00018a90


	//   ....[130]....
        /*077c*/ 	.word	0x00018ac0


	//   ....[131]....
        /*0780*/ 	.word	0x00018af0


	//   ....[132]....
        /*0784*/ 	.word	0x00018c90


	//   ....[133]....
        /*0788*/ 	.word	0x00018cc0


	//   ....[134]....
        /*078c*/ 	.word	0x00018cf0


	//   ....[135]....
        /*0790*/ 	.word	0x00018d20


	//   ....[136]....
        /*0794*/ 	.word	0x00018d50


	//   ....[137]....
        /*0798*/ 	.word	0x00018d80


	//   ....[138]....
        /*079c*/ 	.word	0x00018e40


	//   ....[139]....
        /*07a0*/ 	.word	0x00018e60


	//   ....[140]....
        /*07a4*/ 	.word	0x00018e80


	//   ....[141]....
        /*07a8*/ 	.word	0x00018ee0


	//   ....[142]....
        /*07ac*/ 	.word	0x00019900


	//   ....[143]....
        /*07b0*/ 	.word	0x00019ed0


	//   ....[144]....
        /*07b4*/ 	.word	0x00019fc0


	//   ....[145]....
        /*07b8*/ 	.word	0x0001a0a0


	//   ....[146]....
        /*07bc*/ 	.word	0x0001a100


	//   ....[147]....
        /*07c0*/ 	.word	0x0001a1a0


	//   ....[148]....
        /*07c4*/ 	.word	0x0001a280


	//   ....[149]....
        /*07c8*/ 	.word	0x0001a380


	//   ....[150]....
        /*07cc*/ 	.word	0x0001a3f0


	//   ....[151]....
        /*07d0*/ 	.word	0x0001a4e0


	//   ....[152]....
        /*07d4*/ 	.word	0x0001a550


	//   ....[153]....
        /*07d8*/ 	.word	0x0001a630


	//   ....[154]....
        /*07dc*/ 	.word	0x0001a6e0


	//   ....[155]....
        /*07e0*/ 	.word	0x0001a750


	//   ....[156]....
        /*07e4*/ 	.word	0x0001a7d0


	//   ....[157]....
        /*07e8*/ 	.word	0x0001a8b0


	//   ....[158]....
        /*07ec*/ 	.word	0x0001a930


	//   ....[159]....
        /*07f0*/ 	.word	0x0001aa20


	//   ....[160]....
        /*07f4*/ 	.word	0x0001aaa0


	//   ....[161]....
        /*07f8*/ 	.word	0x0001ab90


	//   ....[162]....
        /*07fc*/ 	.word	0x0001ac10


	//   ....[163]....
        /*0800*/ 	.word	0x0001ad00


	//   ....[164]....
        /*0804*/ 	.word	0x0001ad80


	//   ....[165]....
        /*0808*/ 	.word	0x0001ae70


	//   ....[166]....
        /*080c*/ 	.word	0x0001aef0


	//   ....[167]....
        /*0810*/ 	.word	0x0001afd0


	//   ....[168]....
        /*0814*/ 	.word	0x0001b050


	//   ....[169]....
        /*0818*/ 	.word	0x0001b120


	//   ....[170]....
        /*081c*/ 	.word	0x0001b250


	//   ....[171]....
        /*0820*/ 	.word	0x0001b320


	//   ....[172]....
        /*0824*/ 	.word	0x0001b3f0


	//   ....[173]....
        /*0828*/ 	.word	0x0001b4d0


	//   ....[174]....
        /*082c*/ 	.word	0x0001b530


	//   ....[175]....
        /*0830*/ 	.word	0x0001b610


	//   ....[176]....
        /*0834*/ 	.word	0x0001b670


	//   ....[177]....
        /*0838*/ 	.word	0x0001b750


	//   ....[178]....
        /*083c*/ 	.word	0x0001b7b0


	//   ....[179]....
        /*0840*/ 	.word	0x0001b8c0


	//   ....[180]....
        /*0844*/ 	.word	0x0001b9b0


	//   ....[181]....
        /*0848*/ 	.word	0x0001ba50


	//   ....[182]....
        /*084c*/ 	.word	0x0001bab0


	//   ....[183]....
        /*0850*/ 	.word	0x0001bbd0


	//   ....[184]....
        /*0854*/ 	.word	0x0001bc30


	//   ....[185]....
        /*0858*/ 	.word	0x0001bd50


	//   ....[186]....
        /*085c*/ 	.word	0x0001bdb0


	//   ....[187]....
        /*0860*/ 	.word	0x0001bed0


	//   ....[188]....
        /*0864*/ 	.word	0x0001bf30


	//   ....[189]....
        /*0868*/ 	.word	0x0001c000


	//   ....[190]....
        /*086c*/ 	.word	0x0001c160


	//   ....[191]....
        /*0870*/ 	.word	0x0001c200


	//   ....[192]....
        /*0874*/ 	.word	0x0001c350


	//   ....[193]....
        /*0878*/ 	.word	0x0001c400


	//   ....[194]....
        /*087c*/ 	.word	0x0001c460


	//   ....[195]....
        /*0880*/ 	.word	0x0001c520


	//   ....[196]....
        /*0884*/ 	.word	0x0001c600


	//   ....[197]....
        /*0888*/ 	.word	0x0001c6c0


	//   ....[198]....
        /*088c*/ 	.word	0x0001c7a0


	//   ....[199]....
        /*0890*/ 	.word	0x0001c860


	//   ....[200]....
        /*0894*/ 	.word	0x0001c970


	//   ....[201]....
        /*0898*/ 	.word	0x0001ca10


	//   ....[202]....
        /*089c*/ 	.word	0x0001cb90


	//   ....[203]....
        /*08a0*/ 	.word	0x0001cc00


	//   ....[204]....
        /*08a4*/ 	.word	0x0001cc70


	//   ....[205]....
        /*08a8*/ 	.word	0x0001cce0


	//   ....[206]....
        /*08ac*/ 	.word	0x0001cd50


	//   ....[207]....
        /*08b0*/ 	.word	0x0001cdd0


	//   ....[208]....
        /*08b4*/ 	.word	0x0001ce50


	//   ....[209]....
        /*08b8*/ 	.word	0x0001cee0


	//   ....[210]....
        /*08bc*/ 	.word	0x0001cf50


	//   ....[211]....
        /*08c0*/ 	.word	0x0001cfc0


	//   ....[212]....
        /*08c4*/ 	.word	0x0001d030


	//   ....[213]....
        /*08c8*/ 	.word	0x0001d0b0


	//   ....[214]....
        /*08cc*/ 	.word	0x0001d120


	//   ....[215]....
        /*08d0*/ 	.word	0x0001d1b0


	//   ....[216]....
        /*08d4*/ 	.word	0x0001d210


	//   ....[217]....
        /*08d8*/ 	.word	0x0001d2a0


	//   ....[218]....
        /*08dc*/ 	.word	0x0001d3d0


	//----- nvinfo : EIATTR_REG_RECONFIG
	.align		4
.L_295:
        /*08e0*/ 	.byte	0x01, 0x54
	.zero		2


	//----- nvinfo : EIATTR_SYSCALL_OFFSETS
	.align		4
        /*08e4*/ 	.byte	0x04, 0x46
        /*08e6*/ 	.short	(.L_297 - .L_296)


	//   ....[0]....
.L_296:
        /*08e8*/ 	.word	0x00002190


	//   ....[1]....
        /*08ec*/ 	.word	0x00015280


	//   ....[2]....
        /*08f0*/ 	.word	0x000153d0


	//   ....[3]....
        /*08f4*/ 	.word	0x000154c0


	//   ....[4]....
        /*08f8*/ 	.word	0x00016360


	//----- nvinfo : EIATTR_MBARRIER_INSTR_OFFSETS
	.align		4
.L_297:
        /*08fc*/ 	.byte	0x04, 0x39
        /*08fe*/ 	.short	(.L_299 - .L_298)


	//   ....[0]....
.L_298:
        /*0900*/ 	.word	0x00000180
        /*0904*/ 	.word	0x000000ff
        /*0908*/ 	.word	0x00038800
        /*090c*/ 	.short	0x0100
        /*090e*/ 	.byte	0x08
	.zero		1


	//   ....[1]....
        /*0910*/ 	.word	0x00000190
        /*0914*/ 	.word	0x000000ff
        /*0918*/ 	.word	0x00038820
        /*091c*/ 	.short	0x0100
        /*091e*/ 	.byte	0x08
	.zero		1


	//   ....[2]....
        /*0920*/ 	.word	0x00000280
        /*0924*/ 	.word	0x000000ff
        /*0928*/ 	.word	0x00038830
        /*092c*/ 	.short	0x0100
        /*092e*/ 	.byte	0x08
	.zero		1


	//   ....[3]....
        /*0930*/ 	.word	0x00000290
        /*0934*/ 	.word	0x000000ff
        /*0938*/ 	.word	0x00038840
        /*093c*/ 	.short	0x0100
        /*093e*/ 	.byte	0x08
	.zero		1


	//   ....[4]....
        /*0940*/ 	.word	0x000002a0
        /*0944*/ 	.word	0x000000ff
        /*0948*/ 	.word	0x00038838
        /*094c*/ 	.short	0x0100
        /*094e*/ 	.byte	0x08
	.zero		1


	//   ....[5]....
        /*0950*/ 	.word	0x000002b0
        /*0954*/ 	.word	0x000000ff
        /*0958*/ 	.word	0x00038848
        /*095c*/ 	.short	0x0100
        /*095e*/ 	.byte	0x08
	.zero		1


	//   ....[6]....
        /*0960*/ 	.word	0x000003e0
        /*0964*/ 	.word	0x000000ff
        /*0968*/ 	.word	0x00038850
        /*096c*/ 	.short	0x0100
        /*096e*/ 	.byte	0x08
	.zero		1


	//   ....[7]....
        /*0970*/ 	.word	0x000003f0
        /*0974*/ 	.word	0x000000ff
        /*0978*/ 	.word	0x00038860
        /*097c*/ 	.short	0x0100
        /*097e*/ 	.byte	0x08
	.zero		1


	//   ....[8]....
        /*0980*/ 	.word	0x00000400
        /*0984*/ 	.word	0x000000ff
        /*0988*/ 	.word	0x00038858
        /*098c*/ 	.short	0x0100
        /*098e*/ 	.byte	0x08
	.zero		1


	//   ....[9]....
        /*0990*/ 	.word	0x00000410
        /*0994*/ 	.word	0x000000ff
        /*0998*/ 	.word	0x00038868
        /*099c*/ 	.short	0x0100
        /*099e*/ 	.byte	0x08
	.zero		1


	//   ....[10]....
        /*09a0*/ 	.word	0x00000500
        /*09a4*/ 	.word	0x000000ff
        /*09a8*/ 	.word	0x00038870
        /*09ac*/ 	.short	0x0100
        /*09ae*/ 	.byte	0x06
	.zero		1


	//   ....[11]....
        /*09b0*/ 	.word	0x00000510
        /*09b4*/ 	.word	0x000000ff
        /*09b8*/ 	.word	0x00038880
        /*09bc*/ 	.short	0x0100
        /*09be*/ 	.byte	0x06
	.zero		1


	//   ....[12]....
        /*09c0*/ 	.word	0x00000520
        /*09c4*/ 	.word	0x000000ff
        /*09c8*/ 	.word	0x00038878
        /*09cc*/ 	.short	0x0100
        /*09ce*/ 	.byte	0x06
	.zero		1


	//   ....[13]....
        /*09d0*/ 	.word	0x00000530
        /*09d4*/ 	.word	0x000000ff
        /*09d8*/ 	.word	0x00038888
        /*09dc*/ 	.short	0x0100
        /*09de*/ 	.byte	0x06
	.zero		1


	//   ....[14]....
        /*09e0*/ 	.word	0x00000660
        /*09e4*/ 	.word	0x000000ff
        /*09e8*/ 	.word	0x00038890
        /*09ec*/ 	.short	0x0100
        /*09ee*/ 	.byte	0x08
	.zero		1


	//   ....[15]....
        /*09f0*/ 	.word	0x00000670
        /*09f4*/ 	.word	0x000000ff
        /*09f8*/ 	.word	0x000388a0
        /*09fc*/ 	.short	0x0100
        /*09fe*/ 	.byte	0x08
	.zero		1


	//   ....[16]....
        /*0a00*/ 	.word	0x00000680
        /*0a04*/ 	.word	0x000000ff
        /*0a08*/ 	.word	0x00038898
        /*0a0c*/ 	.short	0x0100
        /*0a0e*/ 	.byte	0x08
	.zero		1


	//   ....[17]....
        /*0a10*/ 	.word	0x00000690
        /*0a14*/ 	.word	0x000000ff
        /*0a18*/ 	.word	0x000388a8
        /*0a1c*/ 	.short	0x0100
        /*0a1e*/ 	.byte	0x08
	.zero		1


	//   ....[18]....
        /*0a20*/ 	.word	0x000007d0
        /*0a24*/ 	.word	0x000000ff
        /*0a28*/ 	.word	0x000388b0
        /*0a2c*/ 	.short	0x0100
        /*0a2e*/ 	.byte	0x08
	.zero		1


	//   ....[19]....
        /*0a30*/ 	.word	0x000007e0
        /*0a34*/ 	.word	0x000000ff
        /*0a38*/ 	.word	0x000388c0
        /*0a3c*/ 	.short	0x0100
        /*0a3e*/ 	.byte	0x08
	.zero		1


	//   ....[20]....
        /*0a40*/ 	.word	0x000007f0
        /*0a44*/ 	.word	0x000000ff
        /*0a48*/ 	.word	0x000388b8
        /*0a4c*/ 	.short	0x0100
        /*0a4e*/ 	.byte	0x08
	.zero		1


	//   ....[21]....
        /*0a50*/ 	.word	0x00000800
        /*0a54*/ 	.word	0x000000ff
        /*0a58*/ 	.word	0x000388c8
        /*0a5c*/ 	.short	0x0100
        /*0a5e*/ 	.byte	0x08
	.zero		1


	//   ....[22]....
        /*0a60*/ 	.word	0x00002260
        /*0a64*/ 	.word	0x000000ff
        /*0a68*/ 	.word	0x00038800
        /*0a6c*/ 	.short	0x010a
        /*0a6e*/ 	.byte	0x06
	.zero		1


	//   ....[23]....
        /*0a70*/ 	.word	0x00002300
        /*0a74*/ 	.word	0x00000000
        /*0a78*/ 	.word	0x00038830
        /*0a7c*/ 	.short	0x010a
        /*0a7e*/ 	.byte	0x3f
	.zero		1


	//   ....[24]....
        /*0a80*/ 	.word	0x00002340
        /*0a84*/ 	.word	0x00000000
        /*0a88*/ 	.word	0x00038830
        /*0a8c*/ 	.short	0x010a
        /*0a8e*/ 	.byte	0x3f
	.zero		1


	//   ....[25]....
        /*0a90*/ 	.word	0x00004bc0
        /*0a94*/ 	.word	0x000000ff
        /*0a98*/ 	.word	0x00000000
        /*0a9c*/ 	.short	0x0101
        /*0a9e*/ 	.byte	0x04
	.zero		1


	//   ....[26]....
        /*0aa0*/ 	.word	0x00005fa0
        /*0aa4*/ 	.word	0x000000ff
        /*0aa8*/ 	.word	0x00038830
        /*0aac*/ 	.short	0x010a
        /*0aae*/ 	.byte	0x3d
	.zero		1


	//   ....[27]....
        /*0ab0*/ 	.word	0x00005fe0
        /*0ab4*/ 	.word	0x000000ff
        /*0ab8*/ 	.word	0x00038830
        /*0abc*/ 	.short	0x010a
        /*0abe*/ 	.byte	0x3d
	.zero		1


	//   ....[28]....
        /*0ac0*/ 	.word	0x00008550
        /*0ac4*/ 	.word	0x000000ff
        /*0ac8*/ 	.word	0x00038850
        /*0acc*/ 	.short	0x010a
        /*0ace*/ 	.byte	0x04
	.zero		1


	//   ....[29]....
        /*0ad0*/ 	.word	0x00008590
        /*0ad4*/ 	.word	0x000000ff
        /*0ad8*/ 	.word	0x00038850
        /*0adc*/ 	.short	0x010a
        /*0ade*/ 	.byte	0x04
	.zero		1


	//   ....[30]....
        /*0ae0*/ 	.word	0x000089b0
        /*0ae4*/ 	.word	0x000000ff
        /*0ae8*/ 	.word	0x00000000
        /*0aec*/ 	.short	0x0101
        /*0aee*/ 	.byte	0x3d
	.zero		1


	//   ....[31]....
        /*0af0*/ 	.word	0x00009c30
        /*0af4*/ 	.word	0x000000ff
        /*0af8*/ 	.word	0x00000000
        /*0afc*/ 	.short	0x0101
        /*0afe*/ 	.byte	0x04
	.zero		1


	//   ....[32]....
        /*0b00*/ 	.word	0x00009e20
        /*0b04*/ 	.word	0x000000ff
        /*0b08*/ 	.word	0x00038830
        /*0b0c*/ 	.short	0x010a
        /*0b0e*/ 	.byte	0x04
	.zero		1


	//   ....[33]....
        /*0b10*/ 	.word	0x00009e60
        /*0b14*/ 	.word	0x000000ff
        /*0b18*/ 	.word	0x00038830
        /*0b1c*/ 	.short	0x010a
        /*0b1e*/ 	.byte	0x04
	.zero		1


	//   ....[34]....
        /*0b20*/ 	.word	0x0000c3c0
        /*0b24*/ 	.word	0x000000ff
        /*0b28*/ 	.word	0x00038850
        /*0b2c*/ 	.short	0x010a
        /*0b2e*/ 	.byte	0x04
	.zero		1


	//   ....[35]....
        /*0b30*/ 	.word	0x0000c400
        /*0b34*/ 	.word	0x000000ff
        /*0b38*/ 	.word	0x00038850
        /*0b3c*/ 	.short	0x010a
        /*0b3e*/ 	.byte	0x04
	.zero		1


	//   ....[36]....
        /*0b40*/ 	.word	0x0000c760
        /*0b44*/ 	.word	0x000000ff
        /*0b48*/ 	.word	0x00000000
        /*0b4c*/ 	.short	0x0101
        /*0b4e*/ 	.byte	0x06
	.zero		1


	//   ....[37]....
        /*0b50*/ 	.word	0x0000d380
        /*0b54*/ 	.word	0x000000ff
        /*0b58*/ 	.word	0x00000000
        /*0b5c*/ 	.short	0x0101
        /*0b5e*/ 	.byte	0x04
	.zero		1


	//   ....[38]....
        /*0b60*/ 	.word	0x0000dc90
        /*0b64*/ 	.word	0x000000ff
        /*0b68*/ 	.word	0x00038850
        /*0b6c*/ 	.short	0x010a
        /*0b6e*/ 	.byte	0x08
	.zero		1


	//   ....[39]....
        /*0b70*/ 	.word	0x0000dcd0
        /*0b74*/ 	.word	0x000000ff
        /*0b78*/ 	.word	0x00038850
        /*0b7c*/ 	.short	0x010a
        /*0b7e*/ 	.byte	0x08
	.zero		1


	//   ....[40]....
        /*0b80*/ 	.word	0x0000e2f0
        /*0b84*/ 	.word	0x000000ff
        /*0b88*/ 	.word	0x00000000
        /*0b8c*/ 	.short	0x0101
        /*0b8e*/ 	.byte	0x04
	.zero		1


	//   ....[41]....
        /*0b90*/ 	.word	0x00010730
        /*0b94*/ 	.word	0x000000ff
        /*0b98*/ 	.word	0x00000000
        /*0b9c*/ 	.short	0x0101
        /*0b9e*/ 	.byte	0x08
	.zero		1


	//   ....[42]....
        /*0ba0*/ 	.word	0x00010fc0
        /*0ba4*/ 	.word	0x000000ff
        /*0ba8*/ 	.word	0x00000000
        /*0bac*/ 	.short	0x0101
        /*0bae*/ 	.byte	0x08
	.zero		1


	//   ....[43]....
        /*0bb0*/ 	.word	0x00015a90
        /*0bb4*/ 	.word	0x00000005
        /*0bb8*/ 	.word	0x00038840
        /*0bbc*/ 	.short	0x010a
        /*0bbe*/ 	.byte	0x3f
	.zero		1


	//   ....[44]....
        /*0bc0*/ 	.word	0x00016080
        /*0bc4*/ 	.word	0x00000005
        /*0bc8*/ 	.word	0x00038830
        /*0bcc*/ 	.short	0x0107
        /*0bce*/ 	.byte	0x3f
	.zero		1


	//   ....[45]....
        /*0bd0*/ 	.word	0x00016160
        /*0bd4*/ 	.word	0x00000005
        /*0bd8*/ 	.word	0x00038830
        /*0bdc*/ 	.short	0x0101
        /*0bde*/ 	.byte	0x3f
	.zero		1


	//   ....[46]....
        /*0be0*/ 	.word	0x00016d40
        /*0be4*/ 	.word	0x00000011
        /*0be8*/ 	.word	0x00038800
        /*0bec*/ 	.short	0x0107
        /*0bee*/ 	.byte	0x3f
	.zero		1


	//   ....[47]....
        /*0bf0*/ 	.word	0x00016e60
        /*0bf4*/ 	.word	0x00000011
        /*0bf8*/ 	.word	0x00038800
        /*0bfc*/ 	.short	0x0101
        /*0bfe*/ 	.byte	0x3f
	.zero		1


	//   ....[48]....
        /*0c00*/ 	.word	0x00016e80
        /*0c04*/ 	.word	0x00000011
        /*0c08*/ 	.word	0x00038820
        /*0c0c*/ 	.short	0x010a
        /*0c0e*/ 	.byte	0x3f
	.zero		1


	//   ....[49]....
        /*0c10*/ 	.word	0x00017250
        /*0c14*/ 	.word	0x00000006
        /*0c18*/ 	.word	0x00038840
        /*0c1c*/ 	.short	0x010a
        /*0c1e*/ 	.byte	0x3f
	.zero		1


	//   ....[50]....
        /*0c20*/ 	.word	0x000177b0
        /*0c24*/ 	.word	0x00000006
        /*0c28*/ 	.word	0x00038830
        /*0c2c*/ 	.short	0x0107
        /*0c2e*/ 	.byte	0x3f
	.zero		1


	//   ....[51]....
        /*0c30*/ 	.word	0x00017860
        /*0c34*/ 	.word	0x00000006
        /*0c38*/ 	.word	0x00038830
        /*0c3c*/ 	.short	0x0101
        /*0c3e*/ 	.byte	0x3f
	.zero		1


	//   ....[52]....
        /*0c40*/ 	.word	0x000178c0
        /*0c44*/ 	.word	0x00000006
        /*0c48*/ 	.word	0x00038860
        /*0c4c*/ 	.short	0x010a
        /*0c4e*/ 	.byte	0x3f
	.zero		1


	//   ....[53]....
        /*0c50*/ 	.word	0x00017dc0
        /*0c54*/ 	.word	0x00000006
        /*0c58*/ 	.word	0x00038850
        /*0c5c*/ 	.short	0x0107
        /*0c5e*/ 	.byte	0x3f
	.zero		1


	//   ....[54]....
        /*0c60*/ 	.word	0x00017f50
        /*0c64*/ 	.word	0x00000006
        /*0c68*/ 	.word	0x00038850
        /*0c6c*/ 	.short	0x0101
        /*0c6e*/ 	.byte	0x3f
	.zero		1


	//   ....[55]....
        /*0c70*/ 	.word	0x00018160
        /*0c74*/ 	.word	0x00000004
        /*0c78*/ 	.word	0x00038860
        /*0c7c*/ 	.short	0x010a
        /*0c7e*/ 	.byte	0x3f
	.zero		1


	//   ....[56]....
        /*0c80*/ 	.word	0x00018680
        /*0c84*/ 	.word	0x00000004
        /*0c88*/ 	.word	0x00038850
        /*0c8c*/ 	.short	0x0107
        /*0c8e*/ 	.byte	0x3f
	.zero		1


	//   ....[57]....
        /*0c90*/ 	.word	0x00018730
        /*0c94*/ 	.word	0x00000004
        /*0c98*/ 	.word	0x00038850
        /*0c9c*/ 	.short	0x0101
        /*0c9e*/ 	.byte	0x3f
	.zero		1


	//   ....[58]....
        /*0ca0*/ 	.word	0x00019880
        /*0ca4*/ 	.word	0x00000004
        /*0ca8*/ 	.word	0x00038820
        /*0cac*/ 	.short	0x010a
        /*0cae*/ 	.byte	0x3f
	.zero		1


	//   ....[59]....
        /*0cb0*/ 	.word	0x00019a20
        /*0cb4*/ 	.word	0x00000005
        /*0cb8*/ 	.word	0x00038840
        /*0cbc*/ 	.short	0x010a
        /*0cbe*/ 	.byte	0x3f
	.zero		1


	//   ....[60]....
        /*0cc0*/ 	.word	0x00019ac0
        /*0cc4*/ 	.word	0x00000017
        /*0cc8*/ 	.word	0x00038840
        /*0ccc*/ 	.short	0x010a
        /*0cce*/ 	.byte	0x3f
	.zero		1


	//   ....[61]....
        /*0cd0*/ 	.word	0x00019b00
        /*0cd4*/ 	.word	0x00000005
        /*0cd8*/ 	.word	0x00038860
        /*0cdc*/ 	.short	0x010a
        /*0cde*/ 	.byte	0x3f
	.zero		1


	//   ....[62]....
        /*0ce0*/ 	.word	0x00019b40
        /*0ce4*/ 	.word	0x00000017
        /*0ce8*/ 	.word	0x00038860
        /*0cec*/ 	.short	0x010a
        /*0cee*/ 	.byte	0x3f
	.zero		1


	//   ....[63]....
        /*0cf0*/ 	.word	0x00019bc0
        /*0cf4*/ 	.word	0x00000003
        /*0cf8*/ 	.word	0x00038800
        /*0cfc*/ 	.short	0x010a
        /*0cfe*/ 	.byte	0x3f
	.zero		1


	//   ....[64]....
        /*0d00*/ 	.word	0x00019c10
        /*0d04*/ 	.word	0x00000000
        /*0d08*/ 	.word	0x00038830
        /*0d0c*/ 	.short	0x010a
        /*0d0e*/ 	.byte	0x3f
	.zero		1


	//   ....[65]....
        /*0d10*/ 	.word	0x00019c70
        /*0d14*/ 	.word	0x00000004
        /*0d18*/ 	.word	0x00038830
        /*0d1c*/ 	.short	0x010a
        /*0d1e*/ 	.byte	0x3f
	.zero		1


	//   ....[66]....
        /*0d20*/ 	.word	0x00019cd0
        /*0d24*/ 	.word	0x00000002
        /*0d28*/ 	.word	0x00038850
        /*0d2c*/ 	.short	0x010a
        /*0d2e*/ 	.byte	0x3f
	.zero		1


	//   ....[67]....
        /*0d30*/ 	.word	0x00019d30
        /*0d34*/ 	.word	0x00000004
        /*0d38*/ 	.word	0x00038830
        /*0d3c*/ 	.short	0x010a
        /*0d3e*/ 	.byte	0x3f
	.zero		1


	//   ....[68]....
        /*0d40*/ 	.word	0x00019d90
        /*0d44*/ 	.word	0x00000002
        /*0d48*/ 	.word	0x00038850
        /*0d4c*/ 	.short	0x010a
        /*0d4e*/ 	.byte	0x3f
	.zero		1


	//   ....[69]....
        /*0d50*/ 	.word	0x00019df0
        /*0d54*/ 	.word	0x00000007
        /*0d58*/ 	.word	0x00038850
        /*0d5c*/ 	.short	0x010a
        /*0d5e*/ 	.byte	0x3f
	.zero		1


	//   ....[70]....
        /*0d60*/ 	.word	0x00019f10
        /*0d64*/ 	.word	0x00000005
        /*0d68*/ 	.word	0x00038840
        /*0d6c*/ 	.short	0x010a
        /*0d6e*/ 	.byte	0x3f
	.zero		1


	//   ....[71]....
        /*0d70*/ 	.word	0x0001b150
        /*0d74*/ 	.word	0x00000011
        /*0d78*/ 	.word	0x00038820
        /*0d7c*/ 	.short	0x010a
        /*0d7e*/ 	.byte	0x3f
	.zero		1


	//   ....[72]....
        /*0d80*/ 	.word	0x0001b1a0
        /*0d84*/ 	.word	0x00000006
        /*0d88*/ 	.word	0x00038840
        /*0d8c*/ 	.short	0x010a
        /*0d8e*/ 	.byte	0x3f
	.zero		1


	//   ....[73]....
        /*0d90*/ 	.word	0x0001b900
        /*0d94*/ 	.word	0x00000006
        /*0d98*/ 	.word	0x00038860
        /*0d9c*/ 	.short	0x010a
        /*0d9e*/ 	.byte	0x3f
	.zero		1


	//   ....[74]....
        /*0da0*/ 	.word	0x0001c0b0
        /*0da4*/ 	.word	0x00000004
        /*0da8*/ 	.word	0x00038860
        /*0dac*/ 	.short	0x010a
        /*0dae*/ 	.byte	0x3f
	.zero		1


	//   ....[75]....
        /*0db0*/ 	.word	0x0001d2f0
        /*0db4*/ 	.word	0x00000004
        /*0db8*/ 	.word	0x00038820
        /*0dbc*/ 	.short	0x010a
        /*0dbe*/ 	.byte	0x3f
	.zero		1


	//   ....[76]....
        /*0dc0*/ 	.word	0x0001d490
        /*0dc4*/ 	.word	0x00000005
        /*0dc8*/ 	.word	0x00038840
        /*0dcc*/ 	.short	0x010a
        /*0dce*/ 	.byte	0x3f
	.zero		1


	//   ....[77]....
        /*0dd0*/ 	.word	0x0001d4e0
        /*0dd4*/ 	.word	0x00000017
        /*0dd8*/ 	.word	0x00038840
        /*0ddc*/ 	.short	0x010a
        /*0dde*/ 	.byte	0x3f
	.zero		1


	//   ....[78]....
        /*0de0*/ 	.word	0x0001d530
        /*0de4*/ 	.word	0x00000005
        /*0de8*/ 	.word	0x00038860
        /*0dec*/ 	.short	0x010a
        /*0dee*/ 	.byte	0x3f
	.zero		1


	//----- nvinfo : EIATTR_NUM_MBARRIERS
	.align		4
.L_299:
        /*0df0*/ 	.byte	0x03, 0x38
        /*0df2*/ 	.short	0x0016


	//----- nvinfo : EIATTR_EXIT_INSTR_OFFSETS
	.align		4
        /*0df4*/ 	.byte	0x04, 0x1c
        /*0df6*/ 	.short	(.L_301 - .L_300)


	//   ....[0]....
.L_300:
        /*0df8*/ 	.word	0x00000990


	//   ....[1]....
        /*0dfc*/ 	.word	0x00013680


	//   ....[2]....
        /*0e00*/ 	.word	0x00019b90


	//----- nvinfo : EIATTR_MAX_THREADS
	.align		4
.L_301:
        /*0e04*/ 	.byte	0x04, 0x05
        /*0e06*/ 	.short	(.L_303 - .L_302)
.L_302:
        /*0e08*/ 	.word	0x00000180
        /*0e0c*/ 	.word	0x00000001
        /*0e10*/ 	.word	0x00000001


	//----- nvinfo : EIATTR_CRS_STACK_SIZE
	.align		4
.L_303:
        /*0e14*/ 	.byte	0x04, 0x1e
        /*0e16*/ 	.short	(.L_305 - .L_304)
.L_304:
        /*0e18*/ 	.word	0x00000000


	//----- nvinfo : EIATTR_CBANK_PARAM_SIZE
	.align		4
.L_305:
        /*0e1c*/ 	.byte	0x03, 0x19
        /*0e1e*/ 	.short	0x0af0


	//----- nvinfo : EIATTR_PARAM_CBANK
	.align		4
        /*0e20*/ 	.byte	0x04, 0x0a
        /*0e22*/ 	.short	(.L_307 - .L_306)
	.align		4
.L_306:
        /*0e24*/ 	.word	index@(.nv.constant0._ZN7cutlass13device_kernelIN5flash11enable_sm90INS1_16FlashAttnFwdSm90INS1_25CollectiveMainloopFwdSm90ILi2EN4cute5tupleIJNS5_1CILi1EEES8_S8_EEENS6_IJNS7_ILi128EEENS7_ILi80EEENS7_ILi256EEEEEELi256ENS_10bfloat16_tEfNS_4arch4Sm90ELb1ELb0ELb0ELb1ELb1ELb0ELb0ELb1ELb1ELb1ELb1ELb0EEENS1_21CollectiveEpilogueFwdINS6_IJSA_SC_SB_EEES9_SE_SG_Li256ELb1ELb1ELb1ELb0EEENS1_36VarlenDynamicPersistentTileSchedulerILi128ELi80ELi256ELi128ELb1ELb1ELb1ELb1ELb1ELb1EEEEEEEEEvNT_6ParamsE)
        /*0e28*/ 	.short	0x0210
        /*0e2a*/ 	.short	0x0af0


	//----- nvinfo : EIATTR_SW_WAR
	.align		4
.L_307:
        /*0e2c*/ 	.byte	0x04, 0x36
        /*0e2e*/ 	.short	(.L_309 - .L_308)
.L_308:
        /*0e30*/ 	.word	0x00000008
.L_309:


//--------------------- .nv.info._ZN7cutlass13device_kernelIN5flash11enable_sm90INS1_16FlashAttnFwdSm90INS1_25CollectiveMainloopFwdSm90ILi2EN4cute5tupleIJNS5_1CILi1EEES8_S8_EEENS6_IJNS7_ILi128EEENS7_ILi80EEENS7_ILi256EEEEEELi256ENS_10bfloat16_tEfNS_4arch4Sm90ELb1ELb0ELb0ELb1ELb1ELb1ELb0ELb1ELb1ELb1ELb1ELb0EEENS1_21CollectiveEpilogueFwdINS6_IJSA_SC_SB_EEES9_SE_SG_Li256ELb1ELb1ELb1ELb0EEENS1_36VarlenDynamicPersistentTileSchedulerILi128ELi80ELi256ELi128ELb1ELb1ELb1ELb1ELb1ELb1EEEEEEEEEvNT_6ParamsE --------------------------
	.section	.nv.info._ZN7cutlass13device_kernelIN5flash11enable_sm90INS1_16FlashAttnFwdSm90INS1_25CollectiveMainloopFwdSm90ILi2EN4cute5tupleIJNS5_1CILi1EEES8_S8_EEENS6_IJNS7_ILi128EEENS7_ILi80EEENS7_ILi256EEEEEELi256ENS_10bfloat16_tEfNS_4arch4Sm90ELb1ELb0ELb0ELb1ELb1ELb1ELb0ELb1ELb1ELb1ELb1ELb0EEENS1_21CollectiveEpilogueFwdINS6_IJSA_SC_SB_EEES9_SE_SG_Li256ELb1ELb1ELb1ELb0EEENS1_36VarlenDynamicPersistentTileSchedulerILi128ELi80ELi256ELi128ELb1ELb1ELb1ELb1ELb1ELb1EEEEEEEEEvNT_6ParamsE,"",@"SHT_CUDA_INFO"
	.sectionflags	@""
	.align	4


	//----- nvinfo : EIATTR_CUDA_API_VERSION
	.align		4
        /*0000*/ 	.byte	0x04, 0x37
        /*0002*/ 	.short	(.L_311 - .L_310)
.L_310:
        /*0004*/ 	.word	0x00000082


	//----- nvinfo : EIATTR_KPARAM_INFO
	.align		4
.L_311:
        /*0008*/ 	.byte	0x04, 0x17
        /*000a*/ 	.short	(.L_313 - .L_312)
.L_312:
        /*000c*/ 	.word	0x00000000
        /*0010*/ 	.short	0x0000
        /*0012*/ 	.short	0x0070
        /*0014*/ 	.byte	0x00, 0xf0, 0x01, 0x2a


	//----- nvinfo : EIATTR_SPARSE_MMA_MASK
	.align		4
.L_313:
        /*0018*/ 	.byte	0x03, 0x50
        /*001a*/ 	.short	0x0000


	//----- nvinfo : EIATTR_MAXREG_COUNT
	.align		4
        /*001c*/ 	.byte	0x03, 0x1b
        /*001e*/ 	.short	0x00a8


	//----- nvinfo : EIATTR_NUM_BARRIERS
	.align		4
        /*0020*/ 	.byte	0x02, 0x4c
        /*0022*/ 	.byte	0x10
	.zero		1


	//----- nvinfo : EIATTR_EXTERNS
	.align		4
        /*0024*/ 	.byte	0x04, 0x0f
        /*0026*/ 	.short	(.L_315 - .L_314)


	//   ....[0]....
	.align		4
.L_314:
        /*0028*/ 	.word	index@(__assertfail)


	//----- nvinfo : EIATTR_ANNOTATIONS
	.align		4
.L_315:
        /*002c*/ 	.byte	0x04, 0x55
        /*002e*/ 	.short	(.L_317 - .L_316)


	//   ....[0]....
.L_316:
        /* <DEDUP_REMOVED lines=160> */


	//----- nvinfo : EIATTR_MERCURY_ISA_VERSION
	.align		4
.L_317:
        /*0a18*/ 	.byte	0x03, 0x5f
        /*0a1a*/ 	.short	0x0101


	//----- nvinfo : EIATTR_UNUSED_LOAD_BYTE_OFFSET
	.align		4
        /*0a1c*/ 	.byte	0x04, 0x44
        /*0a1e*/ 	.short	(.L_319 - .L_318)


	//   ....[0]....
.L_318:
        /*0a20*/ 	.word	0x00000a20
        /*0a24*/ 	.word	0x0000fff0


	//   ....[1]....
        /*0a28*/ 	.word	0x00026330
        /*0a2c*/ 	.word	0x0000fff0


	//----- nvinfo : EIATTR_INT_WARP_WIDE_INSTR_OFFSETS
	.align		4
.L_319:
        /*0a30*/ 	.byte	0x04, 0x31
        /*0a32*/ 	.short	(.L_321 - .L_320)


	//   ....[0]....
.L_320:
        /*0a34*/ 	.word	0x00000130


	//   ....[1]....
        /*0a38*/ 	.word	0x00000170


	//   ....[2]....
        /*0a3c*/ 	.word	0x000001e0


	//   ....[3]....
        /*0a40*/ 	.word	0x0002e230


	//   ....[4]....
        /*0a44*/ 	.word	0x0002e2d0


	//   ....[5]....
        /*0a48*/ 	.word	0x000312d0


	//   ....[6]....
        /*0a4c*/ 	.word	0x00031370


	//----- nvinfo : EIATTR_COOP_GROUP_MASK_REGIDS
	.align		4
.L_321:
        /*0a50*/ 	.byte	0x04, 0x29
        /*0a52*/ 	.short	(.L_323 - .L_322)


	//   ....[0]....
.L_322:
        /*0a54*/ 	.word	0xffffffff


	//   ....[1]....
        /*0a58*/ 	.word	0xffffffff


	//   ....[2]....
        /*0a5c*/ 	.word	0xffffffff


	//   ....[3]....
        /*0a60*/ 	.word	0xffffffff


	//   ....[4]....
        /*0a64*/ 	.word	0xffffffff


	//   ....[5]....
        /*0a68*/ 	.word	0xffffffff


	//   ....[6]....
        /*0a6c*/ 	.word	0xffffffff


	//   ....[7]....
        /*0a70*/ 	.word	0xffffffff


	//   ....[8]....
        /*0a74*/ 	.word	0xffffffff


	//   ....[9]....
        /*0a78*/ 	.word	0xffffffff


	//   ....[10]....
        /*0a7c*/ 	.word	0xffffffff


	//   ....[11]....
        /*0a80*/ 	.word	0xffffffff


	//   ....[12]....
        /*0a84*/ 	.word	0xffffffff


	//   ....[13]....
        /*0a88*/ 	.word	0xffffffff


	//   ....[14]....
        /*0a8c*/ 	.word	0xffffffff


	//   ....[15]....
        /*0a90*/ 	.word	0xffffffff


	//   ....[16]....
        /*0a94*/ 	.word	0xffffffff


	//   ....[17]....
        /*0a98*/ 	.word	0xffffffff


	//   ....[18]....
        /*0a9c*/ 	.word	0xffffffff


	//   ....[19]....
        /*0aa0*/ 	.word	0xffffffff


	//   ....[20]....
        /*0aa4*/ 	.word	0xffffffff


	//   ....[21]....
        /*0aa8*/ 	.word	0xffffffff


	//   ....[22]....
        /*0aac*/ 	.word	0xffffffff


	//   ....[23]....
        /*0ab0*/ 	.word	0xffffffff


	//   ....[24]....
        /*0ab4*/ 	.word	0xffffffff


	//   ....[25]....
        /*0ab8*/ 	.word	0xffffffff


	//   ....[26]....
        /*0abc*/ 	.word	0xffffffff


	//   ....[27]....
        /*0ac0*/ 	.word	0xffffffff


	//   ....[28]....
        /*0ac4*/ 	.word	0xffffffff


	//   ....[29]....
        /*0ac8*/ 	.word	0xffffffff


	//   ....[30]....
        /*0acc*/ 	.word	0xffffffff


	//   ....[31]....
        /*0ad0*/ 	.word	0xffffffff


	//   ....[32]....
        /*0ad4*/ 	.word	0xffffffff


	//   ....[33]....
        /*0ad8*/ 	.word	0xffffffff


	//   ....[34]....
        /*0adc*/ 	.word	0xffffffff


	//   ....[35]....
        /*0ae0*/ 	.word	0xffffffff


	//   ....[36]....
        /*0ae4*/ 	.word	0xffffffff


	//   ....[37]....
        /*0ae8*/ 	.word	0xffffffff


	//   ....[38]....
        /*0aec*/ 	.word	0xffffffff


	//   ....[39]....
        /*0af0*/ 	.word	0xffffffff


	//   ....[40]....
        /*0af4*/ 	.word	0xffffffff


	//   ....[41]....
        /*0af8*/ 	.word	0xffffffff


	//   ....[42]....
        /*0afc*/ 	.word	0xffffffff


	//   ....[43]....
        /*0b00*/ 	.word	0xffffffff


	//   ....[44]....
        /*0b04*/ 	.word	0xffffffff


	//   ....[45]....
        /*0b08*/ 	.word	0xffffffff


	//   ....[46]....
        /*0b0c*/ 	.word	0xffffffff


	//   ....[47]....
        /*0b10*/ 	.word	0xffffffff


	//   ....[48]....
        /*0b14*/ 	.word	0xffffffff


	//   ....[49]....
        /*0b18*/ 	.word	0xffffffff


	//   ....[50]....
        /*0b1c*/ 	.word	0xffffffff


	//   ....[51]....
        /*0b20*/ 	.word	0xffffffff


	//   ....[52]....
        /*0b24*/ 	.word	0xffffffff


	//   ....[53]....
        /*0b28*/ 	.word	0xffffffff


	//   ....[54]....
        /*0b2c*/ 	.word	0xffffffff


	//   ....[55]....
        /*0b30*/ 	.word	0xffffffff


	//   ....[56]....
        /*0b34*/ 	.word	0xffffffff


	//   ....[57]....
        /*0b38*/ 	.word	0xffffffff


	//   ....[58]....
        /*0b3c*/ 	.word	0xffffffff


	//   ....[59]....
        /*0b40*/ 	.word	0xffffffff


	//   ....[60]....
        /*0b44*/ 	.word	0xffffffff


	//   ....[61]....
        /*0b48*/ 	.word	0xffffffff


	//   ....[62]....
        /*0b4c*/ 	.word	0xffffffff


	//   ....[63]....
        /*0b50*/ 	.word	0xffffffff


	//   ....[64]....
        /*0b54*/ 	.word	0xffffffff


	//   ....[65]....
        /*0b58*/ 	.word	0xffffffff


	//   ....[66]....
        /*0b5c*/ 	.word	0xffffffff


	//   ....[67]....
        /*0b60*/ 	.word	0xffffffff


	//   ....[68]....
        /*0b64*/ 	.word	0xffffffff


	//   ....[69]....
        /*0b68*/ 	.word	0xffffffff


	//   ....[70]....
        /*0b6c*/ 	.word	0xffffffff


	//   ....[71]....
        /*0b70*/ 	.word	0xffffffff


	//   ....[72]....
        /*0b74*/ 	.word	0xffffffff


	//   ....[73]....
        /*0b78*/ 	.word	0xffffffff


	//   ....[74]....
        /*0b7c*/ 	.word	0xffffffff


	//   ....[75]....
        /*0b80*/ 	.word	0xffffffff


	//   ....[76]....
        /*0b84*/ 	.word	0xffffffff


	//   ....[77]....
        /*0b88*/ 	.word	0xffffffff


	//   ....[78]....
        /*0b8c*/ 	.word	0xffffffff


	//   ....[79]....
        /*0b90*/ 	.word	0xffffffff


	//   ....[80]....
        /*0b94*/ 	.word	0xffffffff


	//   ....[81]....
        /*0b98*/ 	.word	0xffffffff


	//   ....[82]....
        /*0b9c*/ 	.word	0xffffffff


	//   ....[83]....
        /*0ba0*/ 	.word	0xffffffff


	//   ....[84]....
        /*0ba4*/ 	.word	0xffffffff


	//   ....[85]....
        /*0ba8*/ 	.word	0xffffffff


	//   ....[86]....
        /*0bac*/ 	.word	0xffffffff


	//   ....[87]....
        /*0bb0*/ 	.word	0xffffffff


	//   ....[88]....
        /*0bb4*/ 	.word	0xffffffff


	//   ....[89]....
        /*0bb8*/ 	.word	0xffffffff


	//   ....[90]....
        /*0bbc*/ 	.word	0xffffffff


	//   ....[91]....
        /*0bc0*/ 	.word	0xffffffff


	//   ....[92]....
        /*0bc4*/ 	.word	0xffffffff


	//   ....[93]....
        /*0bc8*/ 	.word	0xffffffff


	//   ....[94]....
        /*0bcc*/ 	.word	0xffffffff


	//   ....[95]....
        /*0bd0*/ 	.word	0xffffffff


	//   ....[96]....
        /*0bd4*/ 	.word	0xffffffff


	//   ....[97]....
        /*0bd8*/ 	.word	0xffffffff


	//   ....[98]....
        /*0bdc*/ 	.word	0xffffffff


	//   ....[99]....
        /*0be0*/ 	.word	0xffffffff


	//   ....[100]....
        /*0be4*/ 	.word	0xffffffff


	//   ....[101]....
        /*0be8*/ 	.word	0xffffffff


	//   ....[102]....
        /*0bec*/ 	.word	0xffffffff


	//   ....[103]....
        /*0bf0*/ 	.word	0xffffffff


	//   ....[104]....
        /*0bf4*/ 	.word	0xffffffff


	//   ....[105]....
        /*0bf8*/ 	.word	0xffffffff


	//   ....[106]....
        /*0bfc*/ 	.word	0xffffffff


	//   ....[107]....
        /*0c00*/ 	.word	0xffffffff


	//   ....[108]....
        /*0c04*/ 	.word	0xffffffff


	//   ....[109]....
        /*0c08*/ 	.word	0xffffffff


	//   ....[110]....
        /*0c0c*/ 	.word	0xffffffff


	//   ....[111]....
        /*0c10*/ 	.word	0xffffffff


	//   ....[112]....
        /*0c14*/ 	.word	0xffffffff


	//   ....[113]....
        /*0c18*/ 	.word	0xffffffff


	//   ....[114]....
        /*0c1c*/ 	.word	0xffffffff


	//   ....[115]....
        /*0c20*/ 	.word	0xffffffff


	//   ....[116]....
        /*0c24*/ 	.word	0xffffffff


	//   ....[117]....
        /*0c28*/ 	.word	0xffffffff


	//   ....[118]....
        /*0c2c*/ 	.word	0xffffffff


	//   ....[119]....
        /*0c30*/ 	.word	0xffffffff


	//   ....[120]....
        /*0c34*/ 	.word	0xffffffff


	//   ....[121]....
        /*0c38*/ 	.word	0xffffffff


	//   ....[122]....
        /*0c3c*/ 	.word	0xffffffff


	//   ....[123]....
        /*0c40*/ 	.word	0xffffffff


	//   ....[124]....
        /*0c44*/ 	.word	0xffffffff


	//   ....[125]....
        /*0c48*/ 	.word	0xffffffff


	//   ....[126]....
        /*0c4c*/ 	.word	0xffffffff


	//   ....[127]....
        /*0c50*/ 	.word	0xffffffff


	//   ....[128]....
        /*0c54*/ 	.word	0xffffffff


	//   ....[129]....
        /*0c58*/ 	.word	0xffffffff


	//   ....[130]....
        /*0c5c*/ 	.word	0xffffffff


	//   ....[131]....
        /*0c60*/ 	.word	0xffffffff


	//   ....[132]....
        /*0c64*/ 	.word	0xffffffff


	//   ....[133]....
        /*0c68*/ 	.word	0xffffffff


	//   ....[134]....
        /*0c6c*/ 	.word	0xffffffff


	//   ....[135]....
        /*0c70*/ 	.word	0xffffffff


	//   ....[136]....
        /*0c74*/ 	.word	0xffffffff


	//   ....[137]....
        /*0c78*/ 	.word	0xffffffff


	//   ....[138]....
        /*0c7c*/ 	.word	0xffffffff


	//   ....[139]....
        /*0c80*/ 	.word	0xffffffff


	//   ....[140]....
        /*0c84*/ 	.word	0xffffffff


	//   ....[141]....
        /*0c88*/ 	.word	0xffffffff


	//   ....[142]....
        /*0c8c*/ 	.word	0xffffffff


	//   ....[143]....
        /*0c90*/ 	.word	0xffffffff


	//   ....[144]....
        /*0c94*/ 	.word	0xffffffff


	//   ....[145]....
        /*0c98*/ 	.word	0xffffffff


	//   ....[146]....
        /*0c9c*/ 	.word	0xffffffff


	//   ....[147]....
        /*0ca0*/ 	.word	0xffffffff


	//   ....[148]....
        /*0ca4*/ 	.word	0xffffffff


	//   ....[149]....
        /*0ca8*/ 	.word	0xffffffff


	//   ....[150]....
        /*0cac*/ 	.word	0xffffffff


	//   ....[151]....
        /*0cb0*/ 	.word	0xffffffff


	//   ....[152]....
        /*0cb4*/ 	.word	0xffffffff


	//   ....[153]....
        /*0cb8*/ 	.word	0xffffffff


	//   ....[154]....
        /*0cbc*/ 	.word	0xffffffff


	//   ....[155]....
        /*0cc0*/ 	.word	0xffffffff


	//   ....[156]....
        /*0cc4*/ 	.word	0xffffffff


	//   ....[157]....
        /*0cc8*/ 	.word	0xffffffff


	//   ....[158]....
        /*0ccc*/ 	.word	0xffffffff


	//   ....[159]....
        /*0cd0*/ 	.word	0xffffffff


	//   ....[160]....
        /*0cd4*/ 	.word	0xffffffff


	//   ....[161]....
        /*0cd8*/ 	.word	0xffffffff


	//   ....[162]....
        /*0cdc*/ 	.word	0xffffffff


	//   ....[163]....
        /*0ce0*/ 	.word	0xffffffff


	//   ....[164]....
        /*0ce4*/ 	.word	0xffffffff


	//   ....[165]....
        /*0ce8*/ 	.word	0xffffffff


	//   ....[166]....
        /*0cec*/ 	.word	0xffffffff


	//   ....[167]....
        /*0cf0*/ 	.word	0xffffffff


	//   ....[168]....
        /*0cf4*/ 	.word	0xffffffff


	//   ....[169]....
        /*0cf8*/ 	.word	0xffffffff


	//   ....[170]....
        /*0cfc*/ 	.word	0xffffffff


	//   ....[171]....
        /*0d00*/ 	.word	0xffffffff


	//   ....[172]....
        /*0d04*/ 	.word	0xffffffff


	//   ....[173]....
        /*0d08*/ 	.word	0xffffffff


	//   ....[174]....
        /*0d0c*/ 	.word	0xffffffff


	//   ....[175]....
        /*0d10*/ 	.word	0xffffffff


	//   ....[176]....
        /*0d14*/ 	.word	0xffffffff


	//   ....[177]....
        /*0d18*/ 	.word	0xffffffff


	//   ....[178]....
        /*0d1c*/ 	.word	0xffffffff


	//   ....[179]....
        /*0d20*/ 	.word	0xffffffff


	//   ....[180]....
        /*0d24*/ 	.word	0xffffffff


	//   ....[181]....
        /*0d28*/ 	.word	0xffffffff


	//   ....[182]....
        /*0d2c*/ 	.word	0xffffffff


	//   ....[183]....
        /*0d30*/ 	.word	0xffffffff


	//   ....[184]....
        /*0d34*/ 	.word	0xffffffff


	//   ....[185]....
        /*0d38*/ 	.word	0xffffffff


	//   ....[186]....
        /*0d3c*/ 	.word	0xffffffff


	//   ....[187]....
        /*0d40*/ 	.word	0xffffffff


	//   ....[188]....
        /*0d44*/ 	.word	0xffffffff


	//   ....[189]....
        /*0d48*/ 	.word	0xffffffff


	//   ....[190]....
        /*0d4c*/ 	.word	0xffffffff


	//   ....[191]....
        /*0d50*/ 	.word	0xffffffff


	//   ....[192]....
        /*0d54*/ 	.word	0xffffffff


	//   ....[193]....
        /*0d58*/ 	.word	0xffffffff


	//   ....[194]....
        /*0d5c*/ 	.word	0xffffffff


	//   ....[195]....
        /*0d60*/ 	.word	0xffffffff


	//   ....[196]....
        /*0d64*/ 	.word	0xffffffff


	//   ....[197]....
        /*0d68*/ 	.word	0xffffffff


	//   ....[198]....
        /*0d6c*/ 	.word	0xffffffff


	//   ....[199]....
        /*0d70*/ 	.word	0xffffffff


	//   ....[200]....
        /*0d74*/ 	.word	0xffffffff


	//   ....[201]....
        /*0d78*/ 	.word	0x0500000f


	//   ....[202]....
        /*0d7c*/ 	.word	0x0500000f


	//   ....[203]....
        /*0d80*/ 	.word	0x0500000f


	//   ....[204]....
        /*0d84*/ 	.word	0x0500000f


	//   ....[205]....
        /*0d88*/ 	.word	0x0500000f


	//   ....[206]....
        /*0d8c*/ 	.word	0x0500000f


	//   ....[207]....
        /*0d90*/ 	.word	0x0500000f


	//   ....[208]....
        /*0d94*/ 	.word	0x0500000f


	//   ....[209]....
        /*0d98*/ 	.word	0x0500000f


	//   ....[210]....
        /*0d9c*/ 	.word	0x0500000f


	//   ....[211]....
        /*0da0*/ 	.word	0x0500000f


	//   ....[212]....
        /*0da4*/ 	.word	0x0500000f


	//   ....[213]....
        /*0da8*/ 	.word	0x0500000f


	//   ....[214]....
        /*0dac*/ 	.word	0x0500000f


	//   ....[215]....
        /*0db0*/ 	.word	0x0500000f


	//   ....[216]....
        /*0db4*/ 	.word	0x0500000f


	//   ....[217]....
        /*0db8*/ 	.word	0x0500000f


	//   ....[218]....
        /*0dbc*/ 	.word	0x0500000f


	//   ....[219]....
        /*0dc0*/ 	.word	0x0500000f


	//   ....[220]....
        /*0dc4*/ 	.word	0x0500000f


	//   ....[221]....
        /*0dc8*/ 	.word	0x0500000f


	//   ....[222]....
        /*0dcc*/ 	.word	0x0500000f


	//   ....[223]....
        /*0dd0*/ 	.word	0x0500000f


	//   ....[224]....
        /*0dd4*/ 	.word	0x0500000f


	//   ....[225]....
        /*0dd8*/ 	.word	0x0500000f


	//   ....[226]....
        /*0ddc*/ 	.word	0x0500000f


	//   ....[227]....
        /*0de0*/ 	.word	0x0500000f


	//   ....[228]....
        /*0de4*/ 	.word	0x0500000f


	//   ....[229]....
        /*0de8*/ 	.word	0x0500000f


	//   ....[230]....
        /*0dec*/ 	.word	0x0500000f


	//   ....[231]....
        /*0df0*/ 	.word	0x0500000f


	//   ....[232]....
        /*0df4*/ 	.word	0x0500000f


	//   ....[233]....
        /*0df8*/ 	.word	0x0500000f


	//   ....[234]....
        /*0dfc*/ 	.word	0x0500000f


	//   ....[235]....
        /*0e00*/ 	.word	0x0500000f


	//   ....[236]....
        /*0e04*/ 	.word	0x0500000f


	//   ....[237]....
        /*0e08*/ 	.word	0x0500000f


	//   ....[238]....
        /*0e0c*/ 	.word	0x0500000f


	//   ....[239]....
        /*0e10*/ 	.word	0x0500000f


	//   ....[240]....
        /*0e14*/ 	.word	0x0500000f


	//   ....[241]....
        /*0e18*/ 	.word	0x0500000f


	//   ....[242]....
        /*0e1c*/ 	.word	0x0500000f


	//   ....[243]....
        /*0e20*/ 	.word	0x0500000f


	//   ....[244]....
        /*0e24*/ 	.word	0x0500000f


	//   ....[245]....
        /*0e28*/ 	.word	0x0500000f


	//   ....[246]....
        /*0e2c*/ 	.word	0x0500000f


	//   ....[247]....
        /*0e30*/ 	.word	0x0500000f


	//   ....[248]....
        /*0e34*/ 	.word	0x0500000f


	//   ....[249]....
        /*0e38*/ 	.word	0x0500000f


	//   ....[250]....
        /*0e3c*/ 	.word	0x0500000f


	//   ....[251]....
        /*0e40*/ 	.word	0x0500000f


	//   ....[252]....
        /*0e44*/ 	.word	0x0500000f


	//   ....[253]....
        /*0e48*/ 	.word	0x0500000f


	//   ....[254]....
        /*0e4c*/ 	.word	0x0500000f


	//   ....[255]....
        /*0e50*/ 	.word	0x0500000f


	//   ....[0]....
        /*0e54*/ 	.word	0x0500000f


	//   ....[1]....
        /*0e58*/ 	.word	0x0500000f


	//   ....[2]....
        /*0e5c*/ 	.word	0x0500000f


	//   ....[3]....
        /*0e60*/ 	.word	0x0500000f


	//   ....[4]....
        /*0e64*/ 	.word	0x0500000f


	//   ....[5]....
        /*0e68*/ 	.word	0x0500000f


	//   ....[6]....
        /*0e6c*/ 	.word	0x0500000f


	//   ....[7]....
        /*0e70*/ 	.word	0x0500000f


	//   ....[8]....
        /*0e74*/ 	.word	0x0500000f


	//   ....[9]....
        /*0e78*/ 	.word	0x0500000f


	//   ....[10]....
        /*0e7c*/ 	.word	0x0500000f


	//   ....[11]....
        /*0e80*/ 	.word	0x0500000f


	//   ....[12]....
        /*0e84*/ 	.word	0x0500000f


	//   ....[13]....
        /*0e88*/ 	.word	0x0500000f


	//   ....[14]....
        /*0e8c*/ 	.word	0x0500000f


	//   ....[15]....
        /*0e90*/ 	.word	0x0500000f


	//   ....[16]....
        /*0e94*/ 	.word	0x0500000f


	//   ....[17]....
        /*0e98*/ 	.word	0x0500000f


	//   ....[18]....
        /*0e9c*/ 	.word	0x0500000f


	//   ....[19]....
        /*0ea0*/ 	.word	0x0500000f


	//   ....[20]....
        /*0ea4*/ 	.word	0x0500000f


	//   ....[21]....
        /*0ea8*/ 	.word	0x0500000f


	//   ....[22]....
        /*0eac*/ 	.word	0x0500000f


	//   ....[23]....
        /*0eb0*/ 	.word	0x0500000f


	//   ....[24]....
        /*0eb4*/ 	.word	0x0500000f


	//   ....[25]....
        /*0eb8*/ 	.word	0x0500000f


	//   ....[26]....
        /*0ebc*/ 	.word	0x0500000f


	//   ....[27]....
        /*0ec0*/ 	.word	0x0500000f


	//   ....[28]....
        /*0ec4*/ 	.word	0x0500000f


	//   ....[29]....
        /*0ec8*/ 	.word	0x0500000f


	//   ....[30]....
        /*0ecc*/ 	.word	0x0500000f


	//   ....[31]....
        /*0ed0*/ 	.word	0x0500000f


	//   ....[32]....
        /*0ed4*/ 	.word	0x0500000f


	//   ....[33]....
        /*0ed8*/ 	.word	0x0500000f


	//   ....[34]....
        /*0edc*/ 	.word	0x0500000f


	//   ....[35]....
        /*0ee0*/ 	.word	0x0500000f


	//   ....[36]....
        /*0ee4*/ 	.word	0x0500000f


	//   ....[37]....
        /*0ee8*/ 	.word	0x0500000f


	//   ....[38]....
        /*0eec*/ 	.word	0x0500000f


	//   ....[39]....
        /*0ef0*/ 	.word	0x0500000f


	//   ....[40]....
        /*0ef4*/ 	.word	0x0500000f


	//   ....[41]....
        /*0ef8*/ 	.word	0x0500000f


	//   ....[42]....
        /*0efc*/ 	.word	0x0500000f


	//   ....[43]....
        /*0f00*/ 	.word	0x0500000f


	//   ....[44]....
        /*0f04*/ 	.word	0x0500000f


	//   ....[45]....
        /*0f08*/ 	.word	0x0500000f


	//   ....[46]....
        /*0f0c*/ 	.word	0x0500000f


	//   ....[47]....
        /*0f10*/ 	.word	0x0500000f


	//   ....[48]....
        /*0f14*/ 	.word	0x0500000f


	//   ....[49]....
        /*0f18*/ 	.word	0x0500000f


	//   ....[50]....
        /*0f1c*/ 	.word	0x0500000f


	//   ....[51]....
        /*0f20*/ 	.word	0x0500000f


	//   ....[52]....
        /*0f24*/ 	.word	0x0500000f


	//   ....[53]....
        /*0f28*/ 	.word	0x0500000f


	//   ....[54]....
        /*0f2c*/ 	.word	0x0500000f


	//   ....[55]....
        /*0f30*/ 	.word	0x0500000f


	//   ....[56]....
        /*0f34*/ 	.word	0x0500000f


	//   ....[57]....
        /*0f38*/ 	.word	0x0500000f


	//   ....[58]....
        /*0f3c*/ 	.word	0x0500000f


	//   ....[59]....
        /*0f40*/ 	.word	0x0500000f


	//   ....[60]....
        /*0f44*/ 	.word	0x0500000f


	//   ....[61]....
        /*0f48*/ 	.word	0x0500000f


	//   ....[62]....
        /*0f4c*/ 	.word	0x0500000f


	//   ....[63]....
        /*0f50*/ 	.word	0x0500000f


	//   ....[64]....
        /*0f54*/ 	.word	0x0500000f


	//   ....[65]....
        /*0f58*/ 	.word	0x0500000f


	//   ....[66]....
        /*0f5c*/ 	.word	0x0500000f


	//   ....[67]....
        /*0f60*/ 	.word	0x0500000f


	//   ....[68]....
        /*0f64*/ 	.word	0x0500000f


	//   ....[69]....
        /*0f68*/ 	.word	0x0500000f


	//   ....[70]....
        /*0f6c*/ 	.word	0x0500000f


	//   ....[71]....
        /*0f70*/ 	.word	0x0500000f


	//----- nvinfo : EIATTR_COOP_GROUP_INSTR_OFFSETS
	.align		4
.L_323:
        /*0f74*/ 	.byte	0x04, 0x28
        /*0f76*/ 	.short	(.L_325 - .L_324)


	//   ....[0]....
.L_324:
        /*0f78*/ 	.word	0x00000060


	//   ....[1]....
        /*0f7c*/ 	.word	0x00000140


	//   ....[2]....
        /*0f80*/ 	.word	0x00000190


	//   ....[3]....
        /*0f84*/ 	.word	0x000003c0


	//   ....[4]....
        /*0f88*/ 	.word	0x00000520


	//   ....[5]....
        /*0f8c*/ 	.word	0x00000640


	//   ....[6]....
        /*0f90*/ 	.word	0x000007a0


	//   ....[7]....
        /*0f94*/ 	.word	0x00004330


	//   ....[8]....
        /*0f98*/ 	.word	0x00004340


	//   ....[9]....
        /*0f9c*/ 	.word	0x00005250


	//   ....[10]....
        /*0fa0*/ 	.word	0x00005260


	//   ....[11]....
        /*0fa4*/ 	.word	0x000061a0


	//   ....[12]....
        /*0fa8*/ 	.word	0x000061b0


	//   ....[13]....
        /*0fac*/ 	.word	0x00007d30


	//   ....[14]....
        /*0fb0*/ 	.word	0x00007d40


	//   ....[15]....
        /*0fb4*/ 	.word	0x00008e20


	//   ....[16]....
        /*0fb8*/ 	.word	0x00008e30


	//   ....[17]....
        /*0fbc*/ 	.word	0x00009f20


	//   ....[18]....
        /*0fc0*/ 	.word	0x00009f30


	//   ....[19]....
        /*0fc4*/ 	.word	0x0000b280


	//   ....[20]....
        /*0fc8*/ 	.word	0x0000b290


	//   ....[21]....
        /*0fcc*/ 	.word	0x0000b450


	//   ....[22]....
        /*0fd0*/ 	.word	0x0000b460


	//   ....[23]....
        /*0fd4*/ 	.word	0x0000b630


	//   ....[24]....
        /*0fd8*/ 	.word	0x0000b640


	//   ....[25]....
        /*0fdc*/ 	.word	0x0000ba90


	//   ....[26]....
        /*0fe0*/ 	.word	0x0000baa0


	//   ....[27]....
        /*0fe4*/ 	.word	0x0000bc20


	//   ....[28]....
        /*0fe8*/ 	.word	0x0000bc40


	//   ....[29]....
        /*0fec*/ 	.word	0x0000bdd0


	//   ....[30]....
        /*0ff0*/ 	.word	0x0000bdf0


	//   ....[31]....
        /*0ff4*/ 	.word	0x0000c910


	//   ....[32]....
        /*0ff8*/ 	.word	0x0000d010


	//   ....[33]....
        /*0ffc*/ 	.word	0x0000d020


	//   ....[34]....
        /*1000*/ 	.word	0x0000d030


	//   ....[35]....
        /*1004*/ 	.word	0x0000d040


	//   ....[36]....
        /*1008*/ 	.word	0x0000d650


	//   ....[37]....
        /*100c*/ 	.word	0x0000d660


	//   ....[38]....
        /*1010*/ 	.word	0x0000d670


	//   ....[39]....
        /*1014*/ 	.word	0x0000d680


	//   ....[40]....
        /*1018*/ 	.word	0x0000dc00


	//   ....[41]....
        /*101c*/ 	.word	0x0000dc10


	//   ....[42]....
        /*1020*/ 	.word	0x0000dc20


	//   ....[43]....
        /*1024*/ 	.word	0x0000dc30


	//   ....[44]....
        /*1028*/ 	.word	0x0000e1d0


	//   ....[45]....
        /*102c*/ 	.word	0x0000e1e0


	//   ....[46]....
        /*1030*/ 	.word	0x0000e1f0


	//   ....[47]....
        /*1034*/ 	.word	0x0000e200


	//   ....[48]....
        /*1038*/ 	.word	0x00011d00


	//   ....[49]....
        /*103c*/ 	.word	0x00011d10


	//   ....[50]....
        /*1040*/ 	.word	0x00011d20


	//   ....[51]....
        /*1044*/ 	.word	0x00011d30


	//   ....[52]....
        /*1048*/ 	.word	0x000121e0


	//   ....[53]....
        /*104c*/ 	.word	0x000121f0


	//   ....[54]....
        /*1050*/ 	.word	0x00012200


	//   ....[55]....
        /*1054*/ 	.word	0x00012210


	//   ....[56]....
        /*1058*/ 	.word	0x00012640


	//   ....[57]....
        /*105c*/ 	.word	0x00012650


	//   ....[58]....
        /*1060*/ 	.word	0x00012660


	//   ....[59]....
        /*1064*/ 	.word	0x00012670


	//   ....[60]....
        /*1068*/ 	.word	0x00012ac0


	//   ....[61]....
        /*106c*/ 	.word	0x00012ad0


	//   ....[62]....
        /*1070*/ 	.word	0x00012ae0


	//   ....[63]....
        /*1074*/ 	.word	0x00012af0


	//   ....[64]....
        /*1078*/ 	.word	0x00019c70


	//   ....[65]....
        /*107c*/ 	.word	0x0001a060


	//   ....[66]....
        /*1080*/ 	.word	0x0001a0b0


	//   ....[67]....
        /*1084*/ 	.word	0x0001a160


	//   ....[68]....
        /*1088*/ 	.word	0x0001a530


	//   ....[69]....
        /*108c*/ 	.word	0x0001a550


	//   ....[70]....
        /*1090*/ 	.word	0x0001f050


	//   ....[71]....
        /*1094*/ 	.word	0x0001f070


	//   ....[72]....
        /*1098*/ 	.word	0x0001f570


	//   ....[73]....
        /*109c*/ 	.word	0x0001f670


	//   ....[74]....
        /*10a0*/ 	.word	0x0001faf0


	//   ....[75]....
        /*10a4*/ 	.word	0x0001fb40


	//   ....[76]....
        /*10a8*/ 	.word	0x00024130


	//   ....[77]....
        /*10ac*/ 	.word	0x00024160


	//   ....[78]....
        /*10b0*/ 	.word	0x00024450


	//   ....[79]....
        /*10b4*/ 	.word	0x000244c0


	//   ....[80]....
        /*10b8*/ 	.word	0x00025610


	//   ....[81]....
        /*10bc*/ 	.word	0x000256e0


	//   ....[82]....
        /*10c0*/ 	.word	0x000258c0


	//   ....[83]....
        /*10c4*/ 	.word	0x000258e0


	//   ....[84]....
        /*10c8*/ 	.word	0x00027410


	//   ....[85]....
        /*10cc*/ 	.word	0x00027420


	//   ....[86]....
        /*10d0*/ 	.word	0x00027430


	//   ....[87]....
        /*10d4*/ 	.word	0x00027440


	//   ....[88]....
        /*10d8*/ 	.word	0x00027e50


	//   ....[89]....
        /*10dc*/ 	.word	0x00027e60


	//   ....[90]....
        /*10e0*/ 	.word	0x00027fd0


	//   ....[91]....
        /*10e4*/ 	.word	0x00027ff0


	//   ....[92]....
        /*10e8*/ 	.word	0x00028140


	//   ....[93]....
        /*10ec*/ 	.word	0x00028160


	//   ....[94]....
        /*10f0*/ 	.word	0x000282c0


	//   ....[95]....
        /*10f4*/ 	.word	0x000282e0


	//   ....[96]....
        /*10f8*/ 	.word	0x00028ad0


	//   ....[97]....
        /*10fc*/ 	.word	0x00028b00


	//   ....[98]....
        /*1100*/ 	.word	0x00029360


	//   ....[99]....
        /*1104*/ 	.word	0x00029370


	//   ....[100]....
        /*1108*/ 	.word	0x0002a490


	//   ....[101]....
        /*110c*/ 	.word	0x0002a4c0


	//   ....[102]....
        /*1110*/ 	.word	0x0002a620


	//   ....[103]....
        /*1114*/ 	.word	0x0002a640


	//   ....[104]....
        /*1118*/ 	.word	0x0002a790


	//   ....[105]....
        /*111c*/ 	.word	0x0002a7b0


	//   ....[106]....
        /*1120*/ 	.word	0x0002a910


	//   ....[107]....
        /*1124*/ 	.word	0x0002a930


	//   ....[108]....
        /*1128*/ 	.word	0x0002ab10


	//   ....[109]....
        /*112c*/ 	.word	0x0002ad10


	//   ....[110]....
        /*1130*/ 	.word	0x0002ad40


	//   ....[111]....
        /*1134*/ 	.word	0x0002ad70


	//   ....[112]....
        /*1138*/ 	.word	0x0002ada0


	//   ....[113]....
        /*113c*/ 	.word	0x0002add0


	//   ....[114]....
        /*1140*/ 	.word	0x0002ae00


	//   ....[115]....
        /*1144*/ 	.word	0x0002afa0


	//   ....[116]....
        /*1148*/ 	.word	0x0002afd0


	//   ....[117]....
        /*114c*/ 	.word	0x0002b000


	//   ....[118]....
        /*1150*/ 	.word	0x0002b030


	//   ....[119]....
        /*1154*/ 	.word	0x0002b060


	//   ....[120]....
        /*1158*/ 	.word	0x0002b090


	//   ....[121]....
        /*115c*/ 	.word	0x0002b120


	//   ....[122]....
        /*1160*/ 	.word	0x0002b150


	//   ....[123]....
        /*1164*/ 	.word	0x0002b160


	//   ....[124]....
        /*1168*/ 	.word	0x0002b1a0


	//   ....[125]....
        /*116c*/ 	.word	0x0002c6d0


	//   ....[126]....
        /*1170*/ 	.word	0x0002ee00


	//   ....[127]....
        /*1174*/ 	.word	0x0002ee40


	//   ....[128]....
        /*1178*/ 	.word	0x0002ee80


	//   ....[129]....
        /*117c*/ 	.word	0x0002ef40


	//   ....[130]....
        /*1180*/ 	.word	0x0002ef70


	//   ....[131]....
        /*1184*/ 	.word	0x0002efd0


	//   ....[132]....
        /*1188*/ 	.word	0x0002f010


	//   ....[133]....
        /*118c*/ 	.word	0x0002f070


	//   ....[134]....
        /*1190*/ 	.word	0x0002f090


	//   ....[135]....
        /*1194*/ 	.word	0x0002f0c0


	//   ....[136]....
        /*1198*/ 	.word	0x0002f8e0


	//   ....[137]....
        /*119c*/ 	.word	0x0002f920


	//   ....[138]....
        /*11a0*/ 	.word	0x0002f940


	//   ....[139]....
        /*11a4*/ 	.word	0x0002f9e0


	//   ....[140]....
        /*11a8*/ 	.word	0x0002f9f0


	//   ....[141]....
        /*11ac*/ 	.word	0x0002faa0


	//   ....[142]....
        /*11b0*/ 	.word	0x0002fab0


	//   ....[143]....
        /*11b4*/ 	.word	0x0002fb60


	//   ....[144]....
        /*11b8*/ 	.word	0x0002fb70


	//   ....[145]....
        /*11bc*/ 	.word	0x0002fc20


	//   ....[146]....
        /*11c0*/ 	.word	0x0002fc30


	//   ....[147]....
        /*11c4*/ 	.word	0x0002fce0


	//   ....[148]....
        /*11c8*/ 	.word	0x0002fcf0


	//   ....[149]....
        /*11cc*/ 	.word	0x0002fda0


	//   ....[150]....
        /*11d0*/ 	.word	0x0002fdb0


	//   ....[151]....
        /*11d4*/ 	.word	0x0002fe00


	//   ....[152]....
        /*11d8*/ 	.word	0x00030610


	//   ....[153]....
        /*11dc*/ 	.word	0x00030650


	//   ....[154]....
        /*11e0*/ 	.word	0x00030680


	//   ....[155]....
        /*11e4*/ 	.word	0x00030740


	//   ....[156]....
        /*11e8*/ 	.word	0x00030770


	//   ....[157]....
        /*11ec*/ 	.word	0x000307c0


	//   ....[158]....
        /*11f0*/ 	.word	0x000307f0


	//   ....[159]....
        /*11f4*/ 	.word	0x00030840


	//   ....[160]....
        /*11f8*/ 	.word	0x00030870


	//   ....[161]....
        /*11fc*/ 	.word	0x000308e0


	//   ....[162]....
        /*1200*/ 	.word	0x00030be0


	//   ....[163]....
        /*1204*/ 	.word	0x00030c10


	//   ....[164]....
        /*1208*/ 	.word	0x00030cd0


	//   ....[165]....
        /*120c*/ 	.word	0x00030ce0


	//   ....[166]....
        /*1210*/ 	.word	0x00030d90


	//   ....[167]....
        /*1214*/ 	.word	0x00030da0


	//   ....[168]....
        /*1218*/ 	.word	0x00030e50


	//   ....[169]....
        /*121c*/ 	.word	0x00030e60


	//   ....[170]....
        /*1220*/ 	.word	0x00030e70


	//   ....[171]....
        /*1224*/ 	.word	0x00030f20


	//   ....[172]....
        /*1228*/ 	.word	0x000314d0


	//   ....[173]....
        /*122c*/ 	.word	0x00031510


	//   ....[174]....
        /*1230*/ 	.word	0x000315a0


	//   ....[175]....
        /*1234*/ 	.word	0x000315d0


	//   ....[176]....
        /*1238*/ 	.word	0x00031660


	//   ....[177]....
        /*123c*/ 	.word	0x00031690


	//   ....[178]....
        /*1240*/ 	.word	0x00031720


	//   ....[179]....
        /*1244*/ 	.word	0x00031750


	//   ....[180]....
        /*1248*/ 	.word	0x00031760


	//   ....[181]....
        /*124c*/ 	.word	0x000317f0


	//   ....[182]....
        /*1250*/ 	.word	0x00031c90


	//   ....[183]....
        /*1254*/ 	.word	0x00031cc0


	//   ....[184]....
        /*1258*/ 	.word	0x00031d20


	//   ....[185]....
        /*125c*/ 	.word	0x00031d50


	//   ....[186]....
        /*1260*/ 	.word	0x00031d80


	//   ....[187]....
        /*1264*/ 	.word	0x00031db0


	//   ....[188]....
        /*1268*/ 	.word	0x00031de0


	//   ....[189]....
        /*126c*/ 	.word	0x00031e10


	//   ....[190]....
        /*1270*/ 	.word	0x00031fc0


	//   ....[191]....
        /*1274*/ 	.word	0x00031ff0


	//   ....[192]....
        /*1278*/ 	.word	0x00032020


	//   ....[193]....
        /*127c*/ 	.word	0x00032050


	//   ....[194]....
        /*1280*/ 	.word	0x00032080


	//   ....[195]....
        /*1284*/ 	.word	0x000320b0


	//   ....[196]....
        /*1288*/ 	.word	0x00032170


	//   ....[197]....
        /*128c*/ 	.word	0x00032190


	//   ....[198]....
        /*1290*/ 	.word	0x000321b0


	//   ....[199]....
        /*1294*/ 	.word	0x00032210


	//   ....[200]....
        /*1298*/ 	.word	0x00032c40


	//   ....[201]....
        /*129c*/ 	.word	0x00032f60


	//   ....[202]....
        /*12a0*/ 	.word	0x00032ff0


	//   ....[203]....
        /*12a4*/ 	.word	0x00033090


	//   ....[204]....
        /*12a8*/ 	.word	0x00033120


	//   ....[205]....
        /*12ac*/ 	.word	0x000331c0


	//   ....[206]....
        /*12b0*/ 	.word	0x00033250


	//   ....[207]....
        /*12b4*/ 	.word	0x00033340


	//   ....[208]....
        /*12b8*/ 	.word	0x000333d0


	//   ....[209]....
        /*12bc*/ 	.word	0x00033470


	//   ....[210]....
        /*12c0*/ 	.word	0x00033500


	//   ....[211]....
        /*12c4*/ 	.word	0x000335a0


	//   ....[212]....
        /*12c8*/ 	.word	0x00033630


	//   ....[213]....
        /*12cc*/ 	.word	0x00033720


	//   ....[214]....
        /*12d0*/ 	.word	0x000337b0


	//   ....[215]....
        /*12d4*/ 	.word	0x00033850


	//   ....[216]....
        /*12d8*/ 	.word	0x000338e0


	//   ....[217]....
        /*12dc*/ 	.word	0x00033980


	//   ....[218]....
        /*12e0*/ 	.word	0x00033a10


	//   ....[219]....
        /*12e4*/ 	.word	0x00033b00


	//   ....[220]....
        /*12e8*/ 	.word	0x00033b90


	//   ....[221]....
        /*12ec*/ 	.word	0x00033be0


	//   ....[222]....
        /*12f0*/ 	.word	0x00033c30


	//   ....[223]....
        /*12f4*/ 	.word	0x00033cd0


	//   ....[224]....
        /*12f8*/ 	.word	0x00033d60


	//   ....[225]....
        /*12fc*/ 	.word	0x00033db0


	//   ....[226]....
        /*1300*/ 	.word	0x00033e00


	//   ....[227]....
        /*1304*/ 	.word	0x00033ea0


	//   ....[228]....
        /*1308*/ 	.word	0x00033f30


	//   ....[229]....
        /*130c*/ 	.word	0x00033f80


	//   ....[230]....
        /*1310*/ 	.word	0x00033fd0


	//   ....[231]....
        /*1314*/ 	.word	0x00034070


	//   ....[232]....
        /*1318*/ 	.word	0x00034100


	//   ....[233]....
        /*131c*/ 	.word	0x00034150


	//   ....[234]....
        /*1320*/ 	.word	0x000341a0


	//   ....[235]....
        /*1324*/ 	.word	0x00034290


	//   ....[236]....
        /*1328*/ 	.word	0x00034320


	//   ....[237]....
        /*132c*/ 	.word	0x00034370


	//   ....[238]....
        /*1330*/ 	.word	0x000343c0


	//   ....[239]....
        /*1334*/ 	.word	0x00034450


	//   ....[240]....
        /*1338*/ 	.word	0x000344e0


	//   ....[241]....
        /*133c*/ 	.word	0x00034530


	//   ....[242]....
        /*1340*/ 	.word	0x00034580


	//   ....[243]....
        /*1344*/ 	.word	0x00034610


	//   ....[244]....
        /*1348*/ 	.word	0x000346a0


	//   ....[245]....
        /*134c*/ 	.word	0x000346f0


	//   ....[246]....
        /*1350*/ 	.word	0x00034740


	//   ....[247]....
        /*1354*/ 	.word	0x000347e0


	//   ....[248]....
        /*1358*/ 	.word	0x00034870


	//   ....[249]....
        /*135c*/ 	.word	0x000348c0


	//   ....[250]....
        /*1360*/ 	.word	0x00034910


	//   ....[251]....
        /*1364*/ 	.word	0x00034c10


	//   ....[252]....
        /*1368*/ 	.word	0x00034ef0


	//   ....[253]....
        /*136c*/ 	.word	0x00034fe0


	//   ....[254]....
        /*1370*/ 	.word	0x000350c0


	//   ....[255]....
        /*1374*/ 	.word	0x00035210


	//   ....[0]....
        /*1378*/ 	.word	0x00035260


	//   ....[1]....
        /*137c*/ 	.word	0x00035370


	//   ....[2]....
        /*1380*/ 	.word	0x000353d0


	//   ....[3]....
        /*1384*/ 	.word	0x000354e0


	//   ....[4]....
        /*1388*/ 	.word	0x00035540


	//   ....[5]....
        /*138c*/ 	.word	0x00035640


	//   ....[6]....
        /*1390*/ 	.word	0x00035690


	//   ....[7]....
        /*1394*/ 	.word	0x00035740


	//   ....[8]....
        /*1398*/ 	.word	0x000357a0


	//   ....[9]....
        /*139c*/ 	.word	0x000358d0


	//   ....[10]....
        /*13a0*/ 	.word	0x00035920


	//   ....[11]....
        /*13a4*/ 	.word	0x00035a60


	//   ....[12]....
        /*13a8*/ 	.word	0x00035ab0


	//   ....[13]....
        /*13ac*/ 	.word	0x00035bf0


	//   ....[14]....
        /*13b0*/ 	.word	0x00035c40


	//   ....[15]....
        /*13b4*/ 	.word	0x00035d80


	//   ....[16]....
        /*13b8*/ 	.word	0x00035dd0


	//   ....[17]....
        /*13bc*/ 	.word	0x00035f10


	//   ....[18]....
        /*13c0*/ 	.word	0x00035f60


	//   ....[19]....
        /*13c4*/ 	.word	0x000360a0


	//   ....[20]....
        /*13c8*/ 	.word	0x000360f0


	//   ....[21]....
        /*13cc*/ 	.word	0x00036210


	//   ....[22]....
        /*13d0*/ 	.word	0x00036260


	//   ....[23]....
        /*13d4*/ 	.word	0x00036390


	//   ....[24]....
        /*13d8*/ 	.word	0x00036460


	//   ....[25]....
        /*13dc*/ 	.word	0x000365d0


	//   ....[26]....
        /*13e0*/ 	.word	0x00036620


	//   ....[27]....
        /*13e4*/ 	.word	0x00036720


	//   ....[28]....
        /*13e8*/ 	.word	0x00036770


	//   ....[29]....
        /*13ec*/ 	.word	0x00036870


	//   ....[30]....
        /*13f0*/ 	.word	0x000368c0


	//   ....[31]....
        /*13f4*/ 	.word	0x000369f0


	//   ....[32]....
        /*13f8*/ 	.word	0x00036a40


	//   ....[33]....
        /*13fc*/ 	.word	0x00036b30


	//   ....[34]....
        /*1400*/ 	.word	0x00036bd0


	//   ....[35]....
        /*1404*/ 	.word	0x00036d10


	//   ....[36]....
        /*1408*/ 	.word	0x00036d60


	//   ....[37]....
        /*140c*/ 	.word	0x00036ea0


	//   ....[38]....
        /*1410*/ 	.word	0x00036ef0


	//   ....[39]....
        /*1414*/ 	.word	0x00037030


	//   ....[40]....
        /*1418*/ 	.word	0x00037080


	//   ....[41]....
        /*141c*/ 	.word	0x000371c0


	//   ....[42]....
        /*1420*/ 	.word	0x00037210


	//   ....[43]....
        /*1424*/ 	.word	0x00037300


	//   ....[44]....
        /*1428*/ 	.word	0x000373c0


	//   ....[45]....
        /*142c*/ 	.word	0x00037550


	//   ....[46]....
        /*1430*/ 	.word	0x000375a0


	//   ....[47]....
        /*1434*/ 	.word	0x000376d0


	//   ....[48]....
        /*1438*/ 	.word	0x00037720


	//   ....[49]....
        /*143c*/ 	.word	0x00037850


	//   ....[50]....
        /*1440*/ 	.word	0x000378a0


	//   ....[51]....
        /*1444*/ 	.word	0x000379d0


	//   ....[52]....
        /*1448*/ 	.word	0x00037a20


	//   ....[53]....
        /*144c*/ 	.word	0x00037ab0


	//   ....[54]....
        /*1450*/ 	.word	0x00037b50


	//   ....[55]....
        /*1454*/ 	.word	0x00037ce0


	//   ....[56]....
        /*1458*/ 	.word	0x00037d50


	//   ....[57]....
        /*145c*/ 	.word	0x00037dc0


	//   ....[58]....
        /*1460*/ 	.word	0x00037e30


	//   ....[59]....
        /*1464*/ 	.word	0x00037ea0


	//   ....[60]....
        /*1468*/ 	.word	0x00037f20


	//   ....[61]....
        /*146c*/ 	.word	0x00037fa0


	//   ....[62]....
        /*1470*/ 	.word	0x00038030


	//   ....[63]....
        /*1474*/ 	.word	0x000380a0


	//   ....[64]....
        /*1478*/ 	.word	0x00038110


	//   ....[65]....
        /*147c*/ 	.word	0x00038180


	//   ....[66]....
        /*1480*/ 	.word	0x00038200


	//   ....[67]....
        /*1484*/ 	.word	0x00038270


	//   ....[68]....
        /*1488*/ 	.word	0x00038300


	//   ....[69]....
        /*148c*/ 	.word	0x00038360


	//   ....[70]....
        /*1490*/ 	.word	0x000383f0


	//   ....[71]....
        /*1494*/ 	.word	0x00038520


	//----- nvinfo : EIATTR_REG_RECONFIG
	.align		4
.L_325:
        /*1498*/ 	.byte	0x01, 0x54
	.zero		2


	//----- nvinfo : EIATTR_SYSCALL_OFFSETS
	.align		4
        /*149c*/ 	.byte	0x04, 0x46
        /*149e*/ 	.short	(.L_327 - .L_326)


	//   ....[0]....
.L_326:
        /*14a0*/ 	.word	0x000026b0


	//   ....[1]....
        /*14a4*/ 	.word	0x00002800


	//   ....[2]....
        /*14a8*/ 	.word	0x0000ca80


	//   ....[3]....
        /*14ac*/ 	.word	0x0000cdb0


	//   ....[4]....
        /*14b0*/ 	.word	0x0002e430


	//   ....[5]....
        /*14b4*/ 	.word	0x0002e580


	//   ....[6]....
        /*14b8*/ 	.word	0x0002e670


	//   ....[7]....
        /*14bc*/ 	.word	0x0002f550


	//----- nvinfo : EIATTR_MBARRIER_INSTR_OFFSETS
	.align		4
.L_327:
        /*14c0*/ 	.byte	0x04, 0x39
        /*14c2*/ 	.short	(.L_329 - .L_328)


	//   ....[0]....
.L_328:
        /*14c4*/ 	.word	0x00000270
        /*14c8*/ 	.word	0x000000ff
        /*14cc*/ 	.word	0x00038800
        /*14d0*/ 	.short	0x0100
        /*14d2*/ 	.byte	0x08
	.zero		1


	//   ....[1]....
        /*14d4*/ 	.word	0x00000280
        /*14d8*/ 	.word	0x000000ff
        /*14dc*/ 	.word	0x00038820
        /*14e0*/ 	.short	0x0100
        /*14e2*/ 	.byte	0x08
	.zero		1


	//   ....[2]....
        /*14e4*/ 	.word	0x00000370
        /*14e8*/ 	.word	0x000000ff
        /*14ec*/ 	.word	0x00038830
        /*14f0*/ 	.short	0x0100
        /*14f2*/ 	.byte	0x08
	.zero		1


	//   ....[3]....
        /*14f4*/ 	.word	0x00000380
        /*14f8*/ 	.word	0x000000ff
        /*14fc*/ 	.word	0x00038840
        /*1500*/ 	.short	0x0100
        /*1502*/ 	.byte	0x08
	.zero		1


	//   ....[4]....
        /*1504*/ 	.word	0x00000390
        /*1508*/ 	.word	0x000000ff
        /*150c*/ 	.word	0x00038838
        /*1510*/ 	.short	0x0100
        /*1512*/ 	.byte	0x08
	.zero		1


	//   ....[5]....
        /*1514*/ 	.word	0x000003a0
        /*1518*/ 	.word	0x000000ff
        /*151c*/ 	.word	0x00038848
        /*1520*/ 	.short	0x0100
        /*1522*/ 	.byte	0x08
	.zero		1


	//   ....[6]....
        /*1524*/ 	.word	0x000004d0
        /*1528*/ 	.word	0x000000ff
        /*152c*/ 	.word	0x00038850
        /*1530*/ 	.short	0x0100
        /*1532*/ 	.byte	0x08
	.zero		1


	//   ....[7]....
        /*1534*/ 	.word	0x000004e0
        /*1538*/ 	.word	0x000000ff
        /*153c*/ 	.word	0x00038860
        /*1540*/ 	.short	0x0100
        /*1542*/ 	.byte	0x08
	.zero		1


	//   ....[8]....
        /*1544*/ 	.word	0x000004f0
        /*1548*/ 	.word	0x000000ff
        /*154c*/ 	.word	0x00038858
        /*1550*/ 	.short	0x0100
        /*1552*/ 	.byte	0x08
	.zero		1


	//   ....[9]....
        /*1554*/ 	.word	0x00000500
        /*1558*/ 	.word	0x000000ff
        /*155c*/ 	.word	0x00038868
        /*1560*/ 	.short	0x0100
        /*1562*/ 	.byte	0x08
	.zero		1


	//   ....[10]....
        /*1564*/ 	.word	0x000005f0
        /*1568*/ 	.word	0x000000ff
        /*156c*/ 	.word	0x00038870
        /*1570*/ 	.short	0x0100
        /*1572*/ 	.byte	0x06
	.zero		1


	//   ....[11]....
        /*1574*/ 	.word	0x00000600
        /*1578*/ 	.word	0x000000ff
        /*157c*/ 	.word	0x00038880
        /*1580*/ 	.short	0x0100
        /*1582*/ 	.byte	0x06
	.zero		1


	//   ....[12]....
        /*1584*/ 	.word	0x00000610
        /*1588*/ 	.word	0x000000ff
        /*158c*/ 	.word	0x00038878
        /*1590*/ 	.short	0x0100
        /*1592*/ 	.byte	0x06
	.zero		1


	//   ....[13]....
        /*1594*/ 	.word	0x00000620
        /*1598*/ 	.word	0x000000ff
        /*159c*/ 	.word	0x00038888
        /*15a0*/ 	.short	0x0100
        /*15a2*/ 	.byte	0x06
	.zero		1


	//   ....[14]....
        /*15a4*/ 	.word	0x00000750
        /*15a8*/ 	.word	0x000000ff
        /*15ac*/ 	.word	0x00038890
        /*15b0*/ 	.short	0x0100
        /*15b2*/ 	.byte	0x08
	.zero		1


	//   ....[15]....
        /*15b4*/ 	.word	0x00000760
        /*15b8*/ 	.word	0x000000ff
        /*15bc*/ 	.word	0x000388a0
        /*15c0*/ 	.short	0x0100
        /*15c2*/ 	.byte	0x08
	.zero		1


	//   ....[16]....
        /*15c4*/ 	.word	0x00000770
        /*15c8*/ 	.word	0x000000ff
        /*15cc*/ 	.word	0x00038898
        /*15d0*/ 	.short	0x0100
        /*15d2*/ 	.byte	0x08
	.zero		1


	//   ....[17]....
        /*15d4*/ 	.word	0x00000780
        /*15d8*/ 	.word	0x000000ff
        /*15dc*/ 	.word	0x000388a8
        /*15e0*/ 	.short	0x0100
        /*15e2*/ 	.byte	0x08
	.zero		1


	//   ....[18]....
        /*15e4*/ 	.word	0x000008b0
        /*15e8*/ 	.word	0x000000ff
        /*15ec*/ 	.word	0x000388b0
        /*15f0*/ 	.short	0x0100
        /*15f2*/ 	.byte	0x08
	.zero		1


	//   ....[19]....
        /*15f4*/ 	.word	0x000008c0
        /*15f8*/ 	.word	0x000000ff
        /*15fc*/ 	.word	0x000388c0
        /*1600*/ 	.short	0x0100
        /*1602*/ 	.byte	0x08
	.zero		1


	//   ....[20]....
        /*1604*/ 	.word	0x000008d0
        /*1608*/ 	.word	0x000000ff
        /*160c*/ 	.word	0x000388b8
        /*1610*/ 	.short	0x0100
        /*1612*/ 	.byte	0x08
	.zero		1


	//   ....[21]....
        /*1614*/ 	.word	0x000008e0
        /*1618*/ 	.word	0x000000ff
        /*161c*/ 	.word	0x000388c8
        /*1620*/ 	.short	0x0100
        /*1622*/ 	.byte	0x08
	.zero		1


	//   ....[22]....
        /*1624*/ 	.word	0x000042e0
        /*1628*/ 	.word	0x00000058
        /*162c*/ 	.word	0x00038890
        /*1630*/ 	.short	0x010a
        /*1632*/ 	.byte	0x3f
	.zero		1


	//   ....[23]....
        /*1634*/ 	.word	0x00007cc0
        /*1638*/ 	.word	0x00000058
        /*163c*/ 	.word	0x00038890
        /*1640*/ 	.short	0x010a
        /*1642*/ 	.byte	0x3f
	.zero		1


	//   ....[24]....
        /*1644*/ 	.word	0x0000b0e0
        /*1648*/ 	.word	0x00000058
        /*164c*/ 	.word	0x00038890
        /*1650*/ 	.short	0x010a
        /*1652*/ 	.byte	0x3f
	.zero		1


	//   ....[25]....
        /*1654*/ 	.word	0x0000b8c0
        /*1658*/ 	.word	0x0000000b
        /*165c*/ 	.word	0x00000000
        /*1660*/ 	.short	0x0101
        /*1662*/ 	.byte	0x3f
	.zero		1


	//   ....[26]....
        /*1664*/ 	.word	0x0000b900
        /*1668*/ 	.word	0x00000058
        /*166c*/ 	.word	0x000388b0
        /*1670*/ 	.short	0x010a
        /*1672*/ 	.byte	0x3f
	.zero		1


	//   ....[27]....
        /*1674*/ 	.word	0x0000c030
        /*1678*/ 	.word	0x00000058
        /*167c*/ 	.word	0x00000000
        /*1680*/ 	.short	0x0101
        /*1682*/ 	.byte	0x3f
	.zero		1


	//   ....[28]....
        /*1684*/ 	.word	0x0000cb10
        /*1688*/ 	.word	0x00000017
        /*168c*/ 	.word	0x00038800
        /*1690*/ 	.short	0x010a
        /*1692*/ 	.byte	0x3f
	.zero		1


	//   ....[29]....
        /*1694*/ 	.word	0x0000cb60
        /*1698*/ 	.word	0x00000017
        /*169c*/ 	.word	0x00038800
        /*16a0*/ 	.short	0x010a
        /*16a2*/ 	.byte	0x3f
	.zero		1


	//   ....[30]....
        /*16a4*/ 	.word	0x0000e640
        /*16a8*/ 	.word	0x00000017
        /*16ac*/ 	.word	0x00038800
        /*16b0*/ 	.short	0x010a
        /*16b2*/ 	.byte	0x3f
	.zero		1


	//   ....[31]....
        /*16b4*/ 	.word	0x00012de0
        /*16b8*/ 	.word	0x00000017
        /*16bc*/ 	.word	0x00038800
        /*16c0*/ 	.short	0x010a
        /*16c2*/ 	.byte	0x3f
	.zero		1


	//   ....[32]....
        /*16c4*/ 	.word	0x00016b30
        /*16c8*/ 	.word	0x00000000
        /*16cc*/ 	.word	0x00038830
        /*16d0*/ 	.short	0x010a
        /*16d2*/ 	.byte	0x3f
	.zero		1


	//   ....[33]....
        /*16d4*/ 	.word	0x00016b70
        /*16d8*/ 	.word	0x00000000
        /*16dc*/ 	.word	0x00038830
        /*16e0*/ 	.short	0x010a
        /*16e2*/ 	.byte	0x3f
	.zero		1


	//   ....[34]....
        /*16e4*/ 	.word	0x0001a890
        /*16e8*/ 	.word	0x00000000
        /*16ec*/ 	.word	0x00000000
        /*16f0*/ 	.short	0x0101
        /*16f2*/ 	.byte	0x3f
	.zero		1


	//   ....[35]....
        /*16f4*/ 	.word	0x0001b460
        /*16f8*/ 	.word	0x0000000a
        /*16fc*/ 	.word	0x00038830
        /*1700*/ 	.short	0x010a
        /*1702*/ 	.byte	0x3f
	.zero		1


	//   ....[36]....
        /*1704*/ 	.word	0x0001b4e0
        /*1708*/ 	.word	0x0000000a
        /*170c*/ 	.word	0x00038830
        /*1710*/ 	.short	0x010a
        /*1712*/ 	.byte	0x3f
	.zero		1


	//   ....[37]....
        /*1714*/ 	.word	0x0001ebd0
        /*1718*/ 	.word	0x00000006
        /*171c*/ 	.word	0x00038850
        /*1720*/ 	.short	0x010a
        /*1722*/ 	.byte	0x3f
	.zero		1


	//   ....[38]....
        /*1724*/ 	.word	0x0001ec20
        /*1728*/ 	.word	0x00000006
        /*172c*/ 	.word	0x00038850
        /*1730*/ 	.short	0x010a
        /*1732*/ 	.byte	0x3f
	.zero		1


	//   ....[39]....
        /*1734*/ 	.word	0x0001efe0
        /*1738*/ 	.word	0x0000000a
        /*173c*/ 	.word	0x00000000
        /*1740*/ 	.short	0x0101
        /*1742*/ 	.byte	0x3f
	.zero		1


	//   ....[40]....
        /*1744*/ 	.word	0x00020240
        /*1748*/ 	.word	0x00000006
        /*174c*/ 	.word	0x00000000
        /*1750*/ 	.short	0x0101
        /*1752*/ 	.byte	0x3f
	.zero		1


	//   ....[41]....
        /*1754*/ 	.word	0x000204d0
        /*1758*/ 	.word	0x00000003
        /*175c*/ 	.word	0x00038830
        /*1760*/ 	.short	0x010a
        /*1762*/ 	.byte	0x3f
	.zero		1


	//   ....[42]....
        /*1764*/ 	.word	0x00020550
        /*1768*/ 	.word	0x00000003
        /*176c*/ 	.word	0x00038830
        /*1770*/ 	.short	0x010a
        /*1772*/ 	.byte	0x3f
	.zero		1


	//   ....[43]....
        /*1774*/ 	.word	0x00023c50
        /*1778*/ 	.word	0x00000006
        /*177c*/ 	.word	0x00038850
        /*1780*/ 	.short	0x010a
        /*1782*/ 	.byte	0x3f
	.zero		1


	//   ....[44]....
        /*1784*/ 	.word	0x00023ca0
        /*1788*/ 	.word	0x00000006
        /*178c*/ 	.word	0x00038850
        /*1790*/ 	.short	0x010a
        /*1792*/ 	.byte	0x3f
	.zero		1


	//   ....[45]....
        /*1794*/ 	.word	0x00024020
        /*1798*/ 	.word	0x00000002
        /*179c*/ 	.word	0x00000000
        /*17a0*/ 	.short	0x0101
        /*17a2*/ 	.byte	0x3f
	.zero		1


	//   ....[46]....
        /*17a4*/ 	.word	0x00024bb0
        /*17a8*/ 	.word	0x00000006
        /*17ac*/ 	.word	0x00000000
        /*17b0*/ 	.short	0x0101
        /*17b2*/ 	.byte	0x3f
	.zero		1


	//   ....[47]....
        /*17b4*/ 	.word	0x00025560
        /*17b8*/ 	.word	0x0000000a
        /*17bc*/ 	.word	0x00038850
        /*17c0*/ 	.short	0x010a
        /*17c2*/ 	.byte	0x3f
	.zero		1


	//   ....[48]....
        /*17c4*/ 	.word	0x000255b0
        /*17c8*/ 	.word	0x0000000a
        /*17cc*/ 	.word	0x00038850
        /*17d0*/ 	.short	0x010a
        /*17d2*/ 	.byte	0x3f
	.zero		1


	//   ....[49]....
        /*17d4*/ 	.word	0x00025ab0
        /*17d8*/ 	.word	0x0000000a
        /*17dc*/ 	.word	0x00000000
        /*17e0*/ 	.short	0x0101
        /*17e2*/ 	.byte	0x3f
	.zero		1


	//   ....[50]....
        /*17e4*/ 	.word	0x00027e30
        /*17e8*/ 	.word	0x00000014
        /*17ec*/ 	.word	0x00000000
        /*17f0*/ 	.short	0x0101
        /*17f2*/ 	.byte	0x3f
	.zero		1


	//   ....[51]....
        /*17f4*/ 	.word	0x00028af0
        /*17f8*/ 	.word	0x00000002
        /*17fc*/ 	.word	0x00000000
        /*1800*/ 	.short	0x0101
        /*1802*/ 	.byte	0x3f
	.zero		1


	//   ....[52]....
        /*1804*/ 	.word	0x0002c7b0
        /*1808*/ 	.word	0x00000010
        /*180c*/ 	.word	0x00038820
        /*1810*/ 	.short	0x010a
        /*1812*/ 	.byte	0x3f
	.zero		1


	//   ....[53]....
        /*1814*/ 	.word	0x0002c840
        /*1818*/ 	.word	0x0000000b
        /*181c*/ 	.word	0x000388a0
        /*1820*/ 	.short	0x010a
        /*1822*/ 	.byte	0x3f
	.zero		1


	//   ....[54]....
        /*1824*/ 	.word	0x0002cd90
        /*1828*/ 	.word	0x0000000b
        /*182c*/ 	.word	0x000388c0
        /*1830*/ 	.short	0x010a
        /*1832*/ 	.byte	0x3f
	.zero		1


	//   ....[55]....
        /*1834*/ 	.word	0x0002d3a0
        /*1838*/ 	.word	0x0000000a
        /*183c*/ 	.word	0x000388a0
        /*1840*/ 	.short	0x010a
        /*1842*/ 	.byte	0x3f
	.zero		1


	//   ....[56]....
        /*1844*/ 	.word	0x0002d8e0
        /*1848*/ 	.word	0x0000000a
        /*184c*/ 	.word	0x000388c0
        /*1850*/ 	.short	0x010a
        /*1852*/ 	.byte	0x3f
	.zero		1


	//   ....[57]....
        /*1854*/ 	.word	0x0002ec30
        /*1858*/ 	.word	0x00000005
        /*185c*/ 	.word	0x00038840
        /*1860*/ 	.short	0x010a
        /*1862*/ 	.byte	0x3f
	.zero		1


	//   ....[58]....
        /*1864*/ 	.word	0x0002f240
        /*1868*/ 	.word	0x00000005
        /*186c*/ 	.word	0x00038830
        /*1870*/ 	.short	0x0107
        /*1872*/ 	.byte	0x3f
	.zero		1


	//   ....[59]....
        /*1874*/ 	.word	0x0002f320
        /*1878*/ 	.word	0x00000005
        /*187c*/ 	.word	0x00038830
        /*1880*/ 	.short	0x0101
        /*1882*/ 	.byte	0x3f
	.zero		1


	//   ....[60]....
        /*1884*/ 	.word	0x0002ff40
        /*1888*/ 	.word	0x00000010
        /*188c*/ 	.word	0x00038800
        /*1890*/ 	.short	0x0107
        /*1892*/ 	.byte	0x3f
	.zero		1


	//   ....[61]....
        /*1894*/ 	.word	0x00030060
        /*1898*/ 	.word	0x00000010
        /*189c*/ 	.word	0x00038800
        /*18a0*/ 	.short	0x0101
        /*18a2*/ 	.byte	0x3f
	.zero		1


	//   ....[62]....
        /*18a4*/ 	.word	0x00030080
        /*18a8*/ 	.word	0x00000010
        /*18ac*/ 	.word	0x00038820
        /*18b0*/ 	.short	0x010a
        /*18b2*/ 	.byte	0x3f
	.zero		1


	//   ....[63]....
        /*18b4*/ 	.word	0x00030480
        /*18b8*/ 	.word	0x00000006
        /*18bc*/ 	.word	0x00038840
        /*18c0*/ 	.short	0x010a
        /*18c2*/ 	.byte	0x3f
	.zero		1


	//   ....[64]....
        /*18c4*/ 	.word	0x00030a00
        /*18c8*/ 	.word	0x00000006
        /*18cc*/ 	.word	0x00038830
        /*18d0*/ 	.short	0x0107
        /*18d2*/ 	.byte	0x3f
	.zero		1


	//   ....[65]....
        /*18d4*/ 	.word	0x00030ac0
        /*18d8*/ 	.word	0x00000006
        /*18dc*/ 	.word	0x00038830
        /*18e0*/ 	.short	0x0101
        /*18e2*/ 	.byte	0x3f
	.zero		1


	//   ....[66]....
        /*18e4*/ 	.word	0x00030b20
        /*18e8*/ 	.word	0x00000006
        /*18ec*/ 	.word	0x00038860
        /*18f0*/ 	.short	0x010a
        /*18f2*/ 	.byte	0x3f
	.zero		1


	//   ....[67]....
        /*18f4*/ 	.word	0x00031050
        /*18f8*/ 	.word	0x00000006
        /*18fc*/ 	.word	0x00038850
        /*1900*/ 	.short	0x0107
        /*1902*/ 	.byte	0x3f
	.zero		1


	//   ....[68]....
        /*1904*/ 	.word	0x000311f0
        /*1908*/ 	.word	0x00000006
        /*190c*/ 	.word	0x00038850
        /*1910*/ 	.short	0x0101
        /*1912*/ 	.byte	0x3f
	.zero		1


	//   ....[69]....
        /*1914*/ 	.word	0x00031420
        /*1918*/ 	.word	0x00000004
        /*191c*/ 	.word	0x00038860
        /*1920*/ 	.short	0x010a
        /*1922*/ 	.byte	0x3f
	.zero		1


	//   ....[70]....
        /*1924*/ 	.word	0x00031980
        /*1928*/ 	.word	0x00000004
        /*192c*/ 	.word	0x00038850
        /*1930*/ 	.short	0x0107
        /*1932*/ 	.byte	0x3f
	.zero		1


	//   ....[71]....
        /*1934*/ 	.word	0x00031a40
        /*1938*/ 	.word	0x00000004
        /*193c*/ 	.word	0x00038850
        /*1940*/ 	.short	0x0101
        /*1942*/ 	.byte	0x3f
	.zero		1


	//   ....[72]....
        /*1944*/ 	.word	0x00032bc0
        /*1948*/ 	.word	0x00000005
        /*194c*/ 	.word	0x00038820
        /*1950*/ 	.short	0x010a
        /*1952*/ 	.byte	0x3f
	.zero		1


	//   ....[73]....
        /*1954*/ 	.word	0x00032d30
        /*1958*/ 	.word	0x00000003
        /*195c*/ 	.word	0x00038840
        /*1960*/ 	.short	0x010a
        /*1962*/ 	.byte	0x3f
	.zero		1


	//   ....[74]....
        /*1964*/ 	.word	0x00032dd0
        /*1968*/ 	.word	0x00000017
        /*196c*/ 	.word	0x00038840
        /*1970*/ 	.short	0x010a
        /*1972*/ 	.byte	0x3f
	.zero		1


	//   ....[75]....
        /*1974*/ 	.word	0x00032e10
        /*1978*/ 	.word	0x00000003
        /*197c*/ 	.word	0x00038860
        /*1980*/ 	.short	0x010a
        /*1982*/ 	.byte	0x3f
	.zero		1


	//   ....[76]....
        /*1984*/ 	.word	0x00032e50
        /*1988*/ 	.word	0x00000017
        /*198c*/ 	.word	0x00038860
        /*1990*/ 	.short	0x010a
        /*1992*/ 	.byte	0x3f
	.zero		1


	//   ....[77]....
        /*1994*/ 	.word	0x00032eb0
        /*1998*/ 	.word	0x00000058
        /*199c*/ 	.word	0x00038890
        /*19a0*/ 	.short	0x010a
        /*19a2*/ 	.byte	0x3f
	.zero		1


	//   ....[78]....
        /*19a4*/ 	.word	0x00033290
        /*19a8*/ 	.word	0x00000058
        /*19ac*/ 	.word	0x00038890
        /*19b0*/ 	.short	0x010a
        /*19b2*/ 	.byte	0x3f
	.zero		1


	//   ....[79]....
        /*19b4*/ 	.word	0x00033670
        /*19b8*/ 	.word	0x00000058
        /*19bc*/ 	.word	0x00038890
        /*19c0*/ 	.short	0x010a
        /*19c2*/ 	.byte	0x3f
	.zero		1


	//   ....[80]....
        /*19c4*/ 	.word	0x00033a50
        /*19c8*/ 	.word	0x00000058
        /*19cc*/ 	.word	0x000388b0
        /*19d0*/ 	.short	0x010a
        /*19d2*/ 	.byte	0x3f
	.zero		1


	//   ....[81]....
        /*19d4*/ 	.word	0x000341e0
        /*19d8*/ 	.word	0x00000017
        /*19dc*/ 	.word	0x00038800
        /*19e0*/ 	.short	0x010a
        /*19e2*/ 	.byte	0x3f
	.zero		1


	//   ....[82]....
        /*19e4*/ 	.word	0x00034950
        /*19e8*/ 	.word	0x00000017
        /*19ec*/ 	.word	0x00038800
        /*19f0*/ 	.short	0x010a
        /*19f2*/ 	.byte	0x3f
	.zero		1


	//   ....[83]....
        /*19f4*/ 	.word	0x000349a0
        /*19f8*/ 	.word	0x00000000
        /*19fc*/ 	.word	0x00038830
        /*1a00*/ 	.short	0x010a
        /*1a02*/ 	.byte	0x3f
	.zero		1


	//   ....[84]....
        /*1a04*/ 	.word	0x000349f0
        /*1a08*/ 	.word	0x0000000a
        /*1a0c*/ 	.word	0x00038830
        /*1a10*/ 	.short	0x010a
        /*1a12*/ 	.byte	0x3f
	.zero		1


	//   ....[85]....
        /*1a14*/ 	.word	0x00034a40
        /*1a18*/ 	.word	0x00000006
        /*1a1c*/ 	.word	0x00038850
        /*1a20*/ 	.short	0x010a
        /*1a22*/ 	.byte	0x3f
	.zero		1


	//   ....[86]....
        /*1a24*/ 	.word	0x00034a90
        /*1a28*/ 	.word	0x00000003
        /*1a2c*/ 	.word	0x00038830
        /*1a30*/ 	.short	0x010a
        /*1a32*/ 	.byte	0x3f
	.zero		1


	//   ....[87]....
        /*1a34*/ 	.word	0x00034ae0
        /*1a38*/ 	.word	0x00000006
        /*1a3c*/ 	.word	0x00038850
        /*1a40*/ 	.short	0x010a
        /*1a42*/ 	.byte	0x3f
	.zero		1


	//   ....[88]....
        /*1a44*/ 	.word	0x00034b30
        /*1a48*/ 	.word	0x0000000a
        /*1a4c*/ 	.word	0x00038850
        /*1a50*/ 	.short	0x010a
        /*1a52*/ 	.byte	0x3f
	.zero		1


	//   ....[89]....
        /*1a54*/ 	.word	0x00034cd0
        /*1a58*/ 	.word	0x00000010
        /*1a5c*/ 	.word	0x00038820
        /*1a60*/ 	.short	0x010a
        /*1a62*/ 	.byte	0x3f
	.zero		1


	//   ....[90]....
        /*1a64*/ 	.word	0x00034d20
        /*1a68*/ 	.word	0x0000000b
        /*1a6c*/ 	.word	0x000388a0
        /*1a70*/ 	.short	0x010a
        /*1a72*/ 	.byte	0x3f
	.zero		1


	//   ....[91]....
        /*1a74*/ 	.word	0x00034d70
        /*1a78*/ 	.word	0x0000000b
        /*1a7c*/ 	.word	0x000388c0
        /*1a80*/ 	.short	0x010a
        /*1a82*/ 	.byte	0x3f
	.zero		1


	//   ....[92]....
        /*1a84*/ 	.word	0x00034dc0
        /*1a88*/ 	.word	0x0000000a
        /*1a8c*/ 	.word	0x000388a0
        /*1a90*/ 	.short	0x010a
        /*1a92*/ 	.byte	0x3f
	.zero		1


	//   ....[93]....
        /*1a94*/ 	.word	0x00034e10
        /*1a98*/ 	.word	0x0000000a
        /*1a9c*/ 	.word	0x000388c0
        /*1aa0*/ 	.short	0x010a
        /*1aa2*/ 	.byte	0x3f
	.zero		1


	//   ....[94]....
        /*1aa4*/ 	.word	0x00034f30
        /*1aa8*/ 	.word	0x00000005
        /*1aac*/ 	.word	0x00038840
        /*1ab0*/ 	.short	0x010a
        /*1ab2*/ 	.byte	0x3f
	.zero		1


	//   ....[95]....
        /*1ab4*/ 	.word	0x00036290
        /*1ab8*/ 	.word	0x00000010
        /*1abc*/ 	.word	0x00038820
        /*1ac0*/ 	.short	0x010a
        /*1ac2*/ 	.byte	0x3f
	.zero		1


	//   ....[96]....
        /*1ac4*/ 	.word	0x000362e0
        /*1ac8*/ 	.word	0x00000006
        /*1acc*/ 	.word	0x00038840
        /*1ad0*/ 	.short	0x010a
        /*1ad2*/ 	.byte	0x3f
	.zero		1


	//   ....[97]....
        /*1ad4*/ 	.word	0x00036a80
        /*1ad8*/ 	.word	0x00000006
        /*1adc*/ 	.word	0x00038860
        /*1ae0*/ 	.short	0x010a
        /*1ae2*/ 	.byte	0x3f
	.zero		1


	//   ....[98]....
        /*1ae4*/ 	.word	0x00037250
        /*1ae8*/ 	.word	0x00000004
        /*1aec*/ 	.word	0x00038860
        /*1af0*/ 	.short	0x010a
        /*1af2*/ 	.byte	0x3f
	.zero		1


	//   ....[99]....
        /*1af4*/ 	.word	0x00038440
        /*1af8*/ 	.word	0x00000005
        /*1afc*/ 	.word	0x00038820
        /*1b00*/ 	.short	0x010a
        /*1b02*/ 	.byte	0x3f
	.zero		1


	//   ....[100]....
        /*1b04*/ 	.word	0x000385e0
        /*1b08*/ 	.word	0x00000003
        /*1b0c*/ 	.word	0x00038840
        /*1b10*/ 	.short	0x010a
        /*1b12*/ 	.byte	0x3f
	.zero		1


	//   ....[101]....
        /*1b14*/ 	.word	0x00038630
        /*1b18*/ 	.word	0x00000017
        /*1b1c*/ 	.word	0x00038840
        /*1b20*/ 	.short	0x010a
        /*1b22*/ 	.byte	0x3f
	.zero		1


	//   ....[102]....
        /*1b24*/ 	.word	0x00038680
        /*1b28*/ 	.word	0x00000003
        /*1b2c*/ 	.word	0x00038860
        /*1b30*/ 	.short	0x010a
        /*1b32*/ 	.byte	0x3f
	.zero		1


	//----- nvinfo : EIATTR_NUM_MBARRIERS
	.align		4
.L_329:
        /*1b34*/ 	.byte	0x03, 0x38
        /*1b36*/ 	.short	0x0016


	//----- nvinfo : EIATTR_EXIT_INSTR_OFFSETS
	.align		4
        /*1b38*/ 	.byte	0x04, 0x1c
        /*1b3a*/ 	.short	(.L_331 - .L_330)


	//   ....[0]....
.L_330:
        /*1b3c*/ 	.word	0x00032ea0


	//----- nvinfo : EIATTR_MAX_THREADS
	.align		4
.L_331:
        /*1b40*/ 	.byte	0x04, 0x05
        /*1b42*/ 	.short	(.L_333 - .L_332)
.L_332:
        /*1b44*/ 	.word	0x00000180
        /*1b48*/ 	.word	0x00000001
        /*1b4c*/ 	.word	0x00000001


	//----- nvinfo : EIATTR_CRS_STACK_SIZE
	.align		4
.L_333:
        /*1b50*/ 	.byte	0x04, 0x1e
        /*1b52*/ 	.short	(.L_335 - .L_334)
.L_334:
        /*1b54*/ 	.word	0x00000000


	//----- nvinfo : EIATTR_CBANK_PARAM_SIZE
	.align		4
.L_335:
        /*1b58*/ 	.byte	0x03, 0x19
        /*1b5a*/ 	.short	0x0af0


	//----- nvinfo : EIATTR_PARAM_CBANK
	.align		4
        /*1b5c*/ 	.byte	0x04, 0x0a
        /*1b5e*/ 	.short	(.L_337 - .L_336)
	.align		4
.L_336:
        /*1b60*/ 	.word	index@(.nv.constant0._ZN7cutlass13device_kernelIN5flash11enable_sm90INS1_16FlashAttnFwdSm90INS1_25CollectiveMainloopFwdSm90ILi2EN4cute5tupleIJNS5_1CILi1EEES8_S8_EEENS6_IJNS7_ILi128EEENS7_ILi80EEENS7_ILi256EEEEEELi256ENS_10bfloat16_tEfNS_4arch4Sm90ELb1ELb0ELb0ELb1ELb1ELb1ELb0ELb1ELb1ELb1ELb1ELb0EEENS1_21CollectiveEpilogueFwdINS6_IJSA_SC_SB_EEES9_SE_SG_Li256ELb1ELb1ELb1ELb0EEENS1_36VarlenDynamicPersistentTileSchedulerILi128ELi80ELi256ELi128ELb1ELb1ELb1ELb1ELb1ELb1EEEEEEEEEvNT_6ParamsE)
        /*1b64*/ 	.short	0x0210
        /*1b66*/ 	.short	0x0af0


	//----- nvinfo : EIATTR_SW_WAR
	.align		4
.L_337:
        /*1b68*/ 	.byte	0x04, 0x36
        /*1b6a*/ 	.short	(.L_339 - .L_338)
.L_338:
        /*1b6c*/ 	.word	0x00000008
.L_339:


//--------------------- .nv.callgraph             --------------------------
	.section	.nv.callgraph,"",@"SHT_CUDA_CALLGRAPH"
	.align	4
	.sectionentsize	8
	.align		4
        /*0000*/ 	.word	0x00000000
	.align		4
        /*0004*/ 	.word	0xffffffff
	.align		4
        /*0008*/ 	.word	index@(_ZN7cutlass13device_kernelIN5flash11enable_sm90INS1_16FlashAttnFwdSm90INS1_25CollectiveMainloopFwdSm90ILi2EN4cute5tupleIJNS5_1CILi1EEES8_S8_EEENS6_IJNS7_ILi128EEENS7_ILi80EEENS7_ILi256EEEEEELi256ENS_10bfloat16_tEfNS_4arch4Sm90ELb0ELb0ELb0ELb0ELb1ELb0ELb0ELb1ELb1ELb1ELb1ELb0EEENS1_21CollectiveEpilogueFwdINS6_IJSA_SC_SB_EEES9_SE_SG_Li256ELb0ELb1ELb1ELb0EEENS1_19SingleTileSchedulerILb0ELb1ELb1ELi128EEEEEEEEEvNT_6ParamsE)
	.align		4
        /*000c*/ 	.word	index@(__assertfail)
	.align		4
        /*0010*/ 	.word	index@(_ZN7cutlass13device_kernelIN5flash11enable_sm90INS1_16FlashAttnFwdSm90INS1_25CollectiveMainloopFwdSm90ILi2EN4cute5tupleIJNS5_1CILi1EEES8_S8_EEENS6_IJNS7_ILi128EEENS7_ILi80EEENS7_ILi256EEEEEELi256ENS_10bfloat16_tEfNS_4arch4Sm90ELb0ELb0ELb0ELb1ELb1ELb0ELb0ELb1ELb1ELb1ELb1ELb0EEENS1_21CollectiveEpilogueFwdINS6_IJSA_SC_SB_EEES9_SE_SG_Li256ELb1ELb1ELb1ELb0EEENS1_36VarlenDynamicPersistentTileSchedulerILi128ELi80ELi256ELi128ELb1ELb1ELb1ELb0ELb1ELb1EEEEEEEEEvNT_6ParamsE)
	.align		4
        /*0014*/ 	.word	index@(__assertfail)
	.align		4
        /*0018*/ 	.word	index@(_ZN7cutlass13device_kernelIN5flash11enable_sm90INS1_16FlashAttnFwdSm90INS1_25CollectiveMainloopFwdSm90ILi2EN4cute5tupleIJNS5_1CILi1EEES8_S8_EEENS6_IJNS7_ILi128EEENS7_ILi80EEENS7_ILi256EEEEEELi256ENS_10bfloat16_tEfNS_4arch4Sm90ELb0ELb0ELb0ELb1ELb1ELb1ELb0ELb1ELb1ELb1ELb1ELb0EEENS1_21CollectiveEpilogueFwdINS6_IJSA_SC_SB_EEES9_SE_SG_Li256ELb1ELb1ELb1ELb0EEENS1_36VarlenDynamicPersistentTileSchedulerILi128ELi80ELi256ELi128ELb1ELb1ELb1ELb0ELb1ELb1EEEEEEEEEvNT_6ParamsE)
	.align		4
        /*001c*/ 	.word	index@(__assertfail)
	.align		4
        /*0020*/ 	.word	index@(_ZN7cutlass13device_kernelIN5flash11enable_sm90INS1_16FlashAttnFwdSm90INS1_25CollectiveMainloopFwdSm90ILi2EN4cute5tupleIJNS5_1CILi1EEES8_S8_EEENS6_IJNS7_ILi128EEENS7_ILi64EEENS7_ILi256EEEEEELi256ENS_10bfloat16_tEfNS_4arch4Sm90ELb0ELb1ELb0ELb0ELb1ELb0ELb0ELb1ELb1ELb1ELb1ELb0EEENS1_21CollectiveEpilogueFwdINS6_IJSA_SC_SB_EEES9_SE_SG_Li256ELb0ELb1ELb1ELb0EEENS1_19SingleTileSchedulerILb0ELb1ELb1ELi128EEEEEEEEEvNT_6ParamsE)
	.align		4
        /*0024*/ 	.word	index@(__assertfail)
	.align		4
        /*0028*/ 	.word	index@(_ZN7cutlass13device_kernelIN5flash11enable_sm90INS1_16FlashAttnFwdSm90INS1_25CollectiveMainloopFwdSm90ILi2EN4cute5tupleIJNS5_1CILi1EEES8_S8_EEENS6_IJNS7_ILi128EEENS7_ILi64EEENS7_ILi256EEEEEELi256ENS_10bfloat16_tEfNS_4arch4Sm90ELb0ELb1ELb0ELb1ELb1ELb0ELb0ELb1ELb1ELb1ELb1ELb0EEENS1_21CollectiveEpilogueFwdINS6_IJSA_SC_SB_EEES9_SE_SG_Li256ELb1ELb1ELb1ELb0EEENS1_36VarlenDynamicPersistentTileSchedulerILi128ELi64ELi256ELi128ELb1ELb1ELb1ELb1ELb0ELb1EEEEEEEEEvNT_6ParamsE)
	.align		4
        /*002c*/ 	.word	index@(__assertfail)
	.align		4
        /*0030*/ 	.word	index@(_ZN7cutlass13device_kernelIN5flash11enable_sm90INS1_16FlashAttnFwdSm90INS1_25CollectiveMainloopFwdSm90ILi2EN4cute5tupleIJNS5_1CILi1EEES8_S8_EEENS6_IJNS7_ILi128EEENS7_ILi64EEENS7_ILi256EEEEEELi256ENS_10bfloat16_tEfNS_4arch4Sm90ELb0ELb1ELb0ELb1ELb1ELb1ELb0ELb1ELb1ELb1ELb1ELb0EEENS1_21CollectiveEpilogueFwdINS6_IJSA_SC_SB_EEES9_SE_SG_Li256ELb1ELb1ELb1ELb0EEENS1_36VarlenDynamicPersistentTileSchedulerILi128ELi64ELi256ELi128ELb1ELb1ELb1ELb1ELb0ELb1EEEEEEEEEvNT_6ParamsE)
	.align		4
        /*0034*/ 	.word	index@(__assertfail)
	.align		4
        /*0038*/ 	.word	index@(_ZN7cutlass13device_kernelIN5flash11enable_sm90INS1_16FlashAttnFwdSm90INS1_25CollectiveMainloopFwdSm90ILi2EN4cute5tupleIJNS5_1CILi1EEES8_S8_EEENS6_IJNS7_ILi128EEENS7_ILi80EEENS7_ILi256EEEEEELi256ENS_10bfloat16_tEfNS_4arch4Sm90ELb1ELb0ELb0ELb0ELb1ELb0ELb0ELb1ELb1ELb1ELb1ELb0EEENS1_21CollectiveEpilogueFwdINS6_IJSA_SC_SB_EEES9_SE_SG_Li256ELb0ELb1ELb1ELb0EEENS1_19SingleTileSchedulerILb0ELb1ELb1ELi128EEEEEEEEEvNT_6ParamsE)
	.align		4
        /*003c*/ 	.word	index@(__assertfail)
	.align		4
        /*0040*/ 	.word	index@(_ZN7cutlass13device_kernelIN5flash11enable_sm90INS1_16FlashAttnFwdSm90INS1_25CollectiveMainloopFwdSm90ILi2EN4cute5tupleIJNS5_1CILi1EEES8_S8_EEENS6_IJNS7_ILi128EEENS7_ILi80EEENS7_ILi256EEEEEELi256ENS_10bfloat16_tEfNS_4arch4Sm90ELb1ELb0ELb0ELb1ELb1ELb0ELb0ELb1ELb1ELb1ELb1ELb0EEENS1_21CollectiveEpilogueFwdINS6_IJSA_SC_SB_EEES9_SE_SG_Li256ELb1ELb1ELb1ELb0EEENS1_36VarlenDynamicPersistentTileSchedulerILi128ELi80ELi256ELi128ELb1ELb1ELb1ELb1ELb1ELb1EEEEEEEEEvNT_6ParamsE)
	.align		4
        /*0044*/ 	.word	index@(__assertfail)
	.align		4
        /*0048*/ 	.word	index@(_ZN7cutlass13device_kernelIN5flash11enable_sm90INS1_16FlashAttnFwdSm90INS1_25CollectiveMainloopFwdSm90ILi2EN4cute5tupleIJNS5_1CILi1EEES8_S8_EEENS6_IJNS7_ILi128EEENS7_ILi80EEENS7_ILi256EEEEEELi256ENS_10bfloat16_tEfNS_4arch4Sm90ELb1ELb0ELb0ELb1ELb1ELb1ELb0ELb1ELb1ELb1ELb1ELb0EEENS1_21CollectiveEpilogueFwdINS6_IJSA_SC_SB_EEES9_SE_SG_Li256ELb1ELb1ELb1ELb0EEENS1_36VarlenDynamicPersistentTileSchedulerILi128ELi80ELi256ELi128ELb1ELb1ELb1ELb1ELb1ELb1EEEEEEEEEvNT_6ParamsE)
	.align		4
        /*004c*/ 	.word	index@(__assertfail)
	.align		4
        /*0050*/ 	.word	0x00000000
	.align		4
        /*0054*/ 	.word	0xfffffffe
	.align		4
        /*0058*/ 	.word	0x00000000
	.align		4
        /*005c*/ 	.word	0xfffffffd
	.align		4
        /*0060*/ 	.word	0x00000000
	.align		4
        /*0064*/ 	.word	0xfffffffc


//--------------------- .nv.constant4             --------------------------
	.section	.nv.constant4,"a",@progbits
	.align	8
	.align		8
.nv.constant4:
        /*0000*/ 	.dword	__assertfail
	.align		8
        /*0008*/ 	.dword	__unnamed_1
	.align		8
        /*0010*/ 	.dword	__unnamed_2
	.align		8
        /*0018*/ 	.dword	__unnamed_3
	.align		8
        /*0020*/ 	.dword	__unnamed_4
	.align		8
        /*0028*/ 	.dword	__unnamed_5
	.align		8
        /*0030*/ 	.dword	__unnamed_6
	.align		8
        /*0038*/ 	.dword	__unnamed_7
	.align		8
        /*0040*/ 	.dword	__unnamed_8
	.align		8
        /*0048*/ 	.dword	__unnamed_9
	.align		8
        /*0050*/ 	.dword	_ZN78_INTERNAL_c6e0d16a_42_flash_fwd_hdim256_bf16_paged_split_sm90_cu_8e232a79_42074cuda3std3__45__cpo5beginE
	.align		8
        /*0058*/ 	.dword	_ZN78_INTERNAL_c6e0d16a_42_flash_fwd_hdim256_bf16_paged_split_sm90_cu_8e232a79_42074cuda3std3__45__cpo3endE
	.align		8
        /*0060*/ 	.dword	_ZN78_INTERNAL_c6e0d16a_42_flash_fwd_hdim256_bf16_paged_split_sm90_cu_8e232a79_42074cuda3std3__45__cpo6cbeginE
	.align		8
        /*0068*/ 	.dword	_ZN78_INTERNAL_c6e0d16a_42_flash_fwd_hdim256_bf16_paged_split_sm90_cu_8e232a79_42074cuda3std3__45__cpo4cendE
	.align		8
        /*0070*/ 	.dword	_ZN78_INTERNAL_c6e0d16a_42_flash_fwd_hdim256_bf16_paged_split_sm90_cu_8e232a79_42074cuda3std3__480_GLOBAL__N__c6e0d16a_42_flash_fwd_hdim256_bf16_paged_split_sm90_cu_8e232a79_42076ignoreE
	.align		8
        /*0078*/ 	.dword	_ZN78_INTERNAL_c6e0d16a_42_flash_fwd_hdim256_bf16_paged_split_sm90_cu_8e232a79_42074cuda3std3__419piecewise_constructE
	.align		8
        /*0080*/ 	.dword	_ZN78_INTERNAL_c6e0d16a_42_flash_fwd_hdim256_bf16_paged_split_sm90_cu_8e232a79_42074cuda3std3__48in_placeE
	.align		8
        /*0088*/ 	.dword	_ZN78_INTERNAL_c6e0d16a_42_flash_fwd_hdim256_bf16_paged_split_sm90_cu_8e232a79_42074cuda3std6ranges3__45__cpo4swapE
	.align		8
        /*0090*/ 	.dword	_ZN78_INTERNAL_c6e0d16a_42_flash_fwd_hdim256_bf16_paged_split_sm90_cu_8e232a79_42074cuda3std6ranges3__45__cpo9iter_moveE
	.align		8
        /*0098*/ 	.dword	_ZN78_INTERNAL_c6e0d16a_42_flash_fwd_hdim256_bf16_paged_split_sm90_cu_8e232a79_42074cute7productE
	.align		8
        /*00a0*/ 	.dword	_ZN78_INTERNAL_c6e0d16a_42_flash_fwd_hdim256_bf16_paged_split_sm90_cu_8e232a79_42074cute1_E
	.align		8
        /*00a8*/ 	.dword	$str$23
	.align		8
        /*00b0*/ 	.dword	$str$24


//--------------------- .text._ZN7cutlass13device_kernelIN5flash11enable_sm90INS1_16FlashAttnFwdSm90INS1_25CollectiveMainloopFwdSm90ILi2EN4cute5tupleIJNS5_1CILi1EEES8_S8_EEENS6_IJNS7_ILi128EEENS7_ILi80EEENS7_ILi256EEEEEELi256ENS_10bfloat16_tEfNS_4arch4Sm90ELb0ELb0ELb0ELb0ELb1ELb0ELb0ELb1ELb1ELb1ELb1ELb0EEENS1_21CollectiveEpilogueFwdINS6_IJSA_SC_SB_EEES9_SE_SG_Li256ELb0ELb1ELb1ELb0EEENS1_19SingleTileSchedulerILb0ELb1ELb1ELi128EEEEEEEEEvNT_6ParamsE --------------------------
	.section	.text._ZN7cutlass13device_kernelIN5flash11enable_sm90INS1_16FlashAttnFwdSm90INS1_25CollectiveMainloopFwdSm90ILi2EN4cute5tupleIJNS5_1CILi1EEES8_S8_EEENS6_IJNS7_ILi128EEENS7_ILi80EEENS7_ILi256EEEEEELi256ENS_10bfloat16_tEfNS_4arch4Sm90ELb0ELb0ELb0ELb0ELb1ELb0ELb0ELb1ELb1ELb1ELb1ELb0EEENS1_21CollectiveEpilogueFwdINS6_IJSA_SC_SB_EEES9_SE_SG_Li256ELb0ELb1ELb1ELb0EEENS1_19SingleTileSchedulerILb0ELb1ELb1ELi128EEEEEEEEEvNT_6ParamsE,"ax",@progbits
	.align	128
.text._ZN7cutlass13device_kernelIN5flash11enable_sm90INS1_16FlashAttnFwdSm90INS1_25CollectiveMainloopFwdSm90ILi2EN4cute5tupleIJNS5_1CILi1EEES8_S8_EEENS6_IJNS7_ILi128EEENS7_ILi80EEENS7_ILi256EEEEEELi256ENS_10bfloat16_tEfNS_4arch4Sm90ELb0ELb0ELb0ELb0ELb1ELb0ELb0ELb1ELb1ELb1ELb1ELb0EEENS1_21CollectiveEpilogueFwdINS6_IJSA_SC_SB_EEES9_SE_SG_Li256ELb0ELb1ELb1ELb0EEENS1_19SingleTileSchedulerILb0ELb1ELb1ELi128EEEEEEEEEvNT_6ParamsE:
        .type           _ZN7cutlass13device_kernelIN5flash11enable_sm90INS1_16FlashAttnFwdSm90INS1_25CollectiveMainloopFwdSm90ILi2EN4cute5tupleIJNS5_1CILi1EEES8_S8_EEENS6_IJNS7_ILi128EEENS7_ILi80EEENS7_ILi256EEEEEELi256ENS_10bfloat16_tEfNS_4arch4Sm90ELb0ELb0ELb0ELb0ELb1ELb0ELb0ELb1ELb1ELb1ELb1ELb0EEENS1_21CollectiveEpilogueFwdINS6_IJSA_SC_SB_EEES9_SE_SG_Li256ELb0ELb1ELb1ELb0EEENS1_19SingleTileSchedulerILb0ELb1ELb1ELi128EEEEEEEEEvNT_6ParamsE,@function
        .size           _ZN7cutlass13device_kernelIN5flash11enable_sm90INS1_16FlashAttnFwdSm90INS1_25CollectiveMainloopFwdSm90ILi2EN4cute5tupleIJNS5_1CILi1EEES8_S8_EEENS6_IJNS7_ILi128EEENS7_ILi80EEENS7_ILi256EEEEEELi256ENS_10bfloat16_tEfNS_4arch4Sm90ELb0ELb0ELb0ELb0ELb1ELb0ELb0ELb1ELb1ELb1ELb1ELb0EEENS1_21CollectiveEpilogueFwdINS6_IJSA_SC_SB_EEES9_SE_SG_Li256ELb0ELb1ELb1ELb0EEENS1_19SingleTileSchedulerILb0ELb1ELb1ELi128EEEEEEEEEvNT_6ParamsE,(.L_x_3271 - _ZN7cutlass13device_kernelIN5flash11enable_sm90INS1_16FlashAttnFwdSm90INS1_25CollectiveMainloopFwdSm90ILi2EN4cute5tupleIJNS5_1CILi1EEES8_S8_EEENS6_IJNS7_ILi128EEENS7_ILi80EEENS7_ILi256EEEEEELi256ENS_10bfloat16_tEfNS_4arch4Sm90ELb0ELb0ELb0ELb0ELb1ELb0ELb0ELb1ELb1ELb1ELb1ELb0EEENS1_21CollectiveEpilogueFwdINS6_IJSA_SC_SB_EEES9_SE_SG_Li256ELb0ELb1ELb1ELb0EEENS1_19SingleTileSchedulerILb0ELb1ELb1ELi128EEEEEEEEEvNT_6ParamsE)
        .other          _ZN7cutlass13device_kernelIN5flash11enable_sm90INS1_16FlashAttnFwdSm90INS1_25CollectiveMainloopFwdSm90ILi2EN4cute5tupleIJNS5_1CILi1EEES8_S8_EEENS6_IJNS7_ILi128EEENS7_ILi80EEENS7_ILi256EEEEEELi256ENS_10bfloat16_tEfNS_4arch4Sm90ELb0ELb0ELb0ELb0ELb1ELb0ELb0ELb1ELb1ELb1ELb1ELb0EEENS1_21CollectiveEpilogueFwdINS6_IJSA_SC_SB_EEES9_SE_SG_Li256ELb0ELb1ELb1ELb0EEENS1_19SingleTileSchedulerILb0ELb1ELb1ELi128EEEEEEEEEvNT_6ParamsE,@"STO_CUDA_ENTRY STV_DEFAULT"
_ZN7cutlass13device_kernelIN5flash11enable_sm90INS1_16FlashAttnFwdSm90INS1_25CollectiveMainloopFwdSm90ILi2EN4cute5tupleIJNS5_1CILi1EEES8_S8_EEENS6_IJNS7_ILi128EEENS7_ILi80EEENS7_ILi256EEEEEELi256ENS_10bfloat16_tEfNS_4arch4Sm90ELb0ELb0ELb0ELb0ELb1ELb0ELb0ELb1ELb1ELb1ELb1ELb0EEENS1_21CollectiveEpilogueFwdINS6_IJSA_SC_SB_EEES9_SE_SG_Li256ELb0ELb1ELb1ELb0EEENS1_19SingleTileSchedulerILb0ELb1ELb1ELi128EEEEEEEEEvNT_6ParamsE:
[----:B------:R-:W0:Y:S02]  /*0000*/  LDC R1, c[0x0][0x28] ;  /* 0x00000a00ff017b82 */ /* 0x000e240000000800 */
[----:B0-----:R-:W-:Y:S01]  /*0010*/  VIADD R1, R1, 0xfffffff8 ;  /* 0xfffffff801017836 */ /* 0x001fe20000000000 */
[----:B------:R-:W0:Y:S01]  /*0020*/  S2R R25, SR_TID.X ;  /* 0x0000000000197919 */ /* 0x000e220000002100 */
[----:B------:R-:W-:Y:S01]  /*0030*/  ELECT P0, URZ, PT ;  /* 0x00000000003f782f */ /* 0x000fe20003800000 */
[----:B------:R-:W-:Y:S01]  /*0040*/  UMOV UR4, 0x80 ;  /* 0x0000008000047882 */ /* 0x000fe20000000000 */
[----:B------:R-:W-:Y:S01]  /*0050*/  UMOV UR7, 0x100 ;  /* 0x0000010000077882 */ /* 0x000fe20000000000 */
[----:B0-----:R-:W-:-:S05]  /*0060*/  SHF.R.U32.HI R0, RZ, 0x5, R25 ;  /* 0x00000005ff007819 */ /* 0x001fca0000011619 */
[----:B------:R-:W0:Y:S02]  /*0070*/  SHFL.IDX PT, R2, R0, RZ, 0x1f ;  /* 0x00001fff00027589 */ /* 0x000e2400000e0000 */
[C---:B0-----:R-:W-:Y:S02]  /*0080*/  ISETP.NE.OR P0, PT, R2.reuse, RZ, !P0 ;  /* 0x000000ff0200720c */ /* 0x041fe40004705670 */
[----:B------:R-:W-:Y:S02]  /*0090*/  ISETP.NE.AND P1, PT, R2, RZ, PT ;  /* 0x000000ff0200720c */ /* 0x000fe40003f25270 */
[----:B------:R-:W-:-:S06]  /*00a0*/  SHF.R.U32.HI R2, RZ, 0x7, R25 ;  /* 0x00000007ff027819 */ /* 0x000fcc0000011619 */
[----:B------:R-:W0:Y:S03]  /*00b0*/  SHFL.IDX PT, R2, R2, RZ, 0x1f ;  /* 0x00001fff02027589 */ /* 0x000e2600000e0000 */
[----:B------:R-:W-:Y:S01]  /*00c0*/  VOTEU.ALL UP0, P0 ;  /* 0x00000000003f7886 */ /* 0x000fe20000000000 */
[----:B------:R-:W-:-:S04]  /*00d0*/  VOTEU.ALL UP1, P0 ;  /* 0x00000000003f7886 */ /* 0x000fc80000020000 */
[----:B------:R-:W1:Y:S01]  /*00e0*/  @!UP0 S2UR UR8, SR_CgaCtaId ;  /* 0x00000000000889c3 */ /* 0x000e620000008800 */
[----:B------:R-:W-:Y:S01]  /*00f0*/  @!UP0 UMOV UR6, 0x400 ;  /* 0x0000040000068882 */ /* 0x000fe20000000000 */
[----:B------:R-:W-:-:S04]  /*0100*/  @!UP0 UIADD3 UR4, -UR4, 0x100000, URZ ;  /* 0x0010000004048890 */ /* 0x000fc8000fffe13f */
[----:B------:R-:W-:Y:S02]  /*0110*/  @!UP0 USHF.L.U32 UR5, UR4, 0xb, URZ ;  /* 0x0000000b04058899 */ /* 0x000fe4000800063f */
[----:B------:R-:W-:Y:S02]  /*0120*/  @!UP0 USHF.L.U32 UR4, UR4, 0x1, URZ ;  /* 0x0000000104048899 */ /* 0x000fe4000800063f */
[----:B-1----:R-:W-:Y:S02]  /*0130*/  @!UP0 ULEA UR8, UR8, UR6, 0x18 ;  /* 0x0000000608088291 */ /* 0x002fe4000f8ec03f */
[----:B------:R-:W-:-:S04]  /*0140*/  @!UP0 UIADD3 UR6, -UR7, 0x100000, URZ ;  /* 0x0010000007068890 */ /* 0x000fc8000fffe13f */
[----:B------:R-:W-:Y:S02]  /*0150*/  @!UP0 USHF.L.U32 UR7, UR6, 0xb, URZ ;  /* 0x0000000b06078899 */ /* 0x000fe4000800063f */
[----:B------:R-:W-:Y:S01]  /*0160*/  @!UP0 USHF.L.U32 UR6, UR6, 0x1, URZ ;  /* 0x0000000106068899 */ /* 0x000fe2000800063f */
[----:B------:R-:W-:-:S05]  /*0170*/  VOTEU.ALL UP0, P0 ;  /* 0x00000000003f7886 */ /* 0x000fca0000000000 */
[----:B------:R1:W2:Y:S06]  /*0180*/  @!UP0 SYNCS.EXCH.64 URZ, [UR8+0x38800], UR4 ;  /* 0x03880004083f85b2 */ /* 0x0002ac0008000100 */
[----:B------:R1:W3:Y:S02]  /*0190*/  @!UP1 SYNCS.EXCH.64 URZ, [UR8+0x38820], UR6 ;  /* 0x03882006083f95b2 */ /* 0x0002e40008000100 */
[----:B01----:R-:W-:Y:S05]  /*01a0*/  @P1 BRA `(.L_x_0) ;  /* 0x0000000000481947 */ /* 0x003fea0003800000 */
[----:B------:R-:W0:Y:S01]  /*01b0*/  S2UR UR5, SR_CgaCtaId ;  /* 0x00000000000579c3 */ /* 0x000e220000008800 */
[----:B------:R-:W-:Y:S01]  /*01c0*/  UMOV UR4, 0x400 ;  /* 0x0000040000047882 */ /* 0x000fe20000000000 */
[----:B------:R-:W-:Y:S01]  /*01d0*/  UMOV UR6, 0x80 ;  /* 0x0000008000067882 */ /* 0x000fe20000000000 */
[----:B------:R-:W-:Y:S01]  /*01e0*/  UMOV UR7, 0x100 ;  /* 0x0000010000077882 */ /* 0x000fe20000000000 */
[----:B------:R-:W-:Y:S01]  /*01f0*/  ELECT P0, URZ, PT ;  /* 0x00000000003f782f */ /* 0x000fe20003800000 */
[----:B0-----:R-:W-:Y:S02]  /*0200*/  ULEA UR8, UR5, UR4, 0x18 ;  /* 0x0000000405087291 */ /* 0x001fe4000f8ec03f */
[----:B------:R-:W-:-:S04]  /*0210*/  UIADD3 UR4, -UR6, 0x100000, URZ ;  /* 0x0010000006047890 */ /* 0x000fc8000fffe13f */
[----:B------:R-:W-:Y:S02]  /*0220*/  USHF.L.U32 UR5, UR4, 0xb, URZ ;  /* 0x0000000b04057899 */ /* 0x000fe4000800063f */
[----:B------:R-:W-:Y:S02]  /*0230*/  USHF.L.U32 UR4, UR4, 0x1, URZ ;  /* 0x0000000104047899 */ /* 0x000fe4000800063f */
[----:B------:R-:W-:-:S04]  /*0240*/  UIADD3 UR6, -UR7, 0x100000, URZ ;  /* 0x0010000007067890 */ /* 0x000fc8000fffe13f */
[----:B------:R-:W-:Y:S02]  /*0250*/  USHF.L.U32 UR7, UR6, 0xb, URZ ;  /* 0x0000000b06077899 */ /* 0x000fe4000800063f */
[----:B------:R-:W-:Y:S01]  /*0260*/  USHF.L.U32 UR6, UR6, 0x1, URZ ;  /* 0x0000000106067899 */ /* 0x000fe2000800063f */
[----:B------:R-:W0:Y:S03]  /*0270*/  FENCE.VIEW.ASYNC.S ;  /* 0x00000000000073c6 */ /* 0x000e260000000000 */
[----:B0-----:R0:W1:Y:S08]  /*0280*/  SYNCS.EXCH.64 URZ, [UR8+0x38830], UR4 ;  /* 0x03883004083f75b2 */ /* 0x0010700008000100 */
[----:B------:R0:W4:Y:S01]  /*0290*/  SYNCS.EXCH.64 URZ, [UR8+0x38840], UR6 ;  /* 0x03884006083f75b2 */ /* 0x0001220008000100 */
[----:B------:R0:W0:Y:S01]  /*02a0*/  SYNCS.EXCH.64 URZ, [UR8+0x38838], UR4 ;  /* 0x03883804083f75b2 */ /* 0x0000220008000100 */
[----:B------:R0:W0:Y:S01]  /*02b0*/  SYNCS.EXCH.64 URZ, [UR8+0x38848], UR6 ;  /* 0x03884806083f75b2 */ /* 0x0000220008000100 */
[----:B------:R-:W-:Y:S01]  /*02c0*/  NOP ;  /* 0x0000000000007918 */ /* 0x000fe20000000000 */
.L_x_0:
[----:B------:R-:W5:Y:S01]  /*02d0*/  SHFL.IDX PT, R3, R0, RZ, 0x1f ;  /* 0x00001fff00037589 */ /* 0x000f6200000e0000 */
[----:B------:R-:W-:Y:S01]  /*02e0*/  NOP ;  /* 0x0000000000007918 */ /* 0x000fe20000000000 */
[----:B-----5:R-:W-:-:S13]  /*02f0*/  ISETP.NE.AND P0, PT, R3, RZ, PT ;  /* 0x000000ff0300720c */ /* 0x020fda0003f05270 */
[----:B------:R-:W-:Y:S05]  /*0300*/  @P0 BRA `(.L_x_1) ;  /* 0x0000000000480947 */ /* 0x000fea0003800000 */
[----:B0-----:R-:W0:Y:S01]  /*0310*/  S2UR UR5, SR_CgaCtaId ;  /* 0x00000000000579c3 */ /* 0x001e220000008800 */
        /* <DEDUP_REMOVED lines=12> */
[----:B0-----:R0:W0:Y:S08]  /*03e0*/  SYNCS.EXCH.64 URZ, [UR8+0x38850], UR4 ;  /* 0x03885004083f75b2 */ /* 0x0010300008000100 */
[----:B------:R0:W0:Y:S01]  /*03f0*/  SYNCS.EXCH.64 URZ, [UR8+0x38860], UR6 ;  /* 0x03886006083f75b2 */ /* 0x0000220008000100 */
[----:B------:R0:W0:Y:S01]  /*0400*/  SYNCS.EXCH.64 URZ, [UR8+0x38858], UR4 ;  /* 0x03885804083f75b2 */ /* 0x0000220008000100 */
[----:B------:R0:W0:Y:S01]  /*0410*/  SYNCS.EXCH.64 URZ, [UR8+0x38868], UR6 ;  /* 0x03886806083f75b2 */ /* 0x0000220008000100 */
[----:B------:R-:W-:Y:S01]  /*0420*/  NOP ;  /* 0x0000000000007918 */ /* 0x000fe20000000000 */
.L_x_1:
[----:B------:R-:W5:Y:S01]  /*0430*/  SHFL.IDX PT, R3, R0, RZ, 0x1f ;  /* 0x00001fff00037589 */ /* 0x000f6200000e0000 */
[----:B------:R-:W-:Y:S01]  /*0440*/  NOP ;  /* 0x0000000000007918 */ /* 0x000fe20000000000 */
[----:B-----5:R-:W-:-:S13]  /*0450*/  ISETP.NE.AND P0, PT, R3, RZ, PT ;  /* 0x000000ff0300720c */ /* 0x020fda0003f05270 */
[----:B------:R-:W-:Y:S05]  /*0460*/  @P0 BRA `(.L_x_2) ;  /* 0x0000000000380947 */ /* 0x000fea0003800000 */
[----:B0-----:R-:W0:Y:S01]  /*0470*/  S2UR UR5, SR_CgaCtaId ;  /* 0x00000000000579c3 */ /* 0x001e220000008800 */
[----:B------:R-:W-:Y:S01]  /*0480*/  UMOV UR4, 0x400 ;  /* 0x0000040000047882 */ /* 0x000fe20000000000 */
[----:B------:R-:W-:Y:S01]  /*0490*/  UMOV UR7, 0x80 ;  /* 0x0000008000077882 */ /* 0x000fe20000000000 */
[----:B------:R-:W-:Y:S01]  /*04a0*/  ELECT P0, URZ, PT ;  /* 0x00000000003f782f */ /* 0x000fe20003800000 */
[----:B0-----:R-:W-:Y:S02]  /*04b0*/  ULEA UR6, UR5, UR4, 0x18 ;  /* 0x0000000405067291 */ /* 0x001fe4000f8ec03f */
[----:B------:R-:W-:-:S04]  /*04c0*/  UIADD3 UR4, -UR7, 0x100000, URZ ;  /* 0x0010000007047890 */ /* 0x000fc8000fffe13f */
[----:B------:R-:W-:Y:S02]  /*04d0*/  USHF.L.U32 UR5, UR4, 0xb, URZ ;  /* 0x0000000b04057899 */ /* 0x000fe4000800063f */
[----:B------:R-:W-:Y:S01]  /*04e0*/  USHF.L.U32 UR4, UR4, 0x1, URZ ;  /* 0x0000000104047899 */ /* 0x000fe2000800063f */
[----:B------:R-:W0:Y:S11]  /*04f0*/  FENCE.VIEW.ASYNC.S ;  /* 0x00000000000073c6 */ /* 0x000e360000000000 */
[----:B0-----:R0:W0:Y:S01]  /*0500*/  SYNCS.EXCH.64 URZ, [UR6+0x38870], UR4 ;  /* 0x03887004063f75b2 */ /* 0x0010220008000100 */
[----:B------:R0:W0:Y:S01]  /*0510*/  SYNCS.EXCH.64 URZ, [UR6+0x38880], UR4 ;  /* 0x03888004063f75b2 */ /* 0x0000220008000100 */
[----:B------:R0:W0:Y:S01]  /*0520*/  SYNCS.EXCH.64 URZ, [UR6+0x38878], UR4 ;  /* 0x03887804063f75b2 */ /* 0x0000220008000100 */
[----:B------:R0:W0:Y:S01]  /*0530*/  SYNCS.EXCH.64 URZ, [UR6+0x38888], UR4 ;  /* 0x03888804063f75b2 */ /* 0x0000220008000100 */
[----:B------:R-:W-:Y:S01]  /*0540*/  NOP ;  /* 0x0000000000007918 */ /* 0x000fe20000000000 */
.L_x_2:
        /* <DEDUP_REMOVED lines=22> */
.L_x_3:
[----:B------:R-:W5:Y:S01]  /*06b0*/  SHFL.IDX PT, R3, R0, RZ, 0x1f ;  /* 0x00001fff00037589 */ /* 0x000f6200000e0000 */
[----:B------:R-:W-:Y:S01]  /*06c0*/  R2UR UR9, R2 ;  /* 0x00000000020972ca */ /* 0x000fe200000e0000 */
        /* <DEDUP_REMOVED lines=21> */
.L_x_4:
[----:B------:R-:W-:Y:S01]  /*0820*/  UISETP.NE.AND UP0, UPT, UR9, URZ, UPT ;  /* 0x0000003f0900728c */ /* 0x000fe2000bf05270 */
[----:B------:R-:W-:Y:S01]  /*0830*/  NOP ;  /* 0x0000000000007918 */ /* 0x000fe20000000000 */
[----:B0-----:R-:W-:Y:S01]  /*0840*/  UMOV UR4, 0x1 ;  /* 0x0000000100047882 */ /* 0x001fe20000000000 */
[----:B------:R-:W-:Y:S01]  /*0850*/  BSSY B6, `(.L_x_5) ;  /* 0x0001031000067945 */ /* 0x000fe20003800000 */
[----:B------:R-:W-:Y:S01]  /*0860*/  USEL UR4, UR4, 0x2, !UP0 ;  /* 0x0000000204047887 */ /* 0x000fe2000c000000 */
[----:B-1234-:R-:W-:Y:S01]  /*0870*/  BAR.SYNC.DEFER_BLOCKING 0x0 ;  /* 0x0000000000007b1d */ /* 0x01efe20000010000 */
[----:B------:R-:W-:-:S04]  /*0880*/  PLOP3.LUT P0, PT, PT, PT, UP0, 0x80, 0x0 ;  /* 0x000000000000781c */ /* 0x000fc80003f0f008 */
[----:B------:R-:W-:-:S05]  /*0890*/  IMAD.U32 R2, RZ, RZ, UR4 ;  /* 0x00000004ff027e24 */ /* 0x000fca000f8e00ff */
[----:B------:R0:W-:Y:S04]  /*08a0*/  STL [R1+0x4], R2 ;  /* 0x0000040201007387 */ /* 0x0001e80000100800 */
[----:B------:R-:W-:Y:S05]  /*08b0*/  @!P0 BRA `(.L_x_6) ;  /* 0x000000c400148947 */ /* 0x000fea0003800000 */
.L_x_7:
[----:B------:R-:W-:-:S08]  /*08c0*/  NOP ;  /* 0x0000000000007918 */ /* 0x000fd00000000000 */
[----:B------:R-:W1:Y:S02]  /*08d0*/  USETMAXREG.TRY_ALLOC.CTAPOOL UP0, 0xe8 ;  /* 0x000000e8000079c8 */ /* 0x000e640008000600 */
[----:B-1----:R-:W-:-:S13]  /*08e0*/  PLOP3.LUT P0, PT, PT, PT, UP0, 0x80, 0x0 ;  /* 0x000000000000781c */ /* 0x002fda0003f0f008 */
[----:B------:R-:W-:Y:S05]  /*08f0*/  @!P0 BRA `(.L_x_7) ;  /* 0xfffffffc00f08947 */ /* 0x000fea000383ffff */
[----:B------:R-:W1:Y:S01]  /*0900*/  S2UR UR6, SR_CTAID.Y ;  /* 0x00000000000679c3 */ /* 0x000e620000002600 */
[----:B------:R-:W-:Y:S02]  /*0910*/  ULDC UR7, c[0x0][0xc50] ;  /* 0x0003140000077ab9 */ /* 0x000fe40000000800 */
[----:B------:R-:W-:-:S05]  /*0920*/  UISETP.NE.AND UP0, UPT, UR7, 0x1, UPT ;  /* 0x000000010700788c */ /* 0x000fca000bf05270 */
[----:B------:R-:W2:Y:S06]  /*0930*/  S2UR UR8, SR_CTAID.Z ;  /* 0x00000000000879c3 */ /* 0x000eac0000002700 */
[----:B------:R-:W-:Y:S01]  /*0940*/  @UP0 ULDC UR4, c[0x0][0xc54] ;  /* 0x0003150000040ab9 */ /* 0x000fe20000000800 */
[----:B------:R-:W-:Y:S01]  /*0950*/  @UP0 ULDC UR9, c[0x0][0xc58] ;  /* 0x0003160000090ab9 */ /* 0x000fe20000000800 */
[----:B-1----:R-:W-:Y:S02]  /*0960*/  UIMAD.WIDE.U32 UR4, UR6, UR4, URZ ;  /* 0x00000004060472a5 */ /* 0x002fe4000f8e003f */
[----:B------:R-:W-:-:S02]  /*0970*/  UMOV UR10, UR6 ;  /* 0x00000006000a7c82 */ /* 0x000fc40008000000 */
[----:B------:R-:W-:Y:S01]  /*0980*/  @UP0 USHF.R.U32.HI UR10, URZ, UR9, UR5 ;  /* 0x000000093f0a0299 */ /* 0x000fe20008011605 */
[----:B------:R-:W-:Y:S06]  /*0990*/  BAR.ARV 0x8, 0x180 ;  /* 0x0206000000007b1d */ /* 0x000fec0000002000 */
[----:B--2---:R-:W-:Y:S01]  /*09a0*/  ISETP.LE.AND P0, PT, RZ, UR8, PT ;  /* 0x00000008ff007c0c */ /* 0x004fe2000bf03270 */
[----:B------:R-:W-:Y:S02]  /*09b0*/  UIADD3 UR4, -UR10, URZ, URZ ;  /* 0x0000003f0a047290 */ /* 0x000fe4000fffe13f */
[----:B------:R-:W-:-:S02]  /*09c0*/  IMAD.U32 R18, RZ, RZ, UR10 ;  /* 0x0000000aff127e24 */ /* 0x000fc4000f8e00ff */
[----:B------:R-:W-:-:S08]  /*09d0*/  UIMAD UR7, UR7, UR4, UR6 ;  /* 0x00000004070772a4 */ /* 0x000fd0000f8e0206 */
[----:B------:R-:W-:Y:S05]  /*09e0*/  @!P0 BRA `(.L_x_8) ;  /* 0x00000100005c8947 */ /* 0x000fea0003800000 */
[----:B------:R-:W-:Y:S01]  /*09f0*/  ULDC.64 UR4, c[0x0][0x418] ;  /* 0x0001060000047ab9 */ /* 0x000fe20000000a00 */
[----:B------:R-:W-:Y:S02]  /*0a00*/  ULOP3.LUT UR9, UR7, 0xffff, URZ, 0xc0, !UPT ;  /* 0x0000ffff07097892 */ /* 0x000fe4000f8ec03f */
[----:B------:R-:W-:-:S03]  /*0a10*/  UISETP.NE.U32.AND UP0, UPT, UR4, URZ, UPT ;  /* 0x0000003f0400728c */ /* 0x000fc6000bf05070 */
[----:B------:R-:W-:Y:S01]  /*0a20*/  ULDC UR4, c[0x0][0x424] ;  /* 0x0001090000047ab9 */ /* 0x000fe20000000800 */
[----:B------:R-:W-:-:S03]  /*0a30*/  UISETP.NE.AND.EX UP0, UPT, UR5, URZ, UPT, UP0 ;  /* 0x0000003f0500728c */ /* 0x000fc6000bf05300 */
[----:B------:R-:W-:Y:S01]  /*0a40*/  ULDC UR5, c[0x0][0x2f0] ;  /* 0x0000bc0000057ab9 */ /* 0x000fe20000000800 */
[----:B------:R-:W-:-:S04]  /*0a50*/  USEL UR4, UR4, 0x1, UP0 ;  /* 0x0000000104047887 */ /* 0x000fc80008000000 */
[----:B------:R-:W-:-:S04]  /*0a60*/  UIMAD UR6, UR4, UR5, URZ ;  /* 0x00000005040672a4 */ /* 0x000fc8000f8e023f */
[----:B------:R-:W-:Y:S02]  /*0a70*/  UISETP.GE.AND UP0, UPT, UR6, 0x1, UPT ;  /* 0x000000010600788c */ /* 0x000fe4000bf06270 */
[----:B------:R-:W-:Y:S02]  /*0a80*/  UIADD3 UR4, UR6, 0x4f, URZ ;  /* 0x0000004f06047890 */ /* 0x000fe4000fffe03f */
[----:B------:R-:W-:Y:S02]  /*0a90*/  MOV R23, UR6 ;  /* 0x0000000600177c02 */ /* 0x000fe40008000f00 */
[----:B------:R-:W-:Y:S01]  /*0aa0*/  PLOP3.LUT P0, PT, PT, PT, UP0, 0x80, 0x0 ;  /* 0x000000000000781c */ /* 0x000fe20003f0f008 */
[----:B------:R-:W-:-:S04]  /*0ab0*/  UIMAD.WIDE UR4, UR4, 0x66666667, URZ ;  /* 0x66666667040478a5 */ /* 0x000fc8000f8e023f */
[----:B------:R-:W-:-:S03]  /*0ac0*/  USHF.R.U32.HI UR6, URZ, 0x1f, UR5 ;  /* 0x0000001f3f067899 */ /* 0x000fc60008011605 */
[----:B------:R-:W-:Y:S01]  /*0ad0*/  UMOV UR4, URZ ;  /* 0x0000003f00047c82 */ /* 0x000fe20008000000 */
[----:B------:R-:W-:-:S04]  /*0ae0*/  ULEA.HI.SX32 UR6, UR5, UR6, 0x1b ;  /* 0x0000000605067291 */ /* 0x000fc8000f8fda3f */
[----:B------:R-:W-:Y:S08]  /*0af0*/  @!P0 BRA `(.L_x_9) ;  /* 0x0000000000908947 */ /* 0x000ff00003800000 */
[----:B------:R-:W-:Y:S01]  /*0b00*/  USHF.R.U32.HI UR7, URZ, 0x10, UR7 ;  /* 0x000000103f077899 */ /* 0x000fe20008011607 */
[----:B------:R-:W-:-:S03]  /*0b10*/  UMOV UR4, URZ ;  /* 0x0000003f00047c82 */ /* 0x000fc60008000000 */
[----:B------:R-:W-:-:S11]  /*0b20*/  UISETP.NE.AND UP0, UPT, UR7, URZ, UPT ;  /* 0x0000003f0700728c */ /* 0x000fd6000bf05270 */
[----:B------:R-:W-:Y:S02]  /*0b30*/  @!UP0 ULDC UR7, c[0x0][0x9f0] ;  /* 0x00027c0000078ab9 */ /* 0x000fe40000000800 */
[----:B------:R-:W-:Y:S01]  /*0b40*/  IMAD.U32 R3, RZ, RZ, UR7 ;  /* 0x00000007ff037e24 */ /* 0x000fe2000f8e00ff */
[----:B------:R-:W-:-:S04]  /*0b50*/  UIADD3 UR8, UR6, -0x1, UR7 ;  /* 0xffffffff06087890 */ /* 0x000fc8000fffe007 */
[-C--:B------:R-:W-:Y:S02]  /*0b60*/  IABS R0, R3.reuse ;  /* 0x0000000300007213 */ /* 0x080fe40000000000 */
[----:B------:R-:W-:Y:S01]  /*0b70*/  IMAD.U32 R4, RZ, RZ, UR8 ;  /* 0x00000008ff047e24 */ /* 0x000fe2000f8e00ff */
[----:B------:R-:W-:Y:S01]  /*0b80*/  IABS R5, R3 ;  /* 0x0000000300057213 */ /* 0x000fe20000000000 */
[----:B------:R-:W-:Y:S01]  /*0b90*/  ULOP3.LUT UR8, UR8, UR7, URZ, 0x3c, !UPT ;  /* 0x0000000708087292 */ /* 0x000fe2000f8e3c3f */
[----:B------:R-:W-:Y:S02]  /*0ba0*/  R2UR UR12, R0 ;  /* 0x00000000000c72ca */ /* 0x000fe400000e0000 */
[----:B------:R-:W-:-:S04]  /*0bb0*/  IABS R4, R4 ;  /* 0x0000000400047213 */ /* 0x000fc80000000000 */
[----:B------:R-:W-:-:S04]  /*0bc0*/  MOV R3, R4 ;  /* 0x0000000400037202 */ /* 0x000fc80000000f00 */
[----:B------:R-:W-:-:S03]  /*0bd0*/  R2UR UR11, R3 ;  /* 0x00000000030b72ca */ /* 0x000fc600000e0000 */
[----:B------:R-:W1:Y:S08]  /*0be0*/  I2F.RP R0, UR12 ;  /* 0x0000000c00007d06 */ /* 0x000e700008209400 */
[----:B-1----:R-:W0:Y:S02]  /*0bf0*/  MUFU.RCP R0, R0 ;  /* 0x0000000000007308 */ /* 0x002e240000001000 */
[----:B0-----:R-:W-:-:S02]  /*0c00*/  VIADD R2, R0, 0xffffffe ;  /* 0x0ffffffe00027836 */ /* 0x001fc40000000000 */
[----:B------:R-:W-:-:S04]  /*0c10*/  IMAD.MOV R0, RZ, RZ, -R5 ;  /* 0x000000ffff007224 */ /* 0x000fc800078e0a05 */
[----:B------:R-:W0:Y:S02]  /*0c20*/  F2I.FTZ.U32.TRUNC.NTZ R2, R2 ;  /* 0x0000000200027305 */ /* 0x000e24000021f000 */
[----:B0-----:R-:W-:-:S13]  /*0c30*/  R2UR UR5, R2 ;  /* 0x00000000020572ca */ /* 0x001fda00000e0000 */
[----:B------:R-:W-:-:S04]  /*0c40*/  UIADD3 UR10, URZ, -UR5, URZ ;  /* 0x800000053f0a7290 */ /* 0x000fc8000fffe03f */
[----:B------:R-:W-:-:S04]  /*0c50*/  UIMAD UR10, UR10, UR12, URZ ;  /* 0x0000000c0a0a72a4 */ /* 0x000fc8000f8e023f */
[----:B------:R-:W-:-:S03]  /*0c60*/  UIMAD.WIDE.U32 UR4, UR5, UR10, UR4 ;  /* 0x0000000a050472a5 */ /* 0x000fc6000f8e0004 */
[----:B------:R-:W-:Y:S01]  /*0c70*/  R2UR UR10, R0 ;  /* 0x00000000000a72ca */ /* 0x000fe200000e0000 */
[----:B------:R-:W-:-:S12]  /*0c80*/  UIMAD.WIDE.U32 UR4, UR5, UR11, URZ ;  /* 0x0000000b050472a5 */ /* 0x000fd8000f8e003f */
[----:B------:R-:W-:-:S04]  /*0c90*/  UIMAD UR4, UR5, UR10, UR11 ;  /* 0x0000000a050472a4 */ /* 0x000fc8000f8e020b */
[----:B------:R-:W-:-:S11]  /*0ca0*/  UISETP.GT.U32.AND UP0, UPT, UR12, UR4, UPT ;  /* 0x000000040c00728c */ /* 0x000fd6000bf04070 */
[----:B------:R-:W-:Y:S02]  /*0cb0*/  @!UP0 UIADD3 UR4, UR4, -UR12, URZ ;  /* 0x8000000c04048290 */ /* 0x000fe4000fffe03f */
[----:B------:R-:W-:Y:S02]  /*0cc0*/  @!UP0 UIADD3 UR5, UR5, 0x1, URZ ;  /* 0x0000000105058890 */ /* 0x000fe4000fffe03f */
[----:B------:R-:W-:Y:S02]  /*0cd0*/  UISETP.GE.U32.AND UP1, UPT, UR4, UR12, UPT ;  /* 0x0000000c0400728c */ /* 0x000fe4000bf26070 */
[----:B------:R-:W-:-:S09]  /*0ce0*/  UISETP.GE.AND UP0, UPT, UR8, URZ, UPT ;  /* 0x0000003f0800728c */ /* 0x000fd2000bf06270 */
[----:B------:R-:W-:Y:S02]  /*0cf0*/  @UP1 UIADD3 UR5, UR5, 0x1, URZ ;  /* 0x0000000105051890 */ /* 0x000fe4000fffe03f */
[----:B------:R-:W-:-:S05]  /*0d00*/  UISETP.NE.AND UP1, UPT, UR7, URZ, UPT ;  /* 0x0000003f0700728c */ /* 0x000fca000bf25270 */
[----:B------:R-:W-:Y:S02]  /*0d10*/  UMOV UR4, UR5 ;  /* 0x0000000500047c82 */ /* 0x000fe40008000000 */
[----:B------:R-:W-:-:S04]  /*0d20*/  @!UP0 UIADD3 UR4, -UR4, URZ, URZ ;  /* 0x0000003f04048290 */ /* 0x000fc8000fffe13f */
[----:B------:R-:W-:-:S12]  /*0d30*/  @!UP1 ULOP3.LUT UR4, URZ, UR7, URZ, 0x33, !UPT ;  /* 0x000000073f049292 */ /* 0x000fd8000f8e333f */
.L_x_9:
[----:B------:R-:W-:Y:S01]  /*0d40*/  UIMAD UR5, UR9, UR4, URZ ;  /* 0x00000004090572a4 */ /* 0x000fe2000f8e023f */
[----:B------:R-:W-:Y:S01]  /*0d50*/  IMAD.U32 R0, RZ, RZ, UR6 ;  /* 0x00000006ff007e24 */ /* 0x000fe2000f8e00ff */
[----:B------:R-:W-:Y:S01]  /*0d60*/  PLOP3.LUT P0, PT, PT, PT, PT, 0x80, 0x0 ;  /* 0x000000000000781c */ /* 0x000fe20003f0f070 */
[----:B------:R-:W-:Y:S01]  /*0d70*/  IMAD.U32 R3, RZ, RZ, UR4 ;  /* 0x00000004ff037e24 */ /* 0x000fe2000f8e00ff */
[----:B------:R-:W-:Y:S01]  /*0d80*/  CS2R R150, SRZ ;  /* 0x0000000000967805 */ /* 0x000fe2000001ff00 */
[----:B------:R-:W-:Y:S01]  /*0d90*/  VIADD R19, R25, 0xffffff80 ;  /* 0xffffff8019137836 */ /* 0x000fe20000000000 */
[----:B------:R-:W-:Y:S01]  /*0da0*/  MOV R17, UR5 ;  /* 0x0000000500117c02 */ /* 0x000fe20008000f00 */
[----:B0-----:R-:W-:Y:S01]  /*0db0*/  IMAD.MOV.U32 R2, RZ, RZ, RZ ;  /* 0x000000ffff027224 */ /* 0x001fe200078e00ff */
[----:B------:R-:W-:Y:S02]  /*0dc0*/  VIADDMNMX R0, R3, UR5, R0, PT ;  /* 0x0000000503007c46 */ /* 0x000fe4000b800100 */
[----:B------:R-:W-:-:S02]  /*0dd0*/  CS2R R148, SRZ ;  /* 0x0000000000947805 */ /* 0x000fc4000001ff00 */
[----:B------:R-:W-:Y:S02]  /*0de0*/  CS2R R146, SRZ ;  /* 0x0000000000927805 */ /* 0x000fe4000001ff00 */
[----:B------:R-:W-:Y:S02]  /*0df0*/  CS2R R144, SRZ ;  /* 0x0000000000907805 */ /* 0x000fe4000001ff00 */
[----:B------:R-:W-:Y:S01]  /*0e00*/  R2UR UR60, R0 ;  /* 0x00000000003c72ca */ /* 0x000fe200000e0000 */
[----:B------:R-:W-:Y:S01]  /*0e10*/  IMAD.MOV.U32 R0, RZ, RZ, RZ ;  /* 0x000000ffff007224 */ /* 0x000fe200078e00ff */
[----:B------:R-:W-:Y:S02]  /*0e20*/  CS2R R142, SRZ ;  /* 0x00000000008e7805 */ /* 0x000fe4000001ff00 */
[----:B------:R-:W-:Y:S02]  /*0e30*/  CS2R R140, SRZ ;  /* 0x00000000008c7805 */ /* 0x000fe4000001ff00 */
[----:B------:R-:W-:-:S02]  /*0e40*/  CS2R R138, SRZ ;  /* 0x00000000008a7805 */ /* 0x000fc4000001ff00 */
[----:B------:R-:W-:Y:S02]  /*0e50*/  CS2R R136, SRZ ;  /* 0x0000000000887805 */ /* 0x000fe4000001ff00 */
[----:B------:R-:W-:Y:S02]  /*0e60*/  CS2R R134, SRZ ;  /* 0x0000000000867805 */ /* 0x000fe4000001ff00 */
[----:B------:R-:W-:Y:S02]  /*0e70*/  CS2R R132, SRZ ;  /* 0x0000000000847805 */ /* 0x000fe4000001ff00 */
[----:B------:R-:W-:Y:S02]  /*0e80*/  CS2R R130, SRZ ;  /* 0x0000000000827805 */ /* 0x000fe4000001ff00 */
[----:B------:R-:W-:Y:S02]  /*0e90*/  CS2R R128, SRZ ;  /* 0x0000000000807805 */ /* 0x000fe4000001ff00 */
[----:B------:R-:W-:-:S02]  /*0ea0*/  CS2R R126, SRZ ;  /* 0x00000000007e7805 */ /* 0x000fc4000001ff00 */
[----:B------:R-:W-:Y:S02]  /*0eb0*/  CS2R R124, SRZ ;  /* 0x00000000007c7805 */ /* 0x000fe4000001ff00 */
[----:B------:R-:W-:Y:S01]  /*0ec0*/  CS2R R122, SRZ ;  /* 0x00000000007a7805 */ /* 0x000fe2000001ff00 */
[----:B------:R-:W-:Y:S01]  /*0ed0*/  UISETP.GT.AND UP0, UPT, UR60, UR5, UPT ;  /* 0x000000053c00728c */ /* 0x000fe2000bf04270 */
[----:B------:R-:W-:Y:S02]  /*0ee0*/  CS2R R120, SRZ ;  /* 0x0000000000787805 */ /* 0x000fe4000001ff00 */
[----:B------:R-:W-:Y:S02]  /*0ef0*/  CS2R R118, SRZ ;  /* 0x0000000000767805 */ /* 0x000fe4000001ff00 */
[----:B------:R-:W-:Y:S02]  /*0f00*/  CS2R R116, SRZ ;  /* 0x0000000000747805 */ /* 0x000fe4000001ff00 */
[----:B------:R-:W-:-:S02]  /*0f10*/  CS2R R114, SRZ ;  /* 0x0000000000727805 */ /* 0x000fc4000001ff00 */
[----:B------:R-:W-:Y:S02]  /*0f20*/  CS2R R112, SRZ ;  /* 0x0000000000707805 */ /* 0x000fe4000001ff00 */
[----:B------:R-:W-:Y:S02]  /*0f30*/  PLOP3.LUT P1, PT, PT, PT, UP0, 0x80, 0x0 ;  /* 0x000000000000781c */ /* 0x000fe40003f2f008 */
[----:B------:R-:W-:Y:S02]  /*0f40*/  CS2R R110, SRZ ;  /* 0x00000000006e7805 */ /* 0x000fe4000001ff00 */
        /* <DEDUP_REMOVED lines=42> */
[----:B------:R-:W-:Y:S01]  /*11f0*/  CS2R R24, SRZ ;  /* 0x0000000000187805 */ /* 0x000fe2000001ff00 */
[----:B------:R-:W-:Y:S06]  /*1200*/  @!P1 BRA `(.L_x_10) ;  /* 0x0000009400649947 */ /* 0x000fec0003800000 */
[----:B------:R-:W-:Y:S01]  /*1210*/  SHF.R.S32.HI R0, RZ, 0x1f, R19 ;  /* 0x0000001fff007819 */ /* 0x000fe20000011413 */
[----:B------:R-:W0:Y:S01]  /*1220*/  S2UR UR7, SR_CgaCtaId ;  /* 0x00000000000779c3 */ /* 0x000e220000008800 */
[----:B------:R-:W-:Y:S02]  /*1230*/  UMOV UR6, 0x400 ;  /* 0x0000040000067882 */ /* 0x000fe40000000000 */
[----:B------:R-:W-:-:S04]  /*1240*/  LEA.HI R22, R0, R19, RZ, 0x7 ;  /* 0x0000001300167211 */ /* 0x000fc800078f38ff */
[----:B------:R-:W-:-:S06]  /*1250*/  SHF.R.S32.HI R0, RZ, 0x7, R22 ;  /* 0x00000007ff007819 */ /* 0x000fcc0000011416 */
[----:B------:R-:W1:Y:S01]  /*1260*/  SHFL.IDX PT, R0, R0, RZ, 0x1f ;  /* 0x00001fff00007589 */ /* 0x000e6200000e0000 */
[----:B0-----:R-:W-:-:S04]  /*1270*/  ULEA UR8, UR7, UR6, 0x18 ;  /* 0x0000000607087291 */ /* 0x001fc8000f8ec03f */
[----:B------:R-:W-:Y:S02]  /*1280*/  UIADD3 UR6, UR8, 0x14400, URZ ;  /* 0x0001440008067890 */ /* 0x000fe4000fffe03f */
[----:B------:R-:W-:Y:S02]  /*1290*/  MOV R16, UR8 ;  /* 0x0000000800107c02 */ /* 0x000fe40008000f00 */
[----:B------:R-:W-:Y:S01]  /*12a0*/  ULOP3.LUT UP0, URZ, UR6, 0x9f, URZ, 0xc0, !UPT ;  /* 0x0000009f063f7892 */ /* 0x000fe2000f80c03f */
[----:B-1----:R-:W-:-:S05]  /*12b0*/  R2UR UR4, R0 ;  /* 0x00000000000472ca */ /* 0x002fca00000e0000 */
[----:B------:R-:W-:-:S08]  /*12c0*/  PLOP3.LUT P0, PT, PT, PT, UP0, 0x80, 0x0 ;  /* 0x000000000000781c */ /* 0x000fd00003f0f008 */
[----:B------:R-:W-:-:S04]  /*12d0*/  ULEA.HI UR5, UR4, UR4, URZ, 0x1 ;  /* 0x0000000404057291 */ /* 0x000fc8000f8f083f */
[----:B------:R-:W-:-:S04]  /*12e0*/  ULOP3.LUT UR5, UR5, 0x1e, URZ, 0xc0, !UPT ;  /* 0x0000001e05057892 */ /* 0x000fc8000f8ec03f */
[----:B------:R-:W-:-:S04]  /*12f0*/  UIADD3 UR5, UR4, -UR5, URZ ;  /* 0x8000000504057290 */ /* 0x000fc8000fffe03f */
[----:B------:R-:W-:-:S04]  /*1300*/  ULEA UR5, UR5, UR6, 0xd ;  /* 0x0000000605057291 */ /* 0x000fc8000f8e683f */
[----:B------:R-:W-:-:S04]  /*1310*/  USHF.R.U32.HI UR5, URZ, 0x4, UR5 ;  /* 0x000000043f057899 */ /* 0x000fc80008011605 */
[----:B------:R-:W-:Y:S01]  /*1320*/  ULOP3.LUT UR36, UR5, 0x3fff, URZ, 0xc0, !UPT ;  /* 0x00003fff05247892 */ /* 0x000fe2000f8ec03f */
[----:B------:R-:W-:Y:S11]  /*1330*/  @!P0 BRA `(.L_x_11) ;  /* 0x0000000000408947 */ /* 0x000ff60003800000 */
[----:B------:R-:W-:Y:S01]  /*1340*/  MOV R0, 0x0 ;  /* 0x0000000000007802 */ /* 0x000fe20000000f00 */
[----:B------:R-:W-:Y:S01]  /*1350*/  ULDC.64 UR4, c[0x4][0xa8] ;  /* 0x01002a0000047ab9 */ /* 0x000fe20000000a00 */
[----:B------:R-:W-:Y:S01]  /*1360*/  ULDC.64 UR6, c[0x4][0x28] ;  /* 0x01000a0000067ab9 */ /* 0x000fe20000000a00 */
[----:B------:R-:W-:Y:S01]  /*1370*/  IMAD.U32 R4, RZ, RZ, UR4 ;  /* 0x00000004ff047e24 */ /* 0x000fe2000f8e00ff */
[----:B------:R0:W1:Y:S01]  /*1380*/  LDC.64 R2, c[0x4][R0] ;  /* 0x0100000000027b82 */ /* 0x0000620000000a00 */
[----:B------:R-:W-:Y:S01]  /*1390*/  IMAD.U32 R5, RZ, RZ, UR5 ;  /* 0x00000005ff057e24 */ /* 0x000fe2000f8e00ff */
[----:B------:R-:W-:Y:S01]  /*13a0*/  ULDC.64 UR4, c[0x4][0xb0] ;  /* 0x01002c0000047ab9 */ /* 0x000fe20000000a00 */
[----:B------:R-:W-:Y:S01]  /*13b0*/  IMAD.U32 R10, RZ, RZ, UR6 ;  /* 0x00000006ff0a7e24 */ /* 0x000fe2000f8e00ff */
[----:B------:R-:W-:Y:S01]  /*13c0*/  MOV R7, UR5 ;  /* 0x0000000500077c02 */ /* 0x000fe20008000f00 */
[----:B------:R-:W-:Y:S01]  /*13d0*/  IMAD.U32 R6, RZ, RZ, UR4 ;  /* 0x00000004ff067e24 */ /* 0x000fe2000f8e00ff */
[----:B------:R-:W-:Y:S01]  /*13e0*/  MOV R12, 0x1 ;  /* 0x00000001000c7802 */ /* 0x000fe20000000f00 */
[----:B------:R-:W-:-:S02]  /*13f0*/  IMAD.U32 R11, RZ, RZ, UR7 ;  /* 0x00000007ff0b7e24 */ /* 0x000fc4000f8e00ff */
[----:B------:R-:W-:Y:S02]  /*1400*/  IMAD.MOV.U32 R8, RZ, RZ, 0x70 ;  /* 0x00000070ff087424 */ /* 0x000fe400078e00ff */
[----:B0-----:R-:W-:-:S07]  /*1410*/  IMAD.MOV.U32 R13, RZ, RZ, RZ ;  /* 0x000000ffff0d7224 */ /* 0x001fce00078e00ff */
[----:B------:R-:W-:-:S07]  /*1420*/  LEPC R20, `(.L_x_11) ;  /* 0x000000001014794e */ /* 0x000fce0000000000 */
[----:B-1----:R-:W-:Y:S05]  /*1430*/  CALL.ABS.NOINC R2 ;  /* 0x0000000002007343 */ /* 0x002fea0003c00000 */
.L_x_11:
[----:B------:R-:W-:Y:S02]  /*1440*/  R2UR UR4, R16 ;  /* 0x00000000100472ca */ /* 0x000fe400000e0000 */
[----:B------:R-:W-:-:S11]  /*1450*/  SHF.L.U32 R0, RZ, 0x1f, RZ ;  /* 0x0000001fff007819 */ /* 0x000fd600000006ff */
[----:B------:R-:W0:Y:S02]  /*1460*/  SYNCS.PHASECHK.TRANS64.TRYWAIT P0, [UR4+0x38800], R0 ;  /* 0x03880000ff0075a7 */ /* 0x000e240008000144 */
[----:B0-----:R-:W-:Y:S05]  /*1470*/  @!P0 BRA `(.L_x_12) ;  /* 0x000000f400c08947 */ /* 0x001fea0003800000 */
.L_x_87:
[----:B------:R-:W2:Y:S02]  /*1480*/  LDL R2, [R1+0x4] ;  /* 0x0000040001027983 */ /* 0x000ea40000100800 */
[----:B--2---:R-:W-:-:S13]  /*1490*/  R2UR UR4, R2 ;  /* 0x00000000020472ca */ /* 0x004fda00000e0000 */
[----:B------:R-:W-:-:S06]  /*14a0*/  ULOP3.LUT UR4, UR4, 0x1, URZ, 0xfc, !UPT ;  /* 0x0000000104047892 */ /* 0x000fcc000f8efc3f */
[----:B------:R-:W-:-:S05]  /*14b0*/  IMAD.U32 R2, RZ, RZ, UR4 ;  /* 0x00000004ff027e24 */ /* 0x000fca000f8e00ff */
[----:B------:R-:W-:-:S13]  /*14c0*/  ISETP.NE.AND P0, PT, R2, 0x3, PT ;  /* 0x000000030200780c */ /* 0x000fda0003f05270 */
[----:B------:R-:W-:Y:S05]  /*14d0*/  @!P0 BRA `(.L_x_13) ;  /* 0x0000000000048947 */ /* 0x000fea0003800000 */
[----:B------:R-:W-:Y:S01]  /*14e0*/  BPT.TRAP 0x1 ;  /* 0x000000040000795c */ /* 0x000fe20000300000 */
.L_x_13:
[----:B------:R-:W-:-:S13]  /*14f0*/  R2UR UR4, R16 ;  /* 0x00000000100472ca */ /* 0x000fda00000e0000 */
[----:B------:R1:W2:Y:S01]  /*1500*/  SYNCS.PHASECHK.TRANS64.TRYWAIT P1, [UR4+0x38830], R0 ;  /* 0x03883000ff0075a7 */ /* 0x0002a20008020144 */
[----:B------:R-:W-:Y:S05]  /*1510*/  @!P0 BRA `(.L_x_14) ;  /* 0x0000000000048947 */ /* 0x000fea0003800000 */
[----:B------:R-:W-:Y:S01]  /*1520*/  BPT.TRAP 0x1 ;  /* 0x000000040000795c */ /* 0x000fe20000300000 */
.L_x_14:
[----:B------:R-:W-:Y:S01]  /*1530*/  IMAD.U32 R4, RZ, RZ, UR36 ;  /* 0x00000024ff047e24 */ /* 0x000fe2000f8e00ff */
[----:B------:R-:W-:Y:S01]  /*1540*/  MOV R8, RZ ;  /* 0x000000ff00087202 */ /* 0x000fe20000000f00 */
[----:B--2---:R-:W-:Y:S06]  /*1550*/  @P1 BRA `(.L_x_15) ;  /* 0x00000000000c1947 */ /* 0x004fec0003800000 */
[----:B------:R-:W-:-:S13]  /*1560*/  R2UR UR4, R16 ;  /* 0x00000000100472ca */ /* 0x000fda00000e0000 */
[----:B------:R-:W2:Y:S02]  /*1570*/  SYNCS.PHASECHK.TRANS64.TRYWAIT P1, [UR4+0x38830], R0 ;  /* 0x03883000ff0075a7 */ /* 0x000ea40008020144 */
[----:B--2---:R-:W-:Y:S05]  /*1580*/  @!P1 BRA `(.L_x_16) ;  /* 0x000000f400989947 */ /* 0x004fea0003800000 */
.L_x_15:
[----:B------:R-:W-:Y:S05]  /*1590*/  WARPSYNC.ALL ;  /* 0x0000000000007948 */ /* 0x000fea0003800000 */
[----:B------:R-:W-:Y:S01]  /*15a0*/  IMAD.MOV.U32 R151, RZ, RZ, RZ ;  /* 0x000000ffff977224 */ /* 0x000fe200078e00ff */
[----:B------:R-:W-:Y:S01]  /*15b0*/  LOP3.LUT R4, R4, 0x10000, RZ, 0xfc, !PT ;  /* 0x0001000004047812 */ /* 0x000fe200078efcff */
[----:B------:R-:W-:Y:S01]  /*15c0*/  IMAD.MOV.U32 R5, RZ, RZ, 0x40000040 ;  /* 0x40000040ff057424 */ /* 0x000fe200078e00ff */
[----:B------:R-:W-:Y:S01]  /*15d0*/  R2UR UR4, R16 ;  /* 0x00000000100472ca */ /* 0x000fe200000e0000 */
[----:B------:R-:W-:Y:S01]  /*15e0*/  WARPGROUP.ARRIVE ;  /* 0x00000000000079c5 */ /* 0x000fe20000000000 */
[C---:B------:R-:W-:Y:S01]  /*15f0*/  R2UR UR8, R4.reuse ;  /* 0x00000000040872ca */ /* 0x040fe200000e0000 */
[----:B------:R-:W-:Y:S01]  /*1600*/  UMOV UR11, 0x40000040 ;  /* 0x40000040000b7882 */ /* 0x000fe20000000000 */
        /* <DEDUP_REMOVED lines=9> */
[----:B------:R-:W-:Y:S01]  /*16a0*/  UIADD3 UR4, UR4, 0x24400, URZ ;  /* 0x0002440004047890 */ /* 0x000fe2000fffe03f */
[C---:B------:R-:W-:Y:S01]  /*16b0*/  R2UR UR20, R4.reuse ;  /* 0x00000000041472ca */ /* 0x040fe200000e0000 */
[----:B------:R-:W-:Y:S01]  /*16c0*/  UMOV UR29, 0x40000040 ;  /* 0x40000040001d7882 */ /* 0x000fe20000000000 */
[C---:B------:R-:W-:Y:S01]  /*16d0*/  R2UR UR21, R5.reuse ;  /* 0x00000000051572ca */ /* 0x040fe200000e0000 */
[----:B------:R-:W-:Y:S01]  /*16e0*/  USHF.R.U32.HI UR4, URZ, 0x4, UR4 ;  /* 0x000000043f047899 */ /* 0x000fe20008011604 */
[C---:B------:R-:W-:Y:S01]  /*16f0*/  R2UR UR16, R4.reuse ;  /* 0x00000000041072ca */ /* 0x040fe200000e0000 */
[----:B------:R-:W-:Y:S01]  /*1700*/  UMOV UR31, 0x40000040 ;  /* 0x40000040001f7882 */ /* 0x000fe20000000000 */
[----:B------:R-:W-:Y:S01]  /*1710*/  R2UR UR17, R5 ;  /* 0x00000000051172ca */ /* 0x000fe200000e0000 */
[----:B------:R-:W-:Y:S01]  /*1720*/  ULOP3.LUT UR4, UR4, 0x3fff, URZ, 0xc0, !UPT ;  /* 0x00003fff04047892 */ /* 0x000fe2000f8ec03f */
[----:B------:R-:W-:Y:S01]  /*1730*/  R2UR UR6, R4 ;  /* 0x00000000040672ca */ /* 0x000fe200000e0000 */
[----:B------:R-:W-:Y:S01]  /*1740*/  UMOV UR35, 0x40000040 ;  /* 0x4000004000237882 */ /* 0x000fe20000000000 */
[----:B------:R-:W-:Y:S01]  /*1750*/  MOV R13, UR29 ;  /* 0x0000001d000d7c02 */ /* 0x000fe20008000f00 */
[----:B------:R-:W-:Y:S01]  /*1760*/  ULOP3.LUT UR61, UR4, 0x10000, URZ, 0xfc, !UPT ;  /* 0x00010000043d7892 */ /* 0x000fe2000f8efc3f */
[----:B------:R-:W-:Y:S01]  /*1770*/  UMOV UR39, 0x40000040 ;  /* 0x4000004000277882 */ /* 0x000fe20000000000 */
[----:B------:R-:W-:-:S02]  /*1780*/  UMOV UR43, 0x40000040 ;  /* 0x40000040002b7882 */ /* 0x000fc40000000000 */
[----:B------:R-:W-:Y:S02]  /*1790*/  UIADD3 UR4, UR61, 0x80, URZ ;  /* 0x000000803d047890 */ /* 0x000fe4000fffe03f */
[----:B------:R-:W-:Y:S02]  /*17a0*/  UIADD3 UR26, UR61, 0x100, URZ ;  /* 0x000001003d1a7890 */ /* 0x000fe4000fffe03f */
[----:B------:R-:W-:Y:S01]  /*17b0*/  UMOV UR10, UR61 ;  /* 0x0000003d000a7c82 */ /* 0x000fe20008000000 */
[----:B------:R-:W-:Y:S01]  /*17c0*/  UIADD3 UR22, UR61, 0x180, URZ ;  /* 0x000001803d167890 */ /* 0x000fe2000fffe03f */
[----:B------:R-:W-:Y:S01]  /*17d0*/  HGMMA.64x16x16.F32.BF16 R56, gdesc[UR8], RZ, !UPT, gsb0 ;  /* 0x00200000083879f0 */ /* 0x000fe2000c0018ff */
[----:B------:R-:W-:Y:S01]  /*17e0*/  UMOV UR14, UR4 ;  /* 0x00000004000e7c82 */ /* 0x000fe20008000000 */
[----:B------:R-:W-:Y:S02]  /*17f0*/  UIADD3 UR18, UR61, 0x200, URZ ;  /* 0x000002003d127890 */ /* 0x000fe4000fffe03f */
[----:B------:R-:W-:-:S02]  /*1800*/  UIADD3 UR4, UR6, 0x2, URZ ;  /* 0x0000000206047890 */ /* 0x000fc4000fffe03f */
[----:B------:R-:W-:Y:S01]  /*1810*/  UIADD3 UR10, UR61, 0x102, URZ ;  /* 0x000001023d0a7890 */ /* 0x000fe2000fffe03f */
[----:B------:R-:W-:Y:S01]  /*1820*/  UMOV UR9, UR29 ;  /* 0x0000001d00097c82 */ /* 0x000fe20008000000 */
[----:B------:R-:W-:Y:S01]  /*1830*/  UMOV UR11, 0x40000040 ;  /* 0x40000040000b7882 */ /* 0x000fe20000000000 */
[----:B------:R-:W-:Y:S02]  /*1840*/  UIADD3 UR5, UR61, 0x202, URZ ;  /* 0x000002023d057890 */ /* 0x000fe4000fffe03f */
[----:B------:R-:W-:Y:S01]  /*1850*/  UMOV UR28, UR4 ;  /* 0x00000004001c7c82 */ /* 0x000fe20008000000 */
[----:B------:R-:W-:Y:S01]  /*1860*/  UIADD3 UR4, UR61, 0x182, URZ ;  /* 0x000001823d047890 */ /* 0x000fe2000fffe03f */
[----:B------:R-:W-:Y:S01]  /*1870*/  IMAD.U32 R12, RZ, RZ, UR28 ;  /* 0x0000001cff0c7e24 */ /* 0x000fe2000f8e00ff */
[----:B------:R-:W-:Y:S01]  /*1880*/  UMOV UR8, UR28 ;  /* 0x0000001c00087c82 */ /* 0x000fe20008000000 */
[----:B------:R-:W-:Y:S02]  /*1890*/  UIADD3 UR7, UR61, 0x184, URZ ;  /* 0x000001843d077890 */ /* 0x000fe4000fffe03f */
[----:B------:R-:W-:-:S02]  /*18a0*/  UIADD3 UR30, UR61, 0x384, URZ ;  /* 0x000003843d1e7890 */ /* 0x000fc4000fffe03f */
[----:B------:R-:W-:Y:S02]  /*18b0*/  UIADD3 UR34, UR61, 0x386, URZ ;  /* 0x000003863d227890 */ /* 0x000fe4000fffe03f */
[----:B------:R-:W-:Y:S02]  /*18c0*/  UIADD3 UR38, UR61, 0x600, URZ ;  /* 0x000006003d267890 */ /* 0x000fe4000fffe03f */
[----:B------:R-:W-:Y:S02]  /*18d0*/  UIADD3 UR42, UR61, 0x602, URZ ;  /* 0x000006023d2a7890 */ /* 0x000fe4000fffe03f */
[----:B------:R-:W-:Y:S01]  /*18e0*/  UIADD3 UR46, UR61, 0x604, URZ ;  /* 0x000006043d2e7890 */ /* 0x000fe2000fffe03f */
[----:B------:R-:W-:Y:S01]  /*18f0*/  UMOV UR47, 0x40000040 ;  /* 0x40000040002f7882 */ /* 0x000fe20000000000 */
[----:B------:R-:W-:Y:S01]  /*1900*/  UIADD3 UR50, UR61, 0x506, URZ ;  /* 0x000005063d327890 */ /* 0x000fe2000fffe03f */
[----:B------:R-:W-:Y:S01]  /*1910*/  UMOV UR51, 0x40000040 ;  /* 0x4000004000337882 */ /* 0x000fe20000000000 */
[----:B------:R-:W-:Y:S01]  /*1920*/  UIADD3 UR54, UR61, 0x780, URZ ;  /* 0x000007803d367890 */ /* 0x000fe2000fffe03f */
[----:B------:R-:W-:Y:S01]  /*1930*/  UMOV UR55, 0x40000040 ;  /* 0x4000004000377882 */ /* 0x000fe20000000000 */
[----:B------:R-:W-:Y:S01]  /*1940*/  UIADD3 UR58, UR61, 0x782, URZ ;  /* 0x000007823d3a7890 */ /* 0x000fe2000fffe03f */
[----:B------:R-:W-:Y:S01]  /*1950*/  UMOV UR59, 0x40000040 ;  /* 0x40000040003b7882 */ /* 0x000fe20000000000 */
[----:B------:R-:W-:-:S02]  /*1960*/  WARPGROUP.DEPBAR.LE gsb0, 0x0 ;  /* 0x00008000000079c5 */ /* 0x000fc40000010000 */
[----:B------:R-:W-:-:S06]  /*1970*/  WARPGROUP.ARRIVE ;  /* 0x00000000000079c5 */ /* 0x000fcc0000000000 */
[----:B------:R-:W-:Y:S01]  /*1980*/  HGMMA.64x16x16.F32.BF16 R48, gdesc[UR12], RZ, !UPT, gsb0 ;  /* 0x002000000c3079f0 */ /* 0x000fe2000c0018ff */
[----:B------:R-:W-:Y:S01]  /*1990*/  UIADD3 UR14, UR61, 0x2, URZ ;  /* 0x000000023d0e7890 */ /* 0x000fe2000fffe03f */
[----:B------:R-:W-:Y:S01]  /*19a0*/  UMOV UR12, UR28 ;  /* 0x0000001c000c7c82 */ /* 0x000fe20008000000 */
[----:B------:R-:W-:Y:S01]  /*19b0*/  UMOV UR13, UR29 ;  /* 0x0000001d000d7c82 */ /* 0x000fe20008000000 */
[----:B------:R-:W-:Y:S01]  /*19c0*/  UMOV UR15, 0x40000040 ;  /* 0x40000040000f7882 */ /* 0x000fe20000000000 */
[----:B------:R-:W-:Y:S02]  /*19d0*/  WARPGROUP.DEPBAR.LE gsb0, 0x0 ;  /* 0x00008000000079c5 */ /* 0x000fe40000010000 */
[----:B------:R-:W-:-:S06]  /*19e0*/  WARPGROUP.ARRIVE ;  /* 0x00000000000079c5 */ /* 0x000fcc0000000000 */
[----:B------:R-:W-:Y:S01]  /*19f0*/  HGMMA.64x16x16.F32.BF16 R40, gdesc[UR24], RZ, !UPT, gsb0 ;  /* 0x00200000182879f0 */ /* 0x000fe2000c0018ff */
[----:B------:R-:W-:Y:S01]  /*1a00*/  UIADD3 UR26, UR61, 0x382, URZ ;  /* 0x000003823d1a7890 */ /* 0x000fe2000fffe03f */
        /* <DEDUP_REMOVED lines=15> */
[----:B------:R-:W-:Y:S01]  /*1b00*/  HGMMA.64x16x16.F32.BF16 R56, gdesc[UR12], R56, gsb0 ;  /* 0x002000000c3879f0 */ /* 0x000fe20008001838 */
[----:B------:R-:W-:Y:S01]  /*1b10*/  UIADD3 UR14, UR61, 0x84, URZ ;  /* 0x000000843d0e7890 */ /* 0x000fe2000fffe03f */
        /* <DEDUP_REMOVED lines=9> */
[----:B------:R-:W-:Y:S01]  /*1bb0*/  UMOV UR8, UR28 ;  /* 0x0000001c00087c82 */ /* 0x000fe20008000000 */
[----:B------:R-:W-:Y:S01]  /*1bc0*/  UMOV UR9, UR29 ;  /* 0x0000001d00097c82 */ /* 0x000fe20008000000 */
[----:B------:R-:W-:Y:S01]  /*1bd0*/  UMOV UR10, UR4 ;  /* 0x00000004000a7c82 */ /* 0x000fe20008000000 */
[----:B------:R-:W-:Y:S01]  /*1be0*/  UMOV UR11, 0x40000040 ;  /* 0x40000040000b7882 */ /* 0x000fe20000000000 */
[----:B------:R-:W-:-:S07]  /*1bf0*/  UIADD3 UR4, UR6, 0x4, URZ ;  /* 0x0000000406047890 */ /* 0x000fce000fffe03f */
[----:B------:R-:W-:Y:S01]  /*1c00*/  UMOV UR16, UR4 ;  /* 0x0000000400107c82 */ /* 0x000fe20008000000 */
[----:B------:R-:W-:Y:S01]  /*1c10*/  UMOV UR12, UR4 ;  /* 0x00000004000c7c82 */ /* 0x000fe20008000000 */
[----:B------:R-:W-:Y:S02]  /*1c20*/  WARPGROUP.DEPBAR.LE gsb0, 0x0 ;  /* 0x00008000000079c5 */ /* 0x000fe40000010000 */
[----:B------:R-:W-:-:S06]  /*1c30*/  WARPGROUP.ARRIVE ;  /* 0x00000000000079c5 */ /* 0x000fcc0000000000 */
[----:B------:R-:W-:Y:S01]  /*1c40*/  HGMMA.64x16x16.F32.BF16 R32, gdesc[UR8], R32, gsb0 ;  /* 0x00200000082079f0 */ /* 0x000fe20008001820 */
[----:B------:R-:W-:Y:S01]  /*1c50*/  UMOV UR8, UR28 ;  /* 0x0000001c00087c82 */ /* 0x000fe20008000000 */
[----:B------:R-:W-:Y:S01]  /*1c60*/  UMOV UR9, UR29 ;  /* 0x0000001d00097c82 */ /* 0x000fe20008000000 */
[----:B------:R-:W-:Y:S01]  /*1c70*/  UMOV UR10, UR5 ;  /* 0x00000005000a7c82 */ /* 0x000fe20008000000 */
[----:B------:R-:W-:Y:S01]  /*1c80*/  UMOV UR11, 0x40000040 ;  /* 0x40000040000b7882 */ /* 0x000fe20000000000 */
[----:B------:R-:W-:Y:S02]  /*1c90*/  UMOV UR5, 0x40000040 ;  /* 0x4000004000057882 */ /* 0x000fe40000000000 */
[----:B------:R-:W-:Y:S01]  /*1ca0*/  UMOV UR17, UR5 ;  /* 0x0000000500117c82 */ /* 0x000fe20008000000 */
[----:B------:R-:W-:Y:S01]  /*1cb0*/  UMOV UR13, UR5 ;  /* 0x00000005000d7c82 */ /* 0x000fe20008000000 */
[----:B------:R-:W-:Y:S02]  /*1cc0*/  WARPGROUP.DEPBAR.LE gsb0, 0x0 ;  /* 0x00008000000079c5 */ /* 0x000fe40000010000 */
[----:B------:R-:W-:-:S06]  /*1cd0*/  WARPGROUP.ARRIVE ;  /* 0x00000000000079c5 */ /* 0x000fcc0000000000 */
[----:B------:R-:W-:Y:S01]  /*1ce0*/  HGMMA.64x16x16.F32.BF16 R24, gdesc[UR8], R24, gsb0 ;  /* 0x00200000081879f0 */ /* 0x000fe20008001818 */
        /* <DEDUP_REMOVED lines=12> */
[----:B------:R-:W-:Y:S02]  /*1db0*/  UIADD3 UR12, UR61, 0x204, URZ ;  /* 0x000002043d0c7890 */ /* 0x000fe4000fffe03f */
        /* <DEDUP_REMOVED lines=9> */
[----:B------:R-:W-:Y:S01]  /*1e50*/  UIADD3 UR7, UR61, 0x206, URZ ;  /* 0x000002063d077890 */ /* 0x000fe2000fffe03f */
[----:B------:R-:W-:Y:S02]  /*1e60*/  WARPGROUP.DEPBAR.LE gsb0, 0x0 ;  /* 0x00008000000079c5 */ /* 0x000fe40000010000 */
[----:B------:R-:W-:-:S06]  /*1e70*/  WARPGROUP.ARRIVE ;  /* 0x00000000000079c5 */ /* 0x000fcc0000000000 */
[----:B------:R-:W-:Y:S01]  /*1e80*/  HGMMA.64x16x16.F32.BF16 R32, gdesc[UR8], R32, gsb0 ;  /* 0x00200000082079f0 */ /* 0x000fe20008001820 */
[----:B------:R-:W-:Y:S01]  /*1e90*/  UMOV UR8, UR4 ;  /* 0x0000000400087c82 */ /* 0x000fe20008000000 */
[----:B------:R-:W-:Y:S01]  /*1ea0*/  UMOV UR9, UR5 ;  /* 0x0000000500097c82 */ /* 0x000fe20008000000 */
[----:B------:R-:W-:Y:S01]  /*1eb0*/  UMOV UR10, UR12 ;  /* 0x0000000c000a7c82 */ /* 0x000fe20008000000 */
[----:B------:R-:W-:Y:S01]  /*1ec0*/  UMOV UR11, 0x40000040 ;  /* 0x40000040000b7882 */ /* 0x000fe20000000000 */
[----:B------:R-:W-:Y:S02]  /*1ed0*/  WARPGROUP.DEPBAR.LE gsb0, 0x0 ;  /* 0x00008000000079c5 */ /* 0x000fe40000010000 */
[----:B------:R-:W-:-:S06]  /*1ee0*/  WARPGROUP.ARRIVE ;  /* 0x00000000000079c5 */ /* 0x000fcc0000000000 */
[----:B------:R-:W-:Y:S01]  /*1ef0*/  HGMMA.64x16x16.F32.BF16 R24, gdesc[UR8], R24, gsb0 ;  /* 0x00200000081879f0 */ /* 0x000fe20008001818 */
[----:B------:R-:W-:Y:S02]  /*1f00*/  UIADD3 UR8, UR6, 0x6, URZ ;  /* 0x0000000606087890 */ /* 0x000fe4000fffe03f */
[----:B------:R-:W-:Y:S01]  /*1f10*/  UIADD3 UR10, UR61, 0x6, URZ ;  /* 0x000000063d0a7890 */ /* 0x000fe2000fffe03f */
[----:B------:R-:W-:Y:S01]  /*1f20*/  UMOV UR9, 0x40000040 ;  /* 0x4000004000097882 */ /* 0x000fe20000000000 */
[----:B------:R-:W-:Y:S01]  /*1f30*/  UMOV UR11, 0x40000040 ;  /* 0x40000040000b7882 */ /* 0x000fe20000000000 */
[----:B------:R-:W-:Y:S02]  /*1f40*/  UMOV UR13, UR9 ;  /* 0x00000009000d7c82 */ /* 0x000fe40008000000 */
[----:B------:R-:W-:Y:S01]  /*1f50*/  UMOV UR12, UR8 ;  /* 0x00000008000c7c82 */ /* 0x000fe20008000000 */
[----:B------:R-:W-:Y:S01]  /*1f60*/  UMOV UR16, UR8 ;  /* 0x0000000800107c82 */ /* 0x000fe20008000000 */
[----:B------:R-:W-:Y:S01]  /*1f70*/  UMOV UR17, UR9 ;  /* 0x0000000900117c82 */ /* 0x000fe20008000000 */
[----:B------:R-:W-:-:S02]  /*1f80*/  WARPGROUP.DEPBAR.LE gsb0, 0x0 ;  /* 0x00008000000079c5 */ /* 0x000fc40000010000 */
        /* <DEDUP_REMOVED lines=23> */
[----:B------:R-:W-:Y:S01]  /*2100*/  UMOV UR10, UR7 ;  /* 0x00000007000a7c82 */ /* 0x000fe20008000000 */
[----:B------:R-:W-:Y:S01]  /*2110*/  UMOV UR11, 0x40000040 ;  /* 0x40000040000b7882 */ /* 0x000fe20000000000 */
[----:B------:R-:W-:Y:S01]  /*2120*/  UIADD3 UR7, UR61, 0x480, URZ ;  /* 0x000004803d077890 */ /* 0x000fe2000fffe03f */
[----:B------:R-:W-:Y:S02]  /*2130*/  WARPGROUP.DEPBAR.LE gsb0, 0x0 ;  /* 0x00008000000079c5 */ /* 0x000fe40000010000 */
[----:B------:R-:W-:-:S06]  /*2140*/  WARPGROUP.ARRIVE ;  /* 0x00000000000079c5 */ /* 0x000fcc0000000000 */
[----:B------:R-:W-:Y:S01]  /*2150*/  HGMMA.64x16x16.F32.BF16 R24, gdesc[UR8], R24, gsb0 ;  /* 0x00200000081879f0 */ /* 0x000fe20008001818 */
[----:B------:R-:W-:Y:S02]  /*2160*/  UIADD3 UR10, UR61, 0x706, URZ ;  /* 0x000007063d0a7890 */ /* 0x000fe4000fffe03f */
        /* <DEDUP_REMOVED lines=14> */
[----:B0-----:R-:W-:Y:S02]  /*2250*/  MOV R3, UR17 ;  /* 0x0000001100037c02 */ /* 0x001fe40008000f00 */
[----:B------:R-:W-:Y:S01]  /*2260*/  MOV R6, UR16 ;  /* 0x0000001000067c02 */ /* 0x000fe20008000f00 */
[----:B------:R-:W-:-:S02]  /*2270*/  WARPGROUP.DEPBAR.LE gsb0, 0x0 ;  /* 0x00008000000079c5 */ /* 0x000fc40000010000 */
        /* <DEDUP_REMOVED lines=15> */
[----:B------:R-:W-:Y:S02]  /*2370*/  UMOV UR15, 0x40000040 ;  /* 0x40000040000f7882 */ /* 0x000fe40000000000 */
[----:B------:R-:W-:Y:S01]  /*2380*/  IMAD.U32 R11, RZ, RZ, UR15 ;  /* 0x0000000fff0b7e24 */ /* 0x000fe2000f8e00ff */
        /* <DEDUP_REMOVED lines=14> */
[----:B-1----:R-:W-:Y:S02]  /*2470*/  MOV R0, UR21 ;  /* 0x0000001500007c02 */ /* 0x002fe40008000f00 */
        /* <DEDUP_REMOVED lines=79> */
[----:B------:R-:W-:Y:S03]  /*2970*/  HGMMA.64x16x16.F32.BF16 R24, gdesc[UR24], R24, gsb0 ;  /* 0x00200000181879f0 */ /* 0x000fe60008001818 */
        /* <DEDUP_REMOVED lines=70> */
[----:B------:R-:W-:Y:S01]  /*2de0*/  UIADD3 UR42, UR61, 0x586, URZ ;  /* 0x000005863d2a7890 */ /* 0x000fe2000fffe03f */
[----:B------:R-:W-:Y:S01]  /*2df0*/  UMOV UR49, UR41 ;  /* 0x0000002900317c82 */ /* 0x000fe20008000000 */
[----:B------:R-:W-:-:S03]  /*2e00*/  UMOV UR43, 0x40000040 ;  /* 0x40000040002b7882 */ /* 0x000fc60000000000 */
        /* <DEDUP_REMOVED lines=31> */
[----:B------:R-:W-:Y:S01]  /*3000*/  UIADD3 UR44, UR6, 0xc00, URZ ;  /* 0x00000c00062c7890 */ /* 0x000fe2000fffe03f */
[----:B------:R-:W-:Y:S01]  /*3010*/  UMOV UR45, 0x40000040 ;  /* 0x40000040002d7882 */ /* 0x000fe20000000000 */
[----:B------:R-:W-:Y:S01]  /*3020*/  UIADD3 UR46, UR61, 0x880, URZ ;  /* 0x000008803d2e7890 */ /* 0x000fe2000fffe03f */
[----:B------:R-:W-:Y:S01]  /*3030*/  UMOV UR53, UR45 ;  /* 0x0000002d00357c82 */ /* 0x000fe20008000000 */
[----:B------:R-:W-:-:S03]  /*3040*/  UMOV UR49, UR45 ;  /* 0x0000002d00317c82 */ /* 0x000fc60008000000 */
        /* <DEDUP_REMOVED lines=59> */
[----:B------:R-:W-:-:S07]  /*3400*/  UIADD3 UR6, UR6, 0xc06, URZ ;  /* 0x00000c0606067890 */ /* 0x000fce000fffe03f */
[----:B------:R-:W-:Y:S01]  /*3410*/  UMOV UR14, UR6 ;  /* 0x00000006000e7c82 */ /* 0x000fe20008000000 */
[----:B------:R-:W-:Y:S01]  /*3420*/  UIADD3 UR6, UR61, 0x786, URZ ;  /* 0x000007863d067890 */ /* 0x000fe2000fffe03f */
[----:B------:R-:W-:Y:S01]  /*3430*/  IMAD.U32 R10, RZ, RZ, UR14 ;  /* 0x0000000eff0a7e24 */ /* 0x000fe2000f8e00ff */
[----:B------:R-:W-:-:S05]  /*3440*/  UMOV UR20, UR14 ;  /* 0x0000000e00147c82 */ /* 0x000fca0008000000 */
[----:B------:R-:W-:Y:S01]  /*3450*/  UMOV UR22, UR6 ;  /* 0x0000000600167c82 */ /* 0x000fe20008000000 */
[----:B------:R-:W-:Y:S01]  /*3460*/  UIADD3 UR6, UR61, 0x906, URZ ;  /* 0x000009063d067890 */ /* 0x000fe2000fffe03f */
[----:B------:R-:W-:Y:S02]  /*3470*/  WARPGROUP.DEPBAR.LE gsb0, 0x0 ;  /* 0x00008000000079c5 */ /* 0x000fe40000010000 */
[----:B------:R-:W-:-:S06]  /*3480*/  WARPGROUP.ARRIVE ;  /* 0x00000000000079c5 */ /* 0x000fcc0000000000 */
[----:B------:R-:W-:Y:S01]  /*3490*/  HGMMA.64x16x16.F32.BF16 R40, gdesc[UR48], R40, gsb0 ;  /* 0x00200000302879f0 */ /* 0x000fe20008001828 */
[----:B------:R-:W-:Y:S01]  /*34a0*/  UMOV UR50, UR7 ;  /* 0x0000000700327c82 */ /* 0x000fe20008000000 */
[----:B------:R-:W-:Y:S01]  /*34b0*/  UMOV UR51, 0x40000040 ;  /* 0x4000004000337882 */ /* 0x000fe20000000000 */
[----:B------:R-:W-:-:S07]  /*34c0*/  UIADD3 UR7, UR61, 0x784, URZ ;  /* 0x000007843d077890 */ /* 0x000fce000fffe03f */
[----:B------:R-:W-:Y:S01]  /*34d0*/  UMOV UR18, UR7 ;  /* 0x0000000700127c82 */ /* 0x000fe20008000000 */
        /* <DEDUP_REMOVED lines=13> */
[----:B------:R-:W-:Y:S01]  /*35b0*/  UMOV UR16, UR14 ;  /* 0x0000000e00107c82 */ /* 0x000fe20008000000 */
[----:B------:R-:W-:Y:S01]  /*35c0*/  UMOV UR17, UR15 ;  /* 0x0000000f00117c82 */ /* 0x000fe20008000000 */
[----:B------:R-:W-:Y:S01]  /*35d0*/  UMOV UR19, 0x40000040 ;  /* 0x4000004000137882 */ /* 0x000fe20000000000 */
        /* <DEDUP_REMOVED lines=22> */
[----:B------:R-:W-:Y:S03]  /*3740*/  HGMMA.64x16x16.F32.BF16 R24, gdesc[UR52], R24, gsb0 ;  /* 0x00200000341879f0 */ /* 0x000fe60008001818 */
[----:B------:R-:W-:Y:S02]  /*3750*/  WARPGROUP.DEPBAR.LE gsb0, 0x0 ;  /* 0x00008000000079c5 */ /* 0x000fe40000010000 */
[----:B------:R-:W-:-:S06]  /*3760*/  WARPGROUP.ARRIVE ;  /* 0x00000000000079c5 */ /* 0x000fcc0000000000 */
[----:B------:R-:W-:Y:S01]  /*3770*/  HGMMA.64x16x16.F32.BF16 R56, gdesc[UR20], R56, gsb0 ;  /* 0x00200000143879f0 */ /* 0x000fe20008001838 */
[----:B------:R-:W-:Y:S02]  /*3780*/  R2UR UR21, R0 ;  /* 0x00000000001572ca */ /* 0x000fe400000e0000 */
[----:B------:R-:W-:Y:S01]  /*3790*/  R2UR UR20, R2 ;  /* 0x00000000021472ca */ /* 0x000fe200000e0000 */
        /* <DEDUP_REMOVED lines=21> */
[----:B------:R-:W-:Y:S03]  /*38f0*/  HGMMA.64x16x16.F32.BF16 R24, gdesc[UR56], R24, gsb0 ;  /* 0x00200000381879f0 */ /* 0x000fe60008001818 */
[----:B------:R-:W-:Y:S02]  /*3900*/  WARPGROUP.DEPBAR.LE gsb0, 0x0 ;  /* 0x00008000000079c5 */ /* 0x000fe40000010000 */
[----:B------:R-:W-:Y:S05]  /*3910*/  @!P0 BRA `(.L_x_17) ;  /* 0x0000000000048947 */ /* 0x000fea0003800000 */
[----:B------:R-:W-:Y:S01]  /*3920*/  BPT.TRAP 0x1 ;  /* 0x000000040000795c */ /* 0x000fe20000300000 */
.L_x_17:
[----:B------:R-:W-:Y:S01]  /*3930*/  LOP3.LUT R22, R22, 0xffffff80, RZ, 0xc0, !PT ;  /* 0xffffff8016167812 */ /* 0x000fe200078ec0ff */
[----:B------:R-:W0:Y:S01]  /*3940*/  S2UR UR11, SR_CgaCtaId ;  /* 0x00000000000b79c3 */ /* 0x000e220000008800 */
[----:B------:R-:W-:Y:S01]  /*3950*/  R2UR UR6, R23 ;  /* 0x00000000170672ca */ /* 0x000fe200000e0000 */
[--C-:B------:R-:W-:Y:S01]  /*3960*/  IMAD.MOV.U32 R150, RZ, RZ, R151.reuse ;  /* 0x000000ffff967224 */ /* 0x100fe200078e0097 */
[----:B------:R-:W-:Y:S01]  /*3970*/  MOV R0, 0xfffffffe ;  /* 0xfffffffe00007802 */ /* 0x000fe20000000f00 */
[----:B------:R-:W-:Y:S01]  /*3980*/  IMAD.IADD R22, R19, 0x1, -R22 ;  /* 0x0000000113167824 */ /* 0x000fe200078e0a16 */
[----:B------:R-:W-:Y:S01]  /*3990*/  P2R R14, PR, RZ, 0x1 ;  /* 0x00000001ff0e7803 */ /* 0x000fe20000000000 */
[--C-:B------:R-:W-:Y:S01]  /*39a0*/  IMAD.MOV.U32 R149, RZ, RZ, R151.reuse ;  /* 0x000000ffff957224 */ /* 0x100fe200078e0097 */
[----:B------:R-:W-:Y:S01]  /*39b0*/  R2UR UR10, R17 ;  /* 0x00000000110a72ca */ /* 0x000fe200000e0000 */
[--C-:B------:R-:W-:Y:S01]  /*39c0*/  IMAD.MOV.U32 R147, RZ, RZ, R151.reuse ;  /* 0x000000ffff937224 */ /* 0x100fe200078e0097 */
[----:B------:R-:W-:Y:S01]  /*39d0*/  SHF.R.S32.HI R3, RZ, 0x1f, R22 ;  /* 0x0000001fff037819 */ /* 0x000fe20000011416 */
[--C-:B------:R-:W-:Y:S01]  /*39e0*/  IMAD.MOV.U32 R146, RZ, RZ, R151.reuse ;  /* 0x000000ffff927224 */ /* 0x100fe200078e0097 */
[----:B------:R-:W-:Y:S01]  /*39f0*/  R2UR UR7, R16 ;  /* 0x00000000100772ca */ /* 0x000fe200000e0000 */
[--C-:B------:R-:W-:Y:S01]  /*3a00*/  IMAD.MOV.U32 R145, RZ, RZ, R151.reuse ;  /* 0x000000ffff917224 */ /* 0x100fe200078e0097 */
[----:B------:R-:W-:Y:S01]  /*3a10*/  LEA.HI R3, R3, R22, RZ, 0x2 ;  /* 0x0000001603037211 */ /* 0x000fe200078f10ff */
[--C-:B------:R-:W-:Y:S01]  /*3a20*/  IMAD.MOV.U32 R143, RZ, RZ, R151.reuse ;  /* 0x000000ffff8f7224 */ /* 0x100fe200078e0097 */
[-C--:B------:R-:W-:Y:S01]  /*3a30*/  MOV R148, R151.reuse ;  /* 0x0000009700947202 */ /* 0x080fe20000000f00 */
[--C-:B------:R-:W-:Y:S01]  /*3a40*/  IMAD.MOV.U32 R142, RZ, RZ, R151.reuse ;  /* 0x000000ffff8e7224 */ /* 0x100fe200078e0097 */
[----:B------:R-:W-:Y:S01]  /*3a50*/  LOP3.LUT R3, R3, 0x7ffffffc, RZ, 0xc0, !PT ;  /* 0x7ffffffc03037812 */ /* 0x000fe200078ec0ff */
[--C-:B------:R-:W-:Y:S01]  /*3a60*/  IMAD.MOV.U32 R141, RZ, RZ, R151.reuse ;  /* 0x000000ffff8d7224 */ /* 0x100fe200078e0097 */
[-C--:B------:R-:W-:Y:S01]  /*3a70*/  MOV R144, R151.reuse ;  /* 0x0000009700907202 */ /* 0x080fe20000000f00 */
[----:B------:R-:W-:Y:S01]  /*3a80*/  IMAD.MOV.U32 R139, RZ, RZ, R151 ;  /* 0x000000ffff8b7224 */ /* 0x000fe200078e0097 */
[-C--:B------:R-:W-:Y:S01]  /*3a90*/  MOV R140, R151.reuse ;  /* 0x00000097008c7202 */ /* 0x080fe20000000f00 */
[----:B------:R-:W-:Y:S01]  /*3aa0*/  IMAD.IADD R3, R22, 0x1, -R3 ;  /* 0x0000000116037824 */ /* 0x000fe200078e0a03 */
[-C--:B------:R-:W-:Y:S01]  /*3ab0*/  MOV R136, R151.reuse ;  /* 0x0000009700887202 */ /* 0x080fe20000000f00 */
[----:B------:R-:W-:Y:S01]  /*3ac0*/  UIADD3 UR7, UR7, 0x38840, URZ ;  /* 0x0003884007077890 */ /* 0x000fe2000fffe03f */
[--C-:B------:R-:W-:Y:S01]  /*3ad0*/  IMAD.MOV.U32 R138, RZ, RZ, R151.reuse ;  /* 0x000000ffff8a7224 */ /* 0x100fe200078e0097 */
[-C--:B------:R-:W-:Y:S01]  /*3ae0*/  MOV R132, R151.reuse ;  /* 0x0000009700847202 */ /* 0x080fe20000000f00 */
[----:B------:R-:W-:Y:S01]  /*3af0*/  IMAD R3, R3, R0, 0x50 ;  /* 0x0000005003037424 */ /* 0x000fe200078e0200 */
[----:B0-----:R-:W-:Y:S01]  /*3b00*/  UPRMT UR7, UR11, 0x654, UR7 ;  /* 0x000006540b077896 */ /* 0x001fe20008000007 */
[----:B------:R-:W-:Y:S01]  /*3b10*/  IMAD.U32 R0, RZ, RZ, UR60 ;  /* 0x0000003cff007e24 */ /* 0x000fe2000f8e00ff */
[----:B------:R-:W-:Y:S01]  /*3b20*/  UIADD3 UR60, UR60, -0x2, URZ ;  /* 0xfffffffe3c3c7890 */ /* 0x000fe2000fffe03f */
[----:B------:R-:W-:Y:S01]  /*3b30*/  VIADD R3, R3, UR6 ;  /* 0x0000000603037c36 */ /* 0x000fe20008000000 */
[----:B------:R-:W-:Y:S01]  /*3b40*/  ULDC UR6, c[0x0][0x988] ;  /* 0x0002620000067ab9 */ /* 0x000fe20000000800 */
[----:B------:R-:W-:Y:S01]  /*3b50*/  IMAD.MOV.U32 R137, RZ, RZ, R151 ;  /* 0x000000ffff897224 */ /* 0x000fe200078e0097 */
[----:B------:R-:W-:Y:S01]  /*3b60*/  UISETP.GE.AND UP0, UPT, UR60, UR10, UPT ;  /* 0x0000000a3c00728c */ /* 0x000fe2000bf06270 */
[----:B------:R-:W-:Y:S01]  /*3b70*/  IMAD R3, R0, -0x50, R3 ;  /* 0xffffffb000037824 */ /* 0x000fe200078e0203 */
[----:B------:R-:W-:Y:S01]  /*3b80*/  MOV R128, R151 ;  /* 0x0000009700807202 */ /* 0x000fe20000000f00 */
[----:B------:R-:W-:Y:S01]  /*3b90*/  SYNCS.ARRIVE.TRANS64.RED.A1T0 RZ, [UR7], RZ ;  /* 0x000000ffffff79a7 */ /* 0x000fe20008100407 */
[----:B------:R-:W-:Y:S01]  /*3ba0*/  UMOV UR7, URZ ;  /* 0x0000003f00077c82 */ /* 0x000fe20008000000 */
[--C-:B------:R-:W-:Y:S01]  /*3bb0*/  IMAD.MOV.U32 R135, RZ, RZ, R151.reuse ;  /* 0x000000ffff877224 */ /* 0x100fe200078e0097 */
[C---:B------:R-:W-:Y:S01]  /*3bc0*/  ISETP.GT.AND P2, PT, R3.reuse, RZ, PT ;  /* 0x000000ff0300720c */ /* 0x040fe20003f44270 */
[--C-:B------:R-:W-:Y:S01]  /*3bd0*/  IMAD.MOV.U32 R134, RZ, RZ, R151.reuse ;  /* 0x000000ffff867224 */ /* 0x100fe200078e0097 */
[C---:B------:R-:W-:Y:S01]  /*3be0*/  ISETP.GT.AND P1, PT, R3.reuse, 0x1, PT ;  /* 0x000000010300780c */ /* 0x040fe20003f24270 */
[--C-:B------:R-:W-:Y:S01]  /*3bf0*/  IMAD.MOV.U32 R133, RZ, RZ, R151.reuse ;  /* 0x000000ffff857224 */ /* 0x100fe200078e0097 */
[----:B------:R-:W-:Y:S01]  /*3c00*/  ISETP.GT.AND P6, PT, R3, 0x8, PT ;  /* 0x000000080300780c */ /* 0x000fe20003fc4270 */
[--C-:B------:R-:W-:Y:S01]  /*3c10*/  IMAD.MOV.U32 R131, RZ, RZ, R151.reuse ;  /* 0x000000ffff837224 */ /* 0x100fe200078e0097 */
[----:B------:R-:W-:Y:S01]  /*3c20*/  FSEL R58, R58, -INF , P2 ;  /* 0xff8000003a3a7808 */ /* 0x000fe20001000000 */
[--C-:B------:R-:W-:Y:S01]  /*3c30*/  IMAD.MOV.U32 R130, RZ, RZ, R151.reuse ;  /* 0x000000ffff827224 */ /* 0x100fe200078e0097 */
[----:B------:R-:W-:Y:S01]  /*3c40*/  FSEL R59, R59, -INF , P1 ;  /* 0xff8000003b3b7808 */ /* 0x000fe20000800000 */
[--C-:B------:R-:W-:Y:S01]  /*3c50*/  IMAD.MOV.U32 R129, RZ, RZ, R151.reuse ;  /* 0x000000ffff817224 */ /* 0x100fe200078e0097 */
[C---:B------:R-:W-:Y:S01]  /*3c60*/  ISETP.GT.AND P5, PT, R3.reuse, 0x9, PT ;  /* 0x000000090300780c */ /* 0x040fe20003fa4270 */
[--C-:B------:R-:W-:Y:S01]  /*3c70*/  IMAD.MOV.U32 R127, RZ, RZ, R151.reuse ;  /* 0x000000ffff7f7224 */ /* 0x100fe200078e0097 */
[----:B------:R-:W-:Y:S01]  /*3c80*/  FSEL R62, R62, -INF , P6 ;  /* 0xff8000003e3e7808 */ /* 0x000fe20003000000 */
[--C-:B------:R-:W-:Y:S01]  /*3c90*/  IMAD.MOV.U32 R126, RZ, RZ, R151.reuse ;  /* 0x000000ffff7e7224 */ /* 0x100fe200078e0097 */
[----:B------:R-:W-:Y:S01]  /*3ca0*/  FMNMX.FTZ R7, R58, R59, !PT ;  /* 0x0000003b3a077209 */ /* 0x000fe20007810000 */
[--C-:B------:R-:W-:Y:S01]  /*3cb0*/  IMAD.MOV.U32 R125, RZ, RZ, R151.reuse ;  /* 0x000000ffff7d7224 */ /* 0x100fe200078e0097 */
[----:B------:R-:W-:Y:S01]  /*3cc0*/  ISETP.GT.AND P4, PT, R3, 0x10, PT ;  /* 0x000000100300780c */ /* 0x000fe20003f84270 */
        /* <DEDUP_REMOVED lines=11> */
[----:B------:R-:W-:Y:S01]  /*3d80*/  FSEL R56, R56, -INF , P2 ;  /* 0xff80000038387808 */ /* 0x000fe20001000000 */
        /* <DEDUP_REMOVED lines=76> */
[----:B------:R-:W-:Y:S01]  /*4250*/  IMAD.MOV.U32 R65, RZ, RZ, R151 ;  /* 0x000000ffff417224 */ /* 0x000fe200078e0097 */
[----:B------:R-:W-:-:S02]  /*4260*/  FMNMX.FTZ R7, R35, R0, !PT ;  /* 0x0000000023077209 */ /* 0x000fc40007810000 */
[----:B------:R-:W-:Y:S02]  /*4270*/  FSEL R44, R44, -INF , P4 ;  /* 0xff8000002c2c7808 */ /* 0x000fe40002000000 */
[----:B------:R-:W-:Y:S02]  /*4280*/  ISETP.GT.AND P4, PT, R3, 0x40, PT ;  /* 0x000000400300780c */ /* 0x000fe40003f84270 */
[----:B------:R-:W-:Y:S02]  /*4290*/  FSEL R39, R39, -INF , P5 ;  /* 0xff80000027277808 */ /* 0x000fe40002800000 */
[----:B------:R-:W-:Y:S02]  /*42a0*/  FMNMX.FTZ R0, R38, R7, !PT ;  /* 0x0000000726007209 */ /* 0x000fe40007810000 */
[----:B------:R-:W-:Y:S02]  /*42b0*/  FSEL R45, R45, -INF , P3 ;  /* 0xff8000002d2d7808 */ /* 0x000fe40001800000 */
[----:B------:R-:W-:-:S02]  /*42c0*/  ISETP.GT.AND P3, PT, R3, 0x41, PT ;  /* 0x000000410300780c */ /* 0x000fc40003f64270 */
[----:B------:R-:W-:Y:S02]  /*42d0*/  FSEL R26, R26, -INF , P4 ;  /* 0xff8000001a1a7808 */ /* 0x000fe40002000000 */
[----:B------:R-:W-:Y:S02]  /*42e0*/  FMNMX.FTZ R7, R39, R0, !PT ;  /* 0x0000000027077209 */ /* 0x000fe40007810000 */
[----:B------:R-:W-:Y:S02]  /*42f0*/  FSEL R32, R32, -INF , P2 ;  /* 0xff80000020207808 */ /* 0x000fe40001000000 */
[----:B------:R-:W-:Y:S02]  /*4300*/  ISETP.GT.AND P2, PT, R3, 0x48, PT ;  /* 0x000000480300780c */ /* 0x000fe40003f44270 */
[----:B------:R-:W-:Y:S02]  /*4310*/  FSEL R27, R27, -INF , P3 ;  /* 0xff8000001b1b7808 */ /* 0x000fe40001800000 */
[----:B------:R-:W-:-:S02]  /*4320*/  FMNMX.FTZ R0, R26, R7, !PT ;  /* 0x000000071a007209 */ /* 0x000fc40007810000 */
[----:B------:R-:W-:Y:S02]  /*4330*/  FSEL R33, R33, -INF , P1 ;  /* 0xff80000021217808 */ /* 0x000fe40000800000 */
[----:B------:R-:W-:Y:S02]  /*4340*/  ISETP.GT.AND P1, PT, R3, 0x49, PT ;  /* 0x000000490300780c */ /* 0x000fe40003f24270 */
[----:B------:R-:W-:Y:S02]  /*4350*/  FSEL R30, R30, -INF , P2 ;  /* 0xff8000001e1e7808 */ /* 0x000fe40001000000 */
[----:B------:R-:W-:Y:S02]  /*4360*/  FMNMX.FTZ R3, R27, R0, !PT ;  /* 0x000000001b037209 */ /* 0x000fe40007810000 */
[----:B------:R-:W-:Y:S02]  /*4370*/  FSEL R31, R31, -INF , P1 ;  /* 0xff8000001f1f7808 */ /* 0x000fe40000800000 */
[----:B------:R-:W-:-:S02]  /*4380*/  FMNMX.FTZ R0, R30, R3, !PT ;  /* 0x000000031e007209 */ /* 0x000fc40007810000 */
[----:B------:R-:W-:Y:S02]  /*4390*/  FSEL R36, R36, -INF , P6 ;  /* 0xff80000024247808 */ /* 0x000fe40003000000 */
[----:B------:R-:W-:Y:S02]  /*43a0*/  FMNMX.FTZ R2, R31, R0, !PT ;  /* 0x000000001f027209 */ /* 0x000fe40007810000 */
[----:B------:R-:W-:Y:S02]  /*43b0*/  FSEL R37, R37, -INF , P5 ;  /* 0xff80000025257808 */ /* 0x000fe40002800000 */
[----:B------:R-:W-:Y:S01]  /*43c0*/  FSEL R24, R24, -INF , P4 ;  /* 0xff80000018187808 */ /* 0x000fe20002000000 */
[----:B------:R-:W0:Y:S01]  /*43d0*/  SHFL.BFLY PT, R3, R2, 0x2, 0x1f ;  /* 0x0c401f0002037f89 */ /* 0x000e2200000e0000 */
[----:B------:R-:W-:Y:S02]  /*43e0*/  FSEL R25, R25, -INF , P3 ;  /* 0xff80000019197808 */ /* 0x000fe40001800000 */
[----:B------:R-:W-:-:S02]  /*43f0*/  FSEL R28, R28, -INF , P2 ;  /* 0xff8000001c1c7808 */ /* 0x000fc40001000000 */
[----:B------:R-:W-:Y:S02]  /*4400*/  FSEL R29, R29, -INF , P1 ;  /* 0xff8000001d1d7808 */ /* 0x000fe40000800000 */
[-C--:B------:R-:W-:Y:S02]  /*4410*/  MOV R124, R151.reuse ;  /* 0x00000097007c7202 */ /* 0x080fe40000000f00 */
[-C--:B------:R-:W-:Y:S02]  /*4420*/  MOV R120, R151.reuse ;  /* 0x0000009700787202 */ /* 0x080fe40000000f00 */
[-C--:B------:R-:W-:Y:S02]  /*4430*/  MOV R116, R151.reuse ;  /* 0x0000009700747202 */ /* 0x080fe40000000f00 */
[-C--:B------:R-:W-:Y:S02]  /*4440*/  MOV R112, R151.reuse ;  /* 0x0000009700707202 */ /* 0x080fe40000000f00 */
[----:B------:R-:W-:-:S02]  /*4450*/  MOV R108, R151 ;  /* 0x00000097006c7202 */ /* 0x000fc40000000f00 */
[-C--:B------:R-:W-:Y:S02]  /*4460*/  MOV R104, R151.reuse ;  /* 0x0000009700687202 */ /* 0x080fe40000000f00 */
[-C--:B------:R-:W-:Y:S02]  /*4470*/  MOV R100, R151.reuse ;  /* 0x0000009700647202 */ /* 0x080fe40000000f00 */
[-C--:B------:R-:W-:Y:S02]  /*4480*/  MOV R96, R151.reuse ;  /* 0x0000009700607202 */ /* 0x080fe40000000f00 */
[----:B------:R-:W-:Y:S02]  /*4490*/  MOV R92, R151 ;  /* 0x00000097005c7202 */ /* 0x000fe40000000f00 */
[----:B0-----:R-:W-:Y:S02]  /*44a0*/  FMNMX.FTZ R7, R2, R3, !PT ;  /* 0x0000000302077209 */ /* 0x001fe40007810000 */
[----:B------:R-:W-:-:S02]  /*44b0*/  FMNMX.FTZ R3, R56, R57, !PT ;  /* 0x0000003938037209 */ /* 0x000fc40007810000 */
[-C--:B------:R-:W-:Y:S01]  /*44c0*/  MOV R88, R151.reuse ;  /* 0x0000009700587202 */ /* 0x080fe20000000f00 */
[----:B------:R-:W0:Y:S01]  /*44d0*/  SHFL.BFLY PT, R6, R7, 0x1, 0x1f ;  /* 0x0c201f0007067f89 */ /* 0x000e2200000e0000 */
[-C--:B------:R-:W-:Y:S02]  /*44e0*/  MOV R84, R151.reuse ;  /* 0x0000009700547202 */ /* 0x080fe40000000f00 */
[-C--:B------:R-:W-:Y:S02]  /*44f0*/  MOV R80, R151.reuse ;  /* 0x0000009700507202 */ /* 0x080fe40000000f00 */
[-C--:B------:R-:W-:Y:S02]  /*4500*/  MOV R76, R151.reuse ;  /* 0x00000097004c7202 */ /* 0x080fe40000000f00 */
[-C--:B------:R-:W-:Y:S02]  /*4510*/  MOV R72, R151.reuse ;  /* 0x0000009700487202 */ /* 0x080fe40000000f00 */
[----:B------:R-:W-:-:S02]  /*4520*/  MOV R68, R151 ;  /* 0x0000009700447202 */ /* 0x000fc40000000f00 */
[----:B------:R-:W-:Y:S02]  /*4530*/  MOV R64, R151 ;  /* 0x0000009700407202 */ /* 0x000fe40000000f00 */
[----:B0-----:R-:W-:-:S04]  /*4540*/  FMNMX.FTZ R6, R7, R6, !PT ;  /* 0x0000000607067209 */ /* 0x001fc80007810000 */
[C---:B------:R-:W-:Y:S01]  /*4550*/  FSETP.NEU.FTZ.AND P0, PT, R6.reuse, -INF , PT ;  /* 0xff8000000600780b */ /* 0x040fe20003f1d000 */
[----:B------:R-:W-:-:S05]  /*4560*/  FMUL.FTZ R0, R6, UR6 ;  /* 0x0000000606007c20 */ /* 0x000fca0008410000 */
[----:B------:R-:W-:Y:S02]  /*4570*/  FSEL R9, R0, RZ, P0 ;  /* 0x000000ff00097208 */ /* 0x000fe40000000000 */
[----:B------:R-:W-:Y:S02]  /*4580*/  FMNMX.FTZ R0, R60, R3, !PT ;  /* 0x000000033c007209 */ /* 0x000fe40007810000 */
[----:B------:R-:W-:Y:S01]  /*4590*/  ISETP.NE.AND P0, PT, R14, RZ, PT ;  /* 0x000000ff0e00720c */ /* 0x000fe20003f05270 */
[--C-:B------:R-:W-:Y:S01]  /*45a0*/  FFMA.FTZ R58, R58, UR6, -R9.reuse ;  /* 0x000000063a3a7c23 */ /* 0x100fe20008010809 */
[----:B------:R-:W-:Y:S01]  /*45b0*/  FMNMX.FTZ R3, R61, R0, !PT ;  /* 0x000000003d037209 */ /* 0x000fe20007810000 */
[--C-:B------:R-:W-:Y:S01]  /*45c0*/  FFMA.FTZ R59, R59, UR6, -R9.reuse ;  /* 0x000000063b3b7c23 */ /* 0x100fe20008010809 */
[--C-:B------:R-:W-:Y:S01]  /*45d0*/  FFMA.FTZ R62, R62, UR6, -R9.reuse ;  /* 0x000000063e3e7c23 */ /* 0x100fe20008010809 */
[--C-:B------:R-:W-:Y:S01]  /*45e0*/  FFMA.FTZ R63, R63, UR6, -R9.reuse ;  /* 0x000000063f3f7c23 */ /* 0x100fe20008010809 */
[----:B------:R-:W-:Y:S01]  /*45f0*/  FMNMX.FTZ R0, R48, R3, !PT ;  /* 0x0000000330007209 */ /* 0x000fe20007810000 */
[----:B------:R-:W-:Y:S01]  /*4600*/  MUFU.EX2 R58, R58 ;  /* 0x0000003a003a7308 */ /* 0x000fe20000000800 */
[--C-:B------:R-:W-:Y:S01]  /*4610*/  FFMA.FTZ R50, R50, UR6, -R9.reuse ;  /* 0x0000000632327c23 */ /* 0x100fe20008010809 */
[--C-:B------:R-:W-:Y:S01]  /*4620*/  FFMA.FTZ R51, R51, UR6, -R9.reuse ;  /* 0x0000000633337c23 */ /* 0x100fe20008010809 */
[----:B------:R-:W-:Y:S01]  /*4630*/  FMNMX.FTZ R3, R49, R0, !PT ;  /* 0x0000000031037209 */ /* 0x000fe20007810000 */
[--C-:B------:R-:W-:Y:S01]  /*4640*/  FFMA.FTZ R54, R54, UR6, -R9.reuse ;  /* 0x0000000636367c23 */ /* 0x100fe20008010809 */
[--C-:B------:R-:W-:Y:S01]  /*4650*/  FFMA.FTZ R55, R55, UR6, -R9.reuse ;  /* 0x0000000637377c23 */ /* 0x100fe20008010809 */
[--C-:B------:R-:W-:Y:S01]  /*4660*/  FFMA.FTZ R42, R42, UR6, -R9.reuse ;  /* 0x000000062a2a7c23 */ /* 0x100fe20008010809 */
[----:B------:R-:W-:Y:S01]  /*4670*/  FMNMX.FTZ R0, R52, R3, !PT ;  /* 0x0000000334007209 */ /* 0x000fe20007810000 */
[----:B------:R-:W0:Y:S01]  /*4680*/  MUFU.EX2 R59, R59 ;  /* 0x0000003b003b7308 */ /* 0x000e220000000800 */
[--C-:B------:R-:W-:Y:S01]  /*4690*/  FFMA.FTZ R43, R43, UR6, -R9.reuse ;  /* 0x000000062b2b7c23 */ /* 0x100fe20008010809 */
        /* <DEDUP_REMOVED lines=12> */
[----:B------:R-:W-:Y:S01]  /*4760*/  FFMA.FTZ R30, R30, UR6, -R9 ;  /* 0x000000061e1e7c23 */ /* 0x000fe20008010809 */
[----:B------:R-:W-:Y:S01]  /*4770*/  FMNMX.FTZ R0, R44, R3, !PT ;  /* 0x000000032c007209 */ /* 0x000fe20007810000 */
[----:B------:R-:W1:Y:S01]  /*4780*/  MUFU.EX2 R63, R63 ;  /* 0x0000003f003f7308 */ /* 0x000e620000000800 */
[----:B0-----:R-:W-:Y:S01]  /*4790*/  FADD.FTZ R7, R58, R59 ;  /* 0x0000003b3a077221 */ /* 0x001fe20000010000 */
[----:B------:R-:W-:Y:S01]  /*47a0*/  FFMA.FTZ R9, R31, UR6, -R9 ;  /* 0x000000061f097c23 */ /* 0x000fe20008010809 */
[----:B------:R-:W-:Y:S01]  /*47b0*/  FMNMX.FTZ R3, R45, R0, !PT ;  /* 0x000000002d037209 */ /* 0x000fe20007810000 */
[--C-:B------:R-:W-:Y:S01]  /*47c0*/  IMAD.MOV.U32 R31, RZ, RZ, R151.reuse ;  /* 0x000000ffff1f7224 */ /* 0x100fe200078e0097 */
[----:B------:R-:W-:Y:S01]  /*47d0*/  F2FP.BF16.F32.PACK_AB R209, R59, R58 ;  /* 0x0000003a3bd1723e */ /* 0x000fe200000010ff */
[--C-:B------:R-:W-:Y:S01]  /*47e0*/  IMAD.MOV.U32 R59, RZ, RZ, R151.reuse ;  /* 0x000000ffff3b7224 */ /* 0x100fe200078e0097 */
[----:B------:R-:W-:Y:S01]  /*47f0*/  FMNMX.FTZ R0, R32, R3, !PT ;  /* 0x0000000320007209 */ /* 0x000fe20007810000 */
[----:B------:R-:W-:Y:S01]  /*4800*/  MUFU.EX2 R50, R50 ;  /* 0x0000003200327308 */ /* 0x000fe20000000800 */
[----:B------:R-:W-:-:S02]  /*4810*/  IMAD.MOV.U32 R58, RZ, RZ, R151 ;  /* 0x000000ffff3a7224 */ /* 0x000fc400078e0097 */
[----:B------:R-:W-:-:S04]  /*4820*/  FMNMX.FTZ R3, R33, R0, !PT ;  /* 0x0000000021037209 */ /* 0x000fc80007810000 */
[----:B------:R-:W-:Y:S01]  /*4830*/  FMNMX.FTZ R0, R36, R3, !PT ;  /* 0x0000000324007209 */ /* 0x000fe20007810000 */
[----:B------:R-:W0:Y:S01]  /*4840*/  MUFU.EX2 R51, R51 ;  /* 0x0000003300337308 */ /* 0x000e220000000800 */
[----:B-1----:R-:W-:Y:S02]  /*4850*/  F2FP.BF16.F32.PACK_AB R211, R63, R62 ;  /* 0x0000003e3fd3723e */ /* 0x002fe400000010ff */
[----:B------:R-:W-:-:S04]  /*4860*/  FMNMX.FTZ R3, R37, R0, !PT ;  /* 0x0000000025037209 */ /* 0x000fc80007810000 */
[----:B------:R-:W-:Y:S01]  /*4870*/  FMNMX.FTZ R0, R24, R3, !PT ;  /* 0x0000000318007209 */ /* 0x000fe20007810000 */
[----:B------:R-:W-:Y:S03]  /*4880*/  MUFU.EX2 R54, R54 ;  /* 0x0000003600367308 */ /* 0x000fe60000000800 */
[----:B------:R-:W-:-:S04]  /*4890*/  FMNMX.FTZ R3, R25, R0, !PT ;  /* 0x0000000019037209 */ /* 0x000fc80007810000 */
[----:B------:R-:W-:Y:S01]  /*48a0*/  FMNMX.FTZ R0, R28, R3, !PT ;  /* 0x000000031c007209 */ /* 0x000fe20007810000 */
[----:B------:R-:W1:Y:S01]  /*48b0*/  MUFU.EX2 R55, R55 ;  /* 0x0000003700377308 */ /* 0x000e620000000800 */
[----:B0-----:R-:W-:Y:S02]  /*48c0*/  F2FP.BF16.F32.PACK_AB R205, R51, R50 ;  /* 0x0000003233cd723e */ /* 0x001fe400000010ff */
[----:B------:R-:W-:-:S05]  /*48d0*/  FMNMX.FTZ R0, R29, R0, !PT ;  /* 0x000000001d007209 */ /* 0x000fca0007810000 */
[----:B------:R-:W0:Y:S01]  /*48e0*/  SHFL.BFLY PT, R3, R0, 0x2, 0x1f ;  /* 0x0c401f0000037f89 */ /* 0x000e2200000e0000 */
[----:B------:R-:W-:Y:S08]  /*48f0*/  MUFU.EX2 R195, R9 ;  /* 0x0000000900c37308 */ /* 0x000ff00000000800 */
[----:B------:R-:W-:Y:S01]  /*4900*/  MUFU.EX2 R42, R42 ;  /* 0x0000002a002a7308 */ /* 0x000fe20000000800 */
[----:B-1----:R-:W-:-:S07]  /*4910*/  F2FP.BF16.F32.PACK_AB R207, R55, R54 ;  /* 0x0000003637cf723e */ /* 0x002fce00000010ff */
[----:B------:R-:W1:Y:S01]  /*4920*/  MUFU.EX2 R43, R43 ;  /* 0x0000002b002b7308 */ /* 0x000e620000000800 */
[----:B0-----:R-:W-:-:S07]  /*4930*/  FMNMX.FTZ R2, R0, R3, !PT ;  /* 0x0000000300027209 */ /* 0x001fce0007810000 */
[----:B------:R-:W-:Y:S01]  /*4940*/  MUFU.EX2 R46, R46 ;  /* 0x0000002e002e7308 */ /* 0x000fe20000000800 */
[----:B------:R-:W0:Y:S07]  /*4950*/  SHFL.BFLY PT, R3, R2, 0x1, 0x1f ;  /* 0x0c201f0002037f89 */ /* 0x000e2e00000e0000 */
[----:B------:R-:W2:Y:S01]  /*4960*/  MUFU.EX2 R47, R47 ;  /* 0x0000002f002f7308 */ /* 0x000ea20000000800 */
[----:B-1----:R-:W-:-:S07]  /*4970*/  F2FP.BF16.F32.PACK_AB R201, R43, R42 ;  /* 0x0000002a2bc9723e */ /* 0x002fce00000010ff */
[----:B------:R-:W-:Y:S08]  /*4980*/  MUFU.EX2 R34, R34 ;  /* 0x0000002200227308 */ /* 0x000ff00000000800 */
[----:B------:R-:W1:Y:S01]  /*4990*/  MUFU.EX2 R35, R35 ;  /* 0x0000002300237308 */ /* 0x000e620000000800 */
[----:B--2---:R-:W-:Y:S02]  /*49a0*/  F2FP.BF16.F32.PACK_AB R203, R47, R46 ;  /* 0x0000002e2fcb723e */ /* 0x004fe400000010ff */
[----:B0-----:R-:W-:Y:S01]  /*49b0*/  FMNMX.FTZ R3, R2, R3, !PT ;  /* 0x0000000302037209 */ /* 0x001fe20007810000 */
[----:B------:R-:W-:Y:S01]  /*49c0*/  FADD.FTZ R2, R62, R7 ;  /* 0x000000073e027221 */ /* 0x000fe20000010000 */
[----:B------:R-:W-:-:S02]  /*49d0*/  IMAD.MOV.U32 R62, RZ, RZ, R151 ;  /* 0x000000ffff3e7224 */ /* 0x000fc400078e0097 */
[C---:B------:R-:W-:Y:S01]  /*49e0*/  FSETP.NEU.FTZ.AND P1, PT, R3.reuse, -INF , PT ;  /* 0xff8000000300780b */ /* 0x040fe20003f3d000 */
[----:B------:R-:W-:Y:S01]  /*49f0*/  FMUL.FTZ R0, R3, UR6 ;  /* 0x0000000603007c20 */ /* 0x000fe20008410000 */
[----:B------:R-:W-:Y:S01]  /*4a00*/  FADD.FTZ R7, R63, R2 ;  /* 0x000000023f077221 */ /* 0x000fe20000010000 */
[----:B------:R-:W-:Y:S01]  /*4a10*/  MUFU.EX2 R38, R38 ;  /* 0x0000002600267308 */ /* 0x000fe20000000800 */
[----:B------:R-:W-:Y:S02]  /*4a20*/  IMAD.MOV.U32 R63, RZ, RZ, R151 ;  /* 0x000000ffff3f7224 */ /* 0x000fe400078e0097 */
[----:B------:R-:W-:Y:S01]  /*4a30*/  FSEL R0, R0, RZ, P1 ;  /* 0x000000ff00007208 */ /* 0x000fe20000800000 */
[----:B------:R-:W-:Y:S01]  /*4a40*/  FADD.FTZ R2, R50, R7 ;  /* 0x0000000732027221 */ /* 0x000fe20000010000 */
[----:B------:R-:W-:Y:S01]  /*4a50*/  PLOP3.LUT P1, PT, PT, PT, UP0, 0x80, 0x0 ;  /* 0x000000000000781c */ /* 0x000fe20003f2f008 */
[----:B------:R-:W-:Y:S01]  /*4a60*/  IMAD.MOV.U32 R50, RZ, RZ, R151 ;  /* 0x000000ffff327224 */ /* 0x000fe200078e0097 */
[----:B-1----:R-:W-:Y:S01]  /*4a70*/  F2FP.BF16.F32.PACK_AB R197, R35, R34 ;  /* 0x0000002223c5723e */ /* 0x002fe200000010ff */
[--C-:B------:R-:W-:Y:S01]  /*4a80*/  FFMA.FTZ R56, R56, UR6, -R0.reuse ;  /* 0x0000000638387c23 */ /* 0x100fe20008010800 */
[--C-:B------:R-:W-:Y:S01]  /*4a90*/  FFMA.FTZ R57, R57, UR6, -R0.reuse ;  /* 0x0000000639397c23 */ /* 0x100fe20008010800 */
[--C-:B------:R-:W-:Y:S01]  /*4aa0*/  FFMA.FTZ R60, R60, UR6, -R0.reuse ;  /* 0x000000063c3c7c23 */ /* 0x100fe20008010800 */
[--C-:B------:R-:W-:Y:S01]  /*4ab0*/  FFMA.FTZ R61, R61, UR6, -R0.reuse ;  /* 0x000000063d3d7c23 */ /* 0x100fe20008010800 */
[--C-:B------:R-:W-:Y:S01]  /*4ac0*/  FFMA.FTZ R48, R48, UR6, -R0.reuse ;  /* 0x0000000630307c23 */ /* 0x100fe20008010800 */
[--C-:B------:R-:W-:Y:S01]  /*4ad0*/  FFMA.FTZ R49, R49, UR6, -R0.reuse ;  /* 0x0000000631317c23 */ /* 0x100fe20008010800 */
[----:B------:R-:W-:Y:S01]  /*4ae0*/  MUFU.EX2 R56, R56 ;  /* 0x0000003800387308 */ /* 0x000fe20000000800 */
[--C-:B------:R-:W-:Y:S01]  /*4af0*/  FFMA.FTZ R52, R52, UR6, -R0.reuse ;  /* 0x0000000634347c23 */ /* 0x100fe20008010800 */
[----:B------:R-:W-:Y:S01]  /*4b00*/  FFMA.FTZ R53, R53, UR6, -R0 ;  /* 0x0000000635357c23 */ /* 0x000fe20008010800 */
[----:B------:R-:W-:Y:S01]  /*4b10*/  FADD.FTZ R9, R51, R2 ;  /* 0x0000000233097221 */ /* 0x000fe20000010000 */
[--C-:B------:R-:W-:Y:S01]  /*4b20*/  FFMA.FTZ R40, R40, UR6, -R0.reuse ;  /* 0x0000000628287c23 */ /* 0x100fe20008010800 */
[--C-:B------:R-:W-:Y:S01]  /*4b30*/  FFMA.FTZ R41, R41, UR6, -R0.reuse ;  /* 0x0000000629297c23 */ /* 0x100fe20008010800 */
[--C-:B------:R-:W-:Y:S01]  /*4b40*/  FFMA.FTZ R44, R44, UR6, -R0.reuse ;  /* 0x000000062c2c7c23 */ /* 0x100fe20008010800 */
[----:B------:R-:W-:Y:S01]  /*4b50*/  FADD.FTZ R14, R54, R9 ;  /* 0x00000009360e7221 */ /* 0x000fe20000010000 */
[----:B------:R-:W0:Y:S01]  /*4b60*/  MUFU.EX2 R57, R57 ;  /* 0x0000003900397308 */ /* 0x000e220000000800 */
[--C-:B------:R-:W-:Y:S01]  /*4b70*/  FFMA.FTZ R45, R45, UR6, -R0.reuse ;  /* 0x000000062d2d7c23 */ /* 0x100fe20008010800 */
[----:B------:R-:W-:Y:S01]  /*4b80*/  FFMA.FTZ R32, R32, UR6, -R0 ;  /* 0x0000000620207c23 */ /* 0x000fe20008010800 */
[----:B------:R-:W-:Y:S01]  /*4b90*/  FADD.FTZ R9, R55, R14 ;  /* 0x0000000e37097221 */ /* 0x000fe20000010000 */
[--C-:B------:R-:W-:Y:S01]  /*4ba0*/  FFMA.FTZ R33, R33, UR6, -R0.reuse ;  /* 0x0000000621217c23 */ /* 0x100fe20008010800 */
[--C-:B------:R-:W-:Y:S01]  /*4bb0*/  FFMA.FTZ R36, R36, UR6, -R0.reuse ;  /* 0x0000000624247c23 */ /* 0x100fe20008010800 */
[--C-:B------:R-:W-:Y:S01]  /*4bc0*/  FFMA.FTZ R37, R37, UR6, -R0.reuse ;  /* 0x0000000625257c23 */ /* 0x100fe20008010800 */
[----:B------:R-:W-:Y:S01]  /*4bd0*/  FADD.FTZ R14, R42, R9 ;  /* 0x000000092a0e7221 */ /* 0x000fe20000010000 */
[----:B------:R-:W1:Y:S01]  /*4be0*/  MUFU.EX2 R60, R60 ;  /* 0x0000003c003c7308 */ /* 0x000e620000000800 */
[--C-:B------:R-:W-:Y:S01]  /*4bf0*/  FFMA.FTZ R24, R24, UR6, -R0.reuse ;  /* 0x0000000618187c23 */ /* 0x100fe20008010800 */
[----:B------:R-:W-:Y:S01]  /*4c00*/  FFMA.FTZ R25, R25, UR6, -R0 ;  /* 0x0000000619197c23 */ /* 0x000fe20008010800 */
[----:B------:R-:W-:Y:S01]  /*4c10*/  FADD.FTZ R9, R43, R14 ;  /* 0x0000000e2b097221 */ /* 0x000fe20000010000 */
[--C-:B------:R-:W-:Y:S01]  /*4c20*/  FFMA.FTZ R28, R28, UR6, -R0.reuse ;  /* 0x000000061c1c7c23 */ /* 0x100fe20008010800 */
[----:B------:R-:W-:Y:S01]  /*4c30*/  FFMA.FTZ R0, R29, UR6, -R0 ;  /* 0x000000061d007c23 */ /* 0x000fe20008010800 */
[----:B------:R-:W-:-:S02]  /*4c40*/  IMAD.MOV.U32 R55, RZ, RZ, R151 ;  /* 0x000000ffff377224 */ /* 0x000fc400078e0097 */
[----:B------:R-:W-:Y:S01]  /*4c50*/  FADD.FTZ R14, R46, R9 ;  /* 0x000000092e0e7221 */ /* 0x000fe20000010000 */
[----:B------:R-:W2:Y:S01]  /*4c60*/  MUFU.EX2 R61, R61 ;  /* 0x0000003d003d7308 */ /* 0x000ea20000000800 */
[----:B0-----:R-:W-:Y:S01]  /*4c70*/  FADD.FTZ R7, R56, R57 ;  /* 0x0000003938077221 */ /* 0x001fe20000010000 */
[----:B------:R-:W-:Y:S01]  /*4c80*/  F2FP.BF16.F32.PACK_AB R208, R57, R56 ;  /* 0x0000003839d0723e */ /* 0x000fe200000010ff */
[----:B------:R-:W-:Y:S01]  /*4c90*/  FADD.FTZ R9, R47, R14 ;  /* 0x0000000e2f097221 */ /* 0x000fe20000010000 */
[--C-:B------:R-:W-:Y:S01]  /*4ca0*/  IMAD.MOV.U32 R57, RZ, RZ, R151.reuse ;  /* 0x000000ffff397224 */ /* 0x100fe200078e0097 */
[----:B------:R-:W-:Y:S01]  /*4cb0*/  MOV R56, R151 ;  /* 0x0000009700387202 */ /* 0x000fe20000000f00 */
[----:B------:R-:W-:Y:S02]  /*4cc0*/  IMAD.MOV.U32 R54, RZ, RZ, R151 ;  /* 0x000000ffff367224 */ /* 0x000fe400078e0097 */
[----:B------:R-:W-:Y:S01]  /*4cd0*/  FADD.FTZ R14, R34, R9 ;  /* 0x00000009220e7221 */ /* 0x000fe20000010000 */
[----:B------:R-:W0:Y:S01]  /*4ce0*/  MUFU.EX2 R48, R48 ;  /* 0x0000003000307308 */ /* 0x000e220000000800 */
[----:B-1----:R-:W-:Y:S01]  /*4cf0*/  FADD.FTZ R2, R60, R7 ;  /* 0x000000073c027221 */ /* 0x002fe20000010000 */
[----:B------:R-:W-:-:S02]  /*4d00*/  IMAD.MOV.U32 R51, RZ, RZ, R151 ;  /* 0x000000ffff337224 */ /* 0x000fc400078e0097 */
[----:B------:R-:W-:Y:S01]  /*4d10*/  FADD.FTZ R9, R35, R14 ;  /* 0x0000000e23097221 */ /* 0x000fe20000010000 */
[--C-:B------:R-:W-:Y:S02]  /*4d20*/  IMAD.MOV.U32 R47, RZ, RZ, R151.reuse ;  /* 0x000000ffff2f7224 */ /* 0x100fe400078e0097 */
[----:B------:R-:W-:Y:S02]  /*4d30*/  IMAD.MOV.U32 R46, RZ, RZ, R151 ;  /* 0x000000ffff2e7224 */ /* 0x000fe400078e0097 */
[----:B------:R-:W-:Y:S01]  /*4d40*/  FADD.FTZ R14, R38, R9 ;  /* 0x00000009260e7221 */ /* 0x000fe20000010000 */
[----:B------:R-:W1:Y:S01]  /*4d50*/  MUFU.EX2 R49, R49 ;  /* 0x0000003100317308 */ /* 0x000e620000000800 */
[C---:B--2---:R-:W-:Y:S01]  /*4d60*/  FADD.FTZ R7, R61.reuse, R2 ;  /* 0x000000023d077221 */ /* 0x044fe20000010000 */
[----:B------:R-:W-:Y:S01]  /*4d70*/  F2FP.BF16.F32.PACK_AB R210, R61, R60 ;  /* 0x0000003c3dd2723e */ /* 0x000fe200000010ff */
[--C-:B------:R-:W-:Y:S01]  /*4d80*/  IMAD.MOV.U32 R61, RZ, RZ, R151.reuse ;  /* 0x000000ffff3d7224 */ /* 0x100fe200078e0097 */
[----:B------:R-:W-:Y:S01]  /*4d90*/  MOV R60, R151 ;  /* 0x00000097003c7202 */ /* 0x000fe20000000f00 */
[----:B------:R-:W-:-:S02]  /*4da0*/  IMAD.MOV.U32 R43, RZ, RZ, R151 ;  /* 0x000000ffff2b7224 */ /* 0x000fc400078e0097 */
[----:B------:R-:W-:Y:S01]  /*4db0*/  IMAD.MOV.U32 R42, RZ, RZ, R151 ;  /* 0x000000ffff2a7224 */ /* 0x000fe200078e0097 */
[----:B------:R-:W2:Y:S01]  /*4dc0*/  MUFU.EX2 R52, R52 ;  /* 0x0000003400347308 */ /* 0x000ea20000000800 */
[----:B0-----:R-:W-:Y:S01]  /*4dd0*/  FADD.FTZ R2, R48, R7 ;  /* 0x0000000730027221 */ /* 0x001fe20000010000 */
[--C-:B------:R-:W-:Y:S02]  /*4de0*/  IMAD.MOV.U32 R35, RZ, RZ, R151.reuse ;  /* 0x000000ffff237224 */ /* 0x100fe400078e0097 */
[--C-:B------:R-:W-:Y:S02]  /*4df0*/  IMAD.MOV.U32 R34, RZ, RZ, R151.reuse ;  /* 0x000000ffff227224 */ /* 0x100fe400078e0097 */
[--C-:B------:R-:W-:Y:S02]  /*4e00*/  IMAD.MOV.U32 R29, RZ, RZ, R151.reuse ;  /* 0x000000ffff1d7224 */ /* 0x100fe400078e0097 */
[----:B------:R-:W0:Y:S01]  /*4e10*/  MUFU.EX2 R53, R53 ;  /* 0x0000003500357308 */ /* 0x000e220000000800 */
[C---:B-1----:R-:W-:Y:S01]  /*4e20*/  FADD.FTZ R7, R49.reuse, R2 ;  /* 0x0000000231077221 */ /* 0x042fe20000010000 */
[----:B------:R-:W-:Y:S01]  /*4e30*/  F2FP.BF16.F32.PACK_AB R204, R49, R48 ;  /* 0x0000003031cc723e */ /* 0x000fe200000010ff */
[----:B------:R-:W-:Y:S01]  /*4e40*/  IMAD.MOV.U32 R49, RZ, RZ, R151 ;  /* 0x000000ffff317224 */ /* 0x000fe200078e0097 */
[----:B------:R-:W-:-:S04]  /*4e50*/  MOV R48, R151 ;  /* 0x0000009700307202 */ /* 0x000fc80000000f00 */
[----:B------:R-:W1:Y:S01]  /*4e60*/  MUFU.EX2 R40, R40 ;  /* 0x0000002800287308 */ /* 0x000e620000000800 */
[----:B--2---:R-:W-:-:S07]  /*4e70*/  FADD.FTZ R2, R52, R7 ;  /* 0x0000000734027221 */ /* 0x004fce0000010000 */
[----:B------:R-:W2:Y:S01]  /*4e80*/  MUFU.EX2 R41, R41 ;  /* 0x0000002900297308 */ /* 0x000ea20000000800 */
[C---:B0-----:R-:W-:Y:S01]  /*4e90*/  FADD.FTZ R7, R53.reuse, R2 ;  /* 0x0000000235077221 */ /* 0x041fe20000010000 */
[----:B------:R-:W-:Y:S01]  /*4ea0*/  F2FP.BF16.F32.PACK_AB R206, R53, R52 ;  /* 0x0000003435ce723e */ /* 0x000fe200000010ff */
[----:B------:R-:W-:Y:S01]  /*4eb0*/  IMAD.MOV.U32 R53, RZ, RZ, R151 ;  /* 0x000000ffff357224 */ /* 0x000fe200078e0097 */
[----:B------:R-:W-:-:S04]  /*4ec0*/  MOV R52, R151 ;  /* 0x0000009700347202 */ /* 0x000fc80000000f00 */
[----:B------:R-:W0:Y:S01]  /*4ed0*/  MUFU.EX2 R44, R44 ;  /* 0x0000002c002c7308 */ /* 0x000e220000000800 */
[----:B-1----:R-:W-:-:S07]  /*4ee0*/  FADD.FTZ R2, R40, R7 ;  /* 0x0000000728027221 */ /* 0x002fce0000010000 */
[----:B------:R-:W1:Y:S01]  /*4ef0*/  MUFU.EX2 R45, R45 ;  /* 0x0000002d002d7308 */ /* 0x000e620000000800 */
[C---:B--2---:R-:W-:Y:S01]  /*4f00*/  FADD.FTZ R7, R41.reuse, R2 ;  /* 0x0000000229077221 */ /* 0x044fe20000010000 */
[----:B------:R-:W-:Y:S01]  /*4f10*/  F2FP.BF16.F32.PACK_AB R200, R41, R40 ;  /* 0x0000002829c8723e */ /* 0x000fe200000010ff */
[----:B------:R-:W-:Y:S01]  /*4f20*/  IMAD.MOV.U32 R41, RZ, RZ, R151 ;  /* 0x000000ffff297224 */ /* 0x000fe200078e0097 */
[----:B------:R-:W-:-:S04]  /*4f30*/  MOV R40, R151 ;  /* 0x0000009700287202 */ /* 0x000fc80000000f00 */
[----:B------:R-:W2:Y:S01]  /*4f40*/  MUFU.EX2 R32, R32 ;  /* 0x0000002000207308 */ /* 0x000ea20000000800 */
[----:B0-----:R-:W-:-:S07]  /*4f50*/  FADD.FTZ R2, R44, R7 ;  /* 0x000000072c027221 */ /* 0x001fce0000010000 */
        /* <DEDUP_REMOVED lines=13> */
[C---:B-1----:R-:W-:Y:S01]  /*5030*/  FADD.FTZ R9, R39.reuse, R14 ;  /* 0x0000000e27097221 */ /* 0x042fe20000010000 */
[----:B------:R-:W-:Y:S01]  /*5040*/  F2FP.BF16.F32.PACK_AB R199, R39, R38 ;  /* 0x0000002627c7723e */ /* 0x000fe200000010ff */
[--C-:B------:R-:W-:Y:S02]  /*5050*/  IMAD.MOV.U32 R39, RZ, RZ, R151.reuse ;  /* 0x000000ffff277224 */ /* 0x100fe400078e0097 */
[----:B------:R-:W-:-:S03]  /*5060*/  IMAD.MOV.U32 R38, RZ, RZ, R151 ;  /* 0x000000ffff267224 */ /* 0x000fc600078e0097 */
[----:B------:R-:W1:Y:S01]  /*5070*/  MUFU.EX2 R37, R37 ;  /* 0x0000002500257308 */ /* 0x000e620000000800 */
[----:B--2---:R-:W-:-:S07]  /*5080*/  FADD.FTZ R2, R36, R7 ;  /* 0x0000000724027221 */ /* 0x004fce0000010000 */
        /* <DEDUP_REMOVED lines=8> */
[C---:B--2---:R-:W-:Y:S01]  /*5110*/  FADD.FTZ R9, R27.reuse, R14 ;  /* 0x0000000e1b097221 */ /* 0x044fe20000010000 */
[----:B------:R-:W-:Y:S01]  /*5120*/  F2FP.BF16.F32.PACK_AB R193, R27, R26 ;  /* 0x0000001a1bc1723e */ /* 0x000fe200000010ff */
[--C-:B------:R-:W-:Y:S02]  /*5130*/  IMAD.MOV.U32 R27, RZ, RZ, R151.reuse ;  /* 0x000000ffff1b7224 */ /* 0x100fe400078e0097 */
[----:B------:R-:W-:-:S03]  /*5140*/  IMAD.MOV.U32 R26, RZ, RZ, R151 ;  /* 0x000000ffff1a7224 */ /* 0x000fc600078e0097 */
[----:B------:R-:W2:Y:S01]  /*5150*/  MUFU.EX2 R25, R25 ;  /* 0x0000001900197308 */ /* 0x000ea20000000800 */
[----:B0-----:R-:W-:-:S07]  /*5160*/  FADD.FTZ R2, R24, R15 ;  /* 0x0000000f18027221 */ /* 0x001fce0000010000 */
[----:B------:R-:W0:Y:S01]  /*5170*/  MUFU.EX2 R28, R28 ;  /* 0x0000001c001c7308 */ /* 0x000e220000000800 */
[----:B-1----:R-:W-:-:S04]  /*5180*/  FADD.FTZ R14, R30, R9 ;  /* 0x000000091e0e7221 */ /* 0x002fc80000010000 */
[C---:B------:R-:W-:Y:S01]  /*5190*/  FADD.FTZ R9, R195.reuse, R14 ;  /* 0x0000000ec3097221 */ /* 0x040fe20000010000 */
[----:B------:R-:W-:Y:S01]  /*51a0*/  F2FP.BF16.F32.PACK_AB R195, R195, R30 ;  /* 0x0000001ec3c3723e */ /* 0x000fe200000010ff */
[--C-:B------:R-:W-:Y:S01]  /*51b0*/  IMAD.MOV.U32 R30, RZ, RZ, R151.reuse ;  /* 0x000000ffff1e7224 */ /* 0x100fe200078e0097 */
[----:B------:R1:W3:Y:S01]  /*51c0*/  MUFU.EX2 R7, R0 ;  /* 0x0000000000077308 */ /* 0x0002e20000000800 */
[C---:B--2---:R-:W-:Y:S01]  /*51d0*/  FADD.FTZ R15, R25.reuse, R2 ;  /* 0x00000002190f7221 */ /* 0x044fe20000010000 */
[----:B------:R-:W-:Y:S01]  /*51e0*/  F2FP.BF16.F32.PACK_AB R192, R25, R24 ;  /* 0x0000001819c0723e */ /* 0x000fe200000010ff */
[----:B------:R-:W-:Y:S01]  /*51f0*/  IMAD.MOV.U32 R25, RZ, RZ, R151 ;  /* 0x000000ffff197224 */ /* 0x000fe200078e0097 */
[----:B------:R-:W-:Y:S02]  /*5200*/  MOV R2, 0x3f800000 ;  /* 0x3f80000000027802 */ /* 0x000fe40000000f00 */
[----:B------:R-:W-:Y:S01]  /*5210*/  MOV R24, R151 ;  /* 0x0000009700187202 */ /* 0x000fe20000000f00 */
[----:B0-----:R-:W-:Y:S01]  /*5220*/  FADD.FTZ R14, R28, R15 ;  /* 0x0000000f1c0e7221 */ /* 0x001fe20000010000 */
[----:B-1----:R-:W-:-:S03]  /*5230*/  IMAD.MOV.U32 R0, RZ, RZ, 0x3f800000 ;  /* 0x3f800000ff007424 */ /* 0x002fc600078e00ff */
[C---:B---3--:R-:W-:Y:S01]  /*5240*/  FADD.FTZ R14, R7.reuse, R14 ;  /* 0x0000000e070e7221 */ /* 0x048fe20000010000 */
[----:B------:R-:W-:Y:S01]  /*5250*/  F2FP.BF16.F32.PACK_AB R194, R7, R28 ;  /* 0x0000001c07c2723e */ /* 0x000fe200000010ff */
[----:B------:R-:W-:Y:S01]  /*5260*/  IMAD.U32 R7, RZ, RZ, UR7 ;  /* 0x00000007ff077e24 */ /* 0x000fe2000f8e00ff */
[----:B------:R-:W-:Y:S01]  /*5270*/  MOV R28, R151 ;  /* 0x00000097001c7202 */ /* 0x000fe20000000f00 */
[----:B------:R-:W-:Y:S06]  /*5280*/  @!P1 BRA `(.L_x_18) ;  /* 0x0000003c00e89947 */ /* 0x000fec0003800000 */
[----:B------:R-:W-:Y:S01]  /*5290*/  UMOV UR6, URZ ;  /* 0x0000003f00067c82 */ /* 0x000fe20008000000 */
[----:B------:R-:W-:Y:S01]  /*52a0*/  IMAD.U32 R20, RZ, RZ, UR60 ;  /* 0x0000003cff147e24 */ /* 0x000fe2000f8e00ff */
[----:B------:R-:W-:Y:S01]  /*52b0*/  MOV R15, R3 ;  /* 0x00000003000f7202 */ /* 0x000fe20000000f00 */
[----:B------:R-:W-:Y:S01]  /*52c0*/  IMAD.MOV.U32 R19, RZ, RZ, R6 ;  /* 0x000000ffff137224 */ /* 0x000fe200078e0006 */
[----:B------:R-:W-:Y:S01]  /*52d0*/  CS2R R150, SRZ ;  /* 0x0000000000967805 */ /* 0x000fe2000001ff00 */
[----:B------:R-:W-:Y:S01]  /*52e0*/  IMAD.U32 R214, RZ, RZ, UR6 ;  /* 0x00000006ffd67e24 */ /* 0x000fe2000f8e00ff */
[----:B------:R-:W-:Y:S01]  /*52f0*/  CS2R R146, SRZ ;  /* 0x0000000000927805 */ /* 0x000fe2000001ff00 */
[----:B------:R-:W-:Y:S01]  /*5300*/  IMAD.MOV.U32 R2, RZ, RZ, 0x3f800000 ;  /* 0x3f800000ff027424 */ /* 0x000fe200078e00ff */
        /* <DEDUP_REMOVED lines=61> */
[----:B------:R-:W-:Y:S01]  /*56e0*/  CS2R R24, SRZ ;  /* 0x0000000000187805 */ /* 0x000fe2000001ff00 */
[----:B------:R-:W-:-:S07]  /*56f0*/  IMAD.U32 R21, RZ, RZ, UR6 ;  /* 0x00000006ff157e24 */ /* 0x000fce000f8e00ff */
.L_x_29:
[----:B------:R-:W-:Y:S02]  /*5700*/  R2UR UR6, R21 ;  /* 0x00000000150672ca */ /* 0x000fe400000e0000 */
[----:B------:R-:W-:-:S11]  /*5710*/  R2UR UR7, R214 ;  /* 0x00000000d60772ca */ /* 0x000fd600000e0000 */
[----:B------:R-:W-:-:S04]  /*5720*/  UISETP.NE.AND UP0, UPT, UR6, 0x1, UPT ;  /* 0x000000010600788c */ /* 0x000fc8000bf05270 */
[----:B------:R-:W-:-:S04]  /*5730*/  USEL UR6, URZ, 0x1, UP0 ;  /* 0x000000013f067887 */ /* 0x000fc80008000000 */
[----:B------:R-:W-:-:S06]  /*5740*/  ULOP3.LUT UR6, UR7, UR6, URZ, 0x3c, !UPT ;  /* 0x0000000607067292 */ /* 0x000fcc000f8e3c3f */
[----:B------:R-:W-:Y:S01]  /*5750*/  MOV R7, UR6 ;  /* 0x0000000600077c02 */ /* 0x000fe20008000f00 */
[----:B------:R-:W-:Y:S06]  /*5760*/  @!P0 BRA `(.L_x_19) ;  /* 0x0000000000048947 */ /* 0x000fec0003800000 */
[----:B------:R-:W-:Y:S01]  /*5770*/  BPT.TRAP 0x1 ;  /* 0x000000040000795c */ /* 0x000fe20000300000 */
.L_x_19:
[----:B------:R-:W-:Y:S02]  /*5780*/  R2UR UR6, R21 ;  /* 0x00000000150672ca */ /* 0x000fe400000e0000 */
[----:B------:R-:W-:Y:S02]  /*5790*/  R2UR UR7, R16 ;  /* 0x00000000100772ca */ /* 0x000fe400000e0000 */
[----:B------:R-:W-:-:S09]  /*57a0*/  R2UR UR10, R7 ;  /* 0x00000000070a72ca */ /* 0x000fd200000e0000 */
[----:B------:R-:W-:-:S04]  /*57b0*/  UIADD3 UR6, UR6, 0x1, URZ ;  /* 0x0000000106067890 */ /* 0x000fc8000fffe03f */
[----:B------:R-:W-:Y:S01]  /*57c0*/  UISETP.NE.AND UP0, UPT, UR6, 0x2, UPT ;  /* 0x000000020600788c */ /* 0x000fe2000bf05270 */
[----:B------:R-:W-:-:S03]  /*57d0*/  IMAD.U32 R3, RZ, RZ, UR10 ;  /* 0x0000000aff037e24 */ /* 0x000fc6000f8e00ff */
[----:B------:R-:W-:Y:S02]  /*57e0*/  USEL UR6, UR6, URZ, UP0 ;  /* 0x0000003f06067287 */ /* 0x000fe40008000000 */
[----:B------:R-:W-:Y:S02]  /*57f0*/  SHF.L.U32 R3, R3, 0x1f, RZ ;  /* 0x0000001f03037819 */ /* 0x000fe400000006ff */
[----:B------:R-:W-:Y:S02]  /*5800*/  ULEA UR7, UR6, UR7, 0x3 ;  /* 0x0000000706077291 */ /* 0x000fe4000f8e183f */
[----:B------:R-:W-:-:S04]  /*5810*/  IMAD.U32 R8, RZ, RZ, UR6 ;  /* 0x00000006ff087e24 */ /* 0x000fc8000f8e00ff */
[----:B------:R-:W-:-:S03]  /*5820*/  IMAD.U32 R22, RZ, RZ, UR7 ;  /* 0x00000007ff167e24 */ /* 0x000fc6000f8e00ff */
[----:B------:R0:W1:Y:S01]  /*5830*/  SYNCS.PHASECHK.TRANS64.TRYWAIT P1, [UR7+0x38830], R3 ;  /* 0x03883003ff0075a7 */ /* 0x0000620008020147 */
[----:B------:R-:W-:Y:S05]  /*5840*/  @!P0 BRA `(.L_x_20) ;  /* 0x0000000000048947 */ /* 0x000fea0003800000 */
[----:B------:R-:W-:Y:S01]  /*5850*/  BPT.TRAP 0x1 ;  /* 0x000000040000795c */ /* 0x000fe20000300000 */
.L_x_20:
[----:B-1----:R-:W-:Y:S05]  /*5860*/  @P1 BRA `(.L_x_21) ;  /* 0x00000000000c1947 */ /* 0x002fea0003800000 */
[----:B------:R-:W-:-:S13]  /*5870*/  R2UR UR6, R22 ;  /* 0x00000000160672ca */ /* 0x000fda00000e0000 */
[----:B------:R-:W1:Y:S02]  /*5880*/  SYNCS.PHASECHK.TRANS64.TRYWAIT P1, [UR6+0x38830], R3 ;  /* 0x03883003ff0075a7 */ /* 0x000e640008020146 */
[----:B-1----:R-:W-:Y:S05]  /*5890*/  @!P1 BRA `(.L_x_22) ;  /* 0x000000b000f09947 */ /* 0x002fea0003800000 */
.L_x_21:
[----:B------:R-:W-:Y:S01]  /*58a0*/  R2UR UR60, R8 ;  /* 0x00000000083c72ca */ /* 0x000fe200000e0000 */
[----:B------:R-:W-:Y:S01]  /*58b0*/  WARPGROUP.ARRIVE ;  /* 0x00000000000079c5 */ /* 0x000fe20000000000 */
[C---:B------:R-:W-:Y:S01]  /*58c0*/  R2UR UR56, R4.reuse ;  /* 0x00000000043872ca */ /* 0x040fe200000e0000 */
[----:B------:R-:W-:Y:S01]  /*58d0*/  UMOV UR59, 0x40000040 ;  /* 0x40000040003b7882 */ /* 0x000fe20000000000 */
[C---:B------:R-:W-:Y:S01]  /*58e0*/  R2UR UR57, R5.reuse ;  /* 0x00000000053972ca */ /* 0x040fe200000e0000 */
[----:B------:R-:W-:Y:S01]  /*58f0*/  UMOV UR43, 0x40000040 ;  /* 0x40000040002b7882 */ /* 0x000fe20000000000 */
[----:B01----:R-:W-:Y:S01]  /*5900*/  MOV R3, UR41 ;  /* 0x0000002900037c02 */ /* 0x003fe20008000f00 */
[----:B------:R-:W-:Y:S01]  /*5910*/  UMOV UR47, 0x40000040 ;  /* 0x40000040002f7882 */ /* 0x000fe20000000000 */
[----:B------:R-:W-:Y:S01]  /*5920*/  MOV R6, UR40 ;  /* 0x0000002800067c02 */ /* 0x000fe20008000f00 */
[----:B------:R-:W-:Y:S01]  /*5930*/  UMOV UR51, 0x40000040 ;  /* 0x4000004000337882 */ /* 0x000fe20000000000 */
[C---:B------:R-:W-:Y:S01]  /*5940*/  R2UR UR40, R4.reuse ;  /* 0x00000000042872ca */ /* 0x040fe200000e0000 */
[----:B------:R-:W-:Y:S01]  /*5950*/  UMOV UR55, 0x40000040 ;  /* 0x4000004000377882 */ /* 0x000fe20000000000 */
[C---:B------:R-:W-:Y:S01]  /*5960*/  R2UR UR41, R5.reuse ;  /* 0x00000000052972ca */ /* 0x040fe200000e0000 */
[----:B------:R-:W-:Y:S01]  /*5970*/  UIMAD UR60, UR60, 0xa00, UR61 ;  /* 0x00000a003c3c78a4 */ /* 0x000fe2000f8e023d */
[----:B------:R-:W-:Y:S01]  /*5980*/  MOV R23, UR45 ;  /* 0x0000002d00177c02 */ /* 0x000fe20008000f00 */
[----:B------:R-:W-:Y:S01]  /*5990*/  UMOV UR15, 0x40000040 ;  /* 0x40000040000f7882 */ /* 0x000fe20000000000 */
[----:B------:R-:W-:Y:S01]  /*59a0*/  MOV R152, UR44 ;  /* 0x0000002c00987c02 */ /* 0x000fe20008000f00 */
[----:B------:R-:W-:Y:S01]  /*59b0*/  UIADD3 UR6, UR60, 0x80, URZ ;  /* 0x000000803c067890 */ /* 0x000fe2000fffe03f */
[C---:B------:R-:W-:Y:S01]  /*59c0*/  R2UR UR44, R4.reuse ;  /* 0x00000000042c72ca */ /* 0x040fe200000e0000 */
[----:B------:R-:W-:Y:S01]  /*59d0*/  UIADD3 UR7, UR60, 0x100, URZ ;  /* 0x000001003c077890 */ /* 0x000fe2000fffe03f */
[C---:B------:R-:W-:Y:S01]  /*59e0*/  R2UR UR45, R5.reuse ;  /* 0x00000000052d72ca */ /* 0x040fe200000e0000 */
[----:B------:R-:W-:Y:S01]  /*59f0*/  UMOV UR58, UR60 ;  /* 0x0000003c003a7c82 */ /* 0x000fe20008000000 */
[----:B------:R-:W-:Y:S01]  /*5a00*/  MOV R153, UR49 ;  /* 0x0000003100997c02 */ /* 0x000fe20008000f00 */
[----:B------:R-:W-:Y:S01]  /*5a10*/  HGMMA.64x16x16.F32.BF16 R184, gdesc[UR56], RZ, !UPT, gsb0 ;  /* 0x0020000038b879f0 */ /* 0x000fe2000c0018ff */
[----:B------:R-:W-:Y:S01]  /*5a20*/  UMOV UR42, UR6 ;  /* 0x00000006002a7c82 */ /* 0x000fe20008000000 */
[----:B------:R-:W-:Y:S01]  /*5a30*/  MOV R154, UR48 ;  /* 0x00000030009a7c02 */ /* 0x000fe20008000f00 */
[----:B------:R-:W-:Y:S01]  /*5a40*/  UMOV UR46, UR7 ;  /* 0x00000007002e7c82 */ /* 0x000fe20008000000 */
[C---:B------:R-:W-:Y:S01]  /*5a50*/  R2UR UR48, R4.reuse ;  /* 0x00000000043072ca */ /* 0x040fe200000e0000 */
[----:B------:R-:W-:Y:S01]  /*5a60*/  UIADD3 UR6, UR60, 0x180, URZ ;  /* 0x000001803c067890 */ /* 0x000fe2000fffe03f */
[C---:B------:R-:W-:Y:S01]  /*5a70*/  R2UR UR49, R5.reuse ;  /* 0x00000000053172ca */ /* 0x040fe200000e0000 */
[----:B------:R-:W-:Y:S01]  /*5a80*/  UIADD3 UR58, UR60, 0x200, URZ ;  /* 0x000002003c3a7890 */ /* 0x000fe2000fffe03f */
[----:B------:R-:W-:Y:S01]  /*5a90*/  R2UR UR56, R4 ;  /* 0x00000000043872ca */ /* 0x000fe200000e0000 */
[----:B------:R-:W-:Y:S01]  /*5aa0*/  UMOV UR59, 0x40000040 ;  /* 0x40000040003b7882 */ /* 0x000fe20000000000 */
[----:B------:R-:W-:Y:S01]  /*5ab0*/  R2UR UR57, R5 ;  /* 0x00000000053972ca */ /* 0x000fe200000e0000 */
[----:B------:R-:W-:Y:S01]  /*5ac0*/  UIADD3 UR7, UR60, 0x182, URZ ;  /* 0x000001823c077890 */ /* 0x000fe2000fffe03f */
[----:B------:R-:W-:Y:S01]  /*5ad0*/  MOV R212, UR53 ;  /* 0x0000003500d47c02 */ /* 0x000fe20008000f00 */
[----:B------:R-:W-:Y:S01]  /*5ae0*/  UMOV UR50, UR6 ;  /* 0x0000000600327c82 */ /* 0x000fe20008000000 */
[----:B------:R-:W-:Y:S01]  /*5af0*/  MOV R213, UR52 ;  /* 0x0000003400d57c02 */ /* 0x000fe20008000f00 */
[----:B------:R-:W-:Y:S01]  /*5b00*/  UIADD3 UR6, UR60, 0x2, URZ ;  /* 0x000000023c067890 */ /* 0x000fe2000fffe03f */
[----:B------:R-:W-:Y:S01]  /*5b10*/  R2UR UR52, R12 ;  /* 0x000000000c3472ca */ /* 0x000fe200000e0000 */
[----:B------:R-:W-:Y:S01]  /*5b20*/  UIADD3 UR14, UR60, 0x280, URZ ;  /* 0x000002803c0e7890 */ /* 0x000fe2000fffe03f */
[----:B------:R-:W-:Y:S01]  /*5b30*/  R2UR UR53, R13 ;  /* 0x000000000d3572ca */ /* 0x000fe200000e0000 */
[----:B------:R-:W-:Y:S01]  /*5b40*/  UIADD3 UR18, UR60, 0x282, URZ ;  /* 0x000002823c127890 */ /* 0x000fe2000fffe03f */
[-C--:B------:R-:W-:Y:S01]  /*5b50*/  FMUL.FTZ R24, R24, R0.reuse ;  /* 0x0000000018187220 */ /* 0x080fe20000410000 */
[----:B------:R-:W-:Y:S01]  /*5b60*/  UMOV UR19, 0x40000040 ;  /* 0x4000004000137882 */ /* 0x000fe20000000000 */
[----:B------:R-:W-:Y:S01]  /*5b70*/  UMOV UR54, UR6 ;  /* 0x0000000600367c82 */ /* 0x000fe20008000000 */
[----:B------:R-:W-:Y:S01]  /*5b80*/  UIADD3 UR6, UR60, 0x102, URZ ;  /* 0x000001023c067890 */ /* 0x000fe2000fffe03f */
[-C--:B------:R-:W-:Y:S01]  /*5b90*/  FMUL.FTZ R25, R25, R0.reuse ;  /* 0x0000000019197220 */ /* 0x080fe20000410000 */
[----:B------:R-:W-:Y:S01]  /*5ba0*/  UIADD3 UR22, UR60, 0x284, URZ ;  /* 0x000002843c167890 */ /* 0x000fe2000fffe03f */
[-C--:B------:R-:W-:Y:S01]  /*5bb0*/  FMUL.FTZ R28, R28, R0.reuse ;  /* 0x000000001c1c7220 */ /* 0x080fe20000410000 */
[----:B------:R-:W-:Y:S01]  /*5bc0*/  UMOV UR23, 0x40000040 ;  /* 0x4000004000177882 */ /* 0x000fe20000000000 */
[----:B------:R-:W-:Y:S01]  /*5bd0*/  UIADD3 UR26, UR60, 0x286, URZ ;  /* 0x000002863c1a7890 */ /* 0x000fe2000fffe03f */
[-C--:B------:R-:W-:Y:S01]  /*5be0*/  FMUL.FTZ R29, R29, R0.reuse ;  /* 0x000000001d1d7220 */ /* 0x080fe20000410000 */
[----:B------:R-:W-:Y:S01]  /*5bf0*/  UMOV UR10, UR52 ;  /* 0x00000034000a7c82 */ /* 0x000fe20008000000 */
[----:B------:R-:W-:Y:S01]  /*5c00*/  UMOV UR11, UR53 ;  /* 0x00000035000b7c82 */ /* 0x000fe20008000000 */
[----:B------:R-:W-:Y:S01]  /*5c10*/  UMOV UR27, 0x40000040 ;  /* 0x40000040001b7882 */ /* 0x000fe20000000000 */
[----:B------:R-:W-:Y:S01]  /*5c20*/  UIADD3 UR30, UR60, 0x500, URZ ;  /* 0x000005003c1e7890 */ /* 0x000fe2000fffe03f */
[-C--:B------:R-:W-:Y:S01]  /*5c30*/  FMUL.FTZ R32, R32, R0.reuse ;  /* 0x0000000020207220 */ /* 0x080fe20000410000 */
[----:B------:R-:W-:Y:S01]  /*5c40*/  UMOV UR31, 0x40000040 ;  /* 0x40000040001f7882 */ /* 0x000fe20000000000 */
[----:B------:R-:W-:Y:S01]  /*5c50*/  UIADD3 UR34, UR60, 0x502, URZ ;  /* 0x000005023c227890 */ /* 0x000fe2000fffe03f */
[-C--:B------:R-:W-:Y:S01]  /*5c60*/  FMUL.FTZ R33, R33, R0.reuse ;  /* 0x0000000021217220 */ /* 0x080fe20000410000 */
[----:B------:R-:W-:Y:S01]  /*5c70*/  UMOV UR35, 0x40000040 ;  /* 0x4000004000237882 */ /* 0x000fe20000000000 */
[----:B------:R-:W-:Y:S01]  /*5c80*/  UIADD3 UR38, UR60, 0x504, URZ ;  /* 0x000005043c267890 */ /* 0x000fe2000fffe03f */
[-C--:B------:R-:W-:Y:S01]  /*5c90*/  FMUL.FTZ R36, R36, R0.reuse ;  /* 0x0000000024247220 */ /* 0x080fe20000410000 */
[----:B------:R-:W-:Y:S01]  /*5ca0*/  UMOV UR39, 0x40000040 ;  /* 0x4000004000277882 */ /* 0x000fe20000000000 */
[-C--:B------:R-:W-:Y:S01]  /*5cb0*/  FMUL.FTZ R37, R37, R0.reuse ;  /* 0x0000000025257220 */ /* 0x080fe20000410000 */
        /* <DEDUP_REMOVED lines=8> */
[----:B------:R-:W-:Y:S01]  /*5d40*/  FMUL.FTZ R56, R56, R0 ;  /* 0x0000000038387220 */ /* 0x000fe20000410000 */
[----:B------:R-:W-:-:S02]  /*5d50*/  WARPGROUP.DEPBAR.LE gsb0, 0x0 ;  /* 0x00008000000079c5 */ /* 0x000fc40000010000 */
[----:B------:R-:W-:Y:S01]  /*5d60*/  WARPGROUP.ARRIVE ;  /* 0x00000000000079c5 */ /* 0x000fe20000000000 */
[-C--:B------:R-:W-:Y:S01]  /*5d70*/  FMUL.FTZ R57, R57, R0.reuse ;  /* 0x0000000039397220 */ /* 0x080fe20000410000 */
[-C--:B------:R-:W-:Y:S01]  /*5d80*/  FMUL.FTZ R60, R60, R0.reuse ;  /* 0x000000003c3c7220 */ /* 0x080fe20000410000 */
[-C--:B------:R-:W-:Y:S01]  /*5d90*/  FMUL.FTZ R61, R61, R0.reuse ;  /* 0x000000003d3d7220 */ /* 0x080fe20000410000 */
[-C--:B------:R-:W-:Y:S01]  /*5da0*/  FMUL.FTZ R64, R64, R0.reuse ;  /* 0x0000000040407220 */ /* 0x080fe20000410000 */
[-C--:B------:R-:W-:Y:S01]  /*5db0*/  FMUL.FTZ R65, R65, R0.reuse ;  /* 0x0000000041417220 */ /* 0x080fe20000410000 */
[----:B------:R-:W-:Y:S01]  /*5dc0*/  HGMMA.64x16x16.F32.BF16 R176, gdesc[UR40], RZ, !UPT, gsb0 ;  /* 0x0020000028b079f0 */ /* 0x000fe2000c0018ff */
[----:B------:R-:W-:Y:S01]  /*5dd0*/  R2UR UR41, R3 ;  /* 0x00000000032972ca */ /* 0x000fe200000e0000 */
[----:B------:R-:W-:Y:S01]  /*5de0*/  UIADD3 UR42, UR60, 0x506, URZ ;  /* 0x000005063c2a7890 */ /* 0x000fe2000fffe03f */
[----:B------:R-:W-:Y:S01]  /*5df0*/  R2UR UR40, R6 ;  /* 0x00000000062872ca */ /* 0x000fe200000e0000 */
[----:B------:R-:W-:Y:S01]  /*5e00*/  UMOV UR43, 0x40000040 ;  /* 0x40000040002b7882 */ /* 0x000fe20000000000 */
[----:B------:R-:W-:Y:S01]  /*5e10*/  MOV R3, UR9 ;  /* 0x0000000900037c02 */ /* 0x000fe20008000f00 */
[-C--:B------:R-:W-:Y:S01]  /*5e20*/  FMUL.FTZ R68, R68, R0.reuse ;  /* 0x0000000044447220 */ /* 0x080fe20000410000 */
[----:B------:R-:W-:Y:S01]  /*5e30*/  MOV R6, UR8 ;  /* 0x0000000800067c02 */ /* 0x000fe20008000f00 */
        /* <DEDUP_REMOVED lines=118> */
[----:B------:R-:W-:Y:S01]  /*65a0*/  FMUL.FTZ R151, R151, R2 ;  /* 0x0000000297977220 */ /* 0x000fe20000410000 */
        /* <DEDUP_REMOVED lines=10> */
[----:B------:R-:W-:Y:S01]  /*6650*/  R2UR UR53, R212 ;  /* 0x00000000d43572ca */ /* 0x000fe200000e0000 */
[----:B------:R-:W-:Y:S01]  /*6660*/  UIADD3 UR54, UR60, 0x784, URZ ;  /* 0x000007843c367890 */ /* 0x000fe2000fffe03f */
[----:B------:R-:W-:Y:S01]  /*6670*/  R2UR UR52, R213 ;  /* 0x00000000d53472ca */ /* 0x000fe200000e0000 */
        /* <DEDUP_REMOVED lines=24> */
[----:B------:R-:W-:Y:S02]  /*6800*/  UIADD3 UR6, UR60, 0x4, URZ ;  /* 0x000000043c067890 */ /* 0x000fe4000fffe03f */
[----:B------:R-:W-:Y:S02]  /*6810*/  UIADD3 UR10, UR60, 0x84, URZ ;  /* 0x000000843c0a7890 */ /* 0x000fe4000fffe03f */
[----:B------:R-:W-:Y:S01]  /*6820*/  UIADD3 UR11, UR60, 0x104, URZ ;  /* 0x000001043c0b7890 */ /* 0x000fe2000fffe03f */
        /* <DEDUP_REMOVED lines=28> */
[----:B------:R-:W-:Y:S01]  /*69f0*/  UMOV UR11, 0x40000040 ;  /* 0x40000040000b7882 */ /* 0x000fe20000000000 */
[----:B------:R-:W-:Y:S02]  /*6a00*/  WARPGROUP.DEPBAR.LE gsb0, 0x0 ;  /* 0x00008000000079c5 */ /* 0x000fe40000010000 */
[----:B------:R-:W-:-:S06]  /*6a10*/  WARPGROUP.ARRIVE ;  /* 0x00000000000079c5 */ /* 0x000fcc0000000000 */
[----:B------:R-:W-:Y:S01]  /*6a20*/  HGMMA.64x16x16.F32.BF16 R152, gdesc[UR4], R152, gsb0 ;  /* 0x00200000049879f0 */ /* 0x000fe20008001898 */
[----:B------:R-:W-:Y:S02]  /*6a30*/  UIADD3 UR6, UR60, 0x86, URZ ;  /* 0x000000863c067890 */ /* 0x000fe4000fffe03f */
        /* <DEDUP_REMOVED lines=28> */
[----:B------:R-:W-:Y:S01]  /*6c00*/  R2UR UR8, R10 ;  /* 0x000000000a0872ca */ /* 0x000fe200000e0000 */
[----:B------:R-:W-:Y:S01]  /*6c10*/  UMOV UR11, 0x40000040 ;  /* 0x40000040000b7882 */ /* 0x000fe20000000000 */
[----:B------:R-:W-:Y:S01]  /*6c20*/  R2UR UR9, R11 ;  /* 0x000000000b0972ca */ /* 0x000fe200000e0000 */
        /* <DEDUP_REMOVED lines=295> */
[----:B------:R-:W-:Y:S02]  /*7ea0*/  UIADD3 UR7, UR60, 0x906, URZ ;  /* 0x000009063c077890 */ /* 0x000fe4000fffe03f */
        /* <DEDUP_REMOVED lines=9> */
[----:B------:R-:W-:Y:S01]  /*7f40*/  UMOV UR56, UR10 ;  /* 0x0000000a00387c82 */ /* 0x000fe20008000000 */
[----:B------:R-:W-:Y:S01]  /*7f50*/  UMOV UR57, UR11 ;  /* 0x0000000b00397c82 */ /* 0x000fe20008000000 */
        /* <DEDUP_REMOVED lines=29> */
.L_x_23:
[----:B------:R-:W-:Y:S02]  /*8130*/  R2UR UR10, R16 ;  /* 0x00000000100a72ca */ /* 0x000fe400000e0000 */
[----:B------:R-:W-:Y:S02]  /*8140*/  R2UR UR7, R21 ;  /* 0x00000000150772ca */ /* 0x000fe400000e0000 */
[----:B------:R-:W-:-:S11]  /*8150*/  R2UR UR6, R214 ;  /* 0x00000000d60672ca */ /* 0x000fd600000e0000 */
[----:B------:R-:W-:Y:S02]  /*8160*/  ULEA UR7, UR7, UR10, 0x3 ;  /* 0x0000000a07077291 */ /* 0x000fe4000f8e183f */
[----:B------:R-:W-:-:S04]  /*8170*/  MOV R0, UR6 ;  /* 0x0000000600007c02 */ /* 0x000fc80008000f00 */
[----:B------:R-:W-:-:S04]  /*8180*/  SHF.L.U32 R0, R0, 0x1f, RZ ;  /* 0x0000001f00007819 */ /* 0x000fc800000006ff */
[----:B------:R0:W1:Y:S01]  /*8190*/  SYNCS.PHASECHK.TRANS64.TRYWAIT P1, [UR7+0x38850], R0 ;  /* 0x03885000ff0075a7 */ /* 0x0000620008020147 */
[----:B------:R-:W-:Y:S05]  /*81a0*/  @!P0 BRA `(.L_x_24) ;  /* 0x0000000000048947 */ /* 0x000fea0003800000 */
[----:B------:R-:W-:Y:S01]  /*81b0*/  BPT.TRAP 0x1 ;  /* 0x000000040000795c */ /* 0x000fe20000300000 */
.L_x_24:
[----:B-1----:R-:W-:Y:S05]  /*81c0*/  @P1 BRA `(.L_x_25) ;  /* 0x0000000000081947 */ /* 0x002fea0003800000 */
[----:B------:R-:W1:Y:S02]  /*81d0*/  SYNCS.PHASECHK.TRANS64.TRYWAIT P1, [UR7+0x38850], R0 ;  /* 0x03885000ff0075a7 */ /* 0x000e640008020147 */
[----:B-1----:R-:W-:Y:S05]  /*81e0*/  @!P1 BRA `(.L_x_26) ;  /* 0x0000008800b89947 */ /* 0x002fea0003800000 */
.L_x_25:
[----:B------:R-:W-:Y:S01]  /*81f0*/  R2UR UR6, R16 ;  /* 0x00000000100672ca */ /* 0x000fe200000e0000 */
[----:B------:R-:W-:Y:S01]  /*8200*/  WARPGROUP.ARRIVE ;  /* 0x00000000000079c5 */ /* 0x000fe20000000000 */
[----:B------:R-:W-:Y:S01]  /*8210*/  R2UR UR10, R21 ;  /* 0x00000000150a72ca */ /* 0x000fe200000e0000 */
[----:B------:R-:W-:-:S10]  /*8220*/  UMOV UR11, 0x40000040 ;  /* 0x40000040000b7882 */ /* 0x000fd40000000000 */
[----:B------:R-:W-:-:S04]  /*8230*/  UIADD3 UR6, UR6, 0x400, URZ ;  /* 0x0000040006067890 */ /* 0x000fc8000fffe03f */
[----:B------:R-:W-:-:S04]  /*8240*/  USHF.R.U32.HI UR6, URZ, 0x4, UR6 ;  /* 0x000000043f067899 */ /* 0x000fc80008011606 */
[----:B------:R-:W-:-:S04]  /*8250*/  ULOP3.LUT UR6, UR6, 0x3fff, URZ, 0xc0, !UPT ;  /* 0x00003fff06067892 */ /* 0x000fc8000f8ec03f */
[----:B------:R-:W-:-:S04]  /*8260*/  ULOP3.LUT UR6, UR6, 0x2800000, URZ, 0xfc, !UPT ;  /* 0x0280000006067892 */ /* 0x000fc8000f8efc3f */
[----:B------:R-:W-:-:S07]  /*8270*/  UIMAD UR6, UR10, 0xa00, UR6 ;  /* 0x00000a000a0678a4 */ /* 0x000fce000f8e0206 */
[----:B------:R-:W-:Y:S02]  /*8280*/  UMOV UR10, UR6 ;  /* 0x00000006000a7c82 */ /* 0x000fe40008000000 */
[----:B------:R-:W-:Y:S01]  /*8290*/  HGMMA.64x256x16.F32.BF16 R24, R208, gdesc[UR8].tnspB, R24, gsb0 ;  /* 0x43e00008d0187df0 */ /* 0x000fe20008001818 */
[----:B------:R-:W-:Y:S01]  /*82a0*/  UIADD3 UR10, UR6, 0x80, URZ ;  /* 0x00000080060a7890 */ /* 0x000fe2000fffe03f */
[----:B------:R-:W-:Y:S01]  /*82b0*/  UMOV UR11, 0x40000040 ;  /* 0x40000040000b7882 */ /* 0x000fe20000000000 */
[----:B------:R-:W-:Y:S02]  /*82c0*/  WARPGROUP.DEPBAR.LE gsb0, 0x0 ;  /* 0x00008000000079c5 */ /* 0x000fe40000010000 */
[----:B------:R-:W-:-:S15]  /*82d0*/  WARPGROUP.ARRIVE ;  /* 0x00000000000079c5 */ /* 0x000fde0000000000 */
[----:B------:R-:W-:-:S08]  /*82e0*/  NOP ;  /* 0x0000000000007918 */ /* 0x000fd00000000000 */
        /* <DEDUP_REMOVED lines=9> */
[----:B------:R-:W-:Y:S01]  /*8380*/  UIADD3 UR6, UR6, 0x200, URZ ;  /* 0x0000020006067890 */ /* 0x000fe2000fffe03f */
[----:B------:R-:W-:Y:S02]  /*8390*/  WARPGROUP.DEPBAR.LE gsb0, 0x0 ;  /* 0x00008000000079c5 */ /* 0x000fe40000010000 */
[----:B------:R-:W-:-:S15]  /*83a0*/  WARPGROUP.ARRIVE ;  /* 0x00000000000079c5 */ /* 0x000fde0000000000 */
[----:B------:R-:W-:-:S07]  /*83b0*/  NOP ;  /* 0x0000000000007918 */ /* 0x000fce0000000000 */
[----:B------:R-:W-:Y:S01]  /*83c0*/  HGMMA.64x256x16.F32.BF16 R24, R196, gdesc[UR8].tnspB, R24, gsb0 ;  /* 0x43e00008c4187df0 */ /* 0x000fe20008001818 */
[----:B------:R-:W-:Y:S01]  /*83d0*/  UMOV UR10, UR6 ;  /* 0x00000006000a7c82 */ /* 0x000fe20008000000 */
[----:B------:R-:W-:Y:S01]  /*83e0*/  UMOV UR11, 0x40000040 ;  /* 0x40000040000b7882 */ /* 0x000fe20000000000 */
[----:B------:R-:W-:Y:S02]  /*83f0*/  WARPGROUP.DEPBAR.LE gsb0, 0x0 ;  /* 0x00008000000079c5 */ /* 0x000fe40000010000 */
[----:B------:R-:W-:-:S15]  /*8400*/  WARPGROUP.ARRIVE ;  /* 0x00000000000079c5 */ /* 0x000fde0000000000 */
[----:B------:R-:W-:-:S08]  /*8410*/  NOP ;  /* 0x0000000000007918 */ /* 0x000fd00000000000 */
[----:B------:R-:W-:Y:S03]  /*8420*/  HGMMA.64x256x16.F32.BF16 R24, R192, gdesc[UR8].tnspB, R24, gsb0 ;  /* 0x43e00008c0187df0 */ /* 0x000fe60008001818 */
[----:B------:R-:W-:Y:S02]  /*8430*/  WARPGROUP.DEPBAR.LE gsb0, 0x0 ;  /* 0x00008000000079c5 */ /* 0x000fe40000010000 */
[----:B------:R-:W-:Y:S05]  /*8440*/  @!P0 BRA `(.L_x_27) ;  /* 0x0000000000048947 */ /* 0x000fea0003800000 */
[----:B------:R-:W-:Y:S01]  /*8450*/  BPT.TRAP 0x1 ;  /* 0x000000040000795c */ /* 0x000fe20000300000 */
.L_x_27:
[----:B01----:R-:W-:Y:S01]  /*8460*/  FMNMX.FTZ R0, R184, R15, !PT ;  /* 0x0000000fb8007209 */ /* 0x003fe20007810000 */
[----:B------:R-:W-:Y:S01]  /*8470*/  ULDC UR6, c[0x0][0x988] ;  /* 0x0002620000067ab9 */ /* 0x000fe20000000800 */
[----:B------:R-:W-:Y:S01]  /*8480*/  FMNMX.FTZ R2, R186, R19, !PT ;  /* 0x00000013ba027209 */ /* 0x000fe20007810000 */
[----:B------:R-:W0:Y:S01]  /*8490*/  S2UR UR11, SR_CgaCtaId ;  /* 0x00000000000b79c3 */ /* 0x000e220000008800 */
[----:B------:R-:W-:Y:S02]  /*84a0*/  FMNMX.FTZ R3, R185, R0, !PT ;  /* 0x00000000b9037209 */ /* 0x000fe40007810000 */
[----:B------:R-:W-:Y:S02]  /*84b0*/  FMNMX.FTZ R21, R187, R2, !PT ;  /* 0x00000002bb157209 */ /* 0x000fe40007810000 */
[----:B------:R-:W-:Y:S02]  /*84c0*/  FMNMX.FTZ R0, R188, R3, !PT ;  /* 0x00000003bc007209 */ /* 0x000fe40007810000 */
[----:B------:R-:W-:-:S02]  /*84d0*/  FMNMX.FTZ R2, R190, R21, !PT ;  /* 0x00000015be027209 */ /* 0x000fc40007810000 */
[----:B------:R-:W-:Y:S02]  /*84e0*/  FMNMX.FTZ R3, R189, R0, !PT ;  /* 0x00000000bd037209 */ /* 0x000fe40007810000 */
[----:B------:R-:W-:Y:S02]  /*84f0*/  FMNMX.FTZ R21, R191, R2, !PT ;  /* 0x00000002bf157209 */ /* 0x000fe40007810000 */
        /* <DEDUP_REMOVED lines=32> */
[----:B------:R-:W-:Y:S01]  /*8700*/  R2UR UR10, R22 ;  /* 0x00000000160a72ca */ /* 0x000fe200000e0000 */
[----:B------:R-:W1:Y:S04]  /*8710*/  SHFL.BFLY PT, R3, R0, 0x2, 0x1f ;  /* 0x0c401f0000037f89 */ /* 0x000e6800000e0000 */
[----:B------:R-:W2:Y:S08]  /*8720*/  SHFL.BFLY PT, R23, R2, 0x2, 0x1f ;  /* 0x0c401f0002177f89 */ /* 0x000eb000000e0000 */
[----:B------:R-:W-:-:S04]  /*8730*/  UIADD3 UR10, UR10, 0x38840, URZ ;  /* 0x000388400a0a7890 */ /* 0x000fc8000fffe03f */
[----:B0-----:R-:W-:Y:S01]  /*8740*/  UPRMT UR10, UR11, 0x654, UR10 ;  /* 0x000006540b0a7896 */ /* 0x001fe2000800000a */
[----:B-1----:R-:W-:-:S08]  /*8750*/  FMNMX.FTZ R21, R0, R3, !PT ;  /* 0x0000000300157209 */ /* 0x002fd00007810000 */
[----:B------:R-:W-:Y:S01]  /*8760*/  SYNCS.ARRIVE.TRANS64.RED.A1T0 RZ, [UR10], RZ ;  /* 0x000000ffffff79a7 */ /* 0x000fe2000810040a */
[----:B--2---:R-:W-:Y:S01]  /*8770*/  FMNMX.FTZ R23, R2, R23, !PT ;  /* 0x0000001702177209 */ /* 0x004fe20007810000 */
[----:B------:R-:W0:Y:S04]  /*8780*/  SHFL.BFLY PT, R6, R21, 0x1, 0x1f ;  /* 0x0c201f0015067f89 */ /* 0x000e2800000e0000 */
[----:B------:R-:W1:Y:S01]  /*8790*/  SHFL.BFLY PT, R192, R23, 0x1, 0x1f ;  /* 0x0c201f0017c07f89 */ /* 0x000e6200000e0000 */
[----:B0-----:R-:W-:Y:S02]  /*87a0*/  FMNMX.FTZ R3, R21, R6, !PT ;  /* 0x0000000615037209 */ /* 0x001fe40007810000 */
[----:B-1----:R-:W-:-:S03]  /*87b0*/  FMNMX.FTZ R6, R23, R192, !PT ;  /* 0x000000c017067209 */ /* 0x002fc60007810000 */
[C---:B------:R-:W-:Y:S01]  /*87c0*/  FADD.FTZ R15, -R3.reuse, R15 ;  /* 0x0000000f030f7221 */ /* 0x040fe20000010100 */
[----:B------:R-:W-:-:S03]  /*87d0*/  FMUL.FTZ R193, R3, UR6 ;  /* 0x0000000603c17c20 */ /* 0x000fc60008410000 */
[----:B------:R-:W-:Y:S01]  /*87e0*/  FMUL.FTZ R22, R15, UR6 ;  /* 0x000000060f167c20 */ /* 0x000fe20008410000 */
[----:B------:R-:W-:Y:S01]  /*87f0*/  FADD.FTZ R15, -R6, R19 ;  /* 0x00000013060f7221 */ /* 0x000fe20000010100 */
[--C-:B------:R-:W-:Y:S01]  /*8800*/  FFMA.FTZ R208, R185, UR6, -R193.reuse ;  /* 0x00000006b9d07c23 */ /* 0x100fe200080108c1 */
[--C-:B------:R-:W-:Y:S01]  /*8810*/  FFMA.FTZ R192, R152, UR6, -R193.reuse ;  /* 0x0000000698c07c23 */ /* 0x100fe200080108c1 */
[----:B------:R0:W-:Y:S01]  /*8820*/  MUFU.EX2 R0, R22 ;  /* 0x0000001600007308 */ /* 0x0001e20000000800 */
[----:B------:R-:W-:Y:S01]  /*8830*/  FMUL.FTZ R2, R15, UR6 ;  /* 0x000000060f027c20 */ /* 0x000fe20008410000 */
[--C-:B------:R-:W-:Y:S01]  /*8840*/  FFMA.FTZ R15, R184, UR6, -R193.reuse ;  /* 0x00000006b80f7c23 */ /* 0x100fe200080108c1 */
[--C-:B------:R-:W-:Y:S01]  /*8850*/  FFMA.FTZ R210, R188, UR6, -R193.reuse ;  /* 0x00000006bcd27c23 */ /* 0x100fe200080108c1 */
[--C-:B------:R-:W-:Y:S01]  /*8860*/  FFMA.FTZ R19, R189, UR6, -R193.reuse ;  /* 0x00000006bd137c23 */ /* 0x100fe200080108c1 */
[--C-:B------:R-:W-:Y:S01]  /*8870*/  FFMA.FTZ R194, R156, UR6, -R193.reuse ;  /* 0x000000069cc27c23 */ /* 0x100fe200080108c1 */
[--C-:B------:R-:W-:Y:S01]  /*8880*/  FFMA.FTZ R204, R176, UR6, -R193.reuse ;  /* 0x00000006b0cc7c23 */ /* 0x100fe200080108c1 */
[--C-:B------:R-:W-:Y:S01]  /*8890*/  FFMA.FTZ R21, R177, UR6, -R193.reuse ;  /* 0x00000006b1157c23 */ /* 0x100fe200080108c1 */
[----:B------:R-:W1:Y:S01]  /*88a0*/  MUFU.EX2 R15, R15 ;  /* 0x0000000f000f7308 */ /* 0x000e620000000800 */
[----:B0-----:R-:W-:Y:S01]  /*88b0*/  FMUL.FTZ R22, R6, UR6 ;  /* 0x0000000606167c20 */ /* 0x001fe20008410000 */
        /* <DEDUP_REMOVED lines=8> */
[--C-:B------:R-:W-:Y:S01]  /*8940*/  FFMA.FTZ R205, R178, UR6, -R22.reuse ;  /* 0x00000006b2cd7c23 */ /* 0x100fe20008010816 */
[--C-:B------:R-:W-:Y:S01]  /*8950*/  FFMA.FTZ R160, R179, UR6, -R22.reuse ;  /* 0x00000006b3a07c23 */ /* 0x100fe20008010816 */
[--C-:B------:R-:W-:Y:S01]  /*8960*/  FFMA.FTZ R168, R171, UR6, -R22.reuse ;  /* 0x00000006aba87c23 */ /* 0x100fe20008010816 */
[--C-:B------:R-:W-:Y:S01]  /*8970*/  FFMA.FTZ R207, R182, UR6, -R22.reuse ;  /* 0x00000006b6cf7c23 */ /* 0x100fe20008010816 */
[--C-:B------:R-:W-:Y:S01]  /*8980*/  FFMA.FTZ R23, R181, UR6, -R193.reuse ;  /* 0x00000006b5177c23 */ /* 0x100fe200080108c1 */
[----:B------:R-:W-:Y:S01]  /*8990*/  FFMA.FTZ R198, R164, UR6, -R193 ;  /* 0x00000006a4c67c23 */ /* 0x000fe200080108c1 */
[----:B------:R-:W0:Y:S01]  /*89a0*/  MUFU.EX2 R209, R209 ;  /* 0x000000d100d17308 */ /* 0x000e220000000800 */
[----:B-1----:R-:W-:Y:S01]  /*89b0*/  FFMA.FTZ R171, R0, R14, R15 ;  /* 0x0000000e00ab7223 */ /* 0x002fe2000001000f */
[--C-:B------:R-:W-:Y:S01]  /*89c0*/  FFMA.FTZ R164, R183, UR6, -R22.reuse ;  /* 0x00000006b7a47c23 */ /* 0x100fe20008010816 */
[--C-:B------:R-:W-:Y:S01]  /*89d0*/  FFMA.FTZ R202, R172, UR6, -R193.reuse ;  /* 0x00000006acca7c23 */ /* 0x100fe200080108c1 */
[--C-:B------:R-:W-:Y:S01]  /*89e0*/  FFMA.FTZ R201, R170, UR6, -R22.reuse ;  /* 0x00000006aac97c23 */ /* 0x100fe20008010816 */
[--C-:B------:R-:W-:Y:S01]  /*89f0*/  FFMA.FTZ R197, R162, UR6, -R22.reuse ;  /* 0x00000006a2c57c23 */ /* 0x100fe20008010816 */
[--C-:B------:R-:W-:Y:S01]  /*8a00*/  FFMA.FTZ R162, R163, UR6, -R22.reuse ;  /* 0x00000006a3a27c23 */ /* 0x100fe20008010816 */
[--C-:B------:R-:W-:Y:S01]  /*8a10*/  FFMA.FTZ R169, R169, UR6, -R193.reuse ;  /* 0x00000006a9a97c23 */ /* 0x100fe200080108c1 */
[----:B------:R-:W1:Y:S01]  /*8a20*/  MUFU.EX2 R208, R208 ;  /* 0x000000d000d07308 */ /* 0x000e620000000800 */
[--C-:B------:R-:W-:Y:S01]  /*8a30*/  FFMA.FTZ R199, R166, UR6, -R22.reuse ;  /* 0x00000006a6c77c23 */ /* 0x100fe20008010816 */
[--C-:B------:R-:W-:Y:S01]  /*8a40*/  FFMA.FTZ R203, R174, UR6, -R22.reuse ;  /* 0x00000006aecb7c23 */ /* 0x100fe20008010816 */
[--C-:B------:R-:W-:Y:S01]  /*8a50*/  FFMA.FTZ R173, R173, UR6, -R193.reuse ;  /* 0x00000006adad7c23 */ /* 0x100fe200080108c1 */
[--C-:B------:R-:W-:Y:S01]  /*8a60*/  FFMA.FTZ R170, R175, UR6, -R22.reuse ;  /* 0x00000006afaa7c23 */ /* 0x100fe20008010816 */
[--C-:B------:R-:W-:Y:S01]  /*8a70*/  FFMA.FTZ R161, R161, UR6, -R193.reuse ;  /* 0x00000006a1a17c23 */ /* 0x100fe200080108c1 */
[--C-:B------:R-:W-:Y:S01]  /*8a80*/  FFMA.FTZ R165, R165, UR6, -R193.reuse ;  /* 0x00000006a5a57c23 */ /* 0x100fe200080108c1 */
[----:B------:R-:W-:Y:S01]  /*8a90*/  FFMA.FTZ R153, R153, UR6, -R193 ;  /* 0x0000000699997c23 */ /* 0x000fe200080108c1 */
[----:B------:R-:W2:Y:S01]  /*8aa0*/  MUFU.EX2 R152, R152 ;  /* 0x0000009800987308 */ /* 0x000ea20000000800 */
[----:B0-----:R-:W-:Y:S01]  /*8ab0*/  FFMA.FTZ R9, R2, R9, R209 ;  /* 0x0000000902097223 */ /* 0x001fe200000100d1 */
[----:B------:R-:W-:Y:S01]  /*8ac0*/  FFMA.FTZ R157, R157, UR6, -R193 ;  /* 0x000000069d9d7c23 */ /* 0x000fe200080108c1 */
[--C-:B------:R-:W-:Y:S01]  /*8ad0*/  FFMA.FTZ R193, R154, UR6, -R22.reuse ;  /* 0x000000069ac17c23 */ /* 0x100fe20008010816 */
[--C-:B------:R-:W-:Y:S01]  /*8ae0*/  FFMA.FTZ R155, R155, UR6, -R22.reuse ;  /* 0x000000069b9b7c23 */ /* 0x100fe20008010816 */
[----:B------:R-:W-:-:S03]  /*8af0*/  FFMA.FTZ R158, R158, UR6, -R22 ;  /* 0x000000069e9e7c23 */ /* 0x000fc60008010816 */
[----:B------:R-:W0:Y:S01]  /*8b00*/  MUFU.EX2 R210, R210 ;  /* 0x000000d200d27308 */ /* 0x000e220000000800 */
[----:B-1----:R-:W-:-:S07]  /*8b10*/  FADD.FTZ R171, R208, R171 ;  /* 0x000000abd0ab7221 */ /* 0x002fce0000010000 */
[----:B------:R-:W1:Y:S01]  /*8b20*/  MUFU.EX2 R211, R211 ;  /* 0x000000d300d37308 */ /* 0x000e620000000800 */
[----:B--2---:R-:W-:-:S07]  /*8b30*/  FADD.FTZ R14, R152, R9 ;  /* 0x00000009980e7221 */ /* 0x004fce0000010000 */
[----:B------:R-:W2:Y:S01]  /*8b40*/  MUFU.EX2 R19, R19 ;  /* 0x0000001300137308 */ /* 0x000ea20000000800 */
[----:B0-----:R-:W-:-:S07]  /*8b50*/  FADD.FTZ R172, R210, R171 ;  /* 0x000000abd2ac7221 */ /* 0x001fce0000010000 */
        /* <DEDUP_REMOVED lines=11> */
[----:B0-----:R-:W-:Y:S01]  /*8c10*/  FADD.FTZ R163, R21, R166 ;  /* 0x000000a615a37221 */ /* 0x001fe20000010000 */
[--C-:B------:R-:W-:Y:S01]  /*8c20*/  FFMA.FTZ R166, R167, UR6, -R22.reuse ;  /* 0x00000006a7a67c23 */ /* 0x100fe20008010816 */
[----:B------:R-:W-:-:S05]  /*8c30*/  FFMA.FTZ R22, R159, UR6, -R22 ;  /* 0x000000069f167c23 */ /* 0x000fca0008010816 */
        /* <DEDUP_REMOVED lines=34> */
[----:B------:R-:W-:Y:S01]  /*8e60*/  MUFU.EX2 R165, R165 ;  /* 0x000000a500a57308 */ /* 0x000fe20000000800 */
[----:B0-----:R-:W-:-:S07]  /*8e70*/  FADD.FTZ R154, R198, R163 ;  /* 0x000000a3c69a7221 */ /* 0x001fce0000010000 */
[----:B------:R-:W0:Y:S01]  /*8e80*/  MUFU.EX2 R166, R166 ;  /* 0x000000a600a67308 */ /* 0x000e220000000800 */
[----:B-1----:R-:W-:-:S07]  /*8e90*/  FADD.FTZ R9, R199, R14 ;  /* 0x0000000ec7097221 */ /* 0x002fce0000010000 */
[----:B------:R-:W-:Y:S08]  /*8ea0*/  MUFU.EX2 R192, R192 ;  /* 0x000000c000c07308 */ /* 0x000ff00000000800 */
[----:B------:R-:W1:Y:S01]  /*8eb0*/  MUFU.EX2 R193, R193 ;  /* 0x000000c100c17308 */ /* 0x000e620000000800 */
[----:B0-----:R-:W-:-:S07]  /*8ec0*/  FADD.FTZ R14, R166, R9 ;  /* 0x00000009a60e7221 */ /* 0x001fce0000010000 */
[----:B------:R-:W0:Y:S08]  /*8ed0*/  MUFU.EX2 R153, R153 ;  /* 0x0000009900997308 */ /* 0x000e300000000800 */
[----:B------:R2:W3:Y:S01]  /*8ee0*/  MUFU.EX2 R167, R155 ;  /* 0x0000009b00a77308 */ /* 0x0004e20000000800 */
[----:B-1----:R-:W-:-:S07]  /*8ef0*/  FADD.FTZ R14, R193, R14 ;  /* 0x0000000ec10e7221 */ /* 0x002fce0000010000 */
[----:B------:R-:W1:Y:S01]  /*8f00*/  MUFU.EX2 R194, R194 ;  /* 0x000000c200c27308 */ /* 0x000e620000000800 */
[----:B--2---:R-:W-:-:S04]  /*8f10*/  FADD.FTZ R155, R165, R154 ;  /* 0x0000009aa59b7221 */ /* 0x004fc80000010000 */
[----:B------:R-:W-:-:S03]  /*8f20*/  FADD.FTZ R154, R192, R155 ;  /* 0x0000009bc09a7221 */ /* 0x000fc60000010000 */
[----:B------:R-:W2:Y:S01]  /*8f30*/  MUFU.EX2 R195, R158 ;  /* 0x0000009e00c37308 */ /* 0x000ea20000000800 */
[----:B0-----:R-:W-:Y:S01]  /*8f40*/  FADD.FTZ R9, R153, R154 ;  /* 0x0000009a99097221 */ /* 0x001fe20000010000 */
[----:B---3--:R-:W-:-:S06]  /*8f50*/  FADD.FTZ R14, R167, R14 ;  /* 0x0000000ea70e7221 */ /* 0x008fcc0000010000 */
[----:B------:R-:W0:Y:S01]  /*8f60*/  MUFU.EX2 R157, R157 ;  /* 0x0000009d009d7308 */ /* 0x000e220000000800 */
[----:B-1----:R-:W-:-:S07]  /*8f70*/  FADD.FTZ R154, R194, R9 ;  /* 0x00000009c29a7221 */ /* 0x002fce0000010000 */
[----:B------:R-:W1:Y:S01]  /*8f80*/  MUFU.EX2 R22, R22 ;  /* 0x0000001600167308 */ /* 0x000e620000000800 */
[----:B--2---:R-:W-:Y:S01]  /*8f90*/  FADD.FTZ R9, R195, R14 ;  /* 0x0000000ec3097221 */ /* 0x004fe20000010000 */
[----:B0-----:R-:W-:-:S03]  /*8fa0*/  FADD.FTZ R14, R157, R154 ;  /* 0x0000009a9d0e7221 */ /* 0x001fc60000010000 */
[----:B-1----:R-:W-:Y:S01]  /*8fb0*/  FADD.FTZ R9, R22, R9 ;  /* 0x0000000916097221 */ /* 0x002fe20000010000 */
[----:B------:R-:W-:Y:S06]  /*8fc0*/  @!P0 BRA `(.L_x_28) ;  /* 0x0000000000048947 */ /* 0x000fec0003800000 */
[----:B------:R-:W-:Y:S01]  /*8fd0*/  BPT.TRAP 0x1 ;  /* 0x000000040000795c */ /* 0x000fe20000300000 */
.L_x_28:
[----:B------:R-:W0:Y:S01]  /*8fe0*/  S2UR UR14, SR_CgaCtaId ;  /* 0x00000000000e79c3 */ /* 0x000e220000008800 */
[----:B------:R-:W-:Y:S01]  /*8ff0*/  UIADD3 UR7, UR7, 0x38860, URZ ;  /* 0x0003886007077890 */ /* 0x000fe2000fffe03f */
[----:B------:R-:W-:Y:S02]  /*9000*/  R2UR UR11, R17 ;  /* 0x00000000110b72ca */ /* 0x000fe400000e0000 */
[----:B------:R-:W-:Y:S02]  /*9010*/  R2UR UR10, R20 ;  /* 0x00000000140a72ca */ /* 0x000fe400000e0000 */
[----:B------:R-:W-:Y:S02]  /*9020*/  F2FP.BF16.F32.PACK_AB R204, R21, R204 ;  /* 0x000000cc15cc723e */ /* 0x000fe400000010ff */
[----:B------:R-:W-:Y:S01]  /*9030*/  F2FP.BF16.F32.PACK_AB R208, R208, R15 ;  /* 0x0000000fd0d0723e */ /* 0x000fe200000010ff */
[----:B------:R-:W-:Y:S01]  /*9040*/  IMAD.MOV.U32 R15, RZ, RZ, R3 ;  /* 0x000000ffff0f7224 */ /* 0x000fe200078e0003 */
[----:B------:R-:W-:Y:S01]  /*9050*/  F2FP.BF16.F32.PACK_AB R210, R19, R210 ;  /* 0x000000d213d2723e */ /* 0x000fe200000010ff */
[----:B------:R-:W-:Y:S01]  /*9060*/  IMAD.MOV.U32 R19, RZ, RZ, R6 ;  /* 0x000000ffff137224 */ /* 0x000fe200078e0006 */
[----:B------:R-:W-:-:S02]  /*9070*/  F2FP.BF16.F32.PACK_AB R209, R152, R209 ;  /* 0x000000d198d1723e */ /* 0x000fc400000010ff */
[----:B------:R-:W-:Y:S02]  /*9080*/  F2FP.BF16.F32.PACK_AB R211, R156, R211 ;  /* 0x000000d39cd3723e */ /* 0x000fe400000010ff */
[----:B------:R-:W-:Y:S01]  /*9090*/  F2FP.BF16.F32.PACK_AB R205, R160, R205 ;  /* 0x000000cda0cd723e */ /* 0x000fe200000010ff */
[----:B------:R-:W-:Y:S01]  /*90a0*/  UISETP.GT.AND UP0, UPT, UR10, UR11, UPT ;  /* 0x0000000b0a00728c */ /* 0x000fe2000bf04270 */
[----:B------:R-:W-:Y:S02]  /*90b0*/  F2FP.BF16.F32.PACK_AB R206, R23, R206 ;  /* 0x000000ce17ce723e */ /* 0x000fe400000010ff */
[----:B------:R-:W-:Y:S02]  /*90c0*/  F2FP.BF16.F32.PACK_AB R207, R164, R207 ;  /* 0x000000cfa4cf723e */ /* 0x000fe400000010ff */
[----:B------:R-:W-:Y:S01]  /*90d0*/  F2FP.BF16.F32.PACK_AB R200, R169, R200 ;  /* 0x000000c8a9c8723e */ /* 0x000fe200000010ff */
[----:B0-----:R-:W-:Y:S01]  /*90e0*/  UPRMT UR7, UR14, 0x654, UR7 ;  /* 0x000006540e077896 */ /* 0x001fe20008000007 */
[----:B------:R-:W-:-:S02]  /*90f0*/  PLOP3.LUT P1, PT, PT, PT, UP0, 0x80, 0x0 ;  /* 0x000000000000781c */ /* 0x000fc40003f2f008 */
[----:B------:R-:W-:Y:S02]  /*9100*/  F2FP.BF16.F32.PACK_AB R201, R168, R201 ;  /* 0x000000c9a8c9723e */ /* 0x000fe400000010ff */
[----:B------:R-:W-:Y:S02]  /*9110*/  F2FP.BF16.F32.PACK_AB R202, R173, R202 ;  /* 0x000000caadca723e */ /* 0x000fe400000010ff */
[----:B------:R-:W-:Y:S02]  /*9120*/  F2FP.BF16.F32.PACK_AB R203, R170, R203 ;  /* 0x000000cbaacb723e */ /* 0x000fe400000010ff */
[----:B------:R-:W-:Y:S01]  /*9130*/  SYNCS.ARRIVE.TRANS64.RED.A1T0 RZ, [UR7], RZ ;  /* 0x000000ffffff79a7 */ /* 0x000fe20008100407 */
[----:B------:R-:W-:Y:S02]  /*9140*/  R2UR UR7, R8 ;  /* 0x00000000080772ca */ /* 0x000fe400000e0000 */
[----:B------:R-:W-:Y:S02]  /*9150*/  F2FP.BF16.F32.PACK_AB R196, R161, R196 ;  /* 0x000000c4a1c4723e */ /* 0x000fe400000010ff */
[----:B------:R-:W-:-:S02]  /*9160*/  F2FP.BF16.F32.PACK_AB R197, R162, R197 ;  /* 0x000000c5a2c5723e */ /* 0x000fc400000010ff */
[----:B------:R-:W-:Y:S02]  /*9170*/  F2FP.BF16.F32.PACK_AB R198, R165, R198 ;  /* 0x000000c6a5c6723e */ /* 0x000fe400000010ff */
[----:B------:R-:W-:Y:S02]  /*9180*/  F2FP.BF16.F32.PACK_AB R199, R166, R199 ;  /* 0x000000c7a6c7723e */ /* 0x000fe400000010ff */
[----:B------:R-:W-:Y:S02]  /*9190*/  F2FP.BF16.F32.PACK_AB R192, R153, R192 ;  /* 0x000000c099c0723e */ /* 0x000fe400000010ff */
[----:B------:R-:W-:Y:S01]  /*91a0*/  F2FP.BF16.F32.PACK_AB R193, R167, R193 ;  /* 0x000000c1a7c1723e */ /* 0x000fe200000010ff */
[----:B------:R-:W-:Y:S01]  /*91b0*/  IMAD.U32 R21, RZ, RZ, UR7 ;  /* 0x00000007ff157e24 */ /* 0x000fe2000f8e00ff */
[----:B------:R-:W-:Y:S01]  /*91c0*/  UIADD3 UR7, UR10, -0x1, URZ ;  /* 0xffffffff0a077890 */ /* 0x000fe2000fffe03f */
[----:B------:R-:W-:Y:S02]  /*91d0*/  R2UR UR10, R7 ;  /* 0x00000000070a72ca */ /* 0x000fe400000e0000 */
[----:B------:R-:W-:-:S02]  /*91e0*/  F2FP.BF16.F32.PACK_AB R194, R157, R194 ;  /* 0x000000c29dc2723e */ /* 0x000fc400000010ff */
[----:B------:R-:W-:Y:S02]  /*91f0*/  F2FP.BF16.F32.PACK_AB R195, R22, R195 ;  /* 0x000000c316c3723e */ /* 0x000fe400000010ff */
[----:B------:R-:W-:-:S07]  /*9200*/  MOV R20, UR7 ;  /* 0x0000000700147c02 */ /* 0x000fce0008000f00 */
[----:B------:R-:W-:Y:S01]  /*9210*/  IMAD.U32 R214, RZ, RZ, UR10 ;  /* 0x0000000affd67e24 */ /* 0x000fe2000f8e00ff */
[----:B------:R-:W-:Y:S06]  /*9220*/  @P1 BRA `(.L_x_29) ;  /* 0xffffffc400341947 */ /* 0x000fec000383ffff */
.L_x_18:
[----:B------:R-:W-:Y:S06]  /*9230*/  BAR.ARV 0x8, 0x180 ;  /* 0x0206000000007b1d */ /* 0x000fec0000002000 */
        /* <DEDUP_REMOVED lines=128> */
[----:B------:R-:W-:Y:S06]  /*9a40*/  @!P0 BRA `(.L_x_30) ;  /* 0x0000000000048947 */ /* 0x000fec0003800000 */
[----:B------:R-:W-:Y:S01]  /*9a50*/  BPT.TRAP 0x1 ;  /* 0x000000040000795c */ /* 0x000fe20000300000 */
.L_x_30:
[----:B------:R-:W-:Y:S02]  /*9a60*/  R2UR UR7, R16 ;  /* 0x00000000100772ca */ /* 0x000fe400000e0000 */
[----:B------:R-:W-:Y:S02]  /*9a70*/  R2UR UR4, R7 ;  /* 0x00000000070472ca */ /* 0x000fe400000e0000 */
[----:B------:R-:W-:-:S11]  /*9a80*/  R2UR UR5, R8 ;  /* 0x00000000080572ca */ /* 0x000fd600000e0000 */
[----:B------:R-:W-:Y:S02]  /*9a90*/  IMAD.U32 R0, RZ, RZ, UR4 ;  /* 0x00000004ff007e24 */ /* 0x000fe4000f8e00ff */
[----:B------:R-:W-:-:S03]  /*9aa0*/  ULEA UR5, UR5, UR7, 0x3 ;  /* 0x0000000705057291 */ /* 0x000fc6000f8e183f */
[----:B------:R-:W-:-:S06]  /*9ab0*/  SHF.L.U32 R0, R0, 0x1f, RZ ;  /* 0x0000001f00007819 */ /* 0x000fcc00000006ff */
[----:B------:R0:W1:Y:S01]  /*9ac0*/  SYNCS.PHASECHK.TRANS64.TRYWAIT P1, [UR5+0x38850], R0 ;  /* 0x03885000ff0075a7 */ /* 0x0000620008020145 */
[----:B------:R-:W-:Y:S05]  /*9ad0*/  @!P0 BRA `(.L_x_31) ;  /* 0x0000000000048947 */ /* 0x000fea0003800000 */
[----:B------:R-:W-:Y:S01]  /*9ae0*/  BPT.TRAP 0x1 ;  /* 0x000000040000795c */ /* 0x000fe20000300000 */
.L_x_31:
[----:B-1----:R-:W-:Y:S05]  /*9af0*/  @P1 BRA `(.L_x_32) ;  /* 0x0000000000081947 */ /* 0x002fea0003800000 */
[----:B------:R-:W1:Y:S02]  /*9b00*/  SYNCS.PHASECHK.TRANS64.TRYWAIT P1, [UR5+0x38850], R0 ;  /* 0x03885000ff0075a7 */ /* 0x000e640008020145 */
[----:B-1----:R-:W-:Y:S05]  /*9b10*/  @!P1 BRA `(.L_x_33) ;  /* 0x0000007000849947 */ /* 0x002fea0003800000 */
.L_x_32:
[----:B------:R-:W-:Y:S01]  /*9b20*/  R2UR UR4, R16 ;  /* 0x00000000100472ca */ /* 0x000fe200000e0000 */
[----:B------:R-:W-:Y:S01]  /*9b30*/  WARPGROUP.ARRIVE ;  /* 0x00000000000079c5 */ /* 0x000fe20000000000 */
[----:B------:R-:W-:Y:S01]  /*9b40*/  R2UR UR7, R8 ;  /* 0x00000000080772ca */ /* 0x000fe200000e0000 */
[----:B------:R-:W-:Y:S01]  /*9b50*/  UMOV UR11, 0x40000040 ;  /* 0x40000040000b7882 */ /* 0x000fe20000000000 */
[----:B-1----:R-:W1:Y:S01]  /*9b60*/  SHFL.BFLY PT, R5, R14, 0x2, 0x1f ;  /* 0x0c401f000e057f89 */ /* 0x002e6200000e0000 */
[----:B------:R-:W-:Y:S01]  /*9b70*/  MOV R4, RZ ;  /* 0x000000ff00047202 */ /* 0x000fe20000000f00 */
[----:B------:R-:W-:Y:S02]  /*9b80*/  IMAD.U32 R8, RZ, RZ, UR6 ;  /* 0x00000006ff087e24 */ /* 0x000fe4000f8e00ff */
[----:B0-----:R-:W0:Y:S05]  /*9b90*/  SHFL.BFLY PT, R0, R9, 0x2, 0x1f ;  /* 0x0c401f0009007f89 */ /* 0x001e2a00000e0000 */
[----:B------:R-:W-:-:S04]  /*9ba0*/  UIADD3 UR4, UR4, 0x400, URZ ;  /* 0x0000040004047890 */ /* 0x000fc8000fffe03f */
[----:B------:R-:W-:-:S04]  /*9bb0*/  USHF.R.U32.HI UR4, URZ, 0x4, UR4 ;  /* 0x000000043f047899 */ /* 0x000fc80008011604 */
[----:B------:R-:W-:-:S04]  /*9bc0*/  ULOP3.LUT UR4, UR4, 0x3fff, URZ, 0xc0, !UPT ;  /* 0x00003fff04047892 */ /* 0x000fc8000f8ec03f */
[----:B------:R-:W-:Y:S01]  /*9bd0*/  ULOP3.LUT UR4, UR4, 0x2800000, URZ, 0xfc, !UPT ;  /* 0x0280000004047892 */ /* 0x000fe2000f8efc3f */
[----:B-1----:R-:W-:-:S03]  /*9be0*/  FADD.FTZ R5, R5, R14 ;  /* 0x0000000e05057221 */ /* 0x002fc60000010000 */
[----:B------:R-:W-:Y:S01]  /*9bf0*/  UIMAD UR4, UR7, 0xa00, UR4 ;  /* 0x00000a00070478a4 */ /* 0x000fe2000f8e0204 */
[----:B------:R-:W-:Y:S02]  /*9c00*/  IMAD.U32 R14, RZ, RZ, UR6 ;  /* 0x00000006ff0e7e24 */ /* 0x000fe4000f8e00ff */
[----:B0-----:R-:W-:Y:S01]  /*9c10*/  FADD.FTZ R2, R0, R9 ;  /* 0x0000000900027221 */ /* 0x001fe20000010000 */
[----:B------:R-:W-:Y:S01]  /*9c20*/  UIADD3 UR8, UR4, 0x80, URZ ;  /* 0x0000008004087890 */ /* 0x000fe2000fffe03f */
[----:B------:R-:W0:Y:S02]  /*9c30*/  SHFL.BFLY PT, R0, R5, 0x1, 0x1f ;  /* 0x0c201f0005007f89 */ /* 0x000e2400000e0000 */
[----:B------:R-:W-:-:S06]  /*9c40*/  UMOV UR10, UR4 ;  /* 0x00000004000a7c82 */ /* 0x000fcc0008000000 */
[----:B------:R-:W-:Y:S01]  /*9c50*/  HGMMA.64x256x16.F32.BF16 R24, R208, gdesc[UR8].tnspB, R24, gsb0 ;  /* 0x43e00008d0187df0 */ /* 0x000fe20008001818 */
[----:B------:R-:W-:Y:S01]  /*9c60*/  UMOV UR11, 0x40000040 ;  /* 0x40000040000b7882 */ /* 0x000fe20000000000 */
[----:B------:R-:W-:Y:S01]  /*9c70*/  UMOV UR10, UR8 ;  /* 0x00000008000a7c82 */ /* 0x000fe20008000000 */
[----:B------:R-:W-:Y:S01]  /*9c80*/  UIADD3 UR8, UR4, 0x100, URZ ;  /* 0x0000010004087890 */ /* 0x000fe2000fffe03f */
[----:B------:R-:W1:Y:S01]  /*9c90*/  SHFL.BFLY PT, R7, R2, 0x1, 0x1f ;  /* 0x0c201f0002077f89 */ /* 0x000e6200000e0000 */
[----:B0-----:R-:W-:Y:S01]  /*9ca0*/  FADD.FTZ R12, R5, R0 ;  /* 0x00000000050c7221 */ /* 0x001fe20000010000 */
[----:B------:R-:W-:-:S04]  /*9cb0*/  IMAD.MOV.U32 R0, RZ, RZ, -0x800000 ;  /* 0xff800000ff007424 */ /* 0x000fc800078e00ff */
[----:B------:R-:W-:Y:S01]  /*9cc0*/  FSETP.NE.FTZ.AND P1, PT, R12, RZ, PT ;  /* 0x000000ff0c00720b */ /* 0x000fe20003f35000 */
[----:B-1----:R-:W-:Y:S01]  /*9cd0*/  FADD.FTZ R13, R2, R7 ;  /* 0x00000007020d7221 */ /* 0x002fe20000010000 */
[----:B------:R-:W-:Y:S01]  /*9ce0*/  IMAD.MOV.U32 R7, RZ, RZ, RZ ;  /* 0x000000ffff077224 */ /* 0x000fe200078e00ff */
[----:B------:R-:W-:-:S03]  /*9cf0*/  MOV R2, 0xff800000 ;  /* 0xff80000000027802 */ /* 0x000fc60000000f00 */
[----:B------:R-:W-:-:S07]  /*9d00*/  FSETP.NE.FTZ.AND P2, PT, R13, RZ, PT ;  /* 0x000000ff0d00720b */ /* 0x000fce0003f55000 */
[----:B------:R-:W0:Y:S01]  /*9d10*/  @P1 MUFU.LG2 R10, R12 ;  /* 0x0000000c000a1308 */ /* 0x000e220000000c00 */
[----:B------:R-:W-:-:S07]  /*9d20*/  @P1 FMUL.FTZ R8, R8, 0.69314718246459960938 ;  /* 0x3f31721808081820 */ /* 0x000fce0000410000 */
[----:B------:R-:W1:Y:S01]  /*9d30*/  @P2 MUFU.LG2 R11, R13 ;  /* 0x0000000d000b2308 */ /* 0x000e620000000c00 */
[----:B------:R-:W-:-:S07]  /*9d40*/  @P2 FMUL.FTZ R14, R14, 0.69314718246459960938 ;  /* 0x3f3172180e0e2820 */ /* 0x000fce0000410000 */
[----:B------:R2:W3:Y:S01]  /*9d50*/  @P1 MUFU.RCP R7, R12 ;  /* 0x0000000c00071308 */ /* 0x0004e20000001000 */
[----:B0-----:R-:W-:-:S04]  /*9d60*/  @P1 FMUL.FTZ R5, R10, 0.69314718246459960938 ;  /* 0x3f3172180a051820 */ /* 0x001fc80000410000 */
[----:B------:R-:W-:-:S03]  /*9d70*/  @P1 FFMA.FTZ R0, R8, R3, R5 ;  /* 0x0000000308001223 */ /* 0x000fc60000010005 */
[----:B------:R2:W0:Y:S01]  /*9d80*/  @P2 MUFU.RCP R4, R13 ;  /* 0x0000000d00042308 */ /* 0x0004220000001000 */
[----:B-1----:R-:W-:-:S04]  /*9d90*/  @P2 FMUL.FTZ R11, R11, 0.69314718246459960938 ;  /* 0x3f3172180b0b2820 */ /* 0x002fc80000410000 */
[----:B------:R-:W-:Y:S01]  /*9da0*/  @P2 FFMA.FTZ R2, R14, R6, R11 ;  /* 0x000000060e022223 */ /* 0x000fe2000001000b */
[----:B------:R-:W-:Y:S02]  /*9db0*/  WARPGROUP.DEPBAR.LE gsb0, 0x0 ;  /* 0x00008000000079c5 */ /* 0x000fe40000010000 */
[----:B------:R-:W-:-:S06]  /*9dc0*/  WARPGROUP.ARRIVE ;  /* 0x00000000000079c5 */ /* 0x000fcc0000000000 */
[----:B------:R-:W-:Y:S01]  /*9dd0*/  HGMMA.64x256x16.F32.BF16 R24, R204, gdesc[UR8].tnspB, R24, gsb0 ;  /* 0x43e00008cc187df0 */ /* 0x000fe20008001818 */
[----:B------:R-:W-:Y:S01]  /*9de0*/  UMOV UR10, UR8 ;  /* 0x00000008000a7c82 */ /* 0x000fe20008000000 */
[----:B------:R-:W-:Y:S01]  /*9df0*/  UMOV UR11, 0x40000040 ;  /* 0x40000040000b7882 */ /* 0x000fe20000000000 */
[----:B------:R-:W-:Y:S02]  /*9e00*/  UIADD3 UR8, UR4, 0x180, URZ ;  /* 0x0000018004087890 */ /* 0x000fe4000fffe03f */
[----:B------:R-:W-:Y:S01]  /*9e10*/  UIADD3 UR4, UR4, 0x200, URZ ;  /* 0x0000020004047890 */ /* 0x000fe2000fffe03f */
[----:B------:R-:W-:Y:S02]  /*9e20*/  WARPGROUP.DEPBAR.LE gsb0, 0x0 ;  /* 0x00008000000079c5 */ /* 0x000fe40000010000 */
[----:B------:R-:W-:-:S15]  /*9e30*/  WARPGROUP.ARRIVE ;  /* 0x00000000000079c5 */ /* 0x000fde0000000000 */
[----:B------:R-:W-:-:S05]  /*9e40*/  NOP ;  /* 0x0000000000007918 */ /* 0x000fca0000000000 */
[----:B------:R-:W-:Y:S01]  /*9e50*/  HGMMA.64x256x16.F32.BF16 R24, R200, gdesc[UR8].tnspB, R24, gsb0 ;  /* 0x43e00008c8187df0 */ /* 0x000fe20008001818 */
[----:B------:R-:W-:Y:S01]  /*9e60*/  UMOV UR10, UR8 ;  /* 0x00000008000a7c82 */ /* 0x000fe20008000000 */
[----:B------:R-:W-:Y:S01]  /*9e70*/  UMOV UR11, 0x40000040 ;  /* 0x40000040000b7882 */ /* 0x000fe20000000000 */
[----:B------:R-:W-:Y:S02]  /*9e80*/  WARPGROUP.DEPBAR.LE gsb0, 0x0 ;  /* 0x00008000000079c5 */ /* 0x000fe40000010000 */
[----:B------:R-:W-:-:S15]  /*9e90*/  WARPGROUP.ARRIVE ;  /* 0x00000000000079c5 */ /* 0x000fde0000000000 */
[----:B------:R-:W-:-:S08]  /*9ea0*/  NOP ;  /* 0x0000000000007918 */ /* 0x000fd00000000000 */
        /* <DEDUP_REMOVED lines=8> */
[----:B0-23--:R-:W-:Y:S05]  /*9f30*/  @!P0 BRA `(.L_x_34) ;  /* 0x0000000000048947 */ /* 0x00dfea0003800000 */
[----:B------:R-:W-:Y:S01]  /*9f40*/  BPT.TRAP 0x1 ;  /* 0x000000040000795c */ /* 0x000fe20000300000 */
.L_x_34:
[----:B------:R-:W0:Y:S01]  /*9f50*/  S2UR UR6, SR_CgaCtaId ;  /* 0x00000000000679c3 */ /* 0x000e220000008800 */
[----:B------:R-:W-:Y:S01]  /*9f60*/  UIADD3 UR4, UR5, 0x38860, URZ ;  /* 0x0003886005047890 */ /* 0x000fe2000fffe03f */
        /* <DEDUP_REMOVED lines=22> */
[----:B0-----:R-:W-:Y:S01]  /*a0d0*/  UPRMT UR4, UR6, 0x654, UR4 ;  /* 0x0000065406047896 */ /* 0x001fe20008000004 */
        /* <DEDUP_REMOVED lines=8> */
[----:B------:R-:W-:Y:S01]  /*a160*/  SYNCS.ARRIVE.TRANS64.RED.A1T0 RZ, [UR4], RZ ;  /* 0x000000ffffff79a7 */ /* 0x000fe20008100404 */
        /* <DEDUP_REMOVED lines=34> */
[----:B------:R-:W-:Y:S01]  /*a390*/  PLOP3.LUT P0, PT, PT, PT, PT, 0x8, 0x0 ;  /* 0x000000000000781c */ /* 0x000fe20003f0e170 */
        /* <DEDUP_REMOVED lines=63> */
[----:B------:R-:W-:-:S07]  /*a790*/  FMUL.FTZ R151, R151, R4 ;  /* 0x0000000497977220 */ /* 0x000fce0000410000 */
.L_x_10:
[----:B------:R-:W-:Y:S05]  /*a7a0*/  @P0 BRA `(.L_x_35) ;  /* 0x0000002000600947 */ /* 0x000fea0003800000 */
[----:B------:R-:W0:Y:S01]  /*a7b0*/  S2R R3, SR_TID.X ;  /* 0x0000000000037919 */ /* 0x000e220000002100 */
[----:B------:R-:W1:Y:S01]  /*a7c0*/  LDC R8, c[0x0][0xbe8] ;  /* 0x0002fa00ff087b82 */ /* 0x000e620000000800 */
[----:B------:R-:W-:Y:S01]  /*a7d0*/  R2UR UR13, R18 ;  /* 0x00000000120d72ca */ /* 0x000fe200000e0000 */
[----:B------:R-:W-:Y:S01]  /*a7e0*/  ULDC.64 UR8, c[0x0][0xbd0] ;  /* 0x0002f40000087ab9 */ /* 0x000fe20000000a00 */
[----:B------:R-:W-:Y:S01]  /*a7f0*/  ULDC.64 UR14, c[0x0][0x208] ;  /* 0x00008200000e7ab9 */ /* 0x000fe20000000a00 */
[----:B------:R-:W-:Y:S04]  /*a800*/  BSSY B0, `(.L_x_36) ;  /* 0x000014c000007945 */ /* 0x000fe80003800000 */
[----:B------:R-:W2:Y:S06]  /*a810*/  S2UR UR12, SR_CTAID.Z ;  /* 0x00000000000c79c3 */ /* 0x000eac0000002700 */
[----:B------:R-:W-:-:S02]  /*a820*/  USHF.R.S32.HI UR7, URZ, 0x1f, UR13 ;  /* 0x0000001f3f077899 */ /* 0x000fc4000801140d */
[----:B------:R-:W-:Y:S01]  /*a830*/  IMAD R19, RZ, RZ, -UR13 ;  /* 0x8000000dff137e24 */ /* 0x000fe2000f8e02ff */
[----:B------:R-:W3:Y:S01]  /*a840*/  LDC.64 R20, c[0x0][0xbd8] ;  /* 0x0002f600ff147b82 */ /* 0x000ee20000000a00 */
[----:B------:R-:W-:Y:S02]  /*a850*/  UIMAD.WIDE.U32 UR4, UR13, UR8, URZ ;  /* 0x000000080d0472a5 */ /* 0x000fe4000f8e003f */
[----:B------:R-:W-:-:S04]  /*a860*/  UIMAD UR6, UR7, UR8, URZ ;  /* 0x00000008070672a4 */ /* 0x000fc8000f8e023f */
[----:B------:R-:W-:Y:S01]  /*a870*/  UIMAD UR6, UR13, UR9, UR6 ;  /* 0x000000090d0672a4 */ /* 0x000fe2000f8e0206 */
[----:B-1----:R-:W-:Y:S01]  /*a880*/  ISETP.NE.AND P0, PT, R8, 0x1, PT ;  /* 0x000000010800780c */ /* 0x002fe20003f05270 */
[----:B------:R-:W1:Y:S01]  /*a890*/  S2UR UR11, SR_CTAID.Y ;  /* 0x00000000000b79c3 */ /* 0x000e620000002600 */
[----:B------:R-:W-:Y:S01]  /*a8a0*/  ULDC.64 UR8, c[0x0][0xb38] ;  /* 0x0002ce0000087ab9 */ /* 0x000fe20000000a00 */
[----:B------:R-:W-:Y:S02]  /*a8b0*/  UIADD3 UR6, UR5, UR6, URZ ;  /* 0x0000000605067290 */ /* 0x000fe4000fffe03f */
[----:B------:R-:W-:Y:S01]  /*a8c0*/  UIMAD UR7, UR7, UR8, URZ ;  /* 0x00000008070772a4 */ /* 0x000fe2000f8e023f */
[----:B0-----:R-:W-:Y:S01]  /*a8d0*/  VIADD R14, R3, 0xffffff80 ;  /* 0xffffff80030e7836 */ /* 0x001fe20000000000 */
[----:B--2---:R-:W-:Y:S02]  /*a8e0*/  USHF.R.S32.HI UR10, URZ, 0x1f, UR12 ;  /* 0x0000001f3f0a7899 */ /* 0x004fe4000801140c */
[----:B------:R-:W1:Y:S02]  /*a8f0*/  LDC R152, c[0x0][0xc50] ;  /* 0x00031400ff987b82 */ /* 0x000e640000000800 */
[----:B------:R-:W-:-:S04]  /*a900*/  SHF.R.S32.HI R7, RZ, 0x1f, R14 ;  /* 0x0000001fff077819 */ /* 0x000fc8000001140e */
[CC--:B------:R-:W-:Y:S02]  /*a910*/  LEA.HI R4, R7.reuse, R14.reuse, RZ, 0x7 ;  /* 0x0000000e07047211 */ /* 0x0c0fe400078f38ff */
[----:B------:R-:W0:Y:S01]  /*a920*/  LDC.64 R22, c[0x0][0xb40] ;  /* 0x0002d000ff167b82 */ /* 0x000e220000000a00 */
[----:B------:R-:W-:Y:S02]  /*a930*/  LEA.HI R7, R7, R14, RZ, 0x2 ;  /* 0x0000000e07077211 */ /* 0x000fe400078f10ff */
[----:B------:R-:W-:Y:S02]  /*a940*/  LOP3.LUT R3, R4, 0xffffff80, RZ, 0xc0, !PT ;  /* 0xffffff8004037812 */ /* 0x000fe400078ec0ff */
[----:B------:R-:W-:Y:S02]  /*a950*/  SHF.R.S32.HI R9, RZ, 0x7, R4 ;  /* 0x00000007ff097819 */ /* 0x000fe40000011404 */
[----:B------:R-:W-:Y:S01]  /*a960*/  LOP3.LUT R7, R7, 0xfffffffc, RZ, 0xc0, !PT ;  /* 0xfffffffc07077812 */ /* 0x000fe200078ec0ff */
[----:B------:R-:W-:Y:S01]  /*a970*/  IMAD.IADD R3, R14, 0x1, -R3 ;  /* 0x000000010e037824 */ /* 0x000fe200078e0a03 */
[----:B------:R-:W-:Y:S01]  /*a980*/  LEA.HI R4, R4, R9, RZ, 0x1 ;  /* 0x0000000904047211 */ /* 0x000fe200078f08ff */
[----:B------:R-:W2:Y:S02]  /*a990*/  @P0 LDC R17, c[0x0][0xbf0] ;  /* 0x0002fc00ff110b82 */ /* 0x000ea40000000800 */
[----:B------:R-:W-:Y:S01]  /*a9a0*/  IMAD.IADD R7, R14, 0x1, -R7 ;  /* 0x000000010e077824 */ /* 0x000fe200078e0a07 */
[----:B------:R-:W-:-:S02]  /*a9b0*/  SHF.R.S32.HI R16, RZ, 0x1f, R3 ;  /* 0x0000001fff107819 */ /* 0x000fc40000011403 */
[----:B------:R-:W-:Y:S02]  /*a9c0*/  LOP3.LUT R4, R4, 0x3fffffe, RZ, 0xc0, !PT ;  /* 0x03fffffe04047812 */ /* 0x000fe400078ec0ff */
[----:B------:R-:W-:Y:S01]  /*a9d0*/  LEA.HI R10, R16, R3, RZ, 0x2 ;  /* 0x00000003100a7211 */ /* 0x000fe200078f10ff */
[----:B------:R-:W4:Y:S01]  /*a9e0*/  @P0 LDC R14, c[0x0][0xbec] ;  /* 0x0002fb00ff0e0b82 */ /* 0x000f220000000800 */
[----:B------:R-:W-:Y:S02]  /*a9f0*/  LEA.HI R11, R7, R7, RZ, 0x1 ;  /* 0x00000007070b7211 */ /* 0x000fe400078f08ff */
[--C-:B------:R-:W-:Y:S02]  /*aa00*/  SHF.R.S32.HI R5, RZ, 0x2, R10.reuse ;  /* 0x00000002ff057819 */ /* 0x100fe4000001140a */
[----:B------:R-:W-:Y:S02]  /*aa10*/  SHF.R.S32.HI R6, RZ, 0x1f, R10 ;  /* 0x0000001fff067819 */ /* 0x000fe4000001140a */
[----:B------:R-:W-:Y:S01]  /*aa20*/  LOP3.LUT R10, R10, 0x7ffffffc, RZ, 0xc0, !PT ;  /* 0x7ffffffc0a0a7812 */ /* 0x000fe200078ec0ff */
[----:B------:R-:W5:Y:S01]  /*aa30*/  @P0 LDC R154, c[0x0][0xbec] ;  /* 0x0002fb00ff9a0b82 */ /* 0x000f620000000800 */
[----:B------:R-:W-:-:S04]  /*aa40*/  LEA.HI R6, R6, R5, RZ, 0x3 ;  /* 0x0000000506067211 */ /* 0x000fc800078f18ff */
[----:B------:R-:W-:Y:S02]  /*aa50*/  LOP3.LUT R12, R6, 0xfffffff8, RZ, 0xc0, !PT ;  /* 0xfffffff8060c7812 */ /* 0x000fe400078ec0ff */
[----:B------:R-:W-:Y:S01]  /*aa60*/  IADD3 R6, R9, -R4, RZ ;  /* 0x8000000409067210 */ /* 0x000fe20007ffe0ff */
[----:B------:R-:W5:Y:S01]  /*aa70*/  @P0 LDC R153, c[0x0][0xbf0] ;  /* 0x0002fc00ff990b82 */ /* 0x000f620000000800 */
[----:B------:R-:W0:Y:S01]  /*aa80*/  S2R R9, SR_CTAID.X ;  /* 0x0000000000097919 */ /* 0x000e220000002500 */
[----:B------:R-:W-:Y:S01]  /*aa90*/  LEA.HI R4, R16, R3, RZ, 0x5 ;  /* 0x0000000310047211 */ /* 0x000fe200078f28ff */
[----:B------:R-:W-:Y:S01]  /*aaa0*/  IMAD.IADD R5, R5, 0x1, -R12 ;  /* 0x0000000105057824 */ /* 0x000fe200078e0a0c */
[----:B------:R-:W-:Y:S02]  /*aab0*/  LOP3.LUT R12, R11, 0x1ffffffe, RZ, 0xc0, !PT ;  /* 0x1ffffffe0b0c7812 */ /* 0x000fe400078ec0ff */
[----:B------:R-:W-:-:S03]  /*aac0*/  SHF.R.S32.HI R4, RZ, 0x5, R4 ;  /* 0x00000005ff047819 */ /* 0x000fc60000011404 */
[----:B------:R-:W-:Y:S02]  /*aad0*/  IMAD.IADD R11, R7, 0x1, -R12 ;  /* 0x00000001070b7824 */ /* 0x000fe400078e0a0c */
[----:B------:R-:W-:Y:S01]  /*aae0*/  IMAD R7, R4, 0x10, R5 ;  /* 0x0000001004077824 */ /* 0x000fe200078e0205 */
[----:B------:R-:W-:Y:S01]  /*aaf0*/  MOV R4, UR4 ;  /* 0x0000000400047c02 */ /* 0x000fe20008000f00 */
[----:B------:R-:W-:Y:S01]  /*ab00*/  IMAD.U32 R5, RZ, RZ, UR5 ;  /* 0x00000005ff057e24 */ /* 0x000fe2000f8e00ff */
[----:B------:R-:W-:Y:S01]  /*ab10*/  UIMAD.WIDE.U32 UR4, UR13, UR8, URZ ;  /* 0x000000080d0472a5 */ /* 0x000fe2000f8e003f */
[----:B------:R-:W-:Y:S02]  /*ab20*/  IMAD R16, R6, 0x40, R7 ;  /* 0x0000004006107824 */ /* 0x000fe400078e0207 */
[----:B------:R-:W-:Y:S01]  /*ab30*/  IMAD.U32 R5, RZ, RZ, UR6 ;  /* 0x00000006ff057e24 */ /* 0x000fe2000f8e00ff */
[----:B------:R-:W-:Y:S01]  /*ab40*/  UIMAD UR6, UR13, UR9, UR7 ;  /* 0x000000090d0672a4 */ /* 0x000fe2000f8e0207 */
[----:B---3--:R-:W-:Y:S01]  /*ab50*/  IMAD R12, R20, UR10, RZ ;  /* 0x0000000a140c7c24 */ /* 0x008fe2000f8e02ff */
[----:B------:R-:W-:Y:S01]  /*ab60*/  LEA R6, R11, R16, 0x3 ;  /* 0x000000100b067211 */ /* 0x000fe200078e18ff */
[----:B------:R-:W-:Y:S01]  /*ab70*/  IMAD.U32 R7, RZ, RZ, UR5 ;  /* 0x00000005ff077e24 */ /* 0x000fe2000f8e00ff */
[----:B------:R-:W-:Y:S01]  /*ab80*/  UIADD3 UR6, UR5, UR6, URZ ;  /* 0x0000000605067290 */ /* 0x000fe2000fffe03f */
[----:B------:R-:W-:Y:S01]  /*ab90*/  IMAD R15, R21, UR12, R12 ;  /* 0x0000000c150f7c24 */ /* 0x000fe2000f8e020c */
[----:B------:R-:W-:Y:S01]  /*aba0*/  ULDC.64 UR8, c[0x0][0xb28] ;  /* 0x0002ca0000087ab9 */ /* 0x000fe20000000a00 */
[----:B-1----:R-:W-:-:S02]  /*abb0*/  IMAD R21, R152, R19, UR11 ;  /* 0x0000000b98157e24 */ /* 0x002fc4000f8e0213 */
[----:B------:R-:W-:Y:S01]  /*abc0*/  IMAD.WIDE.U32 R4, R20, UR12, R4 ;  /* 0x0000000c14047c25 */ /* 0x000fe2000f8e0004 */
[----:B------:R-:W-:Y:S01]  /*abd0*/  MOV R7, UR6 ;  /* 0x0000000600077c02 */ /* 0x000fe20008000f00 */
[----:B------:R-:W-:Y:S02]  /*abe0*/  ULDC.64 UR6, c[0x0][0xb48] ;  /* 0x0002d20000067ab9 */ /* 0x000fe40000000a00 */
[----:B------:R-:W-:Y:S02]  /*abf0*/  IMAD.IADD R5, R5, 0x1, R15 ;  /* 0x0000000105057824 */ /* 0x000fe400078e020f */
[----:B0-----:R-:W-:Y:S02]  /*ac00*/  IMAD R11, R9, 0x80, R6 ;  /* 0x00000080090b7824 */ /* 0x001fe400078e0206 */
[----:B------:R-:W-:Y:S01]  /*ac10*/  IMAD.U32 R6, RZ, RZ, UR4 ;  /* 0x00000004ff067e24 */ /* 0x000fe2000f8e00ff */
[----:B------:R-:W-:Y:S01]  /*ac20*/  ULDC.64 UR4, c[0x0][0xbe0] ;  /* 0x0002f80000047ab9 */ /* 0x000fe20000000a00 */
[----:B----4-:R-:W-:Y:S01]  /*ac30*/  @P0 IMAD.HI.U32 R12, R11, R14, RZ ;  /* 0x0000000e0b0c0227 */ /* 0x010fe200078e00ff */
[----:B------:R-:W-:-:S03]  /*ac40*/  MOV R15, R11 ;  /* 0x0000000b000f7202 */ /* 0x000fc60000000f00 */
[C---:B------:R-:W-:Y:S02]  /*ac50*/  IMAD R14, R22.reuse, UR10, RZ ;  /* 0x0000000a160e7c24 */ /* 0x040fe4000f8e02ff */
[----:B------:R-:W-:Y:S01]  /*ac60*/  IMAD.MOV.U32 R13, RZ, RZ, R11 ;  /* 0x000000ffff0d7224 */ /* 0x000fe200078e000b */
[----:B--2---:R-:W-:Y:S01]  /*ac70*/  @P0 SHF.R.U32.HI R13, RZ, R17, R12 ;  /* 0x00000011ff0d0219 */ /* 0x004fe2000001160c */
[----:B------:R-:W-:Y:S01]  /*ac80*/  IMAD R17, R23, UR12, R14 ;  /* 0x0000000c17117c24 */ /* 0x000fe2000f8e020e */
[----:B------:R-:W-:Y:S01]  /*ac90*/  SHF.R.S32.HI R14, RZ, 0x1f, R21 ;  /* 0x0000001fff0e7819 */ /* 0x000fe20000011415 */
[----:B------:R-:W-:-:S04]  /*aca0*/  IMAD.WIDE.U32 R6, R22, UR12, R6 ;  /* 0x0000000c16067c25 */ /* 0x000fc8000f8e0006 */
[----:B-----5:R-:W-:-:S04]  /*acb0*/  @P0 IMAD.HI.U32 R154, R11, R154, RZ ;  /* 0x0000009a0b9a0227 */ /* 0x020fc800078e00ff */
[----:B------:R-:W-:Y:S01]  /*acc0*/  IMAD.IADD R7, R7, 0x1, R17 ;  /* 0x0000000107077824 */ /* 0x000fe200078e0211 */
[----:B------:R-:W-:Y:S01]  /*acd0*/  @P0 SHF.R.U32.HI R15, RZ, R153, R154 ;  /* 0x00000099ff0f0219 */ /* 0x000fe2000001169a */
[C---:B------:R-:W-:Y:S02]  /*ace0*/  IMAD R12, R14.reuse, UR4, RZ ;  /* 0x000000040e0c7c24 */ /* 0x040fe4000f8e02ff */
[----:B------:R-:W-:Y:S02]  /*acf0*/  IMAD R17, R14, UR6, RZ ;  /* 0x000000060e117c24 */ /* 0x000fe4000f8e02ff */
[----:B------:R-:W-:-:S04]  /*ad00*/  IMAD.WIDE.U32 R4, R21, UR4, R4 ;  /* 0x0000000415047c25 */ /* 0x000fc8000f8e0004 */
[C---:B------:R-:W-:Y:S01]  /*ad10*/  IMAD R14, R21.reuse, UR5, R12 ;  /* 0x00000005150e7c24 */ /* 0x040fe2000f8e020c */
[----:B------:R-:W-:Y:S01]  /*ad20*/  BAR.SYNC.DEFER_BLOCKING 0x1, 0x100 ;  /* 0x0044000000007b1d */ /* 0x000fe20000010000 */
[C---:B------:R-:W-:Y:S01]  /*ad30*/  IMAD R19, R21.reuse, UR7, R17 ;  /* 0x0000000715137c24 */ /* 0x040fe2000f8e0211 */
[----:B------:R-:W-:Y:S01]  /*ad40*/  SHF.R.S32.HI R17, RZ, 0x1f, R13 ;  /* 0x0000001fff117819 */ /* 0x000fe2000001140d */
[----:B------:R-:W-:Y:S01]  /*ad50*/  IMAD.WIDE.U32 R6, R21, UR6, R6 ;  /* 0x0000000615067c25 */ /* 0x000fe2000f8e0006 */
[----:B------:R-:W-:Y:S02]  /*ad60*/  IADD3 R4, P0, R13, R4, RZ ;  /* 0x000000040d047210 */ /* 0x000fe40007f1e0ff */
[----:B------:R-:W-:Y:S01]  /*ad70*/  SHF.R.S32.HI R12, RZ, 0x1f, R15 ;  /* 0x0000001fff0c7819 */ /* 0x000fe2000001140f */
[----:B------:R-:W-:Y:S01]  /*ad80*/  IMAD.MOV R13, RZ, RZ, -R13 ;  /* 0x000000ffff0d7224 */ /* 0x000fe200078e0a0d */
[----:B------:R-:W-:Y:S01]  /*ad90*/  ULDC.64 UR4, c[0x0][0xb30] ;  /* 0x0002cc0000047ab9 */ /* 0x000fe20000000a00 */
[----:B------:R-:W-:Y:S01]  /*ada0*/  IMAD.MOV R20, RZ, RZ, -R15 ;  /* 0x000000ffff147224 */ /* 0x000fe200078e0a0f */
[----:B------:R-:W-:Y:S01]  /*adb0*/  IADD3.X R5, R17, R5, R14, P0, !PT ;  /* 0x0000000511057210 */ /* 0x000fe200007fe40e */
[----:B------:R-:W-:Y:S01]  /*adc0*/  IMAD R12, R12, UR4, RZ ;  /* 0x000000040c0c7c24 */ /* 0x000fe2000f8e02ff */
[----:B------:R-:W-:Y:S01]  /*add0*/  IADD3 R7, R7, R19, RZ ;  /* 0x0000001307077210 */ /* 0x000fe20007ffe0ff */
[C-C-:B------:R-:W-:Y:S01]  /*ade0*/  IMAD R13, R8.reuse, R13, R11.reuse ;  /* 0x0000000d080d7224 */ /* 0x140fe200078e020b */
[----:B------:R-:W-:Y:S01]  /*adf0*/  ULDC.64 UR6, c[0x0][0xbc8] ;  /* 0x0002f20000067ab9 */ /* 0x000fe20000000a00 */
[----:B------:R-:W-:-:S02]  /*ae00*/  IMAD R11, R8, R20, R11 ;  /* 0x00000014080b7224 */ /* 0x000fc400078e020b */
[C---:B------:R-:W-:Y:S01]  /*ae10*/  IMAD R17, R15.reuse, UR5, R12 ;  /* 0x000000050f117c24 */ /* 0x040fe2000f8e020c */
[----:B------:R-:W-:Y:S01]  /*ae20*/  SHF.R.S32.HI R12, RZ, 0x1f, R13 ;  /* 0x0000001fff0c7819 */ /* 0x000fe2000001140d */
[----:B------:R-:W-:Y:S01]  /*ae30*/  IMAD.WIDE.U32 R6, R15, UR4, R6 ;  /* 0x000000040f067c25 */ /* 0x000fe2000f8e0006 */
[----:B------:R-:W-:Y:S01]  /*ae40*/  SHF.R.S32.HI R14, RZ, 0x1f, R11 ;  /* 0x0000001fff0e7819 */ /* 0x000fe2000001140b */
[----:B------:R-:W0:Y:S01]  /*ae50*/  S2UR UR5, SR_CgaCtaId ;  /* 0x00000000000579c3 */ /* 0x000e220000008800 */
[----:B------:R-:W-:Y:S01]  /*ae60*/  UMOV UR4, 0x400 ;  /* 0x0000040000047882 */ /* 0x000fe20000000000 */
[----:B------:R-:W-:Y:S02]  /*ae70*/  IMAD R12, R12, UR6, RZ ;  /* 0x000000060c0c7c24 */ /* 0x000fe4000f8e02ff */
[----:B------:R-:W-:Y:S02]  /*ae80*/  IMAD.IADD R7, R7, 0x1, R17 ;  /* 0x0000000107077824 */ /* 0x000fe400078e0211 */
[----:B------:R-:W-:-:S02]  /*ae90*/  IMAD R14, R14, UR8, RZ ;  /* 0x000000080e0e7c24 */ /* 0x000fc4000f8e02ff */
[C---:B------:R-:W-:Y:S02]  /*aea0*/  IMAD R15, R13.reuse, UR7, R12 ;  /* 0x000000070d0f7c24 */ /* 0x040fe4000f8e020c */
[----:B------:R-:W-:Y:S01]  /*aeb0*/  IMAD.WIDE.U32 R4, R13, UR6, R4 ;  /* 0x000000060d047c25 */ /* 0x000fe2000f8e0004 */
[----:B------:R-:W-:-:S03]  /*aec0*/  ULDC.64 UR6, c[0x0][0xba8] ;  /* 0x0002ea0000067ab9 */ /* 0x000fc60000000a00 */
[C---:B------:R-:W-:Y:S01]  /*aed0*/  IMAD R17, R11.reuse, UR9, R14 ;  /* 0x000000090b117c24 */ /* 0x040fe2000f8e020e */
[----:B------:R-:W-:Y:S01]  /*aee0*/  LEA R19, P0, R4, UR6, 0x2 ;  /* 0x0000000604137c11 */ /* 0x000fe2000f8010ff */
[----:B------:R-:W-:Y:S01]  /*aef0*/  IMAD.WIDE.U32 R12, R11, UR8, R6 ;  /* 0x000000080b0c7c25 */ /* 0x000fe2000f8e0006 */
[----:B------:R-:W-:Y:S01]  /*af00*/  ULDC.64 UR8, c[0x0][0xb00] ;  /* 0x0002c00000087ab9 */ /* 0x000fe20000000a00 */
[----:B------:R-:W-:Y:S01]  /*af10*/  LEA R11, R9, R16, 0x7 ;  /* 0x00000010090b7211 */ /* 0x000fe200078e38ff */
[----:B------:R-:W-:Y:S01]  /*af20*/  ULDC UR6, c[0x0][0xa88] ;  /* 0x0002a20000067ab9 */ /* 0x000fe20000000800 */
[----:B------:R-:W-:Y:S01]  /*af30*/  IMAD.IADD R5, R5, 0x1, R15 ;  /* 0x0000000105057824 */ /* 0x000fe200078e020f */
[----:B------:R-:W-:Y:S01]  /*af40*/  LEA R6, P1, R12, UR8, 0x2 ;  /* 0x000000080c067c11 */ /* 0x000fe2000f8210ff */
[----:B------:R-:W-:Y:S01]  /*af50*/  IMAD.IADD R7, R13, 0x1, R17 ;  /* 0x000000010d077824 */ /* 0x000fe200078e0211 */
[----:B------:R-:W-:Y:S01]  /*af60*/  SHFL.IDX PT, R14, R19, 0x1, 0x1c1f ;  /* 0x003c1f00130e7f89 */ /* 0x000fe200000e0000 */
[----:B0-----:R-:W-:Y:S01]  /*af70*/  ULEA UR4, UR5, UR4, 0x18 ;  /* 0x0000000405047291 */ /* 0x001fe2000f8ec03f */
[----:B------:R-:W-:Y:S01]  /*af80*/  LEA.HI.X R17, R4, UR7, R5, 0x2, P0 ;  /* 0x0000000704117c11 */ /* 0x000fe200080f1405 */
[----:B------:R-:W-:Y:S01]  /*af90*/  IMAD R8, R8, UR6, RZ ;  /* 0x0000000608087c24 */ /* 0x000fe2000f8e02ff */
[----:B------:R-:W-:Y:S01]  /*afa0*/  LEA.HI.X R7, R12, UR9, R7, 0x2, P1 ;  /* 0x000000090c077c11 */ /* 0x000fe200088f1407 */
[----:B------:R-:W-:Y:S01]  /*afb0*/  VIADD R9, R11, 0x8 ;  /* 0x000000080b097836 */ /* 0x000fe20000000000 */
[----:B------:R-:W-:Y:S01]  /*afc0*/  SHFL.IDX PT, R12, R19, RZ, 0x1c1f ;  /* 0x001c1fff130c7589 */ /* 0x000fe200000e0000 */
[----:B------:R-:W-:Y:S01]  /*afd0*/  LOP3.LUT P0, RZ, R3, 0x3, RZ, 0xc0, !PT ;  /* 0x0000000303ff7812 */ /* 0x000fe2000780c0ff */
[----:B------:R-:W-:Y:S01]  /*afe0*/  UIADD3 UR4, UR4, 0x38820, URZ ;  /* 0x0003882004047890 */ /* 0x000fe2000fffe03f */
[CC--:B------:R-:W-:Y:S01]  /*aff0*/  ISETP.GE.AND P2, PT, R11.reuse, R8.reuse, PT ;  /* 0x000000080b00720c */ /* 0x0c0fe20003f46270 */
[----:B------:R-:W0:Y:S01]  /*b000*/  SHFL.IDX PT, R13, R17, RZ, 0x1c1f ;  /* 0x001c1fff110d7589 */ /* 0x000e2200000e0000 */
[-C--:B------:R-:W-:Y:S01]  /*b010*/  ISETP.GE.OR P1, PT, R11, R8.reuse, P0 ;  /* 0x000000080b00720c */ /* 0x080fe20000726670 */
[----:B------:R-:W-:Y:S01]  /*b020*/  UPRMT UR4, URZ, 0x654, UR4 ;  /* 0x000006543f047896 */ /* 0x000fe20008000004 */
[----:B------:R-:W-:Y:S01]  /*b030*/  ISETP.GE.OR P0, PT, R9, R8, P0 ;  /* 0x000000080900720c */ /* 0x000fe20000706670 */
[----:B------:R-:W1:Y:S01]  /*b040*/  SHFL.IDX PT, R15, R17, 0x1, 0x1c1f ;  /* 0x003c1f00110f7f89 */ /* 0x000e6200000e0000 */
[----:B------:R-:W-:-:S03]  /*b050*/  IMAD.IADD R3, R3, 0x1, -R10 ;  /* 0x0000000103037824 */ /* 0x000fc600078e0a0a */
[----:B------:R2:W3:Y:S01]  /*b060*/  SHFL.IDX PT, R4, R6, RZ, 0x1c1f ;  /* 0x001c1fff06047589 */ /* 0x0004e200000e0000 */
[----:B------:R-:W-:Y:S02]  /*b070*/  IMAD.SHL.U32 R3, R3, 0x2, RZ ;  /* 0x0000000203037824 */ /* 0x000fe400078e00ff */
[----:B------:R-:W-:Y:S01]  /*b080*/  SYNCS.ARRIVE.TRANS64.RED.A1T0 RZ, [UR4], RZ ;  /* 0x000000ffffff79a7 */ /* 0x000fe20008100404 */
[----:B------:R2:W4:Y:S04]  /*b090*/  SHFL.IDX PT, R5, R7, RZ, 0x1c1f ;  /* 0x001c1fff07057589 */ /* 0x00052800000e0000 */
[----:B0-----:R2:W-:Y:S04]  /*b0a0*/  @!P1 ST.E desc[UR14][R12.64], R0 ;  /* 0x000000000c009985 */ /* 0x0015e8000c10190e */
[----:B-1----:R2:W-:Y:S01]  /*b0b0*/  @!P0 ST.E desc[UR14][R14.64], R2 ;  /* 0x000000020e008985 */ /* 0x0025e2000c10190e */
[----:B------:R-:W-:Y:S05]  /*b0c0*/  @P2 BRA `(.L_x_37) ;  /* 0x0000000800fc2947 */ /* 0x000fea0003800000 */
[C---:B--2---:R-:W-:Y:S01]  /*b0d0*/  IADD3 R0, R3.reuse, 0x8, RZ ;  /* 0x0000000803007810 */ /* 0x044fe20007ffe0ff */
[C---:B------:R-:W-:Y:S01]  /*b0e0*/  VIADD R2, R3.reuse, 0x10 ;  /* 0x0000001003027836 */ /* 0x040fe20000000000 */
[----:B------:R-:W-:Y:S01]  /*b0f0*/  ULDC UR4, c[0x0][0xac8] ;  /* 0x0002b20000047ab9 */ /* 0x000fe20000000800 */
[C---:B------:R-:W-:Y:S01]  /*b100*/  VIADD R10, R3.reuse, 0x18 ;  /* 0x00000018030a7836 */ /* 0x040fe20000000000 */
[----:B------:R-:W-:Y:S01]  /*b110*/  ISETP.GE.AND P3, PT, R0, UR4, PT ;  /* 0x0000000400007c0c */ /* 0x000fe2000bf66270 */
[C---:B------:R-:W-:Y:S01]  /*b120*/  VIADD R19, R3.reuse, 0x20 ;  /* 0x0000002003137836 */ /* 0x040fe20000000000 */
[----:B------:R-:W-:Y:S01]  /*b130*/  ISETP.GE.AND P4, PT, R2, UR4, PT ;  /* 0x0000000402007c0c */ /* 0x000fe2000bf86270 */
[----:B------:R-:W-:Y:S01]  /*b140*/  ULDC.64 UR6, c[0x0][0x208] ;  /* 0x0000820000067ab9 */ /* 0x000fe20000000a00 */
[----:B------:R-:W-:Y:S01]  /*b150*/  ISETP.GE.AND P5, PT, R10, UR4, PT ;  /* 0x000000040a007c0c */ /* 0x000fe2000bfa6270 */
[C---:B------:R-:W-:Y:S01]  /*b160*/  VIADD R21, R3.reuse, 0x40 ;  /* 0x0000004003157836 */ /* 0x040fe20000000000 */
[C---:B------:R-:W-:Y:S01]  /*b170*/  ISETP.GE.AND P2, PT, R3.reuse, UR4, PT ;  /* 0x0000000403007c0c */ /* 0x040fe2000bf46270 */
[C---:B------:R-:W-:Y:S01]  /*b180*/  VIADD R23, R3.reuse, 0x50 ;  /* 0x0000005003177836 */ /* 0x040fe20000000000 */
[----:B------:R-:W-:-:S02]  /*b190*/  IADD3 R20, R3, 0x28, RZ ;  /* 0x0000002803147810 */ /* 0x000fc40007ffe0ff */
[----:B------:R-:W-:Y:S02]  /*b1a0*/  ISETP.GE.AND P0, PT, R19, UR4, PT ;  /* 0x0000000413007c0c */ /* 0x000fe4000bf06270 */
[----:B------:R-:W-:Y:S02]  /*b1b0*/  ISETP.GE.AND P1, PT, R20, UR4, PT ;  /* 0x0000000414007c0c */ /* 0x000fe4000bf26270 */
[----:B------:R-:W-:Y:S02]  /*b1c0*/  @!P3 LEA.HI R0, R0, R0, RZ, 0x1 ;  /* 0x000000000000b211 */ /* 0x000fe400078f08ff */
[----:B------:R-:W-:Y:S02]  /*b1d0*/  @!P4 LEA.HI R2, R2, R2, RZ, 0x1 ;  /* 0x000000020202c211 */ /* 0x000fe400078f08ff */
[----:B------:R-:W-:Y:S02]  /*b1e0*/  @!P5 LEA.HI R10, R10, R10, RZ, 0x1 ;  /* 0x0000000a0a0ad211 */ /* 0x000fe400078f08ff */
[----:B------:R-:W-:Y:S01]  /*b1f0*/  @!P3 LOP3.LUT R13, R0, 0xfffffffe, RZ, 0xc0, !PT ;  /* 0xfffffffe000db812 */ /* 0x000fe200078ec0ff */
[C---:B------:R-:W-:Y:S01]  /*b200*/  VIADD R0, R3.reuse, 0x30 ;  /* 0x0000003003007836 */ /* 0x040fe20000000000 */
[----:B------:R-:W-:Y:S01]  /*b210*/  @!P4 LOP3.LUT R15, R2, 0xfffffffe, RZ, 0xc0, !PT ;  /* 0xfffffffe020fc812 */ /* 0x000fe200078ec0ff */
[C---:B------:R-:W-:Y:S01]  /*b220*/  VIADD R2, R3.reuse, 0x38 ;  /* 0x0000003803027836 */ /* 0x040fe20000000000 */
[----:B------:R-:W-:Y:S01]  /*b230*/  @!P5 LOP3.LUT R17, R10, 0xfffffffe, RZ, 0xc0, !PT ;  /* 0xfffffffe0a11d812 */ /* 0x000fe200078ec0ff */
[C---:B---34-:R-:W-:Y:S01]  /*b240*/  @!P2 IMAD.WIDE R10, R3.reuse, 0x4, R4 ;  /* 0x00000004030aa825 */ /* 0x058fe200078e0204 */
[----:B------:R-:W-:-:S02]  /*b250*/  IADD3 R22, R3, 0x48, RZ ;  /* 0x0000004803167810 */ /* 0x000fc40007ffe0ff */
[----:B------:R-:W-:Y:S01]  /*b260*/  ISETP.GE.AND P6, PT, R23, UR4, PT ;  /* 0x0000000417007c0c */ /* 0x000fe2000bfc6270 */
[--C-:B------:R-:W-:Y:S01]  /*b270*/  @!P3 IMAD.WIDE R12, R13, 0x4, R4.reuse ;  /* 0x000000040d0cb825 */ /* 0x100fe200078e0204 */
[----:B------:R0:W-:Y:S01]  /*b280*/  @!P2 ST.E.64 desc[UR6][R10.64], R24 ;  /* 0x000000180a00a985 */ /* 0x0001e2000c101b06 */
[----:B------:R-:W-:Y:S02]  /*b290*/  ISETP.GE.AND P2, PT, R0, UR4, PT ;  /* 0x0000000400007c0c */ /* 0x000fe4000bf46270 */
[--C-:B------:R-:W-:Y:S01]  /*b2a0*/  @!P4 IMAD.WIDE R14, R15, 0x4, R4.reuse ;  /* 0x000000040f0ec825 */ /* 0x100fe200078e0204 */
[----:B------:R1:W-:Y:S01]  /*b2b0*/  @!P3 ST.E.64 desc[UR6][R12.64], R28 ;  /* 0x0000001c0c00b985 */ /* 0x0003e2000c101b06 */
[----:B------:R-:W-:Y:S02]  /*b2c0*/  ISETP.GE.AND P3, PT, R2, UR4, PT ;  /* 0x0000000402007c0c */ /* 0x000fe4000bf66270 */
[----:B------:R-:W-:Y:S01]  /*b2d0*/  @!P5 IMAD.WIDE R16, R17, 0x4, R4 ;  /* 0x000000041110d825 */ /* 0x000fe200078e0204 */
[----:B------:R2:W-:Y:S01]  /*b2e0*/  @!P4 ST.E.64 desc[UR6][R14.64], R32 ;  /* 0x000000200e00c985 */ /* 0x0005e2000c101b06 */
[----:B------:R-:W-:-:S02]  /*b2f0*/  ISETP.GE.AND P4, PT, R21, UR4, PT ;  /* 0x0000000415007c0c */ /* 0x000fc4000bf86270 */
[----:B------:R-:W-:Y:S01]  /*b300*/  @!P0 LEA.HI R19, R19, R19, RZ, 0x1 ;  /* 0x0000001313138211 */ /* 0x000fe200078f08ff */
[----:B------:R3:W-:Y:S01]  /*b310*/  @!P5 ST.E.64 desc[UR6][R16.64], R36 ;  /* 0x000000241000d985 */ /* 0x0007e2000c101b06 */
[----:B------:R-:W-:Y:S01]  /*b320*/  ISETP.GE.AND P5, PT, R22, UR4, PT ;  /* 0x0000000416007c0c */ /* 0x000fe2000bfa6270 */
[C---:B0-----:R-:W-:Y:S01]  /*b330*/  VIADD R24, R3.reuse, 0x58 ;  /* 0x0000005803187836 */ /* 0x041fe20000000000 */
[----:B------:R-:W-:Y:S01]  /*b340*/  @!P1 LEA.HI R20, R20, R20, RZ, 0x1 ;  /* 0x0000001414149211 */ /* 0x000fe200078f08ff */
[----:B------:R-:W-:Y:S01]  /*b350*/  VIADD R25, R3, 0x60 ;  /* 0x0000006003197836 */ /* 0x000fe20000000000 */
[----:B------:R-:W-:Y:S02]  /*b360*/  @!P0 LOP3.LUT R11, R19, 0xfffffffe, RZ, 0xc0, !PT ;  /* 0xfffffffe130b8812 */ /* 0x000fe400078ec0ff */
[----:B-1----:R-:W-:Y:S02]  /*b370*/  @!P1 LOP3.LUT R13, R20, 0xfffffffe, RZ, 0xc0, !PT ;  /* 0xfffffffe140d9812 */ /* 0x002fe400078ec0ff */
[----:B------:R-:W-:Y:S01]  /*b380*/  @!P2 LEA.HI R0, R0, R0, RZ, 0x1 ;  /* 0x000000000000a211 */ /* 0x000fe200078f08ff */
[----:B------:R-:W-:Y:S01]  /*b390*/  @!P0 IMAD.WIDE R10, R11, 0x4, R4 ;  /* 0x000000040b0a8825 */ /* 0x000fe200078e0204 */
[----:B------:R-:W-:-:S02]  /*b3a0*/  @!P3 LEA.HI R2, R2, R2, RZ, 0x1 ;  /* 0x000000020202b211 */ /* 0x000fc400078f08ff */
[----:B------:R-:W-:Y:S01]  /*b3b0*/  @!P4 LEA.HI R21, R21, R21, RZ, 0x1 ;  /* 0x000000151515c211 */ /* 0x000fe200078f08ff */
[----:B------:R-:W-:Y:S01]  /*b3c0*/  @!P1 IMAD.WIDE R12, R13, 0x4, R4 ;  /* 0x000000040d0c9825 */ /* 0x000fe200078e0204 */
[----:B------:R-:W-:Y:S01]  /*b3d0*/  @!P5 LEA.HI R22, R22, R22, RZ, 0x1 ;  /* 0x000000161616d211 */ /* 0x000fe200078f08ff */
[----:B------:R0:W-:Y:S01]  /*b3e0*/  @!P0 ST.E.64 desc[UR6][R10.64], R40 ;  /* 0x000000280a008985 */ /* 0x0001e2000c101b06 */
[----:B------:R-:W-:Y:S02]  /*b3f0*/  @!P6 LEA.HI R23, R23, R23, RZ, 0x1 ;  /* 0x000000171717e211 */ /* 0x000fe400078f08ff */
[----:B--2---:R-:W-:Y:S01]  /*b400*/  @!P2 LOP3.LUT R15, R0, 0xfffffffe, RZ, 0xc0, !PT ;  /* 0xfffffffe000fa812 */ /* 0x004fe200078ec0ff */
[----:B------:R1:W-:Y:S01]  /*b410*/  @!P1 ST.E.64 desc[UR6][R12.64], R44 ;  /* 0x0000002c0c009985 */ /* 0x0003e2000c101b06 */
[----:B---3--:R-:W-:Y:S01]  /*b420*/  @!P3 LOP3.LUT R17, R2, 0xfffffffe, RZ, 0xc0, !PT ;  /* 0xfffffffe0211b812 */ /* 0x008fe200078ec0ff */
[----:B------:R-:W-:Y:S01]  /*b430*/  VIADD R2, R3, 0x70 ;  /* 0x0000007003027836 */ /* 0x000fe20000000000 */
[----:B------:R-:W-:-:S02]  /*b440*/  @!P4 LOP3.LUT R21, R21, 0xfffffffe, RZ, 0xc0, !PT ;  /* 0xfffffffe1515c812 */ /* 0x000fc400078ec0ff */
[----:B------:R-:W-:Y:S01]  /*b450*/  @!P5 LOP3.LUT R19, R22, 0xfffffffe, RZ, 0xc0, !PT ;  /* 0xfffffffe1613d812 */ /* 0x000fe200078ec0ff */
[----:B------:R-:W-:Y:S01]  /*b460*/  VIADD R22, R3, 0x80 ;  /* 0x0000008003167836 */ /* 0x000fe20000000000 */
[----:B------:R-:W-:Y:S02]  /*b470*/  @!P6 LOP3.LUT R23, R23, 0xfffffffe, RZ, 0xc0, !PT ;  /* 0xfffffffe1717e812 */ /* 0x000fe400078ec0ff */
[----:B------:R-:W-:Y:S01]  /*b480*/  ISETP.GE.AND P1, PT, R24, UR4, PT ;  /* 0x0000000418007c0c */ /* 0x000fe2000bf26270 */
[--C-:B0-----:R-:W-:Y:S01]  /*b490*/  @!P2 IMAD.WIDE R10, R15, 0x4, R4.reuse ;  /* 0x000000040f0aa825 */ /* 0x101fe200078e0204 */
[----:B------:R-:W-:Y:S02]  /*b4a0*/  ISETP.GE.AND P0, PT, R25, UR4, PT ;  /* 0x0000000419007c0c */ /* 0x000fe4000bf06270 */
[----:B------:R-:W-:Y:S01]  /*b4b0*/  IADD3 R0, R3, 0x68, RZ ;  /* 0x0000006803007810 */ /* 0x000fe20007ffe0ff */
[--C-:B-1----:R-:W-:Y:S01]  /*b4c0*/  @!P3 IMAD.WIDE R12, R17, 0x4, R4.reuse ;  /* 0x00000004110cb825 */ /* 0x102fe200078e0204 */
[----:B------:R0:W-:Y:S02]  /*b4d0*/  @!P2 ST.E.64 desc[UR6][R10.64], R48 ;  /* 0x000000300a00a985 */ /* 0x0001e4000c101b06 */
[----:B------:R-:W-:Y:S01]  /*b4e0*/  ISETP.GE.AND P2, PT, R0, UR4, PT ;  /* 0x0000000400007c0c */ /* 0x000fe2000bf46270 */
[--C-:B------:R-:W-:Y:S01]  /*b4f0*/  @!P4 IMAD.WIDE R14, R21, 0x4, R4.reuse ;  /* 0x00000004150ec825 */ /* 0x100fe200078e0204 */
[----:B------:R1:W-:Y:S03]  /*b500*/  @!P3 ST.E.64 desc[UR6][R12.64], R52 ;  /* 0x000000340c00b985 */ /* 0x0003e6000c101b06 */
[----:B------:R-:W-:Y:S01]  /*b510*/  @!P5 IMAD.WIDE R16, R19, 0x4, R4 ;  /* 0x000000041310d825 */ /* 0x000fe200078e0204 */
[----:B------:R2:W-:Y:S01]  /*b520*/  @!P4 ST.E.64 desc[UR6][R14.64], R56 ;  /* 0x000000380e00c985 */ /* 0x0005e2000c101b06 */
[----:B------:R-:W-:-:S02]  /*b530*/  ISETP.GE.AND P4, PT, R22, UR4, PT ;  /* 0x0000000416007c0c */ /* 0x000fc4000bf86270 */
[----:B------:R-:W-:Y:S01]  /*b540*/  @!P6 IMAD.WIDE R20, R23, 0x4, R4 ;  /* 0x000000041714e825 */ /* 0x000fe200078e0204 */
[----:B------:R3:W-:Y:S01]  /*b550*/  @!P5 ST.E.64 desc[UR6][R16.64], R60 ;  /* 0x0000003c1000d985 */ /* 0x0007e2000c101b06 */
[C---:B------:R-:W-:Y:S02]  /*b560*/  IADD3 R23, R3.reuse, 0x88, RZ ;  /* 0x0000008803177810 */ /* 0x040fe40007ffe0ff */
[----:B------:R-:W-:Y:S01]  /*b570*/  VIADD R19, R3, 0x78 ;  /* 0x0000007803137836 */ /* 0x000fe20000000000 */
[----:B------:R4:W-:Y:S01]  /*b580*/  @!P6 ST.E.64 desc[UR6][R20.64], R64 ;  /* 0x000000401400e985 */ /* 0x0009e2000c101b06 */
[----:B------:R-:W-:Y:S02]  /*b590*/  ISETP.GE.AND P6, PT, R2, UR4, PT ;  /* 0x0000000402007c0c */ /* 0x000fe4000bfc6270 */
[----:B------:R-:W-:Y:S02]  /*b5a0*/  ISETP.GE.AND P3, PT, R23, UR4, PT ;  /* 0x0000000417007c0c */ /* 0x000fe4000bf66270 */
[----:B------:R-:W-:-:S02]  /*b5b0*/  ISETP.GE.AND P5, PT, R19, UR4, PT ;  /* 0x0000000413007c0c */ /* 0x000fc4000bfa6270 */
[----:B------:R-:W-:Y:S02]  /*b5c0*/  @!P1 LEA.HI R24, R24, R24, RZ, 0x1 ;  /* 0x0000001818189211 */ /* 0x000fe400078f08ff */
[----:B------:R-:W-:Y:S02]  /*b5d0*/  @!P0 LEA.HI R25, R25, R25, RZ, 0x1 ;  /* 0x0000001919198211 */ /* 0x000fe400078f08ff */
[----:B0-----:R-:W-:Y:S01]  /*b5e0*/  @!P1 LOP3.LUT R11, R24, 0xfffffffe, RZ, 0xc0, !PT ;  /* 0xfffffffe180b9812 */ /* 0x001fe200078ec0ff */
[----:B------:R-:W-:Y:S01]  /*b5f0*/  VIADD R24, R3, 0x90 ;  /* 0x0000009003187836 */ /* 0x000fe20000000000 */
[----:B-1----:R-:W-:Y:S01]  /*b600*/  @!P0 LOP3.LUT R13, R25, 0xfffffffe, RZ, 0xc0, !PT ;  /* 0xfffffffe190d8812 */ /* 0x002fe200078ec0ff */
[----:B------:R-:W-:Y:S01]  /*b610*/  VIADD R25, R3, 0x98 ;  /* 0x0000009803197836 */ /* 0x000fe20000000000 */
        /* <DEDUP_REMOVED lines=13> */
[----:B----4-:R-:W-:Y:S01]  /*b6f0*/  @!P4 LOP3.LUT R21, R22, 0xfffffffe, RZ, 0xc0, !PT ;  /* 0xfffffffe1615c812 */ /* 0x010fe200078ec0ff */
[----:B------:R-:W-:Y:S01]  /*b700*/  VIADD R22, R3, 0xb8 ;  /* 0x000000b803167836 */ /* 0x000fe20000000000 */
[----:B------:R-:W-:Y:S02]  /*b710*/  @!P3 LOP3.LUT R23, R23, 0xfffffffe, RZ, 0xc0, !PT ;  /* 0xfffffffe1717b812 */ /* 0x000fe400078ec0ff */
[----:B------:R-:W-:Y:S01]  /*b720*/  ISETP.GE.AND P0, PT, R24, UR4, PT ;  /* 0x0000000418007c0c */ /* 0x000fe2000bf06270 */
[--C-:B0-----:R-:W-:Y:S01]  /*b730*/  @!P2 IMAD.WIDE R10, R15, 0x4, R4.reuse ;  /* 0x000000040f0aa825 */ /* 0x101fe200078e0204 */
[----:B------:R-:W-:Y:S02]  /*b740*/  IADD3 R2, R3, 0xa8, RZ ;  /* 0x000000a803027810 */ /* 0x000fe40007ffe0ff */
[----:B------:R-:W-:Y:S01]  /*b750*/  ISETP.GE.AND P1, PT, R25, UR4, PT ;  /* 0x0000000419007c0c */ /* 0x000fe2000bf26270 */
[----:B-1----:R-:W-:Y:S01]  /*b760*/  @!P6 IMAD.WIDE R12, R17, 0x4, R4 ;  /* 0x00000004110ce825 */ /* 0x002fe200078e0204 */
[----:B------:R0:W-:Y:S01]  /*b770*/  @!P2 ST.E.64 desc[UR6][R10.64], R76 ;  /* 0x0000004c0a00a985 */ /* 0x0001e2000c101b06 */
[----:B------:R-:W-:-:S02]  /*b780*/  ISETP.GE.AND P2, PT, R0, UR4, PT ;  /* 0x0000000400007c0c */ /* 0x000fc4000bf46270 */
[--C-:B------:R-:W-:Y:S01]  /*b790*/  @!P5 IMAD.WIDE R14, R19, 0x4, R4.reuse ;  /* 0x00000004130ed825 */ /* 0x100fe200078e0204 */
[----:B------:R1:W-:Y:S03]  /*b7a0*/  @!P6 ST.E.64 desc[UR6][R12.64], R80 ;  /* 0x000000500c00e985 */ /* 0x0003e6000c101b06 */
[--C-:B------:R-:W-:Y:S01]  /*b7b0*/  @!P4 IMAD.WIDE R16, R21, 0x4, R4.reuse ;  /* 0x000000041510c825 */ /* 0x100fe200078e0204 */
[----:B------:R2:W-:Y:S01]  /*b7c0*/  @!P5 ST.E.64 desc[UR6][R14.64], R84 ;  /* 0x000000540e00d985 */ /* 0x0005e2000c101b06 */
[----:B------:R-:W-:Y:S02]  /*b7d0*/  ISETP.GE.AND P5, PT, R22, UR4, PT ;  /* 0x0000000416007c0c */ /* 0x000fe4000bfa6270 */
[----:B------:R-:W-:Y:S01]  /*b7e0*/  @!P3 IMAD.WIDE R20, R23, 0x4, R4 ;  /* 0x000000041714b825 */ /* 0x000fe200078e0204 */
[----:B------:R3:W-:Y:S01]  /*b7f0*/  @!P4 ST.E.64 desc[UR6][R16.64], R88 ;  /* 0x000000581000c985 */ /* 0x0007e2000c101b06 */
[----:B------:R-:W-:-:S02]  /*b800*/  @!P0 LEA.HI R24, R24, R24, RZ, 0x1 ;  /* 0x0000001818188211 */ /* 0x000fc400078f08ff */
[C---:B------:R-:W-:Y:S01]  /*b810*/  VIADD R19, R3.reuse, 0xb0 ;  /* 0x000000b003137836 */ /* 0x040fe20000000000 */
[----:B------:R4:W-:Y:S01]  /*b820*/  @!P3 ST.E.64 desc[UR6][R20.64], R92 ;  /* 0x0000005c1400b985 */ /* 0x0009e2000c101b06 */
[----:B------:R-:W-:Y:S01]  /*b830*/  VIADD R23, R3, 0xc0 ;  /* 0x000000c003177836 */ /* 0x000fe20000000000 */
[----:B------:R-:W-:Y:S02]  /*b840*/  ISETP.GE.AND P3, PT, R2, UR4, PT ;  /* 0x0000000402007c0c */ /* 0x000fe4000bf66270 */
[----:B------:R-:W-:Y:S02]  /*b850*/  ISETP.GE.AND P4, PT, R19, UR4, PT ;  /* 0x0000000413007c0c */ /* 0x000fe4000bf86270 */
[----:B------:R-:W-:Y:S02]  /*b860*/  ISETP.GE.AND P6, PT, R23, UR4, PT ;  /* 0x0000000417007c0c */ /* 0x000fe4000bfc6270 */
[----:B------:R-:W-:Y:S02]  /*b870*/  @!P1 LEA.HI R25, R25, R25, RZ, 0x1 ;  /* 0x0000001919199211 */ /* 0x000fe400078f08ff */
[----:B0-----:R-:W-:-:S02]  /*b880*/  @!P0 LOP3.LUT R11, R24, 0xfffffffe, RZ, 0xc0, !PT ;  /* 0xfffffffe180b8812 */ /* 0x001fc400078ec0ff */
[----:B------:R-:W-:Y:S02]  /*b890*/  @!P2 LEA.HI R0, R0, R0, RZ, 0x1 ;  /* 0x000000000000a211 */ /* 0x000fe400078f08ff */
[----:B-1----:R-:W-:Y:S01]  /*b8a0*/  @!P1 LOP3.LUT R13, R25, 0xfffffffe, RZ, 0xc0, !PT ;  /* 0xfffffffe190d9812 */ /* 0x002fe200078ec0ff */
[--C-:B------:R-:W-:Y:S01]  /*b8b0*/  @!P0 IMAD.WIDE R10, R11, 0x4, R4.reuse ;  /* 0x000000040b0a8825 */ /* 0x100fe200078e0204 */
[----:B------:R-:W-:Y:S02]  /*b8c0*/  @!P3 LEA.HI R2, R2, R2, RZ, 0x1 ;  /* 0x000000020202b211 */ /* 0x000fe400078f08ff */
[----:B------:R-:W-:Y:S01]  /*b8d0*/  @!P4 LEA.HI R19, R19, R19, RZ, 0x1 ;  /* 0x000000131313c211 */ /* 0x000fe200078f08ff */
[----:B------:R-:W-:Y:S01]  /*b8e0*/  @!P1 IMAD.WIDE R12, R13, 0x4, R4 ;  /* 0x000000040d0c9825 */ /* 0x000fe200078e0204 */
[----:B--2---:R-:W-:Y:S01]  /*b8f0*/  @!P2 LOP3.LUT R15, R0, 0xfffffffe, RZ, 0xc0, !PT ;  /* 0xfffffffe000fa812 */ /* 0x004fe200078ec0ff */
[----:B------:R0:W-:Y:S01]  /*b900*/  @!P0 ST.E.64 desc[UR6][R10.64], R96 ;  /* 0x000000600a008985 */ /* 0x0001e2000c101b06 */
[----:B------:R-:W-:-:S02]  /*b910*/  @!P5 LEA.HI R22, R22, R22, RZ, 0x1 ;  /* 0x000000161616d211 */ /* 0x000fc400078f08ff */
[----:B---3--:R-:W-:Y:S01]  /*b920*/  @!P3 LOP3.LUT R17, R2, 0xfffffffe, RZ, 0xc0, !PT ;  /* 0xfffffffe0211b812 */ /* 0x008fe200078ec0ff */
[--C-:B------:R-:W-:Y:S01]  /*b930*/  @!P2 IMAD.WIDE R14, R15, 0x4, R4.reuse ;  /* 0x000000040f0ea825 */ /* 0x100fe200078e0204 */
[----:B------:R-:W-:Y:S01]  /*b940*/  @!P6 LEA.HI R23, R23, R23, RZ, 0x1 ;  /* 0x000000171717e211 */ /* 0x000fe200078f08ff */
[----:B------:R1:W-:Y:S01]  /*b950*/  @!P1 ST.E.64 desc[UR6][R12.64], R100 ;  /* 0x000000640c009985 */ /* 0x0003e2000c101b06 */
[----:B------:R-:W-:Y:S01]  /*b960*/  @!P4 LOP3.LUT R19, R19, 0xfffffffe, RZ, 0xc0, !PT ;  /* 0xfffffffe1313c812 */ /* 0x000fe200078ec0ff */
[----:B------:R-:W-:Y:S01]  /*b970*/  VIADD R2, R3, 0xd0 ;  /* 0x000000d003027836 */ /* 0x000fe20000000000 */
[----:B----4-:R-:W-:Y:S01]  /*b980*/  @!P5 LOP3.LUT R21, R22, 0xfffffffe, RZ, 0xc0, !PT ;  /* 0xfffffffe1615d812 */ /* 0x010fe200078ec0ff */
[----:B------:R2:W-:Y:S01]  /*b990*/  @!P2 ST.E.64 desc[UR6][R14.64], R104 ;  /* 0x000000680e00a985 */ /* 0x0005e2000c101b06 */
[----:B------:R-:W-:Y:S01]  /*b9a0*/  @!P6 LOP3.LUT R23, R23, 0xfffffffe, RZ, 0xc0, !PT ;  /* 0xfffffffe1717e812 */ /* 0x000fe200078ec0ff */
[C---:B------:R-:W-:Y:S01]  /*b9b0*/  VIADD R22, R3.reuse, 0xe0 ;  /* 0x000000e003167836 */ /* 0x040fe20000000000 */
[----:B------:R-:W-:Y:S01]  /*b9c0*/  IADD3 R0, R3, 0xc8, RZ ;  /* 0x000000c803007810 */ /* 0x000fe20007ffe0ff */
[----:B0-----:R-:W-:Y:S01]  /*b9d0*/  @!P3 IMAD.WIDE R10, R17, 0x4, R4 ;  /* 0x00000004110ab825 */ /* 0x001fe200078e0204 */
[----:B------:R-:W-:-:S02]  /*b9e0*/  ISETP.GE.AND P1, PT, R2, UR4, PT ;  /* 0x0000000402007c0c */ /* 0x000fc4000bf26270 */
[----:B------:R-:W-:Y:S01]  /*b9f0*/  ISETP.GE.AND P0, PT, R0, UR4, PT ;  /* 0x0000000400007c0c */ /* 0x000fe2000bf06270 */
[--C-:B------:R-:W-:Y:S01]  /*ba00*/  @!P5 IMAD.WIDE R16, R21, 0x4, R4.reuse ;  /* 0x000000041510d825 */ /* 0x100fe200078e0204 */
[----:B------:R0:W-:Y:S01]  /*ba10*/  @!P3 ST.E.64 desc[UR6][R10.64], R108 ;  /* 0x0000006c0a00b985 */ /* 0x0001e2000c101b06 */
[----:B------:R-:W-:Y:S02]  /*ba20*/  ISETP.GE.AND P3, PT, R22, UR4, PT ;  /* 0x0000000416007c0c */ /* 0x000fe4000bf66270 */
[----:B-1----:R-:W-:Y:S01]  /*ba30*/  @!P4 IMAD.WIDE R12, R19, 0x4, R4 ;  /* 0x00000004130cc825 */ /* 0x002fe200078e0204 */
[----:B--2---:R-:W-:-:S03]  /*ba40*/  IADD3 R14, R3, 0xe8, RZ ;  /* 0x000000e8030e7810 */ /* 0x004fc60007ffe0ff */
[----:B------:R-:W-:Y:S01]  /*ba50*/  @!P6 IMAD.WIDE R20, R23, 0x4, R4 ;  /* 0x000000041714e825 */ /* 0x000fe200078e0204 */
[----:B------:R1:W-:Y:S01]  /*ba60*/  @!P4 ST.E.64 desc[UR6][R12.64], R112 ;  /* 0x000000700c00c985 */ /* 0x0003e2000c101b06 */
[----:B------:R-:W-:Y:S02]  /*ba70*/  ISETP.GE.AND P4, PT, R14, UR4, PT ;  /* 0x000000040e007c0c */ /* 0x000fe4000bf86270 */
[C---:B------:R-:W-:Y:S01]  /*ba80*/  VIADD R19, R3.reuse, 0xd8 ;  /* 0x000000d803137836 */ /* 0x040fe20000000000 */
[----:B------:R2:W-:Y:S01]  /*ba90*/  @!P5 ST.E.64 desc[UR6][R16.64], R116 ;  /* 0x000000741000d985 */ /* 0x0005e2000c101b06 */
[C---:B------:R-:W-:Y:S01]  /*baa0*/  VIADD R15, R3.reuse, 0xf0 ;  /* 0x000000f0030f7836 */ /* 0x040fe20000000000 */
[----:B------:R-:W-:Y:S01]  /*bab0*/  @!P0 LEA.HI R0, R0, R0, RZ, 0x1 ;  /* 0x0000000000008211 */ /* 0x000fe200078f08ff */
[----:B0-----:R-:W-:Y:S01]  /*bac0*/  VIADD R11, R3, 0xf8 ;  /* 0x000000f8030b7836 */ /* 0x001fe20000000000 */
[----:B------:R0:W-:Y:S01]  /*bad0*/  @!P6 ST.E.64 desc[UR6][R20.64], R120 ;  /* 0x000000781400e985 */ /* 0x0001e2000c101b06 */
[----:B------:R-:W-:-:S02]  /*bae0*/  ISETP.GE.AND P2, PT, R19, UR4, PT ;  /* 0x0000000413007c0c */ /* 0x000fc4000bf46270 */
[----:B------:R-:W-:Y:S02]  /*baf0*/  ISETP.GE.AND P5, PT, R15, UR4, PT ;  /* 0x000000040f007c0c */ /* 0x000fe4000bfa6270 */
[----:B------:R-:W-:Y:S02]  /*bb00*/  ISETP.GE.AND P6, PT, R11, UR4, PT ;  /* 0x000000040b007c0c */ /* 0x000fe4000bfc6270 */
[----:B------:R-:W-:Y:S02]  /*bb10*/  @!P1 LEA.HI R2, R2, R2, RZ, 0x1 ;  /* 0x0000000202029211 */ /* 0x000fe400078f08ff */
[----:B------:R-:W-:Y:S02]  /*bb20*/  @!P3 LEA.HI R22, R22, R22, RZ, 0x1 ;  /* 0x000000161616b211 */ /* 0x000fe400078f08ff */
[----:B------:R-:W-:Y:S02]  /*bb30*/  @!P4 LEA.HI R14, R14, R14, RZ, 0x1 ;  /* 0x0000000e0e0ec211 */ /* 0x000fe400078f08ff */
[----:B-1----:R-:W-:-:S02]  /*bb40*/  @!P1 LOP3.LUT R13, R2, 0xfffffffe, RZ, 0xc0, !PT ;  /* 0xfffffffe020d9812 */ /* 0x002fc400078ec0ff */
[----:B------:R-:W-:Y:S02]  /*bb50*/  @!P2 LEA.HI R19, R19, R19, RZ, 0x1 ;  /* 0x000000131313a211 */ /* 0x000fe400078f08ff */
[----:B------:R-:W-:Y:S02]  /*bb60*/  @!P5 LEA.HI R10, R15, R15, RZ, 0x1 ;  /* 0x0000000f0f0ad211 */ /* 0x000fe400078f08ff */
[----:B------:R-:W-:Y:S02]  /*bb70*/  @!P6 LEA.HI R12, R11, R11, RZ, 0x1 ;  /* 0x0000000b0b0ce211 */ /* 0x000fe400078f08ff */
[----:B------:R-:W-:Y:S02]  /*bb80*/  @!P0 LOP3.LUT R11, R0, 0xfffffffe, RZ, 0xc0, !PT ;  /* 0xfffffffe000b8812 */ /* 0x000fe400078ec0ff */
[----:B------:R-:W-:Y:S02]  /*bb90*/  @!P2 LOP3.LUT R15, R19, 0xfffffffe, RZ, 0xc0, !PT ;  /* 0xfffffffe130fa812 */ /* 0x000fe400078ec0ff */
[----:B--2---:R-:W-:-:S02]  /*bba0*/  @!P3 LOP3.LUT R17, R22, 0xfffffffe, RZ, 0xc0, !PT ;  /* 0xfffffffe1611b812 */ /* 0x004fc400078ec0ff */
[----:B0-----:R-:W-:Y:S01]  /*bbb0*/  @!P4 LOP3.LUT R21, R14, 0xfffffffe, RZ, 0xc0, !PT ;  /* 0xfffffffe0e15c812 */ /* 0x001fe200078ec0ff */
[--C-:B------:R-:W-:Y:S01]  /*bbc0*/  @!P2 IMAD.WIDE R14, R15, 0x4, R4.reuse ;  /* 0x000000040f0ea825 */ /* 0x100fe200078e0204 */
[----:B------:R-:W-:Y:S02]  /*bbd0*/  @!P5 LOP3.LUT R23, R10, 0xfffffffe, RZ, 0xc0, !PT ;  /* 0xfffffffe0a17d812 */ /* 0x000fe400078ec0ff */
[----:B------:R-:W-:Y:S01]  /*bbe0*/  @!P6 LOP3.LUT R19, R12, 0xfffffffe, RZ, 0xc0, !PT ;  /* 0xfffffffe0c13e812 */ /* 0x000fe200078ec0ff */
[----:B------:R-:W-:-:S04]  /*bbf0*/  @!P0 IMAD.WIDE R10, R11, 0x4, R4 ;  /* 0x000000040b0a8825 */ /* 0x000fc800078e0204 */
[--C-:B------:R-:W-:Y:S01]  /*bc00*/  @!P1 IMAD.WIDE R12, R13, 0x4, R4.reuse ;  /* 0x000000040d0c9825 */ /* 0x100fe200078e0204 */
[----:B------:R0:W-:Y:S03]  /*bc10*/  @!P0 ST.E.64 desc[UR6][R10.64], R124 ;  /* 0x0000007c0a008985 */ /* 0x0001e6000c101b06 */
[--C-:B------:R-:W-:Y:S01]  /*bc20*/  @!P3 IMAD.WIDE R16, R17, 0x4, R4.reuse ;  /* 0x000000041110b825 */ /* 0x100fe200078e0204 */
[----:B------:R0:W-:Y:S03]  /*bc30*/  @!P1 ST.E.64 desc[UR6][R12.64], R128 ;  /* 0x000000800c009985 */ /* 0x0001e6000c101b06 */
[--C-:B------:R-:W-:Y:S01]  /*bc40*/  @!P4 IMAD.WIDE R20, R21, 0x4, R4.reuse ;  /* 0x000000041514c825 */ /* 0x100fe200078e0204 */
[----:B------:R0:W-:Y:S03]  /*bc50*/  @!P2 ST.E.64 desc[UR6][R14.64], R132 ;  /* 0x000000840e00a985 */ /* 0x0001e6000c101b06 */
[--C-:B------:R-:W-:Y:S01]  /*bc60*/  @!P5 IMAD.WIDE R22, R23, 0x4, R4.reuse ;  /* 0x000000041716d825 */ /* 0x100fe200078e0204 */
[----:B------:R0:W-:Y:S03]  /*bc70*/  @!P3 ST.E.64 desc[UR6][R16.64], R136 ;  /* 0x000000881000b985 */ /* 0x0001e6000c101b06 */
[----:B------:R-:W-:Y:S01]  /*bc80*/  @!P6 IMAD.WIDE R4, R19, 0x4, R4 ;  /* 0x000000041304e825 */ /* 0x000fe200078e0204 */
[----:B------:R0:W-:Y:S04]  /*bc90*/  @!P4 ST.E.64 desc[UR6][R20.64], R140 ;  /* 0x0000008c1400c985 */ /* 0x0001e8000c101b06 */
[----:B------:R0:W-:Y:S04]  /*bca0*/  @!P5 ST.E.64 desc[UR6][R22.64], R144 ;  /* 0x000000901600d985 */ /* 0x0001e8000c101b06 */
[----:B------:R0:W-:Y:S02]  /*bcb0*/  @!P6 ST.E.64 desc[UR6][R4.64], R148 ;  /* 0x000000940400e985 */ /* 0x0001e4000c101b06 */
.L_x_37:
[----:B------:R-:W-:Y:S05]  /*bcc0*/  BSYNC B0 ;  /* 0x0000000000007941 */ /* 0x000fea0003800000 */
.L_x_36:
[----:B------:R-:W-:Y:S01]  /*bcd0*/  ISETP.GE.AND P0, PT, R9, R8, PT ;  /* 0x000000080900720c */ /* 0x000fe20003f06270 */
[----:B0---4-:R0:W1:Y:S04]  /*bce0*/  SHFL.IDX PT, R5, R7, 0x1, 0x1c1f ;  /* 0x003c1f0007057f89 */ /* 0x01106800000e0000 */
[----:B---3--:R0:W3:Y:S08]  /*bcf0*/  SHFL.IDX PT, R4, R6, 0x1, 0x1c1f ;  /* 0x003c1f0006047f89 */ /* 0x0080f000000e0000 */
[----:B0-----:R-:W-:Y:S05]  /*bd00*/  @P0 BRA `(.L_x_8) ;  /* 0x0000004c00940947 */ /* 0x001fea0003800000 */
[C---:B--2---:R-:W-:Y:S01]  /*bd10*/  VIADD R0, R3.reuse, 0x8 ;  /* 0x0000000803007836 */ /* 0x044fe20000000000 */
[C---:B------:R-:W-:Y:S01]  /*bd20*/  IADD3 R2, R3.reuse, 0x10, RZ ;  /* 0x0000001003027810 */ /* 0x040fe20007ffe0ff */
[----:B------:R-:W-:Y:S01]  /*bd30*/  ULDC UR4, c[0x0][0xac8] ;  /* 0x0002b20000047ab9 */ /* 0x000fe20000000800 */
[C---:B------:R-:W-:Y:S01]  /*bd40*/  VIADD R12, R3.reuse, 0x18 ;  /* 0x00000018030c7836 */ /* 0x040fe20000000000 */
[C---:B------:R-:W-:Y:S01]  /*bd50*/  ISETP.GE.AND P0, PT, R3.reuse, UR4, PT ;  /* 0x0000000403007c0c */ /* 0x040fe2000bf06270 */
[C---:B------:R-:W-:Y:S01]  /*bd60*/  VIADD R13, R3.reuse, 0x20 ;  /* 0x00000020030d7836 */ /* 0x040fe20000000000 */
[----:B------:R-:W-:Y:S01]  /*bd70*/  ISETP.GE.AND P1, PT, R0, UR4, PT ;  /* 0x0000000400007c0c */ /* 0x000fe2000bf26270 */
[----:B------:R-:W-:Y:S01]  /*bd80*/  ULDC.64 UR6, c[0x0][0x208] ;  /* 0x0000820000067ab9 */ /* 0x000fe20000000a00 */
[----:B------:R-:W-:Y:S01]  /*bd90*/  ISETP.GE.AND P2, PT, R2, UR4, PT ;  /* 0x0000000402007c0c */ /* 0x000fe2000bf46270 */
[C---:B------:R-:W-:Y:S01]  /*bda0*/  VIADD R14, R3.reuse, 0x38 ;  /* 0x00000038030e7836 */ /* 0x040fe20000000000 */
[----:B------:R-:W-:Y:S01]  /*bdb0*/  ISETP.GE.AND P5, PT, R12, UR4, PT ;  /* 0x000000040c007c0c */ /* 0x000fe2000bfa6270 */
[----:B------:R-:W-:Y:S01]  /*bdc0*/  VIADD R15, R3, 0x40 ;  /* 0x00000040030f7836 */ /* 0x000fe20000000000 */
[----:B------:R-:W-:Y:S01]  /*bdd0*/  ISETP.GE.AND P6, PT, R13, UR4, PT ;  /* 0x000000040d007c0c */ /* 0x000fe2000bfc6270 */
[C---:B------:R-:W-:Y:S01]  /*bde0*/  VIADD R16, R3.reuse, 0x48 ;  /* 0x0000004803107836 */ /* 0x040fe20000000000 */
[C---:B------:R-:W-:Y:S01]  /*bdf0*/  IADD3 R20, R3.reuse, 0x50, RZ ;  /* 0x0000005003147810 */ /* 0x040fe20007ffe0ff */
[----:B------:R-:W-:Y:S01]  /*be00*/  VIADD R21, R3, 0x58 ;  /* 0x0000005803157836 */ /* 0x000fe20000000000 */
[----:B------:R-:W-:Y:S01]  /*be10*/  ISETP.GE.AND P3, PT, R15, UR4, PT ;  /* 0x000000040f007c0c */ /* 0x000fe2000bf66270 */
[----:B-1-3--:R-:W-:Y:S01]  /*be20*/  @!P0 IMAD.WIDE R6, R3, 0x4, R4 ;  /* 0x0000000403068825 */ /* 0x00afe200078e0204 */
[----:B------:R-:W-:-:S02]  /*be30*/  ISETP.GE.AND P4, PT, R16, UR4, PT ;  /* 0x0000000410007c0c */ /* 0x000fc4000bf86270 */
[----:B------:R-:W-:Y:S02]  /*be40*/  @!P1 LEA.HI R0, R0, R0, RZ, 0x1 ;  /* 0x0000000000009211 */ /* 0x000fe400078f08ff */
[----:B------:R-:W-:Y:S01]  /*be50*/  @!P2 LEA.HI R2, R2, R2, RZ, 0x1 ;  /* 0x000000020202a211 */ /* 0x000fe200078f08ff */
[----:B------:R0:W-:Y:S01]  /*be60*/  @!P0 ST.E.64 desc[UR6][R6.64], R26 ;  /* 0x0000001a06008985 */ /* 0x0001e2000c101b06 */
[----:B------:R-:W-:Y:S01]  /*be70*/  @!P1 LOP3.LUT R9, R0, 0xfffffffe, RZ, 0xc0, !PT ;  /* 0xfffffffe00099812 */ /* 0x000fe200078ec0ff */
[C---:B------:R-:W-:Y:S01]  /*be80*/  VIADD R0, R3.reuse, 0x28 ;  /* 0x0000002803007836 */ /* 0x040fe20000000000 */
[----:B------:R-:W-:Y:S02]  /*be90*/  @!P2 LOP3.LUT R11, R2, 0xfffffffe, RZ, 0xc0, !PT ;  /* 0xfffffffe020ba812 */ /* 0x000fe400078ec0ff */
[----:B------:R-:W-:Y:S01]  /*bea0*/  IADD3 R2, R3, 0x30, RZ ;  /* 0x0000003003027810 */ /* 0x000fe20007ffe0ff */
[----:B------:R-:W-:Y:S01]  /*beb0*/  @!P1 IMAD.WIDE R8, R9, 0x4, R4 ;  /* 0x0000000409089825 */ /* 0x000fe200078e0204 */
[----:B------:R-:W-:-:S02]  /*bec0*/  ISETP.GE.AND P0, PT, R0, UR4, PT ;  /* 0x0000000400007c0c */ /* 0x000fc4000bf06270 */
[----:B------:R-:W-:Y:S01]  /*bed0*/  @!P5 LEA.HI R12, R12, R12, RZ, 0x1 ;  /* 0x0000000c0c0cd211 */ /* 0x000fe200078f08ff */
[----:B------:R-:W-:Y:S01]  /*bee0*/  @!P2 IMAD.WIDE R10, R11, 0x4, R4 ;  /* 0x000000040b0aa825 */ /* 0x000fe200078e0204 */
[----:B------:R1:W-:Y:S01]  /*bef0*/  @!P1 ST.E.64 desc[UR6][R8.64], R30 ;  /* 0x0000001e08009985 */ /* 0x0003e2000c101b06 */
[----:B------:R-:W-:Y:S02]  /*bf00*/  ISETP.GE.AND P1, PT, R2, UR4, PT ;  /* 0x0000000402007c0c */ /* 0x000fe4000bf26270 */
[----:B------:R-:W-:Y:S01]  /*bf10*/  @!P6 LEA.HI R13, R13, R13, RZ, 0x1 ;  /* 0x0000000d0d0de211 */ /* 0x000fe200078f08ff */
[----:B------:R2:W-:Y:S01]  /*bf20*/  @!P2 ST.E.64 desc[UR6][R10.64], R34 ;  /* 0x000000220a00a985 */ /* 0x0005e2000c101b06 */
[----:B------:R-:W-:Y:S02]  /*bf30*/  ISETP.GE.AND P2, PT, R14, UR4, PT ;  /* 0x000000040e007c0c */ /* 0x000fe4000bf46270 */
[----:B0-----:R-:W-:Y:S02]  /*bf40*/  @!P5 LOP3.LUT R7, R12, 0xfffffffe, RZ, 0xc0, !PT ;  /* 0xfffffffe0c07d812 */ /* 0x001fe400078ec0ff */
[----:B------:R-:W-:-:S02]  /*bf50*/  @!P0 LEA.HI R0, R0, R0, RZ, 0x1 ;  /* 0x0000000000008211 */ /* 0x000fc400078f08ff */
[----:B------:R-:W-:Y:S01]  /*bf60*/  @!P4 LEA.HI R16, R16, R16, RZ, 0x1 ;  /* 0x000000101010c211 */ /* 0x000fe200078f08ff */
[--C-:B------:R-:W-:Y:S01]  /*bf70*/  @!P5 IMAD.WIDE R6, R7, 0x4, R4.reuse ;  /* 0x000000040706d825 */ /* 0x100fe200078e0204 */
[----:B-1----:R-:W-:Y:S02]  /*bf80*/  @!P6 LOP3.LUT R9, R13, 0xfffffffe, RZ, 0xc0, !PT ;  /* 0xfffffffe0d09e812 */ /* 0x002fe400078ec0ff */
[----:B------:R-:W-:Y:S02]  /*bf90*/  @!P1 LEA.HI R2, R2, R2, RZ, 0x1 ;  /* 0x0000000202029211 */ /* 0x000fe400078f08ff */
[----:B------:R0:W-:Y:S01]  /*bfa0*/  @!P5 ST.E.64 desc[UR6][R6.64], R38 ;  /* 0x000000260600d985 */ /* 0x0001e2000c101b06 */
[----:B------:R-:W-:Y:S01]  /*bfb0*/  @!P2 LEA.HI R14, R14, R14, RZ, 0x1 ;  /* 0x0000000e0e0ea211 */ /* 0x000fe200078f08ff */
[----:B------:R-:W-:Y:S01]  /*bfc0*/  @!P6 IMAD.WIDE R8, R9, 0x4, R4 ;  /* 0x000000040908e825 */ /* 0x000fe200078e0204 */
[----:B--2---:R-:W-:Y:S02]  /*bfd0*/  @!P3 LEA.HI R10, R15, R15, RZ, 0x1 ;  /* 0x0000000f0f0ab211 */ /* 0x004fe400078f08ff */
[----:B------:R-:W-:Y:S01]  /*bfe0*/  @!P0 LOP3.LUT R11, R0, 0xfffffffe, RZ, 0xc0, !PT ;  /* 0xfffffffe000b8812 */ /* 0x000fe200078ec0ff */
[C---:B------:R-:W-:Y:S01]  /*bff0*/  VIADD R0, R3.reuse, 0x60 ;  /* 0x0000006003007836 */ /* 0x040fe20000000000 */
[----:B------:R-:W-:Y:S01]  /*c000*/  @!P1 LOP3.LUT R13, R2, 0xfffffffe, RZ, 0xc0, !PT ;  /* 0xfffffffe020d9812 */ /* 0x000fe200078ec0ff */
[----:B------:R1:W-:Y:S01]  /*c010*/  @!P6 ST.E.64 desc[UR6][R8.64], R42 ;  /* 0x0000002a0800e985 */ /* 0x0003e2000c101b06 */
[----:B------:R-:W-:Y:S01]  /*c020*/  @!P2 LOP3.LUT R15, R14, 0xfffffffe, RZ, 0xc0, !PT ;  /* 0xfffffffe0e0fa812 */ /* 0x000fe200078ec0ff */
[----:B------:R-:W-:Y:S01]  /*c030*/  VIADD R2, R3, 0x68 ;  /* 0x0000006803027836 */ /* 0x000fe20000000000 */
[----:B------:R-:W-:-:S02]  /*c040*/  @!P3 LOP3.LUT R17, R10, 0xfffffffe, RZ, 0xc0, !PT ;  /* 0xfffffffe0a11b812 */ /* 0x000fc400078ec0ff */
[----:B------:R-:W-:Y:S01]  /*c050*/  @!P4 LOP3.LUT R19, R16, 0xfffffffe, RZ, 0xc0, !PT ;  /* 0xfffffffe1013c812 */ /* 0x000fe200078ec0ff */
[--C-:B0-----:R-:W-:Y:S01]  /*c060*/  @!P0 IMAD.WIDE R6, R11, 0x4, R4.reuse ;  /* 0x000000040b068825 */ /* 0x101fe200078e0204 */
[----:B------:R-:W-:Y:S02]  /*c070*/  ISETP.GE.AND P5, PT, R20, UR4, PT ;  /* 0x0000000414007c0c */ /* 0x000fe4000bfa6270 */
[----:B------:R-:W-:Y:S01]  /*c080*/  ISETP.GE.AND P6, PT, R21, UR4, PT ;  /* 0x0000000415007c0c */ /* 0x000fe2000bfc6270 */
[--C-:B------:R-:W-:Y:S01]  /*c090*/  @!P2 IMAD.WIDE R10, R15, 0x4, R4.reuse ;  /* 0x000000040f0aa825 */ /* 0x100fe200078e0204 */
[----:B------:R0:W-:Y:S01]  /*c0a0*/  @!P0 ST.E.64 desc[UR6][R6.64], R46 ;  /* 0x0000002e06008985 */ /* 0x0001e2000c101b06 */
[----:B------:R-:W-:Y:S02]  /*c0b0*/  IADD3 R16, R3, 0x70, RZ ;  /* 0x0000007003107810 */ /* 0x000fe40007ffe0ff */
[----:B-1----:R-:W-:-:S04]  /*c0c0*/  @!P1 IMAD.WIDE R8, R13, 0x4, R4 ;  /* 0x000000040d089825 */ /* 0x002fc800078e0204 */
[--C-:B------:R-:W-:Y:S01]  /*c0d0*/  @!P3 IMAD.WIDE R12, R17, 0x4, R4.reuse ;  /* 0x00000004110cb825 */ /* 0x100fe200078e0204 */
[----:B------:R1:W-:Y:S01]  /*c0e0*/  @!P1 ST.E.64 desc[UR6][R8.64], R50 ;  /* 0x0000003208009985 */ /* 0x0003e2000c101b06 */
[----:B------:R-:W-:Y:S02]  /*c0f0*/  @!P5 LEA.HI R20, R20, R20, RZ, 0x1 ;  /* 0x000000141414d211 */ /* 0x000fe400078f08ff */
[----:B------:R-:W-:Y:S01]  /*c100*/  @!P4 IMAD.WIDE R14, R19, 0x4, R4 ;  /* 0x00000004130ec825 */ /* 0x000fe200078e0204 */
[----:B------:R2:W-:Y:S01]  /*c110*/  @!P2 ST.E.64 desc[UR6][R10.64], R54 ;  /* 0x000000360a00a985 */ /* 0x0005e2000c101b06 */
[----:B------:R-:W-:Y:S02]  /*c120*/  ISETP.GE.AND P2, PT, R16, UR4, PT ;  /* 0x0000000410007c0c */ /* 0x000fe4000bf46270 */
[C---:B------:R-:W-:Y:S01]  /*c130*/  VIADD R17, R3.reuse, 0x78 ;  /* 0x0000007803117836 */ /* 0x040fe20000000000 */
[----:B------:R3:W-:Y:S01]  /*c140*/  @!P3 ST.E.64 desc[UR6][R12.64], R58 ;  /* 0x0000003a0c00b985 */ /* 0x0007e2000c101b06 */
[----:B------:R-:W-:Y:S01]  /*c150*/  VIADD R19, R3, 0x80 ;  /* 0x0000008003137836 */ /* 0x000fe20000000000 */
[----:B------:R-:W-:-:S02]  /*c160*/  ISETP.GE.AND P3, PT, R2, UR4, PT ;  /* 0x0000000402007c0c */ /* 0x000fc4000bf66270 */
[----:B------:R4:W-:Y:S01]  /*c170*/  @!P4 ST.E.64 desc[UR6][R14.64], R62 ;  /* 0x0000003e0e00c985 */ /* 0x0009e2000c101b06 */
[----:B------:R-:W-:Y:S02]  /*c180*/  ISETP.GE.AND P4, PT, R0, UR4, PT ;  /* 0x0000000400007c0c */ /* 0x000fe4000bf86270 */
[----:B------:R-:W-:Y:S02]  /*c190*/  ISETP.GE.AND P1, PT, R17, UR4, PT ;  /* 0x0000000411007c0c */ /* 0x000fe4000bf26270 */
[----:B------:R-:W-:Y:S02]  /*c1a0*/  ISETP.GE.AND P0, PT, R19, UR4, PT ;  /* 0x0000000413007c0c */ /* 0x000fe4000bf06270 */
[----:B------:R-:W-:Y:S02]  /*c1b0*/  @!P6 LEA.HI R21, R21, R21, RZ, 0x1 ;  /* 0x000000151515e211 */ /* 0x000fe400078f08ff */
[----:B0-----:R-:W-:Y:S01]  /*c1c0*/  @!P5 LOP3.LUT R7, R20, 0xfffffffe, RZ, 0xc0, !PT ;  /* 0xfffffffe1407d812 */ /* 0x001fe200078ec0ff */
[----:B------:R-:W-:Y:S01]  /*c1d0*/  VIADD R20, R3, 0x88 ;  /* 0x0000008803147836 */ /* 0x000fe20000000000 */
[----:B-1----:R-:W-:-:S02]  /*c1e0*/  @!P6 LOP3.LUT R9, R21, 0xfffffffe, RZ, 0xc0, !PT ;  /* 0xfffffffe1509e812 */ /* 0x002fc400078ec0ff */
[----:B------:R-:W-:Y:S01]  /*c1f0*/  @!P3 LEA.HI R2, R2, R2, RZ, 0x1 ;  /* 0x000000020202b211 */ /* 0x000fe200078f08ff */
[--C-:B------:R-:W-:Y:S01]  /*c200*/  @!P5 IMAD.WIDE R6, R7, 0x4, R4.reuse ;  /* 0x000000040706d825 */ /* 0x100fe200078e0204 */
[----:B------:R-:W-:Y:S02]  /*c210*/  @!P4 LEA.HI R0, R0, R0, RZ, 0x1 ;  /* 0x000000000000c211 */ /* 0x000fe400078f08ff */
        /* <DEDUP_REMOVED lines=8> */
[C---:B------:R-:W-:Y:S01]  /*c2a0*/  VIADD R0, R3.reuse, 0x98 ;  /* 0x0000009803007836 */ /* 0x040fe20000000000 */
[----:B----4-:R-:W-:Y:S01]  /*c2b0*/  @!P2 LOP3.LUT R15, R16, 0xfffffffe, RZ, 0xc0, !PT ;  /* 0xfffffffe100fa812 */ /* 0x010fe200078ec0ff */
[----:B------:R-:W-:Y:S01]  /*c2c0*/  VIADD R2, R3, 0xa0 ;  /* 0x000000a003027836 */ /* 0x000fe20000000000 */
[----:B------:R-:W-:Y:S01]  /*c2d0*/  @!P1 LOP3.LUT R17, R17, 0xfffffffe, RZ, 0xc0, !PT ;  /* 0xfffffffe11119812 */ /* 0x000fe200078ec0ff */
[----:B------:R-:W-:Y:S01]  /*c2e0*/  VIADD R16, R3, 0xa8 ;  /* 0x000000a803107836 */ /* 0x000fe20000000000 */
[----:B------:R-:W-:-:S02]  /*c2f0*/  @!P0 LOP3.LUT R19, R19, 0xfffffffe, RZ, 0xc0, !PT ;  /* 0xfffffffe13138812 */ /* 0x000fc400078ec0ff */
[----:B------:R-:W-:Y:S01]  /*c300*/  IADD3 R21, R3, 0x90, RZ ;  /* 0x0000009003157810 */ /* 0x000fe20007ffe0ff */
[--C-:B0-----:R-:W-:Y:S01]  /*c310*/  @!P4 IMAD.WIDE R6, R11, 0x4, R4.reuse ;  /* 0x000000040b06c825 */ /* 0x101fe200078e0204 */
[----:B------:R-:W-:Y:S02]  /*c320*/  ISETP.GE.AND P6, PT, R20, UR4, PT ;  /* 0x0000000414007c0c */ /* 0x000fe4000bfc6270 */
[----:B------:R-:W-:Y:S01]  /*c330*/  ISETP.GE.AND P5, PT, R21, UR4, PT ;  /* 0x0000000415007c0c */ /* 0x000fe2000bfa6270 */
[--C-:B-1----:R-:W-:Y:S01]  /*c340*/  @!P3 IMAD.WIDE R8, R13, 0x4, R4.reuse ;  /* 0x000000040d08b825 */ /* 0x102fe200078e0204 */
[----:B------:R0:W-:Y:S01]  /*c350*/  @!P4 ST.E.64 desc[UR6][R6.64], R74 ;  /* 0x0000004a0600c985 */ /* 0x0001e2000c101b06 */
[----:B------:R-:W-:Y:S02]  /*c360*/  ISETP.GE.AND P4, PT, R2, UR4, PT ;  /* 0x0000000402007c0c */ /* 0x000fe4000bf86270 */
[----:B------:R-:W-:Y:S01]  /*c370*/  @!P2 IMAD.WIDE R10, R15, 0x4, R4 ;  /* 0x000000040f0aa825 */ /* 0x000fe200078e0204 */
[----:B------:R1:W-:Y:S01]  /*c380*/  @!P3 ST.E.64 desc[UR6][R8.64], R78 ;  /* 0x0000004e0800b985 */ /* 0x0003e2000c101b06 */
[----:B------:R-:W-:-:S02]  /*c390*/  ISETP.GE.AND P3, PT, R16, UR4, PT ;  /* 0x0000000410007c0c */ /* 0x000fc4000bf66270 */
[--C-:B------:R-:W-:Y:S01]  /*c3a0*/  @!P1 IMAD.WIDE R12, R17, 0x4, R4.reuse ;  /* 0x00000004110c9825 */ /* 0x100fe200078e0204 */
[----:B------:R2:W-:Y:S01]  /*c3b0*/  @!P2 ST.E.64 desc[UR6][R10.64], R82 ;  /* 0x000000520a00a985 */ /* 0x0005e2000c101b06 */
[----:B------:R-:W-:Y:S02]  /*c3c0*/  IADD3 R17, R3, 0xb0, RZ ;  /* 0x000000b003117810 */ /* 0x000fe40007ffe0ff */
[----:B------:R-:W-:Y:S01]  /*c3d0*/  @!P0 IMAD.WIDE R14, R19, 0x4, R4 ;  /* 0x00000004130e8825 */ /* 0x000fe200078e0204 */
[----:B------:R3:W-:Y:S01]  /*c3e0*/  @!P1 ST.E.64 desc[UR6][R12.64], R86 ;  /* 0x000000560c009985 */ /* 0x0007e2000c101b06 */
[----:B------:R-:W-:Y:S02]  /*c3f0*/  @!P6 LEA.HI R20, R20, R20, RZ, 0x1 ;  /* 0x000000141414e211 */ /* 0x000fe400078f08ff */
[----:B------:R-:W-:Y:S01]  /*c400*/  VIADD R19, R3, 0xb8 ;  /* 0x000000b803137836 */ /* 0x000fe20000000000 */
[----:B------:R-:W-:Y:S01]  /*c410*/  @!P0 ST.E.64 desc[UR6][R14.64], R90 ;  /* 0x0000005a0e008985 */ /* 0x000fe2000c101b06 */
[----:B------:R-:W-:-:S02]  /*c420*/  ISETP.GE.AND P0, PT, R0, UR4, PT ;  /* 0x0000000400007c0c */ /* 0x000fc4000bf06270 */
[----:B------:R-:W-:Y:S02]  /*c430*/  @!P5 LEA.HI R21, R21, R21, RZ, 0x1 ;  /* 0x000000151515d211 */ /* 0x000fe400078f08ff */
[----:B------:R-:W-:Y:S02]  /*c440*/  ISETP.GE.AND P2, PT, R17, UR4, PT ;  /* 0x0000000411007c0c */ /* 0x000fe4000bf46270 */
[----:B0-----:R-:W-:Y:S01]  /*c450*/  @!P6 LOP3.LUT R7, R20, 0xfffffffe, RZ, 0xc0, !PT ;  /* 0xfffffffe1407e812 */ /* 0x001fe200078ec0ff */
[----:B------:R-:W-:Y:S01]  /*c460*/  VIADD R20, R3, 0xc0 ;  /* 0x000000c003147836 */ /* 0x000fe20000000000 */
[----:B------:R-:W-:Y:S02]  /*c470*/  ISETP.GE.AND P1, PT, R19, UR4, PT ;  /* 0x0000000413007c0c */ /* 0x000fe4000bf26270 */
[----:B-1----:R-:W-:Y:S01]  /*c480*/  @!P5 LOP3.LUT R9, R21, 0xfffffffe, RZ, 0xc0, !PT ;  /* 0xfffffffe1509d812 */ /* 0x002fe200078ec0ff */
[----:B------:R-:W-:Y:S01]  /*c490*/  @!P6 IMAD.WIDE R6, R7, 0x4, R4 ;  /* 0x000000040706e825 */ /* 0x000fe200078e0204 */
[----:B------:R-:W-:-:S02]  /*c4a0*/  @!P4 LEA.HI R2, R2, R2, RZ, 0x1 ;  /* 0x000000020202c211 */ /* 0x000fc400078f08ff */
[----:B------:R-:W-:Y:S01]  /*c4b0*/  @!P0 LEA.HI R0, R0, R0, RZ, 0x1 ;  /* 0x0000000000008211 */ /* 0x000fe200078f08ff */
[----:B------:R-:W-:Y:S01]  /*c4c0*/  @!P5 IMAD.WIDE R8, R9, 0x4, R4 ;  /* 0x000000040908d825 */ /* 0x000fe200078e0204 */
[----:B------:R0:W-:Y:S01]  /*c4d0*/  @!P6 ST.E.64 desc[UR6][R6.64], R94 ;  /* 0x0000005e0600e985 */ /* 0x0001e2000c101b06 */
[----:B------:R-:W-:Y:S02]  /*c4e0*/  @!P3 LEA.HI R16, R16, R16, RZ, 0x1 ;  /* 0x000000101010b211 */ /* 0x000fe400078f08ff */
[----:B--2---:R-:W-:Y:S01]  /*c4f0*/  @!P0 LOP3.LUT R11, R0, 0xfffffffe, RZ, 0xc0, !PT ;  /* 0xfffffffe000b8812 */ /* 0x004fe200078ec0ff */
[----:B------:R1:W-:Y:S01]  /*c500*/  @!P5 ST.E.64 desc[UR6][R8.64], R98 ;  /* 0x000000620800d985 */ /* 0x0003e2000c101b06 */
[----:B------:R-:W-:Y:S01]  /*c510*/  VIADD R21, R3, 0xc8 ;  /* 0x000000c803157836 */ /* 0x000fe20000000000 */
[----:B------:R-:W-:Y:S02]  /*c520*/  ISETP.GE.AND P5, PT, R20, UR4, PT ;  /* 0x0000000414007c0c */ /* 0x000fe4000bfa6270 */
[----:B------:R-:W-:-:S02]  /*c530*/  @!P2 LEA.HI R17, R17, R17, RZ, 0x1 ;  /* 0x000000111111a211 */ /* 0x000fc400078f08ff */
[----:B------:R-:W-:Y:S02]  /*c540*/  @!P1 LEA.HI R19, R19, R19, RZ, 0x1 ;  /* 0x0000001313139211 */ /* 0x000fe400078f08ff */
[----:B---3--:R-:W-:Y:S01]  /*c550*/  @!P4 LOP3.LUT R13, R2, 0xfffffffe, RZ, 0xc0, !PT ;  /* 0xfffffffe020dc812 */ /* 0x008fe200078ec0ff */
[C---:B------:R-:W-:Y:S01]  /*c560*/  VIADD R2, R3.reuse, 0xd8 ;  /* 0x000000d803027836 */ /* 0x040fe20000000000 */
[----:B------:R-:W-:Y:S01]  /*c570*/  IADD3 R0, R3, 0xd0, RZ ;  /* 0x000000d003007810 */ /* 0x000fe20007ffe0ff */
[--C-:B0-----:R-:W-:Y:S01]  /*c580*/  @!P0 IMAD.WIDE R6, R11, 0x4, R4.reuse ;  /* 0x000000040b068825 */ /* 0x101fe200078e0204 */
[----:B------:R-:W-:Y:S02]  /*c590*/  @!P3 LOP3.LUT R15, R16, 0xfffffffe, RZ, 0xc0, !PT ;  /* 0xfffffffe100fb812 */ /* 0x000fe400078ec0ff */
[----:B------:R-:W-:Y:S01]  /*c5a0*/  @!P2 LOP3.LUT R17, R17, 0xfffffffe, RZ, 0xc0, !PT ;  /* 0xfffffffe1111a812 */ /* 0x000fe200078ec0ff */
[--C-:B-1----:R-:W-:Y:S01]  /*c5b0*/  @!P4 IMAD.WIDE R8, R13, 0x4, R4.reuse ;  /* 0x000000040d08c825 */ /* 0x102fe200078e0204 */
[----:B------:R-:W-:Y:S01]  /*c5c0*/  ISETP.GE.AND P6, PT, R21, UR4, PT ;  /* 0x0000000415007c0c */ /* 0x000fe2000bfc6270 */
[----:B------:R0:W-:Y:S01]  /*c5d0*/  @!P0 ST.E.64 desc[UR6][R6.64], R102 ;  /* 0x0000006606008985 */ /* 0x0001e2000c101b06 */
[----:B------:R-:W-:Y:S01]  /*c5e0*/  @!P1 LOP3.LUT R19, R19, 0xfffffffe, RZ, 0xc0, !PT ;  /* 0xfffffffe13139812 */ /* 0x000fe200078ec0ff */
[--C-:B------:R-:W-:Y:S01]  /*c5f0*/  @!P3 IMAD.WIDE R10, R15, 0x4, R4.reuse ;  /* 0x000000040f0ab825 */ /* 0x100fe200078e0204 */
[----:B------:R-:W-:Y:S01]  /*c600*/  ISETP.GE.AND P0, PT, R0, UR4, PT ;  /* 0x0000000400007c0c */ /* 0x000fe2000bf06270 */
[----:B------:R1:W-:Y:S01]  /*c610*/  @!P4 ST.E.64 desc[UR6][R8.64], R106 ;  /* 0x0000006a0800c985 */ /* 0x0003e2000c101b06 */
[----:B------:R-:W-:Y:S01]  /*c620*/  @!P5 LEA.HI R20, R20, R20, RZ, 0x1 ;  /* 0x000000141414d211 */ /* 0x000fe200078f08ff */
[----:B------:R-:W-:-:S02]  /*c630*/  @!P2 IMAD.WIDE R12, R17, 0x4, R4 ;  /* 0x00000004110ca825 */ /* 0x000fc400078e0204 */
[----:B------:R2:W-:Y:S02]  /*c640*/  @!P3 ST.E.64 desc[UR6][R10.64], R110 ;  /* 0x0000006e0a00b985 */ /* 0x0005e4000c101b06 */
[--C-:B------:R-:W-:Y:S01]  /*c650*/  @!P1 IMAD.WIDE R14, R19, 0x4, R4.reuse ;  /* 0x00000004130e9825 */ /* 0x100fe200078e0204 */
[----:B------:R-:W-:Y:S01]  /*c660*/  IADD3 R19, R3, 0xf0, RZ ;  /* 0x000000f003137810 */ /* 0x000fe20007ffe0ff */
[----:B------:R-:W-:Y:S01]  /*c670*/  @!P2 ST.E.64 desc[UR6][R12.64], R114 ;  /* 0x000000720c00a985 */ /* 0x000fe2000c101b06 */
[----:B------:R-:W-:Y:S01]  /*c680*/  @!P6 LEA.HI R21, R21, R21, RZ, 0x1 ;  /* 0x000000151515e211 */ /* 0x000fe200078f08ff */
[C---:B------:R-:W-:Y:S01]  /*c690*/  VIADD R16, R3.reuse, 0xe0 ;  /* 0x000000e003107836 */ /* 0x040fe20000000000 */
[----:B0-----:R-:W-:Y:S01]  /*c6a0*/  @!P5 LOP3.LUT R7, R20, 0xfffffffe, RZ, 0xc0, !PT ;  /* 0xfffffffe1407d812 */ /* 0x001fe200078ec0ff */
[C---:B------:R-:W-:Y:S01]  /*c6b0*/  VIADD R17, R3.reuse, 0xe8 ;  /* 0x000000e803117836 */ /* 0x040fe20000000000 */
[----:B------:R-:W-:Y:S01]  /*c6c0*/  @!P1 ST.E.64 desc[UR6][R14.64], R118 ;  /* 0x000000760e009985 */ /* 0x000fe2000c101b06 */
[----:B------:R-:W-:Y:S01]  /*c6d0*/  ISETP.GE.AND P1, PT, R2, UR4, PT ;  /* 0x0000000402007c0c */ /* 0x000fe2000bf26270 */
[----:B------:R-:W-:Y:S01]  /*c6e0*/  VIADD R3, R3, 0xf8 ;  /* 0x000000f803037836 */ /* 0x000fe20000000000 */
[----:B------:R-:W-:Y:S01]  /*c6f0*/  ISETP.GE.AND P2, PT, R16, UR4, PT ;  /* 0x0000000410007c0c */ /* 0x000fe2000bf46270 */
[----:B------:R-:W-:Y:S01]  /*c700*/  @!P5 IMAD.WIDE R6, R7, 0x4, R4 ;  /* 0x000000040706d825 */ /* 0x000fe200078e0204 */
[----:B------:R-:W-:-:S02]  /*c710*/  ISETP.GE.AND P3, PT, R17, UR4, PT ;  /* 0x0000000411007c0c */ /* 0x000fc4000bf66270 */
[----:B------:R-:W-:Y:S02]  /*c720*/  ISETP.GE.AND P4, PT, R19, UR4, PT ;  /* 0x0000000413007c0c */ /* 0x000fe4000bf86270 */
[----:B------:R-:W-:Y:S01]  /*c730*/  @!P0 LEA.HI R0, R0, R0, RZ, 0x1 ;  /* 0x0000000000008211 */ /* 0x000fe200078f08ff */
[----:B------:R0:W-:Y:S01]  /*c740*/  @!P5 ST.E.64 desc[UR6][R6.64], R122 ;  /* 0x0000007a0600d985 */ /* 0x0001e2000c101b06 */
[----:B-1----:R-:W-:Y:S02]  /*c750*/  @!P6 LOP3.LUT R9, R21, 0xfffffffe, RZ, 0xc0, !PT ;  /* 0xfffffffe1509e812 */ /* 0x002fe400078ec0ff */
[----:B--2---:R-:W-:Y:S02]  /*c760*/  @!P0 LOP3.LUT R11, R0, 0xfffffffe, RZ, 0xc0, !PT ;  /* 0xfffffffe000b8812 */ /* 0x004fe400078ec0ff */
[----:B------:R-:W-:Y:S01]  /*c770*/  @!P1 LEA.HI R2, R2, R2, RZ, 0x1 ;  /* 0x0000000202029211 */ /* 0x000fe200078f08ff */
[----:B------:R-:W-:Y:S01]  /*c780*/  @!P6 IMAD.WIDE R8, R9, 0x4, R4 ;  /* 0x000000040908e825 */ /* 0x000fe200078e0204 */
[----:B------:R-:W-:-:S02]  /*c790*/  @!P2 LEA.HI R16, R16, R16, RZ, 0x1 ;  /* 0x000000101010a211 */ /* 0x000fc400078f08ff */
[----:B------:R-:W-:Y:S02]  /*c7a0*/  @!P3 LEA.HI R17, R17, R17, RZ, 0x1 ;  /* 0x000000111111b211 */ /* 0x000fe400078f08ff */
[----:B------:R1:W-:Y:S01]  /*c7b0*/  @!P6 ST.E.64 desc[UR6][R8.64], R126 ;  /* 0x0000007e0800e985 */ /* 0x0003e2000c101b06 */
[----:B------:R-:W-:Y:S01]  /*c7c0*/  @!P4 LEA.HI R19, R19, R19, RZ, 0x1 ;  /* 0x000000131313c211 */ /* 0x000fe200078f08ff */
[----:B0-----:R-:W-:Y:S01]  /*c7d0*/  @!P0 IMAD.WIDE R6, R11, 0x4, R4 ;  /* 0x000000040b068825 */ /* 0x001fe200078e0204 */
[----:B------:R-:W-:Y:S02]  /*c7e0*/  @!P1 LOP3.LUT R13, R2, 0xfffffffe, RZ, 0xc0, !PT ;  /* 0xfffffffe020d9812 */ /* 0x000fe400078ec0ff */
[----:B------:R-:W-:Y:S02]  /*c7f0*/  @!P2 LOP3.LUT R15, R16, 0xfffffffe, RZ, 0xc0, !PT ;  /* 0xfffffffe100fa812 */ /* 0x000fe400078ec0ff */
[----:B------:R0:W-:Y:S01]  /*c800*/  @!P0 ST.E.64 desc[UR6][R6.64], R130 ;  /* 0x0000008206008985 */ /* 0x0001e2000c101b06 */
[----:B------:R-:W-:-:S02]  /*c810*/  ISETP.GE.AND P0, PT, R3, UR4, PT ;  /* 0x0000000403007c0c */ /* 0x000fc4000bf06270 */
[----:B------:R-:W-:Y:S01]  /*c820*/  @!P3 LOP3.LUT R17, R17, 0xfffffffe, RZ, 0xc0, !PT ;  /* 0xfffffffe1111b812 */ /* 0x000fe200078ec0ff */
[----:B------:R-:W-:Y:S01]  /*c830*/  @!P2 IMAD.WIDE R10, R15, 0x4, R4 ;  /* 0x000000040f0aa825 */ /* 0x000fe200078e0204 */
[----:B------:R-:W-:-:S03]  /*c840*/  @!P4 LOP3.LUT R19, R19, 0xfffffffe, RZ, 0xc0, !PT ;  /* 0xfffffffe1313c812 */ /* 0x000fc600078ec0ff */
[----:B-1----:R-:W-:-:S04]  /*c850*/  @!P1 IMAD.WIDE R8, R13, 0x4, R4 ;  /* 0x000000040d089825 */ /* 0x002fc800078e0204 */
[--C-:B------:R-:W-:Y:S01]  /*c860*/  @!P3 IMAD.WIDE R12, R17, 0x4, R4.reuse ;  /* 0x00000004110cb825 */ /* 0x100fe200078e0204 */
[----:B------:R0:W-:Y:S03]  /*c870*/  @!P1 ST.E.64 desc[UR6][R8.64], R134 ;  /* 0x0000008608009985 */ /* 0x0001e6000c101b06 */
[----:B------:R-:W-:Y:S01]  /*c880*/  @!P4 IMAD.WIDE R14, R19, 0x4, R4 ;  /* 0x00000004130ec825 */ /* 0x000fe200078e0204 */
[----:B------:R0:W-:Y:S04]  /*c890*/  @!P2 ST.E.64 desc[UR6][R10.64], R138 ;  /* 0x0000008a0a00a985 */ /* 0x0001e8000c101b06 */
[----:B------:R0:W-:Y:S04]  /*c8a0*/  @!P3 ST.E.64 desc[UR6][R12.64], R142 ;  /* 0x0000008e0c00b985 */ /* 0x0001e8000c101b06 */
[----:B------:R0:W-:Y:S01]  /*c8b0*/  @!P4 ST.E.64 desc[UR6][R14.64], R146 ;  /* 0x000000920e00c985 */ /* 0x0001e2000c101b06 */
[----:B------:R-:W-:Y:S05]  /*c8c0*/  @P0 BRA `(.L_x_8) ;  /* 0x0000004000a40947 */ /* 0x000fea0003800000 */
[----:B------:R-:W-:Y:S01]  /*c8d0*/  LEA.HI R3, R3, R3, RZ, 0x1 ;  /* 0x0000000303037211 */ /* 0x000fe200078f08ff */
[----:B------:R-:W-:-:S03]  /*c8e0*/  ULDC.64 UR4, c[0x0][0x208] ;  /* 0x0000820000047ab9 */ /* 0x000fc60000000a00 */
[----:B------:R-:W-:-:S05]  /*c8f0*/  LOP3.LUT R3, R3, 0xfffffffe, RZ, 0xc0, !PT ;  /* 0xfffffffe03037812 */ /* 0x000fca00078ec0ff */
[----:B------:R-:W-:-:S05]  /*c900*/  IMAD.WIDE R4, R3, 0x4, R4 ;  /* 0x0000000403047825 */ /* 0x000fca00078e0204 */
[----:B------:R1:W-:Y:S01]  /*c910*/  ST.E.64 desc[UR4][R4.64], R150 ;  /* 0x0000009604007985 */ /* 0x0003e2000c101b04 */
[----:B------:R-:W-:Y:S05]  /*c920*/  BRA `(.L_x_8) ;  /* 0x00000040008c7947 */ /* 0x000fea0003800000 */
.L_x_35:
[----:B------:R-:W0:Y:S02]  /*c930*/  S2R R0, SR_TID.X ;  /* 0x0000000000007919 */ /* 0x000e240000002100 */
[----:B0-----:R-:W-:-:S05]  /*c940*/  VIADD R2, R0, 0xffffff80 ;  /* 0xffffff8000027836 */ /* 0x001fca0000000000 */
[----:B------:R-:W-:-:S13]  /*c950*/  ISETP.GT.AND P0, PT, R2, 0x7f, PT ;  /* 0x0000007f0200780c */ /* 0x000fda0003f04270 */
[----:B------:R-:W-:Y:S05]  /*c960*/  @P0 BRA `(.L_x_8) ;  /* 0x00000040007c0947 */ /* 0x000fea0003800000 */
[----:B------:R-:W0:Y:S01]  /*c970*/  S2R R3, SR_CTAID.X ;  /* 0x0000000000037919 */ /* 0x000e220000002500 */
[----:B------:R-:W1:Y:S01]  /*c980*/  LDC R6, c[0x0][0xbe8] ;  /* 0x0002fa00ff067b82 */ /* 0x000e620000000800 */
[----:B------:R-:W-:Y:S01]  /*c990*/  ULDC UR4, c[0x0][0xa88] ;  /* 0x0002a20000047ab9 */ /* 0x000fe20000000800 */
[----:B0-----:R-:W-:Y:S02]  /*c9a0*/  IMAD R0, R3, 0x80, R0 ;  /* 0x0000008003007824 */ /* 0x001fe400078e0200 */
[----:B-1----:R-:W-:-:S03]  /*c9b0*/  IMAD R3, R6, UR4, RZ ;  /* 0x0000000406037c24 */ /* 0x002fc6000f8e02ff */
[----:B------:R-:W-:-:S04]  /*c9c0*/  IADD3 R0, R0, -0x80, RZ ;  /* 0xffffff8000007810 */ /* 0x000fc80007ffe0ff */
[----:B------:R-:W-:-:S13]  /*c9d0*/  ISETP.GE.AND P0, PT, R0, R3, PT ;  /* 0x000000030000720c */ /* 0x000fda0003f06270 */
[----:B------:R-:W-:Y:S05]  /*c9e0*/  @P0 BRA `(.L_x_8) ;  /* 0x00000040005c0947 */ /* 0x000fea0003800000 */
[----:B------:R-:W-:Y:S01]  /*c9f0*/  ISETP.NE.AND P0, PT, R6, 0x1, PT ;  /* 0x000000010600780c */ /* 0x000fe20003f05270 */
[----:B------:R-:W0:Y:S01]  /*ca00*/  S2UR UR7, SR_CTAID.Z ;  /* 0x00000000000779c3 */ /* 0x000e220000002700 */
[----:B------:R-:W-:Y:S01]  /*ca10*/  R2UR UR11, R18 ;  /* 0x00000000120b72ca */ /* 0x000fe200000e0000 */
[----:B------:R-:W-:Y:S01]  /*ca20*/  ULDC.64 UR8, c[0x0][0xbd0] ;  /* 0x0002f40000087ab9 */ /* 0x000fe20000000a00 */
[----:B------:R-:W-:Y:S01]  /*ca30*/  IMAD.MOV.U32 R5, RZ, RZ, R0 ;  /* 0x000000ffff057224 */ /* 0x000fe200078e0000 */
[----:B------:R-:W-:-:S04]  /*ca40*/  ULDC.64 UR12, c[0x0][0x208] ;  /* 0x00008200000c7ab9 */ /* 0x000fc80000000a00 */
[----:B------:R-:W1:Y:S06]  /*ca50*/  LDC.64 R10, c[0x0][0xbd8] ;  /* 0x0002f600ff0a7b82 */ /* 0x000e6c0000000a00 */
[----:B------:R-:W-:Y:S02]  /*ca60*/  USHF.R.S32.HI UR6, URZ, 0x1f, UR11 ;  /* 0x0000001f3f067899 */ /* 0x000fe4000801140b */
[----:B------:R-:W2:Y:S01]  /*ca70*/  @P0 LDC R7, c[0x0][0xbec] ;  /* 0x0002fb00ff070b82 */ /* 0x000ea20000000800 */
[----:B------:R-:W-:Y:S02]  /*ca80*/  UIMAD.WIDE.U32 UR4, UR11, UR8, URZ ;  /* 0x000000080b0472a5 */ /* 0x000fe4000f8e003f */
[----:B------:R-:W-:-:S04]  /*ca90*/  UIMAD UR6, UR6, UR8, URZ ;  /* 0x00000008060672a4 */ /* 0x000fc8000f8e023f */
[----:B------:R-:W-:Y:S01]  /*caa0*/  UIMAD UR6, UR11, UR9, UR6 ;  /* 0x000000090b0672a4 */ /* 0x000fe2000f8e0206 */
[----:B------:R-:W3:Y:S01]  /*cab0*/  @P0 LDC R9, c[0x0][0xbf0] ;  /* 0x0002fc00ff090b82 */ /* 0x000ee20000000800 */
[----:B0-----:R-:W-:Y:S01]  /*cac0*/  USHF.R.S32.HI UR8, URZ, 0x1f, UR7 ;  /* 0x0000001f3f087899 */ /* 0x001fe20008011407 */
[----:B------:R-:W-:Y:S01]  /*cad0*/  IMAD.U32 R3, RZ, RZ, UR5 ;  /* 0x00000005ff037e24 */ /* 0x000fe2000f8e00ff */
[----:B------:R-:W-:Y:S01]  /*cae0*/  UIADD3 UR6, UR5, UR6, URZ ;  /* 0x0000000605067290 */ /* 0x000fe2000fffe03f */
[----:B------:R-:W-:Y:S02]  /*caf0*/  IMAD.U32 R2, RZ, RZ, UR4 ;  /* 0x00000004ff027e24 */ /* 0x000fe4000f8e00ff */
[----:B------:R-:W-:Y:S02]  /*cb00*/  ULDC.64 UR4, c[0x0][0xbe0] ;  /* 0x0002f80000047ab9 */ /* 0x000fe40000000a00 */
[----:B------:R-:W0:Y:S01]  /*cb10*/  S2UR UR10, SR_CTAID.Y ;  /* 0x00000000000a79c3 */ /* 0x000e220000002600 */
[----:B------:R-:W-:Y:S01]  /*cb20*/  MOV R3, UR6 ;  /* 0x0000000600037c02 */ /* 0x000fe20008000f00 */
[----:B-1----:R-:W-:-:S04]  /*cb30*/  IMAD R12, R10, UR8, RZ ;  /* 0x000000080a0c7c24 */ /* 0x002fc8000f8e02ff */
[----:B------:R-:W-:Y:S02]  /*cb40*/  IMAD R11, R11, UR7, R12 ;  /* 0x000000070b0b7c24 */ /* 0x000fe4000f8e020c */
[----:B------:R-:W0:Y:S01]  /*cb50*/  LDC R8, c[0x0][0xc50] ;  /* 0x00031400ff087b82 */ /* 0x000e220000000800 */
[----:B--2---:R-:W-:-:S04]  /*cb60*/  @P0 IMAD.HI.U32 R4, R0, R7, RZ ;  /* 0x0000000700040227 */ /* 0x004fc800078e00ff */
[----:B------:R-:W-:Y:S02]  /*cb70*/  IMAD R7, RZ, RZ, -UR11 ;  /* 0x8000000bff077e24 */ /* 0x000fe4000f8e02ff */
[----:B------:R-:W-:Y:S01]  /*cb80*/  IMAD.WIDE.U32 R2, R10, UR7, R2 ;  /* 0x000000070a027c25 */ /* 0x000fe2000f8e0002 */
[----:B---3--:R-:W-:-:S03]  /*cb90*/  @P0 SHF.R.U32.HI R5, RZ, R9, R4 ;  /* 0x00000009ff050219 */ /* 0x008fc60000011604 */
[----:B------:R-:W-:Y:S02]  /*cba0*/  IMAD.IADD R3, R11, 0x1, R3 ;  /* 0x000000010b037824 */ /* 0x000fe400078e0203 */
[----:B0-----:R-:W-:Y:S02]  /*cbb0*/  IMAD R9, R8, R7, UR10 ;  /* 0x0000000a08097e24 */ /* 0x001fe4000f8e0207 */
[----:B------:R-:W-:Y:S02]  /*cbc0*/  IMAD.MOV R7, RZ, RZ, -R5 ;  /* 0x000000ffff077224 */ /* 0x000fe400078e0a05 */
[----:B------:R-:W-:Y:S01]  /*cbd0*/  IMAD.WIDE.U32 R2, R9, UR4, R2 ;  /* 0x0000000409027c25 */ /* 0x000fe2000f8e0002 */
[----:B------:R-:W-:-:S03]  /*cbe0*/  SHF.R.S32.HI R4, RZ, 0x1f, R9 ;  /* 0x0000001fff047819 */ /* 0x000fc60000011409 */
[----:B------:R-:W-:Y:S01]  /*cbf0*/  IMAD R7, R6, R7, R0 ;  /* 0x0000000706077224 */ /* 0x000fe200078e0200 */
[----:B------:R-:W-:Y:S01]  /*cc00*/  IADD3 R2, P0, R5, R2, RZ ;  /* 0x0000000205027210 */ /* 0x000fe20007f1e0ff */
[----:B------:R-:W-:-:S03]  /*cc10*/  IMAD R4, R4, UR4, RZ ;  /* 0x0000000404047c24 */ /* 0x000fc6000f8e02ff */
[----:B------:R-:W-:Y:S01]  /*cc20*/  SHF.R.S32.HI R0, RZ, 0x1f, R7 ;  /* 0x0000001fff007819 */ /* 0x000fe20000011407 */
[----:B------:R-:W-:Y:S01]  /*cc30*/  IMAD R4, R9, UR5, R4 ;  /* 0x0000000509047c24 */ /* 0x000fe2000f8e0204 */
[----:B------:R-:W-:Y:S01]  /*cc40*/  SHF.R.S32.HI R9, RZ, 0x1f, R5 ;  /* 0x0000001fff097819 */ /* 0x000fe20000011405 */
[----:B------:R-:W-:Y:S02]  /*cc50*/  ULDC.64 UR4, c[0x0][0xbc8] ;  /* 0x0002f20000047ab9 */ /* 0x000fe40000000a00 */
[----:B------:R-:W-:Y:S01]  /*cc60*/  IMAD R0, R0, UR4, RZ ;  /* 0x0000000400007c24 */ /* 0x000fe2000f8e02ff */
[----:B------:R-:W-:-:S03]  /*cc70*/  IADD3.X R3, R9, R3, R4, P0, !PT ;  /* 0x0000000309037210 */ /* 0x000fc600007fe404 */
[C---:B------:R-:W-:Y:S02]  /*cc80*/  IMAD R5, R7.reuse, UR5, R0 ;  /* 0x0000000507057c24 */ /* 0x040fe4000f8e0200 */
[----:B------:R-:W-:Y:S01]  /*cc90*/  IMAD.WIDE.U32 R2, R7, UR4, R2 ;  /* 0x0000000407027c25 */ /* 0x000fe2000f8e0002 */
[----:B------:R-:W-:-:S04]  /*cca0*/  ULDC.64 UR4, c[0x0][0xba8] ;  /* 0x0002ea0000047ab9 */ /* 0x000fc80000000a00 */
[----:B------:R-:W-:Y:S02]  /*ccb0*/  IADD3 R3, R3, R5, RZ ;  /* 0x0000000503037210 */ /* 0x000fe40007ffe0ff */
[----:B------:R-:W-:-:S04]  /*ccc0*/  LEA R4, P0, R2, UR4, 0x2 ;  /* 0x0000000402047c11 */ /* 0x000fc8000f8010ff */
[----:B------:R-:W-:Y:S01]  /*ccd0*/  LEA.HI.X R5, R2, UR5, R3, 0x2, P0 ;  /* 0x0000000502057c11 */ /* 0x000fe200080f1403 */
[----:B------:R-:W-:-:S05]  /*cce0*/  IMAD.MOV.U32 R3, RZ, RZ, -0x800000 ;  /* 0xff800000ff037424 */ /* 0x000fca00078e00ff */
[----:B------:R0:W-:Y:S01]  /*ccf0*/  STG.E desc[UR12][R4.64], R3 ;  /* 0x0000000304007986 */ /* 0x0001e2000c10190c */
[----:B------:R-:W-:Y:S05]  /*cd00*/  BRA `(.L_x_8) ;  /* 0x0000003c00947947 */ /* 0x000fea0003800000 */
.L_x_6:
[----:B------:R-:W-:-:S08]  /*cd10*/  NOP ;  /* 0x0000000000007918 */ /* 0x000fd00000000000 */
[----:B0-----:R-:W0:-:S00]  /*cd20*/  USETMAXREG.DEALLOC.CTAPOOL 0x28 ;  /* 0x00000028000079c8 */ /* 0x001e0000080e0500 */
[----:B0-----:R-:W-:Y:S01]  /*cd30*/  LOP3.LUT R18, R0, 0x3, RZ, 0xc0, !PT ;  /* 0x0000000300127812 */ /* 0x001fe200078ec0ff */
[----:B------:R-:W0:Y:S05]  /*cd40*/  S2R R26, SR_CTAID.Z ;  /* 0x00000000001a7919 */ /* 0x000e2a0000002700 */
[----:B------:R-:W1:Y:S01]  /*cd50*/  S2UR UR6, SR_CTAID.Y ;  /* 0x00000000000679c3 */ /* 0x000e620000002600 */
[----:B------:R-:W2:Y:S02]  /*cd60*/  SHFL.IDX PT, R0, R18, RZ, 0x1f ;  /* 0x00001fff12007589 */ /* 0x000ea400000e0000 */
[----:B--2---:R-:W-:-:S13]  /*cd70*/  ISETP.NE.AND P0, PT, R0, RZ, PT ;  /* 0x000000ff0000720c */ /* 0x004fda0003f05270 */
[----:B01----:R-:W-:Y:S05]  /*cd80*/  @!P0 BRA `(.L_x_38) ;  /* 0x0000000000288947 */ /* 0x003fea0003800000 */
[----:B------:R-:W-:Y:S01]  /*cd90*/  ULDC UR7, c[0x0][0xc50] ;  /* 0x0003140000077ab9 */ /* 0x000fe20000000800 */
[----:B------:R-:W-:Y:S01]  /*cda0*/  UMOV UR39, UR6 ;  /* 0x0000000600277c82 */ /* 0x000fe20008000000 */
[----:B------:R-:W-:-:S06]  /*cdb0*/  UISETP.NE.AND UP0, UPT, UR7, 0x1, UPT ;  /* 0x000000010700788c */ /* 0x000fcc000bf05270 */
[----:B------:R-:W-:-:S13]  /*cdc0*/  PLOP3.LUT P0, PT, PT, PT, UP0, 0x80, 0x0 ;  /* 0x000000000000781c */ /* 0x000fda0003f0f008 */
[----:B------:R-:W-:Y:S05]  /*cdd0*/  @!P0 BRA `(.L_x_39) ;  /* 0x0000000000308947 */ /* 0x000fea0003800000 */
[----:B------:R-:W-:Y:S01]  /*cde0*/  ULDC UR4, c[0x0][0xc54] ;  /* 0x0003150000047ab9 */ /* 0x000fe20000000800 */
[----:B------:R-:W-:Y:S01]  /*cdf0*/  ULDC UR39, c[0x0][0xc58] ;  /* 0x0003160000277ab9 */ /* 0x000fe20000000800 */
[----:B------:R-:W-:-:S04]  /*ce00*/  UIMAD.WIDE.U32 UR4, UR6, UR4, URZ ;  /* 0x00000004060472a5 */ /* 0x000fc8000f8e003f */
[----:B------:R-:W-:Y:S01]  /*ce10*/  USHF.R.U32.HI UR39, URZ, UR39, UR5 ;  /* 0x000000273f277299 */ /* 0x000fe20008011605 */
[----:B------:R-:W-:Y:S11]  /*ce20*/  BRA `(.L_x_39) ;  /* 0x00000000001c7947 */ /* 0x000ff60003800000 */
.L_x_38:
[----:B------:R-:W-:Y:S01]  /*ce30*/  ULDC UR7, c[0x0][0xc50] ;  /* 0x0003140000077ab9 */ /* 0x000fe20000000800 */
[----:B------:R-:W-:Y:S01]  /*ce40*/  UMOV UR39, UR6 ;  /* 0x0000000600277c82 */ /* 0x000fe20008000000 */
[----:B------:R-:W-:-:S11]  /*ce50*/  UISETP.NE.AND UP0, UPT, UR7, 0x1, UPT ;  /* 0x000000010700788c */ /* 0x000fd6000bf05270 */
[----:B------:R-:W-:Y:S01]  /*ce60*/  @UP0 ULDC UR4, c[0x0][0xc54] ;  /* 0x0003150000040ab9 */ /* 0x000fe20000000800 */
[----:B------:R-:W-:Y:S01]  /*ce70*/  @UP0 ULDC UR8, c[0x0][0xc58] ;  /* 0x0003160000080ab9 */ /* 0x000fe20000000800 */
[----:B------:R-:W-:-:S04]  /*ce80*/  UIMAD.WIDE.U32 UR4, UR6, UR4, URZ ;  /* 0x00000004060472a5 */ /* 0x000fc8000f8e003f */
[----:B------:R-:W-:-:S12]  /*ce90*/  @UP0 USHF.R.U32.HI UR39, URZ, UR8, UR5 ;  /* 0x000000083f270299 */ /* 0x000fd80008011605 */
.L_x_39:
[----:B------:R-:W-:Y:S01]  /*cea0*/  ISETP.GE.AND P0, PT, R26, RZ, PT ;  /* 0x000000ff1a00720c */ /* 0x000fe20003f06270 */
[----:B------:R-:W-:Y:S01]  /*ceb0*/  UIADD3 UR4, -UR39, URZ, URZ ;  /* 0x0000003f27047290 */ /* 0x000fe2000fffe13f */
[----:B------:R-:W-:Y:S01]  /*cec0*/  IMAD.MOV.U32 R0, RZ, RZ, 0x1 ;  /* 0x00000001ff007424 */ /* 0x000fe200078e00ff */
[----:B------:R-:W-:Y:S01]  /*ced0*/  MOV R6, 0x1 ;  /* 0x0000000100067802 */ /* 0x000fe20000000f00 */
[----:B------:R-:W-:Y:S01]  /*cee0*/  IMAD.MOV.U32 R2, RZ, RZ, RZ ;  /* 0x000000ffff027224 */ /* 0x000fe200078e00ff */
[----:B------:R-:W-:-:S08]  /*cef0*/  UIMAD UR6, UR7, UR4, UR6 ;  /* 0x00000004070672a4 */ /* 0x000fd0000f8e0206 */
[----:B------:R-:W-:Y:S05]  /*cf00*/  @!P0 BRA `(.L_x_40) ;  /* 0x00000038004c8947 */ /* 0x000fea0003800000 */
[----:B------:R-:W0:Y:S01]  /*cf10*/  LDC.64 R2, c[0x0][0xa28] ;  /* 0x00028a00ff027b82 */ /* 0x000e220000000a00 */
[----:B------:R-:W-:Y:S01]  /*cf20*/  IMAD.MOV.U32 R19, RZ, RZ, RZ ;  /* 0x000000ffff137224 */ /* 0x000fe200078e00ff */
[----:B------:R-:W-:Y:S01]  /*cf30*/  ULDC.64 UR4, c[0x0][0x208] ;  /* 0x0000820000047ab9 */ /* 0x000fe20000000a00 */
[----:B------:R-:W-:Y:S01]  /*cf40*/  ULDC UR40, c[0x0][0x2f0] ;  /* 0x0000bc0000287ab9 */ /* 0x000fe20000000800 */
[----:B0-----:R-:W-:-:S04]  /*cf50*/  ISETP.NE.U32.AND P0, PT, R2, RZ, PT ;  /* 0x000000ff0200720c */ /* 0x001fc80003f05070 */
[----:B------:R-:W-:-:S13]  /*cf60*/  ISETP.NE.AND.EX P0, PT, R3, RZ, PT, P0 ;  /* 0x000000ff0300720c */ /* 0x000fda0003f05300 */
[----:B------:R-:W0:Y:S02]  /*cf70*/  @P0 LDC.64 R2, c[0x0][0xa28] ;  /* 0x00028a00ff020b82 */ /* 0x000e240000000a00 */
[----:B0-----:R-:W-:-:S05]  /*cf80*/  @P0 IMAD.WIDE R2, R26, 0x4, R2 ;  /* 0x000000041a020825 */ /* 0x001fca00078e0202 */
[----:B------:R0:W5:Y:S01]  /*cf90*/  @P0 LDG.E R19, desc[UR4][R2.64] ;  /* 0x0000000402130981 */ /* 0x000162000c1e1900 */
[----:B------:R-:W-:Y:S01]  /*cfa0*/  ULDC.64 UR4, c[0x0][0x418] ;  /* 0x0001060000047ab9 */ /* 0x000fe20000000a00 */
[----:B------:R-:W-:Y:S02]  /*cfb0*/  ULOP3.LUT UR44, UR6, 0xffff, URZ, 0xc0, !UPT ;  /* 0x0000ffff062c7892 */ /* 0x000fe4000f8ec03f */
[----:B------:R-:W-:Y:S01]  /*cfc0*/  UISETP.NE.U32.AND UP0, UPT, UR4, URZ, UPT ;  /* 0x0000003f0400728c */ /* 0x000fe2000bf05070 */
[----:B------:R-:W1:Y:S01]  /*cfd0*/  S2R R23, SR_CTAID.X ;  /* 0x0000000000177919 */ /* 0x000e620000002500 */
[----:B------:R-:W-:Y:S01]  /*cfe0*/  UMOV UR38, URZ ;  /* 0x0000003f00267c82 */ /* 0x000fe20008000000 */
[----:B------:R-:W-:Y:S01]  /*cff0*/  ULDC UR4, c[0x0][0x424] ;  /* 0x0001090000047ab9 */ /* 0x000fe20000000800 */
[----:B------:R-:W-:-:S04]  /*d000*/  UISETP.NE.AND.EX UP0, UPT, UR5, URZ, UPT, UP0 ;  /* 0x0000003f0500728c */ /* 0x000fc8000bf05300 */
[----:B------:R-:W-:-:S04]  /*d010*/  USEL UR4, UR4, 0x1, UP0 ;  /* 0x0000000104047887 */ /* 0x000fc80008000000 */
[----:B------:R-:W-:-:S04]  /*d020*/  UIMAD UR40, UR4, UR40, URZ ;  /* 0x00000028042872a4 */ /* 0x000fc8000f8e023f */
[----:B------:R-:W-:Y:S02]  /*d030*/  UISETP.GE.AND UP0, UPT, UR40, 0x1, UPT ;  /* 0x000000012800788c */ /* 0x000fe4000bf06270 */
[----:B------:R-:W-:-:S04]  /*d040*/  UIADD3 UR4, UR40, 0x4f, URZ ;  /* 0x0000004f28047890 */ /* 0x000fc8000fffe03f */
[----:B------:R-:W-:Y:S01]  /*d050*/  PLOP3.LUT P0, PT, PT, PT, UP0, 0x80, 0x0 ;  /* 0x000000000000781c */ /* 0x000fe20003f0f008 */
[----:B------:R-:W-:-:S04]  /*d060*/  UIMAD.WIDE UR4, UR4, 0x66666667, URZ ;  /* 0x66666667040478a5 */ /* 0x000fc8000f8e023f */
[----:B------:R-:W-:-:S04]  /*d070*/  USHF.R.U32.HI UR41, URZ, 0x1f, UR5 ;  /* 0x0000001f3f297899 */ /* 0x000fc80008011605 */
[----:B------:R-:W-:-:S04]  /*d080*/  ULEA.HI.SX32 UR41, UR5, UR41, 0x1b ;  /* 0x0000002905297291 */ /* 0x000fc8000f8fda3f */
[----:B01----:R-:W-:Y:S08]  /*d090*/  @!P0 BRA `(.L_x_41) ;  /* 0x0000000000848947 */ /* 0x003ff00003800000 */
[----:B------:R-:W-:Y:S01]  /*d0a0*/  USHF.R.U32.HI UR6, URZ, 0x10, UR6 ;  /* 0x000000103f067899 */ /* 0x000fe20008011606 */
[----:B------:R-:W-:-:S03]  /*d0b0*/  UMOV UR4, URZ ;  /* 0x0000003f00047c82 */ /* 0x000fc60008000000 */
[----:B------:R-:W-:-:S11]  /*d0c0*/  UISETP.NE.AND UP0, UPT, UR6, URZ, UPT ;  /* 0x0000003f0600728c */ /* 0x000fd6000bf05270 */
[----:B------:R-:W-:Y:S02]  /*d0d0*/  @!UP0 ULDC UR6, c[0x0][0x9f0] ;  /* 0x00027c0000068ab9 */ /* 0x000fe40000000800 */
[----:B------:R-:W-:Y:S01]  /*d0e0*/  IABS R2, UR6 ;  /* 0x0000000600027c13 */ /* 0x000fe20008000000 */
[----:B------:R-:W-:Y:S02]  /*d0f0*/  UIADD3 UR7, UR41, -0x1, UR6 ;  /* 0xffffffff29077890 */ /* 0x000fe4000fffe006 */
[----:B------:R-:W-:Y:S02]  /*d100*/  IABS R5, UR6 ;  /* 0x0000000600057c13 */ /* 0x000fe40008000000 */
[----:B------:R-:W-:Y:S02]  /*d110*/  R2UR UR10, R2 ;  /* 0x00000000020a72ca */ /* 0x000fe400000e0000 */
[----:B------:R-:W-:Y:S01]  /*d120*/  IABS R4, UR7 ;  /* 0x0000000700047c13 */ /* 0x000fe20008000000 */
[----:B------:R-:W-:-:S03]  /*d130*/  ULOP3.LUT UR7, UR7, UR6, URZ, 0x3c, !UPT ;  /* 0x0000000607077292 */ /* 0x000fc6000f8e3c3f */
[----:B------:R-:W-:-:S07]  /*d140*/  R2UR UR9, R4 ;  /* 0x00000000040972ca */ /* 0x000fce00000e0000 */
[----:B------:R-:W0:Y:S08]  /*d150*/  I2F.RP R2, UR10 ;  /* 0x0000000a00027d06 */ /* 0x000e300008209400 */
[----:B0-----:R-:W0:Y:S02]  /*d160*/  MUFU.RCP R2, R2 ;  /* 0x0000000200027308 */ /* 0x001e240000001000 */
        /* <DEDUP_REMOVED lines=16> */
[----:B------:R-:W-:Y:S02]  /*d270*/  UISETP.NE.AND UP1, UPT, UR6, URZ, UPT ;  /* 0x0000003f0600728c */ /* 0x000fe4000bf25270 */
[----:B------:R-:W-:-:S09]  /*d280*/  @!UP0 UIADD3 UR5, -UR5, URZ, URZ ;  /* 0x0000003f05058290 */ /* 0x000fd2000fffe13f */
[----:B------:R-:W-:-:S07]  /*d290*/  @!UP1 ULOP3.LUT UR5, URZ, UR6, URZ, 0x33, !UPT ;  /* 0x000000063f059292 */ /* 0x000fce000f8e333f */
[----:B------:R-:W-:-:S05]  /*d2a0*/  UMOV UR38, UR5 ;  /* 0x0000000500267c82 */ /* 0x000fca0008000000 */
.L_x_41:
[----:B------:R-:W-:Y:S02]  /*d2b0*/  UIMAD UR45, UR44, UR38, URZ ;  /* 0x000000262c2d72a4 */ /* 0x000fe4000f8e023f */
[----:B------:R-:W-:Y:S01]  /*d2c0*/  MOV R3, UR38 ;  /* 0x0000002600037c02 */ /* 0x000fe20008000f00 */
[----:B------:R-:W-:-:S03]  /*d2d0*/  IMAD.MOV.U32 R6, RZ, RZ, 0x1 ;  /* 0x00000001ff067424 */ /* 0x000fc600078e00ff */
[----:B------:R-:W-:-:S05]  /*d2e0*/  IMAD.U32 R2, RZ, RZ, UR45 ;  /* 0x0000002dff027e24 */ /* 0x000fca000f8e00ff */
[----:B------:R-:W-:-:S04]  /*d2f0*/  VIADDMNMX R2, R2, R3, UR41, PT ;  /* 0x0000002902027e46 */ /* 0x000fc8000b800103 */
[----:B------:R-:W-:Y:S01]  /*d300*/  R2UR UR46, R2 ;  /* 0x00000000022e72ca */ /* 0x000fe200000e0000 */
[----:B------:R-:W-:-:S12]  /*d310*/  IMAD.MOV.U32 R2, RZ, RZ, RZ ;  /* 0x000000ffff027224 */ /* 0x000fd800078e00ff */
[----:B------:R-:W-:-:S06]  /*d320*/  UISETP.GT.AND UP0, UPT, UR46, UR45, UPT ;  /* 0x0000002d2e00728c */ /* 0x000fcc000bf04270 */
[----:B------:R-:W-:-:S13]  /*d330*/  PLOP3.LUT P0, PT, PT, PT, UP0, 0x80, 0x0 ;  /* 0x000000000000781c */ /* 0x000fda0003f0f008 */
[----:B------:R-:W-:Y:S05]  /*d340*/  @!P0 BRA `(.L_x_40) ;  /* 0x00000034003c8947 */ /* 0x000fea0003800000 */
[----:B------:R-:W0:Y:S01]  /*d350*/  S2UR UR4, SR_CgaCtaId ;  /* 0x00000000000479c3 */ /* 0x000e220000008800 */
[----:B------:R-:W-:Y:S02]  /*d360*/  UMOV UR42, 0x400 ;  /* 0x00000400002a7882 */ /* 0x000fe40000000000 */
[----:B0-----:R-:W-:-:S04]  /*d370*/  ULEA UR42, UR4, UR42, 0x18 ;  /* 0x0000002a042a7291 */ /* 0x001fc8000f8ec03f */
[----:B------:R-:W-:-:S04]  /*d380*/  UIADD3 UR4, UR42, 0x24400, URZ ;  /* 0x000244002a047890 */ /* 0x000fc8000fffe03f */
[----:B------:R-:W-:-:S06]  /*d390*/  ULOP3.LUT UP0, URZ, UR4, 0x3ff, URZ, 0xc0, !UPT ;  /* 0x000003ff043f7892 */ /* 0x000fcc000f80c03f */
[----:B------:R-:W-:-:S13]  /*d3a0*/  PLOP3.LUT P0, PT, PT, PT, UP0, 0x80, 0x0 ;  /* 0x000000000000781c */ /* 0x000fda0003f0f008 */
[----:B------:R-:W-:Y:S05]  /*d3b0*/  @!P0 BRA `(.L_x_42) ;  /* 0x0000000000408947 */ /* 0x000fea0003800000 */
[----:B------:R-:W-:Y:S01]  /*d3c0*/  MOV R2, 0x0 ;  /* 0x0000000000027802 */ /* 0x000fe20000000f00 */
[----:B------:R-:W-:Y:S01]  /*d3d0*/  ULDC.64 UR4, c[0x4][0xa8] ;  /* 0x01002a0000047ab9 */ /* 0x000fe20000000a00 */
[----:B------:R-:W-:Y:S01]  /*d3e0*/  ULDC.64 UR6, c[0x4][0xb0] ;  /* 0x01002c0000067ab9 */ /* 0x000fe20000000a00 */
[----:B------:R-:W-:Y:S01]  /*d3f0*/  MOV R4, UR4 ;  /* 0x0000000400047c02 */ /* 0x000fe20008000f00 */
[----:B------:R-:W-:Y:S01]  /*d400*/  IMAD.U32 R5, RZ, RZ, UR5 ;  /* 0x00000005ff057e24 */ /* 0x000fe2000f8e00ff */
[----:B------:R-:W-:Y:S01]  /*d410*/  ULDC.64 UR4, c[0x4][0x8] ;  /* 0x0100020000047ab9 */ /* 0x000fe20000000a00 */
[----:B------:R-:W0:Y:S01]  /*d420*/  LDC.64 R2, c[0x4][R2] ;  /* 0x0100000002027b82 */ /* 0x000e220000000a00 */
[----:B------:R-:W-:Y:S01]  /*d430*/  IMAD.U32 R6, RZ, RZ, UR6 ;  /* 0x00000006ff067e24 */ /* 0x000fe2000f8e00ff */
[----:B------:R-:W-:Y:S01]  /*d440*/  MOV R10, UR4 ;  /* 0x00000004000a7c02 */ /* 0x000fe20008000f00 */
[----:B------:R-:W-:Y:S01]  /*d450*/  IMAD.U32 R7, RZ, RZ, UR7 ;  /* 0x00000007ff077e24 */ /* 0x000fe2000f8e00ff */
[----:B------:R-:W-:Y:S01]  /*d460*/  MOV R13, RZ ;  /* 0x000000ff000d7202 */ /* 0x000fe20000000f00 */
[----:B------:R-:W-:-:S02]  /*d470*/  IMAD.U32 R11, RZ, RZ, UR5 ;  /* 0x00000005ff0b7e24 */ /* 0x000fc4000f8e00ff */
[----:B------:R-:W-:Y:S02]  /*d480*/  IMAD.MOV.U32 R8, RZ, RZ, 0x70 ;  /* 0x00000070ff087424 */ /* 0x000fe400078e00ff */
[----:B------:R-:W-:-:S07]  /*d490*/  IMAD.MOV.U32 R12, RZ, RZ, 0x1 ;  /* 0x00000001ff0c7424 */ /* 0x000fce00078e00ff */
[----:B------:R-:W-:-:S07]  /*d4a0*/  LEPC R20, `(.L_x_42) ;  /* 0x000000001014794e */ /* 0x000fce0000000000 */
[----:B0----5:R-:W-:Y:S05]  /*d4b0*/  CALL.ABS.NOINC R2 ;  /* 0x0000000002007343 */ /* 0x021fea0003c00000 */
.L_x_42:
[----:B------:R-:W-:-:S04]  /*d4c0*/  UIADD3 UR4, UR42, 0x400, URZ ;  /* 0x000004002a047890 */ /* 0x000fc8000fffe03f */
[----:B------:R-:W-:-:S06]  /*d4d0*/  ULOP3.LUT UP0, URZ, UR4, 0x3ff, URZ, 0xc0, !UPT ;  /* 0x000003ff043f7892 */ /* 0x000fcc000f80c03f */
[----:B------:R-:W-:-:S13]  /*d4e0*/  PLOP3.LUT P0, PT, PT, PT, UP0, 0x80, 0x0 ;  /* 0x000000000000781c */ /* 0x000fda0003f0f008 */
[----:B------:R-:W-:Y:S05]  /*d4f0*/  @!P0 BRA `(.L_x_43) ;  /* 0x00000000007c8947 */ /* 0x000fea0003800000 */
        /* <DEDUP_REMOVED lines=15> */
[----:B-1---5:R-:W-:Y:S05]  /*d5f0*/  CALL.ABS.NOINC R2 ;  /* 0x0000000002007343 */ /* 0x022fea0003c00000 */
.L_x_44:
[----:B------:R0:W1:Y:S01]  /*d600*/  LDC.64 R2, c[0x4][R16] ;  /* 0x0100000010027b82 */ /* 0x0000620000000a00 */
[----:B------:R-:W-:Y:S01]  /*d610*/  ULDC.64 UR4, c[0x4][0xa8] ;  /* 0x01002a0000047ab9 */ /* 0x000fe20000000a00 */
[----:B------:R-:W-:Y:S01]  /*d620*/  ULDC.64 UR6, c[0x4][0xb0] ;  /* 0x01002c0000067ab9 */ /* 0x000fe20000000a00 */
[----:B------:R-:W-:Y:S01]  /*d630*/  IMAD.U32 R4, RZ, RZ, UR4 ;  /* 0x00000004ff047e24 */ /* 0x000fe2000f8e00ff */
[----:B------:R-:W-:Y:S01]  /*d640*/  MOV R6, UR6 ;  /* 0x0000000600067c02 */ /* 0x000fe20008000f00 */
[----:B------:R-:W-:Y:S01]  /*d650*/  IMAD.U32 R5, RZ, RZ, UR5 ;  /* 0x00000005ff057e24 */ /* 0x000fe2000f8e00ff */
[----:B------:R-:W-:Y:S01]  /*d660*/  ULDC.64 UR4, c[0x4][0x18] ;  /* 0x0100060000047ab9 */ /* 0x000fe20000000a00 */
[----:B------:R-:W-:Y:S01]  /*d670*/  IMAD.U32 R7, RZ, RZ, UR7 ;  /* 0x00000007ff077e24 */ /* 0x000fe2000f8e00ff */
[----:B------:R-:W-:Y:S01]  /*d680*/  MOV R8, 0x70 ;  /* 0x0000007000087802 */ /* 0x000fe20000000f00 */
[----:B------:R-:W-:Y:S02]  /*d690*/  IMAD.U32 R10, RZ, RZ, UR4 ;  /* 0x00000004ff0a7e24 */ /* 0x000fe4000f8e00ff */
[----:B------:R-:W-:-:S02]  /*d6a0*/  IMAD.U32 R11, RZ, RZ, UR5 ;  /* 0x00000005ff0b7e24 */ /* 0x000fc4000f8e00ff */
[----:B------:R-:W-:Y:S02]  /*d6b0*/  IMAD.MOV.U32 R12, RZ, RZ, 0x1 ;  /* 0x00000001ff0c7424 */ /* 0x000fe400078e00ff */
[----:B0-----:R-:W-:-:S07]  /*d6c0*/  IMAD.MOV.U32 R13, RZ, RZ, RZ ;  /* 0x000000ffff0d7224 */ /* 0x001fce00078e00ff */
[----:B------:R-:W-:-:S07]  /*d6d0*/  LEPC R20, `(.L_x_43) ;  /* 0x000000001014794e */ /* 0x000fce0000000000 */
[----:B-1----:R-:W-:Y:S05]  /*d6e0*/  CALL.ABS.NOINC R2 ;  /* 0x0000000002007343 */ /* 0x002fea0003c00000 */
.L_x_43:
[----:B------:R-:W0:Y:S01]  /*d6f0*/  LDC.64 R2, c[0x0][0x9f8] ;  /* 0x00027e00ff027b82 */ /* 0x000e220000000a00 */
[----:B------:R-:W-:Y:S01]  /*d700*/  IMAD.MOV.U32 R34, RZ, RZ, R26 ;  /* 0x000000ffff227224 */ /* 0x000fe200078e001a */
[----:B------:R-:W-:-:S06]  /*d710*/  ULDC.64 UR4, c[0x0][0x208] ;  /* 0x0000820000047ab9 */ /* 0x000fcc0000000a00 */
[----:B------:R-:W1:Y:S01]  /*d720*/  LDC R17, c[0x0][0x430] ;  /* 0x00010c00ff117b82 */ /* 0x000e620000000800 */
[----:B0-----:R-:W-:-:S04]  /*d730*/  ISETP.NE.U32.AND P0, PT, R2, RZ, PT ;  /* 0x000000ff0200720c */ /* 0x001fc80003f05070 */
[----:B------:R-:W-:-:S13]  /*d740*/  ISETP.NE.AND.EX P0, PT, R3, RZ, PT, P0 ;  /* 0x000000ff0300720c */ /* 0x000fda0003f05300 */
[----:B------:R-:W0:Y:S01]  /*d750*/  @P0 LDC.64 R2, c[0x0][0x9f8] ;  /* 0x00027e00ff020b82 */ /* 0x000e220000000a00 */
[----:B------:R-:W-:-:S04]  /*d760*/  SHF.L.U32 R8, R25, 0x3, RZ ;  /* 0x0000000319087819 */ /* 0x000fc800000006ff */
[----:B------:R-:W-:-:S04]  /*d770*/  LOP3.LUT R22, R8, 0x38, RZ, 0xc0, !PT ;  /* 0x0000003808167812 */ /* 0x000fc800078ec0ff */
[----:B------:R-:W-:Y:S01]  /*d780*/  LOP3.LUT R37, R22, 0x40, RZ, 0xfc, !PT ;  /* 0x0000004016257812 */ /* 0x000fe200078efcff */
[----:B0-----:R-:W-:-:S05]  /*d790*/  @P0 IMAD.WIDE R2, R26, 0x4, R2 ;  /* 0x000000041a020825 */ /* 0x001fca00078e0202 */
[----:B------:R0:W5:Y:S01]  /*d7a0*/  @P0 LDG.E R34, desc[UR4][R2.64] ;  /* 0x0000000402220981 */ /* 0x000162000c1e1900 */
[----:B------:R-:W-:Y:S01]  /*d7b0*/  ULDC UR4, c[0x0][0x2f4] ;  /* 0x0000bd0000047ab9 */ /* 0x000fe20000000800 */
[----:B------:R-:W-:Y:S01]  /*d7c0*/  LOP3.LUT R16, R16, 0xffffffef, RZ, 0xc0, !PT ;  /* 0xffffffef10107812 */ /* 0x000fe200078ec0ff */
[----:B------:R-:W-:Y:S01]  /*d7d0*/  IMAD.SHL.U32 R24, R25, 0x10, RZ ;  /* 0x0000001019187824 */ /* 0x000fe200078e00ff */
[C---:B------:R-:W-:Y:S01]  /*d7e0*/  ISETP.GE.AND P0, PT, R22.reuse, UR4, PT ;  /* 0x0000000416007c0c */ /* 0x040fe2000bf06270 */
[----:B------:R-:W-:Y:S01]  /*d7f0*/  UMOV UR5, 0xffffffff ;  /* 0xffffffff00057882 */ /* 0x000fe20000000000 */
[----:B------:R-:W-:Y:S02]  /*d800*/  ISETP.GE.AND P2, PT, R37, UR4, PT ;  /* 0x0000000425007c0c */ /* 0x000fe4000bf46270 */
[C---:B------:R-:W-:Y:S02]  /*d810*/  LOP3.LUT R36, R22.reuse, 0x80, RZ, 0xfc, !PT ;  /* 0x0000008016247812 */ /* 0x040fe400078efcff */
[----:B------:R-:W-:-:S02]  /*d820*/  LOP3.LUT R35, R22, 0xc0, RZ, 0xfc, !PT ;  /* 0x000000c016237812 */ /* 0x000fc400078efcff */
[----:B------:R-:W-:Y:S02]  /*d830*/  ISETP.GE.AND P1, PT, R36, UR4, PT ;  /* 0x0000000424007c0c */ /* 0x000fe4000bf26270 */
[----:B------:R-:W-:Y:S02]  /*d840*/  LOP3.LUT R9, R25, 0x7f, RZ, 0xc0, !PT ;  /* 0x0000007f19097812 */ /* 0x000fe400078ec0ff */
[----:B------:R-:W-:Y:S02]  /*d850*/  LOP3.LUT R24, R24, 0x70, RZ, 0xc0, !PT ;  /* 0x0000007018187812 */ /* 0x000fe400078ec0ff */
[----:B------:R-:W-:Y:S02]  /*d860*/  @P0 LOP3.LUT R16, R16, 0x10, RZ, 0xfc, !PT ;  /* 0x0000001010100812 */ /* 0x000fe400078efcff */
[----:B------:R-:W-:Y:S02]  /*d870*/  ISETP.GE.AND P0, PT, R35, UR4, PT ;  /* 0x0000000423007c0c */ /* 0x000fe4000bf06270 */
[----:B------:R-:W-:-:S04]  /*d880*/  LOP3.LUT R16, R16, 0xfffffff7, RZ, 0xc0, !PT ;  /* 0xfffffff710107812 */ /* 0x000fc800078ec0ff */
[----:B------:R-:W-:-:S04]  /*d890*/  @P2 LOP3.LUT R16, R16, 0x8, RZ, 0xfc, !PT ;  /* 0x0000000810102812 */ /* 0x000fc800078efcff */
[----:B------:R-:W-:-:S04]  /*d8a0*/  LOP3.LUT R16, R16, 0xfffffffd, RZ, 0xc0, !PT ;  /* 0xfffffffd10107812 */ /* 0x000fc800078ec0ff */
[----:B------:R-:W-:-:S04]  /*d8b0*/  LOP3.LUT R16, R16, 0xfffffffb, RZ, 0xc0, !PT ;  /* 0xfffffffb10107812 */ /* 0x000fc800078ec0ff */
[----:B------:R-:W-:-:S04]  /*d8c0*/  @P1 LOP3.LUT R16, R16, 0x4, RZ, 0xfc, !PT ;  /* 0x0000000410101812 */ /* 0x000fc800078efcff */
[----:B------:R-:W-:Y:S01]  /*d8d0*/  @P0 LOP3.LUT R16, R16, 0x2, RZ, 0xfc, !PT ;  /* 0x0000000210100812 */ /* 0x000fe200078efcff */
[----:B01----:R-:W-:Y:S06]  /*d8e0*/  BRA.DIV UR5, `(.L_x_45) ;  /* 0x0000003605287947 */ /* 0x003fec000b800000 */
.L_x_89:
[----:B------:R-:W2:Y:S01]  /*d8f0*/  LDL R0, [R1+0x4] ;  /* 0x0000040001007983 */ /* 0x000ea20000100800 */
[----:B------:R-:W-:Y:S01]  /*d900*/  ISETP.NE.AND P1, PT, R17, 0x1, PT ;  /* 0x000000011100780c */ /* 0x000fe20003f25270 */
[----:B------:R-:W-:Y:S01]  /*d910*/  UIADD3 UR4, UR46, -0x1, URZ ;  /* 0xffffffff2e047890 */ /* 0x000fe2000fffe03f */
[----:B-----5:R-:W-:Y:S01]  /*d920*/  SHF.R.S32.HI R13, RZ, 0x1f, R34 ;  /* 0x0000001fff0d7819 */ /* 0x020fe20000011422 */
[----:B------:R-:W-:Y:S01]  /*d930*/  ULDC.64 UR6, c[0x0][0x208] ;  /* 0x0000820000067ab9 */ /* 0x000fe20000000a00 */
[----:B------:R-:W-:-:S03]  /*d940*/  LOP3.LUT R16, R16, 0xffffffbf, RZ, 0xc0, !PT ;  /* 0xffffffbf10107812 */ /* 0x000fc600078ec0ff */
[----:B------:R-:W-:Y:S01]  /*d950*/  IMAD.U32 R10, RZ, RZ, UR4 ;  /* 0x00000004ff0a7e24 */ /* 0x000fe2000f8e00ff */
[----:B------:R0:W-:Y:S05]  /*d960*/  STL [R1], R13 ;  /* 0x0000000d01007387 */ /* 0x0001ea0000100800 */
[----:B------:R-:W1:Y:S01]  /*d970*/  @P1 LDC R3, c[0x0][0x434] ;  /* 0x00010d00ff031b82 */ /* 0x000e620000000800 */
[----:B------:R-:W-:-:S07]  /*d980*/  @P1 LOP3.LUT R16, R16, 0x40, RZ, 0xfc, !PT ;  /* 0x0000004010101812 */ /* 0x000fce00078efcff */
[----:B------:R-:W3:Y:S01]  /*d990*/  @P1 LDC R5, c[0x0][0x438] ;  /* 0x00010e00ff051b82 */ /* 0x000ee20000000800 */
[----:B------:R-:W-:Y:S01]  /*d9a0*/  LOP3.LUT R16, R16, 0xfffffffe, RZ, 0xc0, !PT ;  /* 0xfffffffe10107812 */ /* 0x000fe200078ec0ff */
[----:B------:R-:W-:Y:S02]  /*d9b0*/  IMAD.U32 R33, RZ, RZ, UR39 ;  /* 0x00000027ff217e24 */ /* 0x000fe4000f8e00ff */
[----:B------:R-:W-:-:S03]  /*d9c0*/  IMAD.U32 R30, RZ, RZ, UR4 ;  /* 0x00000004ff1e7e24 */ /* 0x000fc6000f8e00ff */
[----:B------:R-:W-:Y:S02]  /*d9d0*/  SHF.R.S32.HI R33, RZ, 0x1f, R33 ;  /* 0x0000001fff217819 */ /* 0x000fe40000011421 */
[----:B--2---:R-:W-:Y:S02]  /*d9e0*/  R2UR UR5, R0 ;  /* 0x00000000000572ca */ /* 0x004fe400000e0000 */
[----:B------:R-:W-:-:S04]  /*d9f0*/  SHF.R.U32.HI R0, RZ, 0x3, R9 ;  /* 0x00000003ff007819 */ /* 0x000fc80000011609 */
[----:B------:R-:W-:-:S05]  /*da00*/  LOP3.LUT R12, R24, R0, RZ, 0xfc, !PT ;  /* 0x00000000180c7212 */ /* 0x000fca00078efcff */
[----:B------:R-:W-:-:S05]  /*da10*/  IMAD R10, R10, 0x50, R12 ;  /* 0x000000500a0a7824 */ /* 0x000fca00078e020c */
[C---:B------:R-:W-:Y:S01]  /*da20*/  ISETP.GE.AND P0, PT, R10.reuse, UR40, PT ;  /* 0x000000280a007c0c */ /* 0x040fe2000bf06270 */
[----:B------:R-:W-:-:S03]  /*da30*/  IMAD.IADD R10, R10, 0x1, R19 ;  /* 0x000000010a0a7824 */ /* 0x000fc600078e0213 */
[----:B------:R-:W-:Y:S01]  /*da40*/  ISETP.GT.U32.OR P0, PT, R12, 0x4f, P0 ;  /* 0x0000004f0c00780c */ /* 0x000fe20000704470 */
[----:B-1----:R-:W-:Y:S01]  /*da50*/  @P1 IMAD.HI.U32 R0, R10, R3, RZ ;  /* 0x000000030a001227 */ /* 0x002fe200078e00ff */
[----:B------:R-:W-:-:S04]  /*da60*/  MOV R11, R10 ;  /* 0x0000000a000b7202 */ /* 0x000fc80000000f00 */
[----:B---3--:R-:W-:-:S07]  /*da70*/  @P1 SHF.R.U32.HI R11, RZ, R5, R0 ;  /* 0x00000005ff0b1219 */ /* 0x008fce0000011600 */
[----:B------:R-:W1:Y:S01]  /*da80*/  @!P0 LDC.64 R6, c[0x0][0x428] ;  /* 0x00010a00ff068b82 */ /* 0x000e620000000a00 */
[--C-:B------:R-:W-:Y:S01]  /*da90*/  @!P0 SHF.R.S32.HI R3, RZ, 0x1f, R11.reuse ;  /* 0x0000001fff038819 */ /* 0x100fe2000001140b */
[----:B------:R-:W-:-:S06]  /*daa0*/  @!P0 IMAD.MOV.U32 R2, RZ, RZ, R11 ;  /* 0x000000ffff028224 */ /* 0x000fcc00078e000b */
[----:B------:R-:W2:Y:S01]  /*dab0*/  @!P0 LDC.64 R4, c[0x0][0x418] ;  /* 0x00010600ff048b82 */ /* 0x000ea20000000a00 */
[-C--:B-1----:R-:W-:Y:S02]  /*dac0*/  @!P0 IMAD R0, R13, R6.reuse, RZ ;  /* 0x000000060d008224 */ /* 0x082fe400078e02ff */
[----:B------:R-:W-:-:S04]  /*dad0*/  @!P0 IMAD.WIDE.U32 R2, R34, R6, R2 ;  /* 0x0000000622028225 */ /* 0x000fc800078e0002 */
[----:B------:R-:W-:Y:S01]  /*dae0*/  @!P0 IMAD R7, R34, R7, R0 ;  /* 0x0000000722078224 */ /* 0x000fe200078e0200 */
[----:B--2---:R-:W-:-:S03]  /*daf0*/  @!P0 LEA R4, P1, R2, R4, 0x2 ;  /* 0x0000000402048211 */ /* 0x004fc600078210ff */
[----:B------:R-:W-:Y:S01]  /*db00*/  @!P0 IMAD.IADD R0, R3, 0x1, R7 ;  /* 0x0000000103008824 */ /* 0x000fe200078e0207 */
[----:B------:R-:W-:-:S04]  /*db10*/  ULOP3.LUT UR5, UR5, 0x2, URZ, 0xfc, !UPT ;  /* 0x0000000205057892 */ /* 0x000fc8000f8efc3f */
[----:B------:R-:W-:Y:S01]  /*db20*/  @!P0 LEA.HI.X R5, R2, R5, R0, 0x2, P1 ;  /* 0x0000000502058211 */ /* 0x000fe200008f1400 */
[----:B------:R-:W-:Y:S02]  /*db30*/  IMAD.MOV.U32 R0, RZ, RZ, RZ ;  /* 0x000000ffff007224 */ /* 0x000fe400078e00ff */
[----:B------:R-:W-:-:S04]  /*db40*/  IMAD.U32 R2, RZ, RZ, UR5 ;  /* 0x00000005ff027e24 */ /* 0x000fc8000f8e00ff */
[----:B------:R0:W5:Y:S01]  /*db50*/  @!P0 LDG.E R0, desc[UR6][R4.64] ;  /* 0x0000000604008981 */ /* 0x000162000c1e1900 */
[----:B------:R-:W-:Y:S02]  /*db60*/  ISETP.GT.U32.AND P0, PT, R12, 0x4f, PT ;  /* 0x0000004f0c00780c */ /* 0x000fe40003f04070 */
[----:B------:R-:W-:Y:S02]  /*db70*/  ISETP.NE.AND P2, PT, R2, 0x3, PT ;  /* 0x000000030200780c */ /* 0x000fe40003f45270 */
[----:B------:R-:W-:-:S05]  /*db80*/  IADD3 R3, -R11, RZ, RZ ;  /* 0x000000ff0b037210 */ /* 0x000fca0007ffe1ff */
[----:B------:R-:W-:-:S04]  /*db90*/  IMAD R6, R17, R3, R10 ;  /* 0x0000000311067224 */ /* 0x000fc800078e020a */
[----:B------:R-:W-:-:S04]  /*dba0*/  @P0 LOP3.LUT R16, R16, 0x1, RZ, 0xfc, !PT ;  /* 0x0000000110100812 */ /* 0x000fc800078efcff */
[----:B------:R-:W-:-:S04]  /*dbb0*/  LOP3.LUT R16, R16, 0xffffffdf, RZ, 0xc0, !PT ;  /* 0xffffffdf10107812 */ /* 0x000fc800078ec0ff */
[----:B------:R-:W-:Y:S01]  /*dbc0*/  @P2 LOP3.LUT R16, R16, 0x20, RZ, 0xfc, !PT ;  /* 0x0000002010102812 */ /* 0x000fe200078efcff */
[----:B0-----:R-:W-:Y:S06]  /*dbd0*/  @!P2 BRA `(.L_x_46) ;  /* 0x000000000004a947 */ /* 0x001fec0003800000 */
[----:B------:R-:W-:Y:S01]  /*dbe0*/  BPT.TRAP 0x1 ;  /* 0x000000040000795c */ /* 0x000fe20000300000 */
.L_x_46:
[----:B------:R-:W-:Y:S01]  /*dbf0*/  SHF.R.S32.HI R5, RZ, 0x1f, R6 ;  /* 0x0000001fff057819 */ /* 0x000fe20000011406 */
[----:B------:R-:W-:Y:S01]  /*dc00*/  ULDC.64 UR4, c[0x0][0x328] ;  /* 0x0000ca0000047ab9 */ /* 0x000fe20000000a00 */
[----:B-----5:R-:W-:Y:S02]  /*dc10*/  SHF.R.S32.HI R4, RZ, 0x1f, R0 ;  /* 0x0000001fff047819 */ /* 0x020fe40000011400 */
[----:B------:R-:W-:Y:S01]  /*dc20*/  R2UR UR6, R33 ;  /* 0x00000000210672ca */ /* 0x000fe200000e0000 */
[----:B------:R-:W-:-:S04]  /*dc30*/  IMAD R3, R5, UR4, RZ ;  /* 0x0000000405037c24 */ /* 0x000fc8000f8e02ff */
[C---:B------:R-:W-:Y:S02]  /*dc40*/  IMAD R7, R6.reuse, UR5, R3 ;  /* 0x0000000506077c24 */ /* 0x040fe4000f8e0203 */
[----:B------:R-:W-:Y:S01]  /*dc50*/  IMAD.WIDE.U32 R2, R6, UR4, RZ ;  /* 0x0000000406027c25 */ /* 0x000fe2000f8e00ff */
[----:B------:R-:W-:-:S04]  /*dc60*/  ULDC.64 UR4, c[0x0][0x338] ;  /* 0x0000ce0000047ab9 */ /* 0x000fc80000000a00 */
[----:B------:R-:W-:Y:S01]  /*dc70*/  IADD3 R3, R3, R7, RZ ;  /* 0x0000000703037210 */ /* 0x000fe20007ffe0ff */
[----:B------:R-:W-:-:S04]  /*dc80*/  IMAD R7, R4, UR4, RZ ;  /* 0x0000000404077c24 */ /* 0x000fc8000f8e02ff */
[C---:B------:R-:W-:Y:S02]  /*dc90*/  IMAD R7, R0.reuse, UR5, R7 ;  /* 0x0000000500077c24 */ /* 0x040fe4000f8e0207 */
[----:B------:R-:W-:Y:S01]  /*dca0*/  IMAD.WIDE.U32 R2, R0, UR4, R2 ;  /* 0x0000000400027c25 */ /* 0x000fe2000f8e0002 */
[----:B------:R-:W-:-:S03]  /*dcb0*/  ULDC.64 UR4, c[0x0][0x330] ;  /* 0x0000cc0000047ab9 */ /* 0x000fc60000000a00 */
[----:B------:R-:W-:Y:S02]  /*dcc0*/  IMAD.IADD R3, R3, 0x1, R7 ;  /* 0x0000000103037824 */ /* 0x000fe400078e0207 */
[----:B------:R-:W-:Y:S01]  /*dcd0*/  IMAD.U32 R7, RZ, RZ, UR4 ;  /* 0x00000004ff077e24 */ /* 0x000fe2000f8e00ff */
[----:B------:R-:W-:-:S03]  /*dce0*/  UIMAD UR4, UR6, UR4, URZ ;  /* 0x00000004060472a4 */ /* 0x000fc6000f8e023f */
[----:B------:R-:W-:Y:S01]  /*dcf0*/  IMAD.WIDE.U32 R2, R7, UR39, R2 ;  /* 0x0000002707027c25 */ /* 0x000fe2000f8e0002 */
[----:B------:R-:W-:Y:S01]  /*dd00*/  UIMAD UR4, UR39, UR5, UR4 ;  /* 0x00000005270472a4 */ /* 0x000fe2000f8e0204 */
[----:B------:R-:W-:Y:S02]  /*dd10*/  ULDC.64 UR6, c[0x0][0x318] ;  /* 0x0000c60000067ab9 */ /* 0x000fe40000000a00 */
[----:B------:R-:W-:-:S03]  /*dd20*/  LEA R17, P0, R2, UR6, 0x1 ;  /* 0x0000000602117c11 */ /* 0x000fc6000f8008ff */
[----:B------:R-:W-:-:S05]  /*dd30*/  VIADD R3, R3, UR4 ;  /* 0x0000000403037c36 */ /* 0x000fca0008000000 */
[----:B------:R-:W-:Y:S02]  /*dd40*/  LEA.HI.X R18, R2, UR7, R3, 0x1, P0 ;  /* 0x0000000702127c11 */ /* 0x000fe400080f0c03 */
[----:B------:R-:W-:-:S04]  /*dd50*/  MOV R2, 0x1 ;  /* 0x0000000100027802 */ /* 0x000fc80000000f00 */
[----:B------:R-:W-:-:S04]  /*dd60*/  SHF.L.U32 R2, R2, 0x1f, RZ ;  /* 0x0000001f02027819 */ /* 0x000fc800000006ff */
[----:B------:R-:W0:Y:S02]  /*dd70*/  SYNCS.PHASECHK.TRANS64.TRYWAIT P0, [UR42+0x38840], R2 ;  /* 0x03884002ff0075a7 */ /* 0x000e24000800016a */
[----:B0-----:R-:W-:Y:S05]  /*dd80*/  @!P0 BRA `(.L_x_47) ;  /* 0x0000003000208947 */ /* 0x001fea0003800000 */
.L_x_90:
[----:B------:R-:W-:Y:S01]  /*dd90*/  ULDC.64 UR4, c[0x0][0x300] ;  /* 0x0000c00000047ab9 */ /* 0x000fe20000000a00 */
[----:B------:R-:W-:Y:S01]  /*dda0*/  R2UR UR6, R33 ;  /* 0x00000000210672ca */ /* 0x000fe200000e0000 */
[----:B------:R-:W-:Y:S01]  /*ddb0*/  IMAD R5, R5, UR4, RZ ;  /* 0x0000000405057c24 */ /* 0x000fe2000f8e02ff */
[----:B------:R-:W-:Y:S01]  /*ddc0*/  SHF.R.U32.HI R27, RZ, 0x3, R9 ;  /* 0x00000003ff1b7819 */ /* 0x000fe20000011609 */
[----:B0-----:R-:W-:-:S04]  /*ddd0*/  IMAD.WIDE.U32 R2, R6, UR4, RZ ;  /* 0x0000000406027c25 */ /* 0x001fc8000f8e00ff */
[----:B------:R-:W-:Y:S01]  /*dde0*/  IMAD R5, R6, UR5, R5 ;  /* 0x0000000506057c24 */ /* 0x000fe2000f8e0205 */
[----:B------:R-:W-:Y:S01]  /*ddf0*/  ULDC.64 UR4, c[0x0][0x310] ;  /* 0x0000c40000047ab9 */ /* 0x000fe20000000a00 */
[----:B------:R-:W-:Y:S02]  /*de00*/  IMAD.SHL.U32 R31, R9, 0x8, RZ ;  /* 0x00000008091f7824 */ /* 0x000fe400078e00ff */
[----:B------:R-:W-:Y:S02]  /*de10*/  IMAD.IADD R3, R3, 0x1, R5 ;  /* 0x0000000103037824 */ /* 0x000fe400078e0205 */
[----:B------:R-:W-:Y:S02]  /*de20*/  IMAD R5, R4, UR4, RZ ;  /* 0x0000000404057c24 */ /* 0x000fe4000f8e02ff */
[----:B------:R-:W-:-:S04]  /*de30*/  IMAD.WIDE.U32 R2, R0, UR4, R2 ;  /* 0x0000000400027c25 */ /* 0x000fc8000f8e0002 */
[----:B------:R-:W-:Y:S01]  /*de40*/  IMAD R5, R0, UR5, R5 ;  /* 0x0000000500057c24 */ /* 0x000fe2000f8e0205 */
        /* <DEDUP_REMOVED lines=8> */
[----:B------:R-:W-:Y:S01]  /*ded0*/  IADD3 R7, R3, UR4, RZ ;  /* 0x0000000403077c10 */ /* 0x000fe2000fffe0ff */
[----:B------:R-:W-:Y:S01]  /*dee0*/  UMOV UR4, 0xffffffff ;  /* 0xffffffff00047882 */ /* 0x000fe20000000000 */
[----:B------:R-:W-:Y:S02]  /*def0*/  LOP3.LUT R3, R8, 0x1c0, RZ, 0xc0, !PT ;  /* 0x000001c008037812 */ /* 0x000fe400078ec0ff */
[----:B------:R-:W-:Y:S02]  /*df00*/  LEA.HI.X R7, R2, UR7, R7, 0x1, P0 ;  /* 0x0000000702077c11 */ /* 0x000fe400080f0c07 */
[----:B------:R-:W-:Y:S01]  /*df10*/  LOP3.LUT R8, R3, 0x38, R8, 0xf8, !PT ;  /* 0x0000003803087812 */ /* 0x000fe200078ef808 */
[----:B------:R-:W-:-:S03]  /*df20*/  IMAD.MOV.U32 R3, RZ, RZ, -0x50 ;  /* 0xffffffb0ff037424 */ /* 0x000fc600078e00ff */
[----:B------:R-:W-:Y:S01]  /*df30*/  LOP3.LUT R8, R8, 0x38, R25, 0x78, !PT ;  /* 0x0000003808087812 */ /* 0x000fe200078e7819 */
[----:B------:R-:W-:-:S03]  /*df40*/  IMAD R6, R30, R3, UR40 ;  /* 0x000000281e067e24 */ /* 0x000fc6000f8e0203 */
[----:B------:R-:W-:Y:S01]  /*df50*/  LOP3.LUT R31, R8, 0x200, R31, 0xf8, !PT ;  /* 0x00000200081f7812 */ /* 0x000fe200078ef81f */
[----:B------:R-:W-:-:S05]  /*df60*/  IMAD.IADD R6, R6, 0x1, -R27 ;  /* 0x0000000106067824 */ /* 0x000fca00078e0a1b */
[----:B------:R-:W-:Y:S01]  /*df70*/  ISETP.GE.AND P0, PT, R6, 0x1, PT ;  /* 0x000000010600780c */ /* 0x000fe20003f06270 */
[----:B------:R-:W-:-:S12]  /*df80*/  BRA.DIV UR4, `(.L_x_48) ;  /* 0x0000002e04b87947 */ /* 0x000fd8000b800000 */
[----:B------:R-:W-:Y:S01]  /*df90*/  SHFL.IDX PT, R5, R7, RZ, 0x181f ;  /* 0x00181fff07057589 */ /* 0x000fe200000e0000 */
[C---:B------:R-:W-:Y:S01]  /*dfa0*/  LOP3.LUT P4, RZ, R16.reuse, 0x10, RZ, 0xc0, !PT ;  /* 0x0000001010ff7812 */ /* 0x040fe2000788c0ff */
[----:B------:R-:W-:Y:S01]  /*dfb0*/  ULDC.64 UR4, c[0x0][0x208] ;  /* 0x0000820000047ab9 */ /* 0x000fe20000000a00 */
[C---:B------:R-:W-:Y:S01]  /*dfc0*/  LOP3.LUT P3, RZ, R16.reuse, 0x8, RZ, 0xc0, !PT ;  /* 0x0000000810ff7812 */ /* 0x040fe2000786c0ff */
[----:B------:R-:W0:Y:S01]  /*dfd0*/  SHFL.IDX PT, R4, R0, RZ, 0x181f ;  /* 0x00181fff00047589 */ /* 0x000e2200000e0000 */
[C---:B------:R-:W-:Y:S02]  /*dfe0*/  LOP3.LUT P2, RZ, R16.reuse, 0x4, RZ, 0xc0, !PT ;  /* 0x0000000410ff7812 */ /* 0x040fe4000784c0ff */
[----:B------:R-:W-:Y:S01]  /*dff0*/  LOP3.LUT P1, RZ, R16, 0x2, RZ, 0xc0, !PT ;  /* 0x0000000210ff7812 */ /* 0x000fe2000782c0ff */
[----:B------:R-:W-:Y:S01]  /*e000*/  SHFL.IDX PT, R3, R7, 0x1, 0x181f ;  /* 0x00381f0007037f89 */ /* 0x000fe200000e0000 */
[----:B------:R-:W-:-:S03]  /*e010*/  @P0 LEA R9, R31, UR42, 0x1 ;  /* 0x0000002a1f090c11 */ /* 0x000fc6000f8e08ff */
[----:B------:R-:W1:Y:S04]  /*e020*/  SHFL.IDX PT, R2, R0, 0x1, 0x181f ;  /* 0x00381f0000027f89 */ /* 0x000e6800000e0000 */
[----:B------:R-:W-:Y:S01]  /*e030*/  SHFL.IDX PT, R14, R0, 0x4, 0x181f ;  /* 0x00981f00000e7f89 */ /* 0x000fe200000e0000 */
[----:B0-----:R-:W-:-:S05]  /*e040*/  @P0 IMAD.WIDE.U32 R4, R22, 0x2, R4 ;  /* 0x0000000216040825 */ /* 0x001fca00078e0004 */
[----:B------:R-:W-:Y:S04]  /*e050*/  @P0 LDGSTS.E.BYPASS.LTC128B.128 [R9+0x24400], desc[UR4][R4.64], !P4 ;  /* 0x2440000004090fae */ /* 0x000fe8000e101d44 */
[----:B------:R-:W-:Y:S04]  /*e060*/  @P0 LDGSTS.E.BYPASS.LTC128B.128 [R9+0x26c00], desc[UR4][R4.64+0x80], !P3 ;  /* 0x26c0008004090fae */ /* 0x000fe8000d901d44 */
[----:B------:R-:W-:Y:S04]  /*e070*/  @P0 LDGSTS.E.BYPASS.LTC128B.128 [R9+0x29400], desc[UR4][R4.64+0x100], !P2 ;  /* 0x2940010004090fae */ /* 0x000fe8000d101d44 */
[----:B------:R0:W-:Y:S01]  /*e080*/  @P0 LDGSTS.E.BYPASS.LTC128B.128 [R9+0x2bc00], desc[UR4][R4.64+0x180], !P1 ;  /* 0x2bc0018004090fae */ /* 0x0001e2000c901d44 */
[----:B------:R-:W-:-:S03]  /*e090*/  ISETP.GE.AND P0, PT, R6, 0x11, PT ;  /* 0x000000110600780c */ /* 0x000fc60003f06270 */
[----:B0-----:R-:W-:Y:S10]  /*e0a0*/  SHFL.IDX PT, R5, R7, 0x2, 0x181f ;  /* 0x00581f0007057f89 */ /* 0x001ff400000e0000 */
[----:B-1----:R-:W-:Y:S01]  /*e0b0*/  @P0 IMAD.WIDE.U32 R2, R22, 0x2, R2 ;  /* 0x0000000216020825 */ /* 0x002fe200078e0002 */
[----:B------:R-:W-:Y:S01]  /*e0c0*/  @P0 LEA R21, R31, UR42, 0x1 ;  /* 0x0000002a1f150c11 */ /* 0x000fe2000f8e08ff */
[----:B------:R-:W0:Y:S04]  /*e0d0*/  SHFL.IDX PT, R4, R0, 0x2, 0x181f ;  /* 0x00581f0000047f89 */ /* 0x000e2800000e0000 */
[----:B------:R-:W-:Y:S04]  /*e0e0*/  @P0 LDGSTS.E.BYPASS.LTC128B.128 [R21+0x24c00], desc[UR4][R2.64], !P4 ;  /* 0x24c0000002150fae */ /* 0x000fe8000e101d44 */
[----:B------:R-:W-:Y:S04]  /*e0f0*/  @P0 LDGSTS.E.BYPASS.LTC128B.128 [R21+0x27400], desc[UR4][R2.64+0x80], !P3 ;  /* 0x2740008002150fae */ /* 0x000fe8000d901d44 */
[----:B------:R-:W-:Y:S04]  /*e100*/  @P0 LDGSTS.E.BYPASS.LTC128B.128 [R21+0x29c00], desc[UR4][R2.64+0x100], !P2 ;  /* 0x29c0010002150fae */ /* 0x000fe8000d101d44 */
[----:B------:R1:W-:Y:S01]  /*e110*/  @P0 LDGSTS.E.BYPASS.LTC128B.128 [R21+0x2c400], desc[UR4][R2.64+0x180], !P1 ;  /* 0x2c40018002150fae */ /* 0x0003e2000c901d44 */
[----:B------:R-:W-:-:S03]  /*e120*/  ISETP.GE.AND P0, PT, R6, 0x21, PT ;  /* 0x000000210600780c */ /* 0x000fc60003f06270 */
[----:B-1----:R-:W-:Y:S10]  /*e130*/  SHFL.IDX PT, R3, R7, 0x3, 0x181f ;  /* 0x00781f0007037f89 */ /* 0x002ff400000e0000 */
[----:B0-----:R-:W-:Y:S01]  /*e140*/  @P0 IMAD.WIDE.U32 R4, R22, 0x2, R4 ;  /* 0x0000000216040825 */ /* 0x001fe200078e0004 */
[----:B------:R-:W-:Y:S01]  /*e150*/  @P0 LEA R9, R31, UR42, 0x1 ;  /* 0x0000002a1f090c11 */ /* 0x000fe2000f8e08ff */
[----:B------:R-:W0:Y:S04]  /*e160*/  SHFL.IDX PT, R2, R0, 0x3, 0x181f ;  /* 0x00781f0000027f89 */ /* 0x000e2800000e0000 */
[----:B------:R-:W-:Y:S04]  /*e170*/  @P0 LDGSTS.E.BYPASS.LTC128B.128 [R9+0x25400], desc[UR4][R4.64], !P4 ;  /* 0x2540000004090fae */ /* 0x000fe8000e101d44 */
[----:B------:R-:W-:Y:S04]  /*e180*/  @P0 LDGSTS.E.BYPASS.LTC128B.128 [R9+0x27c00], desc[UR4][R4.64+0x80], !P3 ;  /* 0x27c0008004090fae */ /* 0x000fe8000d901d44 */
[----:B------:R-:W-:Y:S04]  /*e190*/  @P0 LDGSTS.E.BYPASS.LTC128B.128 [R9+0x2a400], desc[UR4][R4.64+0x100], !P2 ;  /* 0x2a40010004090fae */ /* 0x000fe8000d101d44 */
[----:B------:R1:W-:Y:S01]  /*e1a0*/  @P0 LDGSTS.E.BYPASS.LTC128B.128 [R9+0x2cc00], desc[UR4][R4.64+0x180], !P1 ;  /* 0x2cc0018004090fae */ /* 0x0003e2000c901d44 */
[----:B------:R-:W-:-:S03]  /*e1b0*/  ISETP.GE.AND P0, PT, R6, 0x31, PT ;  /* 0x000000310600780c */ /* 0x000fc60003f06270 */
[----:B-1----:R1:W2:Y:S10]  /*e1c0*/  SHFL.IDX PT, R4, R7, 0x4, 0x181f ;  /* 0x00981f0007047f89 */ /* 0x0022b400000e0000 */
[----:B0-----:R-:W-:Y:S01]  /*e1d0*/  @P0 IMAD.WIDE.U32 R2, R22, 0x2, R2 ;  /* 0x0000000216020825 */ /* 0x001fe200078e0002 */
[----:B------:R-:W-:-:S05]  /*e1e0*/  @P0 LEA R21, R31, UR42, 0x1 ;  /* 0x0000002a1f150c11 */ /* 0x000fca000f8e08ff */
[----:B------:R1:W-:Y:S04]  /*e1f0*/  @P0 LDGSTS.E.BYPASS.LTC128B.128 [R21+0x25c00], desc[UR4][R2.64], !P4 ;  /* 0x25c0000002150fae */ /* 0x0003e8000e101d44 */
[----:B------:R1:W-:Y:S04]  /*e200*/  @P0 LDGSTS.E.BYPASS.LTC128B.128 [R21+0x28400], desc[UR4][R2.64+0x80], !P3 ;  /* 0x2840008002150fae */ /* 0x0003e8000d901d44 */
[----:B------:R1:W-:Y:S04]  /*e210*/  @P0 LDGSTS.E.BYPASS.LTC128B.128 [R21+0x2ac00], desc[UR4][R2.64+0x100], !P2 ;  /* 0x2ac0010002150fae */ /* 0x0003e8000d101d44 */
[----:B------:R1:W-:Y:S02]  /*e220*/  @P0 LDGSTS.E.BYPASS.LTC128B.128 [R21+0x2d400], desc[UR4][R2.64+0x180], !P1 ;  /* 0x2d40018002150fae */ /* 0x0003e4000c901d44 */
.L_x_102:
[----:B------:R-:W-:Y:S01]  /*e230*/  ISETP.GE.AND P0, PT, R6, 0x41, PT ;  /* 0x000000410600780c */ /* 0x000fe20003f06270 */
[----:B------:R-:W-:Y:S01]  /*e240*/  BSSY B0, `(.L_x_49) ;  /* 0x0000012000007945 */ /* 0x000fe20003800000 */
[----:B-1----:R-:W-:Y:S01]  /*e250*/  MOV R2, R14 ;  /* 0x0000000e00027202 */ /* 0x002fe20000000f00 */
[----:B--2---:R-:W-:-:S10]  /*e260*/  IMAD.MOV.U32 R3, RZ, RZ, R4 ;  /* 0x000000ffff037224 */ /* 0x004fd400078e0004 */
[----:B------:R-:W-:Y:S05]  /*e270*/  @!P0 BRA `(.L_x_50) ;  /* 0x0000000000388947 */ /* 0x000fea0003800000 */
[----:B------:R-:W-:Y:S01]  /*e280*/  LOP3.LUT P4, RZ, R16, 0x10, RZ, 0xc0, !PT ;  /* 0x0000001010ff7812 */ /* 0x000fe2000788c0ff */
[----:B------:R-:W-:Y:S01]  /*e290*/  IMAD.WIDE.U32 R2, R22, 0x2, R2 ;  /* 0x0000000216027825 */ /* 0x000fe200078e0002 */
[C---:B------:R-:W-:Y:S01]  /*e2a0*/  LOP3.LUT P3, RZ, R16.reuse, 0x8, RZ, 0xc0, !PT ;  /* 0x0000000810ff7812 */ /* 0x040fe2000786c0ff */
[----:B------:R-:W-:Y:S01]  /*e2b0*/  ULDC.64 UR4, c[0x0][0x208] ;  /* 0x0000820000047ab9 */ /* 0x000fe20000000a00 */
[C---:B------:R-:W-:Y:S02]  /*e2c0*/  LOP3.LUT P2, RZ, R16.reuse, 0x4, RZ, 0xc0, !PT ;  /* 0x0000000410ff7812 */ /* 0x040fe4000784c0ff */
[----:B------:R-:W-:Y:S02]  /*e2d0*/  LOP3.LUT P1, RZ, R16, 0x2, RZ, 0xc0, !PT ;  /* 0x0000000210ff7812 */ /* 0x000fe4000782c0ff */
[----:B------:R-:W-:-:S05]  /*e2e0*/  LEA R5, R31, UR42, 0x1 ;  /* 0x0000002a1f057c11 */ /* 0x000fca000f8e08ff */
[----:B------:R-:W-:Y:S01]  /*e2f0*/  @!PT LDS RZ, [RZ] ;  /* 0x00000000fffff984 */ /* 0x000fe20000000800 */
[----:B------:R-:W-:Y:S01]  /*e300*/  @!PT LDS RZ, [RZ] ;  /* 0x00000000fffff984 */ /* 0x000fe20000000800 */
[----:B------:R-:W-:Y:S01]  /*e310*/  @!PT LDS RZ, [RZ] ;  /* 0x00000000fffff984 */ /* 0x000fe20000000800 */
[----:B------:R0:W-:Y:S04]  /*e320*/  LDGSTS.E.BYPASS.LTC128B.128 [R5+0x26400], desc[UR4][R2.64], !P4 ;  /* 0x2640000002057fae */ /* 0x0001e8000e101d44 */
[----:B------:R0:W-:Y:S04]  /*e330*/  LDGSTS.E.BYPASS.LTC128B.128 [R5+0x28c00], desc[UR4][R2.64+0x80], !P3 ;  /* 0x28c0008002057fae */ /* 0x0001e8000d901d44 */
[----:B------:R0:W-:Y:S04]  /*e340*/  LDGSTS.E.BYPASS.LTC128B.128 [R5+0x2b400], desc[UR4][R2.64+0x100], !P2 ;  /* 0x2b40010002057fae */ /* 0x0001e8000d101d44 */
[----:B------:R0:W-:Y:S02]  /*e350*/  LDGSTS.E.BYPASS.LTC128B.128 [R5+0x2dc00], desc[UR4][R2.64+0x180], !P1 ;  /* 0x2dc0018002057fae */ /* 0x0001e4000c901d44 */
.L_x_50:
[----:B------:R-:W-:Y:S05]  /*e360*/  BSYNC B0 ;  /* 0x0000000000007941 */ /* 0x000fea0003800000 */
.L_x_49:
[----:B------:R-:W-:Y:S01]  /*e370*/  NOP ;  /* 0x0000000000007918 */ /* 0x000fe20000000000 */
[----:B------:R-:W-:Y:S01]  /*e380*/  SYNCS.ARRIVE.TRANS64.RED.A0T1 RZ, [UR42+0x38830], RZ ;  /* 0x038830ffffff79a7 */ /* 0x000fe2000820042a */
[----:B------:R-:W-:Y:S01]  /*e390*/  ARRIVES.LDGSTSBAR.64.TRANSCNT [UR42+0x38830] ;  /* 0x03883000ff0079b0 */ /* 0x000fe20008000aaa */
[----:B------:R-:W-:Y:S01]  /*e3a0*/  NOP ;  /* 0x0000000000007918 */ /* 0x000fe20000000000 */
[----:B------:R-:W-:-:S13]  /*e3b0*/  LOP3.LUT P0, RZ, R16, 0x20, RZ, 0xc0, !PT ;  /* 0x0000002010ff7812 */ /* 0x000fda000780c0ff */
[----:B------:R-:W-:Y:S05]  /*e3c0*/  @!P0 BRA `(.L_x_51) ;  /* 0x0000000000048947 */ /* 0x000fea0003800000 */
[----:B------:R-:W-:Y:S01]  /*e3d0*/  BPT.TRAP 0x1 ;  /* 0x000000040000795c */ /* 0x000fe20000300000 */
.L_x_51:
[----:B------:R-:W-:Y:S01]  /*e3e0*/  SYNCS.ARRIVE.TRANS64.A1T0 RZ, [UR42+0x38830], RZ ;  /* 0x038830ffffff79a7 */ /* 0x000fe2000810002a */
[----:B------:R-:W-:Y:S05]  /*e3f0*/  WARPSYNC.ALL ;  /* 0x0000000000007948 */ /* 0x000fea0003800000 */
[----:B------:R-:W-:Y:S01]  /*e400*/  UIADD3 UR5, UR42, 0x14400, URZ ;  /* 0x000144002a057890 */ /* 0x000fe2000fffe03f */
[----:B------:R-:W-:Y:S01]  /*e410*/  R2UR UR4, R33 ;  /* 0x00000000210472ca */ /* 0x000fe200000e0000 */
[----:B------:R-:W-:Y:S01]  /*e420*/  ULDC.64 UR6, c[0x0][0x2d8] ;  /* 0x0000b60000067ab9 */ /* 0x000fe20000000a00 */
[----:B------:R-:W-:Y:S01]  /*e430*/  SHF.R.S32.HI R25, RZ, 0x1f, R26 ;  /* 0x0000001fff197819 */ /* 0x000fe2000001141a */
[----:B------:R-:W-:Y:S02]  /*e440*/  ULOP3.LUT UP0, URZ, UR5, 0x3ff, URZ, 0xc0, !UPT ;  /* 0x000003ff053f7892 */ /* 0x000fe4000f80c03f */
[----:B------:R-:W-:Y:S01]  /*e450*/  UIMAD.WIDE.U32 UR36, UR39, UR6, URZ ;  /* 0x00000006272472a5 */ /* 0x000fe2000f8e003f */
[----:B------:R-:W-:Y:S03]  /*e460*/  BAR.SYNC.DEFER_BLOCKING 0x8, 0x180 ;  /* 0x0206000000007b1d */ /* 0x000fe60000010000 */
[----:B------:R-:W-:-:S04]  /*e470*/  PLOP3.LUT P0, PT, PT, PT, UP0, 0x80, 0x0 ;  /* 0x000000000000781c */ /* 0x000fc80003f0f008 */
[----:B------:R-:W-:-:S04]  /*e480*/  UIMAD UR4, UR4, UR6, URZ ;  /* 0x00000006040472a4 */ /* 0x000fc8000f8e023f */
[----:B------:R-:W-:-:S04]  /*e490*/  UIMAD UR4, UR39, UR7, UR4 ;  /* 0x00000007270472a4 */ /* 0x000fc8000f8e0204 */
[----:B------:R-:W-:Y:S01]  /*e4a0*/  UIADD3 UR43, UR37, UR4, URZ ;  /* 0x00000004252b7290 */ /* 0x000fe2000fffe03f */
[----:B------:R-:W-:Y:S11]  /*e4b0*/  @!P0 BRA `(.L_x_52) ;  /* 0x0000000000408947 */ /* 0x000ff60003800000 */
[----:B0-----:R-:W-:Y:S01]  /*e4c0*/  MOV R2, 0x0 ;  /* 0x0000000000027802 */ /* 0x001fe20000000f00 */
[----:B------:R-:W-:Y:S01]  /*e4d0*/  ULDC.64 UR6, c[0x4][0xa8] ;  /* 0x01002a0000067ab9 */ /* 0x000fe20000000a00 */
[----:B------:R-:W-:Y:S01]  /*e4e0*/  ULDC.64 UR8, c[0x4][0xb0] ;  /* 0x01002c0000087ab9 */ /* 0x000fe20000000a00 */
[----:B------:R-:W-:Y:S01]  /*e4f0*/  ULDC.64 UR4, c[0x4][0x20] ;  /* 0x0100080000047ab9 */ /* 0x000fe20000000a00 */
[----:B------:R-:W-:Y:S01]  /*e500*/  IMAD.U32 R4, RZ, RZ, UR6 ;  /* 0x00000006ff047e24 */ /* 0x000fe2000f8e00ff */
[----:B------:R-:W-:Y:S01]  /*e510*/  MOV R6, UR8 ;  /* 0x0000000800067c02 */ /* 0x000fe20008000f00 */
[----:B------:R-:W0:Y:S01]  /*e520*/  LDC.64 R2, c[0x4][R2] ;  /* 0x0100000002027b82 */ /* 0x000e220000000a00 */
[----:B------:R-:W-:Y:S01]  /*e530*/  IMAD.U32 R5, RZ, RZ, UR7 ;  /* 0x00000007ff057e24 */ /* 0x000fe2000f8e00ff */
[----:B------:R-:W-:Y:S01]  /*e540*/  MOV R8, 0x70 ;  /* 0x0000007000087802 */ /* 0x000fe20000000f00 */
[----:B------:R-:W-:Y:S02]  /*e550*/  IMAD.U32 R7, RZ, RZ, UR9 ;  /* 0x00000009ff077e24 */ /* 0x000fe4000f8e00ff */
[----:B------:R-:W-:-:S02]  /*e560*/  IMAD.U32 R10, RZ, RZ, UR4 ;  /* 0x00000004ff0a7e24 */ /* 0x000fc4000f8e00ff */
[----:B------:R-:W-:Y:S02]  /*e570*/  IMAD.U32 R11, RZ, RZ, UR5 ;  /* 0x00000005ff0b7e24 */ /* 0x000fe4000f8e00ff */
[----:B------:R-:W-:Y:S02]  /*e580*/  IMAD.MOV.U32 R12, RZ, RZ, 0x1 ;  /* 0x00000001ff0c7424 */ /* 0x000fe400078e00ff */
[----:B------:R-:W-:-:S07]  /*e590*/  IMAD.MOV.U32 R13, RZ, RZ, RZ ;  /* 0x000000ffff0d7224 */ /* 0x000fce00078e00ff */
[----:B------:R-:W-:-:S07]  /*e5a0*/  LEPC R20, `(.L_x_52) ;  /* 0x000000001014794e */ /* 0x000fce0000000000 */
[----:B0-----:R-:W-:Y:S05]  /*e5b0*/  CALL.ABS.NOINC R2 ;  /* 0x0000000002007343 */ /* 0x001fea0003c00000 */
.L_x_52:
[----:B0-----:R-:W0:Y:S01]  /*e5c0*/  S2R R2, SR_TID.X ;  /* 0x0000000000027919 */ /* 0x001e220000002100 */
[----:B------:R-:W1:Y:S01]  /*e5d0*/  LDC R0, c[0x0][0x448] ;  /* 0x00011200ff007b82 */ /* 0x000e620000000800 */
[----:B------:R-:W-:Y:S01]  /*e5e0*/  IMAD.U32 R4, RZ, RZ, UR36 ;  /* 0x00000024ff047e24 */ /* 0x000fe2000f8e00ff */
[----:B------:R-:W-:Y:S01]  /*e5f0*/  ULDC.64 UR4, c[0x0][0x2e0] ;  /* 0x0000b80000047ab9 */ /* 0x000fe20000000a00 */
[----:B------:R-:W-:Y:S02]  /*e600*/  IMAD.U32 R5, RZ, RZ, UR37 ;  /* 0x00000025ff057e24 */ /* 0x000fe4000f8e00ff */
[----:B------:R-:W-:-:S04]  /*e610*/  IMAD R25, R25, UR4, RZ ;  /* 0x0000000419197c24 */ /* 0x000fc8000f8e02ff */
[----:B------:R-:W-:Y:S01]  /*e620*/  IMAD R25, R26, UR5, R25 ;  /* 0x000000051a197c24 */ /* 0x000fe2000f8e0219 */
[----:B-1----:R-:W-:Y:S02]  /*e630*/  ISETP.NE.AND P0, PT, R0, 0x1, PT ;  /* 0x000000010000780c */ /* 0x002fe40003f05270 */
[----:B0-----:R-:W-:-:S04]  /*e640*/  LOP3.LUT R2, R2, 0x7f, RZ, 0xc0, !PT ;  /* 0x0000007f02027812 */ /* 0x001fc800078ec0ff */
[----:B------:R-:W-:-:S07]  /*e650*/  SHF.R.U32.HI R2, RZ, 0x3, R2 ;  /* 0x00000003ff027819 */ /* 0x000fce0000011602 */
[----:B------:R-:W0:Y:S01]  /*e660*/  @P0 LDC R3, c[0x0][0x450] ;  /* 0x00011400ff030b82 */ /* 0x000e220000000800 */
[----:B------:R-:W-:-:S05]  /*e670*/  LOP3.LUT R20, R24, R2, RZ, 0xfc, !PT ;  /* 0x0000000218147212 */ /* 0x000fca00078efcff */
[----:B------:R-:W-:Y:S02]  /*e680*/  IMAD R9, R23, 0x80, R20 ;  /* 0x0000008017097824 */ /* 0x000fe400078e0214 */
[----:B------:R-:W1:Y:S03]  /*e690*/  @P0 LDC R2, c[0x0][0x44c] ;  /* 0x00011300ff020b82 */ /* 0x000e660000000800 */
[----:B------:R-:W-:Y:S01]  /*e6a0*/  MOV R7, R9 ;  /* 0x0000000900077202 */ /* 0x000fe20000000f00 */
[----:B-1----:R-:W-:-:S05]  /*e6b0*/  @P0 IMAD.HI.U32 R2, R9, R2, RZ ;  /* 0x0000000209020227 */ /* 0x002fca00078e00ff */
[----:B0-----:R-:W-:Y:S01]  /*e6c0*/  @P0 SHF.R.U32.HI R7, RZ, R3, R2 ;  /* 0x00000003ff070219 */ /* 0x001fe20000011602 */
[----:B------:R-:W-:Y:S01]  /*e6d0*/  IMAD.U32 R3, RZ, RZ, UR43 ;  /* 0x0000002bff037e24 */ /* 0x000fe2000f8e00ff */
[----:B------:R-:W-:Y:S02]  /*e6e0*/  MOV R2, R4 ;  /* 0x0000000400027202 */ /* 0x000fe40000000f00 */
[--C-:B------:R-:W-:Y:S01]  /*e6f0*/  SHF.R.S32.HI R4, RZ, 0x1f, R7.reuse ;  /* 0x0000001fff047819 */ /* 0x100fe20000011407 */
[----:B------:R-:W-:Y:S02]  /*e700*/  IMAD.MOV R5, RZ, RZ, -R7 ;  /* 0x000000ffff057224 */ /* 0x000fe400078e0a07 */
[----:B------:R-:W-:Y:S01]  /*e710*/  IMAD.WIDE.U32 R2, R26, UR4, R2 ;  /* 0x000000041a027c25 */ /* 0x000fe2000f8e0002 */
[----:B------:R-:W-:-:S03]  /*e720*/  ULDC.64 UR4, c[0x0][0x2d0] ;  /* 0x0000b40000047ab9 */ /* 0x000fc60000000a00 */
[----:B------:R-:W-:Y:S02]  /*e730*/  IMAD.IADD R3, R3, 0x1, R25 ;  /* 0x0000000103037824 */ /* 0x000fe400078e0219 */
[----:B------:R-:W-:Y:S02]  /*e740*/  IMAD R5, R0, R5, R9 ;  /* 0x0000000500057224 */ /* 0x000fe400078e0209 */
[----:B------:R-:W-:Y:S02]  /*e750*/  IMAD R4, R4, UR4, RZ ;  /* 0x0000000404047c24 */ /* 0x000fe4000f8e02ff */
[----:B------:R-:W-:-:S04]  /*e760*/  IMAD.WIDE.U32 R2, R7, UR4, R2 ;  /* 0x0000000407027c25 */ /* 0x000fc8000f8e0002 */
[----:B------:R-:W-:Y:S01]  /*e770*/  IMAD R7, R7, UR5, R4 ;  /* 0x0000000507077c24 */ /* 0x000fe2000f8e0204 */
[----:B------:R-:W-:Y:S01]  /*e780*/  SHF.R.S32.HI R4, RZ, 0x1f, R5 ;  /* 0x0000001fff047819 */ /* 0x000fe20000011405 */
[----:B------:R-:W-:Y:S02]  /*e790*/  ULDC.64 UR4, c[0x0][0x2c8] ;  /* 0x0000b20000047ab9 */ /* 0x000fe40000000a00 */
[----:B------:R-:W-:Y:S02]  /*e7a0*/  IMAD.IADD R3, R3, 0x1, R7 ;  /* 0x0000000103037824 */ /* 0x000fe400078e0207 */
[----:B------:R-:W-:Y:S02]  /*e7b0*/  IMAD R4, R4, UR4, RZ ;  /* 0x0000000404047c24 */ /* 0x000fe4000f8e02ff */
[----:B------:R-:W-:-:S04]  /*e7c0*/  IMAD.WIDE.U32 R2, R5, UR4, R2 ;  /* 0x0000000405027c25 */ /* 0x000fc8000f8e0002 */
[----:B------:R-:W-:Y:S01]  /*e7d0*/  IMAD R7, R5, UR5, R4 ;  /* 0x0000000505077c24 */ /* 0x000fe2000f8e0204 */
[----:B------:R-:W-:Y:S02]  /*e7e0*/  ULDC.64 UR4, c[0x0][0x280] ;  /* 0x0000a00000047ab9 */ /* 0x000fe40000000a00 */
[----:B------:R-:W-:Y:S01]  /*e7f0*/  LEA R6, P0, R2, UR4, 0x1 ;  /* 0x0000000402067c11 */ /* 0x000fe2000f8008ff */
[----:B------:R-:W-:Y:S01]  /*e800*/  ULDC UR4, c[0x0][0x2b8] ;  /* 0x0000ae0000047ab9 */ /* 0x000fe20000000800 */
[----:B------:R-:W-:Y:S02]  /*e810*/  IADD3 R3, R3, R7, RZ ;  /* 0x0000000703037210 */ /* 0x000fe40007ffe0ff */
[----:B------:R-:W-:Y:S02]  /*e820*/  ISETP.GE.AND P4, PT, R22, UR4, PT ;  /* 0x0000000416007c0c */ /* 0x000fe4000bf86270 */
[----:B------:R-:W-:Y:S01]  /*e830*/  LEA.HI.X R8, R2, UR5, R3, 0x1, P0 ;  /* 0x0000000502087c11 */ /* 0x000fe200080f0c03 */
[----:B------:R-:W-:Y:S01]  /*e840*/  UMOV UR5, 0xffffffff ;  /* 0xffffffff00057882 */ /* 0x000fe20000000000 */
[----:B------:R-:W-:-:S02]  /*e850*/  ISETP.GE.AND P3, PT, R37, UR4, PT ;  /* 0x0000000425007c0c */ /* 0x000fc4000bf66270 */
[----:B------:R-:W-:Y:S02]  /*e860*/  ISETP.GE.AND P2, PT, R36, UR4, PT ;  /* 0x0000000424007c0c */ /* 0x000fe4000bf46270 */
[----:B------:R-:W-:Y:S01]  /*e870*/  ISETP.GE.AND P1, PT, R35, UR4, PT ;  /* 0x0000000423007c0c */ /* 0x000fe2000bf26270 */
[----:B------:R-:W-:-:S12]  /*e880*/  BRA.DIV UR5, `(.L_x_53) ;  /* 0x0000002e052c7947 */ /* 0x000fd8000b800000 */
[----:B------:R-:W-:Y:S01]  /*e890*/  SHFL.IDX PT, R3, R8, RZ, 0x181f ;  /* 0x00181fff08037589 */ /* 0x000fe200000e0000 */
[----:B------:R-:W-:Y:S01]  /*e8a0*/  ULDC UR4, c[0x0][0x288] ;  /* 0x0000a20000047ab9 */ /* 0x000fe20000000800 */
[----:B------:R-:W-:Y:S01]  /*e8b0*/  IMAD R7, R23, 0x80, R27 ;  /* 0x0000008017077824 */ /* 0x000fe200078e021b */
[----:B------:R-:W-:Y:S01]  /*e8c0*/  ULDC.64 UR6, c[0x0][0x208] ;  /* 0x0000820000067ab9 */ /* 0x000fe20000000a00 */
[----:B------:R-:W0:Y:S01]  /*e8d0*/  SHFL.IDX PT, R2, R6, RZ, 0x181f ;  /* 0x00181fff06027589 */ /* 0x000e2200000e0000 */
[----:B------:R-:W-:Y:S02]  /*e8e0*/  IMAD R0, R0, UR4, RZ ;  /* 0x0000000400007c24 */ /* 0x000fe4000f8e02ff */
[C---:B------:R-:W-:Y:S01]  /*e8f0*/  VIADD R11, R7.reuse, 0x10 ;  /* 0x00000010070b7836 */ /* 0x040fe20000000000 */
[----:B------:R-:W-:Y:S02]  /*e900*/  SHFL.IDX PT, R5, R8, 0x1, 0x181f ;  /* 0x00381f0008057f89 */ /* 0x000fe400000e0000 */
[----:B------:R-:W-:-:S02]  /*e910*/  ISETP.GE.AND P0, PT, R7, R0, PT ;  /* 0x000000000700720c */ /* 0x000fc40003f06270 */
[----:B------:R-:W1:Y:S04]  /*e920*/  SHFL.IDX PT, R4, R6, 0x1, 0x181f ;  /* 0x00381f0006047f89 */ /* 0x000e6800000e0000 */
[----:B------:R-:W-:Y:S07]  /*e930*/  SHFL.IDX PT, R14, R6, 0x7, 0x181f ;  /* 0x00f81f00060e7f89 */ /* 0x000fee00000e0000 */
[----:B------:R-:W-:Y:S01]  /*e940*/  @!P0 LEA R9, R31, UR42, 0x1 ;  /* 0x0000002a1f098c11 */ /* 0x000fe2000f8e08ff */
[----:B0-----:R-:W-:-:S05]  /*e950*/  @!P0 IMAD.WIDE.U32 R2, R22, 0x2, R2 ;  /* 0x0000000216028825 */ /* 0x001fca00078e0002 */
[----:B------:R-:W-:Y:S04]  /*e960*/  @!P0 LDGSTS.E.BYPASS.LTC128B.128 [R9+0x14400], desc[UR6][R2.64], !P4 ;  /* 0x1440000002098fae */ /* 0x000fe8000e101d46 */
[----:B------:R-:W-:Y:S04]  /*e970*/  @!P0 LDGSTS.E.BYPASS.LTC128B.128 [R9+0x18400], desc[UR6][R2.64+0x80], !P3 ;  /* 0x1840008002098fae */ /* 0x000fe8000d901d46 */
[----:B------:R-:W-:Y:S04]  /*e980*/  @!P0 LDGSTS.E.BYPASS.LTC128B.128 [R9+0x1c400], desc[UR6][R2.64+0x100], !P2 ;  /* 0x1c40010002098fae */ /* 0x000fe8000d101d46 */
[----:B------:R0:W-:Y:S01]  /*e990*/  @!P0 LDGSTS.E.BYPASS.LTC128B.128 [R9+0x20400], desc[UR6][R2.64+0x180], !P1 ;  /* 0x2040018002098fae */ /* 0x0001e2000c901d46 */
[----:B------:R-:W-:-:S02]  /*e9a0*/  ISETP.GE.AND P0, PT, R11, R0, PT ;  /* 0x000000000b00720c */ /* 0x000fc40003f06270 */
[C---:B------:R-:W-:Y:S01]  /*e9b0*/  IADD3 R11, R7.reuse, 0x30, RZ ;  /* 0x00000030070b7810 */ /* 0x040fe20007ffe0ff */
[----:B0-----:R-:W-:Y:S01]  /*e9c0*/  SHFL.IDX PT, R3, R8, 0x2, 0x181f ;  /* 0x00581f0008037f89 */ /* 0x001fe200000e0000 */
[----:B------:R-:W-:-:S09]  /*e9d0*/  VIADD R9, R7, 0x20 ;  /* 0x0000002007097836 */ /* 0x000fd20000000000 */
[----:B------:R-:W-:Y:S01]  /*e9e0*/  @!P0 LEA R21, R31, UR42, 0x1 ;  /* 0x0000002a1f158c11 */ /* 0x000fe2000f8e08ff */
[----:B-1----:R-:W-:Y:S01]  /*e9f0*/  @!P0 IMAD.WIDE.U32 R4, R22, 0x2, R4 ;  /* 0x0000000216048825 */ /* 0x002fe200078e0004 */
[----:B------:R-:W0:Y:S04]  /*ea00*/  SHFL.IDX PT, R2, R6, 0x2, 0x181f ;  /* 0x00581f0006027f89 */ /* 0x000e2800000e0000 */
[----:B------:R-:W-:Y:S04]  /*ea10*/  @!P0 LDGSTS.E.BYPASS.LTC128B.128 [R21+0x14c00], desc[UR6][R4.64], !P4 ;  /* 0x14c0000004158fae */ /* 0x000fe8000e101d46 */
[----:B------:R-:W-:Y:S04]  /*ea20*/  @!P0 LDGSTS.E.BYPASS.LTC128B.128 [R21+0x18c00], desc[UR6][R4.64+0x80], !P3 ;  /* 0x18c0008004158fae */ /* 0x000fe8000d901d46 */
[----:B------:R-:W-:Y:S04]  /*ea30*/  @!P0 LDGSTS.E.BYPASS.LTC128B.128 [R21+0x1cc00], desc[UR6][R4.64+0x100], !P2 ;  /* 0x1cc0010004158fae */ /* 0x000fe8000d101d46 */
[----:B------:R1:W-:Y:S01]  /*ea40*/  @!P0 LDGSTS.E.BYPASS.LTC128B.128 [R21+0x20c00], desc[UR6][R4.64+0x180], !P1 ;  /* 0x20c0018004158fae */ /* 0x0003e2000c901d46 */
[----:B------:R-:W-:-:S03]  /*ea50*/  ISETP.GE.AND P0, PT, R9, R0, PT ;  /* 0x000000000900720c */ /* 0x000fc60003f06270 */
[----:B-1----:R-:W-:Y:S10]  /*ea60*/  SHFL.IDX PT, R5, R8, 0x3, 0x181f ;  /* 0x00781f0008057f89 */ /* 0x002ff400000e0000 */
[----:B0-----:R-:W-:Y:S01]  /*ea70*/  @!P0 IMAD.WIDE.U32 R2, R22, 0x2, R2 ;  /* 0x0000000216028825 */ /* 0x001fe200078e0002 */
[----:B------:R-:W-:Y:S01]  /*ea80*/  @!P0 LEA R9, R31, UR42, 0x1 ;  /* 0x0000002a1f098c11 */ /* 0x000fe2000f8e08ff */
[----:B------:R-:W0:Y:S04]  /*ea90*/  SHFL.IDX PT, R4, R6, 0x3, 0x181f ;  /* 0x00781f0006047f89 */ /* 0x000e2800000e0000 */
[----:B------:R-:W-:Y:S04]  /*eaa0*/  @!P0 LDGSTS.E.BYPASS.LTC128B.128 [R9+0x15400], desc[UR6][R2.64], !P4 ;  /* 0x1540000002098fae */ /* 0x000fe8000e101d46 */
[----:B------:R-:W-:Y:S04]  /*eab0*/  @!P0 LDGSTS.E.BYPASS.LTC128B.128 [R9+0x19400], desc[UR6][R2.64+0x80], !P3 ;  /* 0x1940008002098fae */ /* 0x000fe8000d901d46 */
[----:B------:R-:W-:Y:S04]  /*eac0*/  @!P0 LDGSTS.E.BYPASS.LTC128B.128 [R9+0x1d400], desc[UR6][R2.64+0x100], !P2 ;  /* 0x1d40010002098fae */ /* 0x000fe8000d101d46 */
[----:B------:R1:W-:Y:S01]  /*ead0*/  @!P0 LDGSTS.E.BYPASS.LTC128B.128 [R9+0x21400], desc[UR6][R2.64+0x180], !P1 ;  /* 0x2140018002098fae */ /* 0x0003e2000c901d46 */
[----:B------:R-:W-:Y:S01]  /*eae0*/  ISETP.GE.AND P0, PT, R11, R0, PT ;  /* 0x000000000b00720c */ /* 0x000fe20003f06270 */
[----:B------:R-:W-:-:S02]  /*eaf0*/  VIADD R11, R7, 0x50 ;  /* 0x00000050070b7836 */ /* 0x000fc40000000000 */
[----:B-1----:R-:W-:Y:S01]  /*eb00*/  SHFL.IDX PT, R3, R8, 0x4, 0x181f ;  /* 0x00981f0008037f89 */ /* 0x002fe200000e0000 */
[----:B------:R-:W-:-:S09]  /*eb10*/  VIADD R9, R7, 0x40 ;  /* 0x0000004007097836 */ /* 0x000fd20000000000 */
[----:B------:R-:W-:Y:S01]  /*eb20*/  @!P0 LEA R21, R31, UR42, 0x1 ;  /* 0x0000002a1f158c11 */ /* 0x000fe2000f8e08ff */
[----:B0-----:R-:W-:Y:S01]  /*eb30*/  @!P0 IMAD.WIDE.U32 R4, R22, 0x2, R4 ;  /* 0x0000000216048825 */ /* 0x001fe200078e0004 */
        /* <DEDUP_REMOVED lines=14> */
[----:B------:R-:W-:-:S03]  /*ec20*/  ISETP.GE.AND P0, PT, R11, R0, PT ;  /* 0x000000000b00720c */ /* 0x000fc60003f06270 */
[----:B-1----:R-:W-:Y:S01]  /*ec30*/  SHFL.IDX PT, R3, R8, 0x6, 0x181f ;  /* 0x00d81f0008037f89 */ /* 0x002fe200000e0000 */
[----:B------:R-:W-:-:S09]  /*ec40*/  VIADD R9, R7, 0x60 ;  /* 0x0000006007097836 */ /* 0x000fd20000000000 */
[----:B------:R-:W-:Y:S01]  /*ec50*/  @!P0 LEA R21, R31, UR42, 0x1 ;  /* 0x0000002a1f158c11 */ /* 0x000fe2000f8e08ff */
[----:B0-----:R-:W-:Y:S01]  /*ec60*/  @!P0 IMAD.WIDE.U32 R4, R22, 0x2, R4 ;  /* 0x0000000216048825 */ /* 0x001fe200078e0004 */
[----:B------:R-:W0:Y:S04]  /*ec70*/  SHFL.IDX PT, R2, R6, 0x6, 0x181f ;  /* 0x00d81f0006027f89 */ /* 0x000e2800000e0000 */
[----:B------:R1:W-:Y:S04]  /*ec80*/  @!P0 LDGSTS.E.BYPASS.LTC128B.128 [R21+0x16c00], desc[UR6][R4.64], !P4 ;  /* 0x16c0000004158fae */ /* 0x0003e8000e101d46 */
[----:B------:R1:W-:Y:S04]  /*ec90*/  @!P0 LDGSTS.E.BYPASS.LTC128B.128 [R21+0x1ac00], desc[UR6][R4.64+0x80], !P3 ;  /* 0x1ac0008004158fae */ /* 0x0003e8000d901d46 */
[----:B------:R1:W-:Y:S04]  /*eca0*/  @!P0 LDGSTS.E.BYPASS.LTC128B.128 [R21+0x1ec00], desc[UR6][R4.64+0x100], !P2 ;  /* 0x1ec0010004158fae */ /* 0x0003e8000d101d46 */
[----:B------:R1:W-:Y:S01]  /*ecb0*/  @!P0 LDGSTS.E.BYPASS.LTC128B.128 [R21+0x22c00], desc[UR6][R4.64+0x180], !P1 ;  /* 0x22c0018004158fae */ /* 0x0003e2000c901d46 */
[----:B------:R-:W-:-:S03]  /*ecc0*/  ISETP.GE.AND P0, PT, R9, R0, PT ;  /* 0x000000000900720c */ /* 0x000fc60003f06270 */
[----:B------:R-:W2:Y:S10]  /*ecd0*/  SHFL.IDX PT, R8, R8, 0x7, 0x181f ;  /* 0x00f81f0008087f89 */ /* 0x000eb400000e0000 */
[----:B0-----:R-:W-:Y:S01]  /*ece0*/  @!P0 IMAD.WIDE.U32 R2, R22, 0x2, R2 ;  /* 0x0000000216028825 */ /* 0x001fe200078e0002 */
[----:B------:R-:W-:-:S05]  /*ecf0*/  @!P0 LEA R9, R31, UR42, 0x1 ;  /* 0x0000002a1f098c11 */ /* 0x000fca000f8e08ff */
[----:B------:R1:W-:Y:S04]  /*ed00*/  @!P0 LDGSTS.E.BYPASS.LTC128B.128 [R9+0x17400], desc[UR6][R2.64], !P4 ;  /* 0x1740000002098fae */ /* 0x0003e8000e101d46 */
[----:B------:R1:W-:Y:S04]  /*ed10*/  @!P0 LDGSTS.E.BYPASS.LTC128B.128 [R9+0x1b400], desc[UR6][R2.64+0x80], !P3 ;  /* 0x1b40008002098fae */ /* 0x0003e8000d901d46 */
[----:B------:R1:W-:Y:S04]  /*ed20*/  @!P0 LDGSTS.E.BYPASS.LTC128B.128 [R9+0x1f400], desc[UR6][R2.64+0x100], !P2 ;  /* 0x1f40010002098fae */ /* 0x0003e8000d101d46 */
[----:B--2---:R1:W-:Y:S02]  /*ed30*/  @!P0 LDGSTS.E.BYPASS.LTC128B.128 [R9+0x23400], desc[UR6][R2.64+0x180], !P1 ;  /* 0x2340018002098fae */ /* 0x0043e4000c901d46 */
.L_x_119:
[----:B------:R-:W-:Y:S01]  /*ed40*/  IADD3 R7, R7, 0x70, RZ ;  /* 0x0000007007077810 */ /* 0x000fe20007ffe0ff */
[----:B------:R-:W-:Y:S01]  /*ed50*/  BSSY B0, `(.L_x_54) ;  /* 0x000000f000007945 */ /* 0x000fe20003800000 */
[----:B-1----:R-:W-:Y:S02]  /*ed60*/  IMAD.MOV.U32 R2, RZ, RZ, R14 ;  /* 0x000000ffff027224 */ /* 0x002fe400078e000e */
[----:B------:R-:W-:Y:S01]  /*ed70*/  ISETP.GE.AND P0, PT, R7, R0, PT ;  /* 0x000000000700720c */ /* 0x000fe20003f06270 */
[----:B------:R-:W-:-:S12]  /*ed80*/  IMAD.MOV.U32 R3, RZ, RZ, R8 ;  /* 0x000000ffff037224 */ /* 0x000fd800078e0008 */
[----:B------:R-:W-:Y:S05]  /*ed90*/  @P0 BRA `(.L_x_55) ;  /* 0x0000000000280947 */ /* 0x000fea0003800000 */
[----:B------:R-:W-:Y:S01]  /*eda0*/  IMAD.WIDE.U32 R2, R22, 0x2, R2 ;  /* 0x0000000216027825 */ /* 0x000fe200078e0002 */
[----:B------:R-:W-:Y:S01]  /*edb0*/  LEA R5, R31, UR42, 0x1 ;  /* 0x0000002a1f057c11 */ /* 0x000fe2000f8e08ff */
[----:B------:R-:W-:-:S04]  /*edc0*/  ULDC.64 UR4, c[0x0][0x208] ;  /* 0x0000820000047ab9 */ /* 0x000fc80000000a00 */
[----:B------:R-:W-:Y:S01]  /*edd0*/  @!PT LDS RZ, [RZ] ;  /* 0x00000000fffff984 */ /* 0x000fe20000000800 */
[----:B------:R-:W-:Y:S01]  /*ede0*/  @!PT LDS RZ, [RZ] ;  /* 0x00000000fffff984 */ /* 0x000fe20000000800 */
[----:B------:R-:W-:Y:S01]  /*edf0*/  @!PT LDS RZ, [RZ] ;  /* 0x00000000fffff984 */ /* 0x000fe20000000800 */
[----:B------:R0:W-:Y:S04]  /*ee00*/  LDGSTS.E.BYPASS.LTC128B.128 [R5+0x17c00], desc[UR4][R2.64], !P4 ;  /* 0x17c0000002057fae */ /* 0x0001e8000e101d44 */
[----:B------:R0:W-:Y:S04]  /*ee10*/  LDGSTS.E.BYPASS.LTC128B.128 [R5+0x1bc00], desc[UR4][R2.64+0x80], !P3 ;  /* 0x1bc0008002057fae */ /* 0x0001e8000d901d44 */
[----:B------:R0:W-:Y:S04]  /*ee20*/  LDGSTS.E.BYPASS.LTC128B.128 [R5+0x1fc00], desc[UR4][R2.64+0x100], !P2 ;  /* 0x1fc0010002057fae */ /* 0x0001e8000d101d44 */
[----:B------:R0:W-:Y:S02]  /*ee30*/  LDGSTS.E.BYPASS.LTC128B.128 [R5+0x23c00], desc[UR4][R2.64+0x180], !P1 ;  /* 0x23c0018002057fae */ /* 0x0001e4000c901d44 */
.L_x_55:
[----:B------:R-:W-:Y:S05]  /*ee40*/  BSYNC B0 ;  /* 0x0000000000007941 */ /* 0x000fea0003800000 */
.L_x_54:
[----:B------:R-:W-:Y:S01]  /*ee50*/  NOP ;  /* 0x0000000000007918 */ /* 0x000fe20000000000 */
[----:B------:R-:W-:Y:S01]  /*ee60*/  SYNCS.ARRIVE.TRANS64.RED.A0T1 RZ, [UR42+0x38800], RZ ;  /* 0x038800ffffff79a7 */ /* 0x000fe2000820042a */
[----:B------:R-:W-:Y:S01]  /*ee70*/  IMAD.MOV.U32 R0, RZ, RZ, 0x1 ;  /* 0x00000001ff007424 */ /* 0x000fe200078e00ff */
[----:B------:R-:W-:Y:S04]  /*ee80*/  ARRIVES.LDGSTSBAR.64.TRANSCNT [UR42+0x38800] ;  /* 0x03880000ff0079b0 */ /* 0x000fe80008000aaa */
[----:B------:R-:W-:Y:S01]  /*ee90*/  SHF.L.U32 R0, R0, 0x1f, RZ ;  /* 0x0000001f00007819 */ /* 0x000fe200000006ff */
[----:B------:R-:W-:Y:S01]  /*eea0*/  NOP ;  /* 0x0000000000007918 */ /* 0x000fe20000000000 */
[----:B------:R-:W-:Y:S02]  /*eeb0*/  SYNCS.ARRIVE.TRANS64.A1T0 RZ, [UR42+0x38800], RZ ;  /* 0x038800ffffff79a7 */ /* 0x000fe4000810002a */
[----:B------:R-:W1:Y:S02]  /*eec0*/  SYNCS.PHASECHK.TRANS64.TRYWAIT P0, [UR42+0x38820], R0 ;  /* 0x03882000ff0075a7 */ /* 0x000e64000800016a */
[----:B-1----:R-:W-:Y:S05]  /*eed0*/  @!P0 BRA `(.L_x_56) ;  /* 0x0000003000588947 */ /* 0x002fea0003800000 */
.L_x_120:
[----:B------:R-:W-:Y:S01]  /*eee0*/  UIADD3 UR4, UR46, -0x2, URZ ;  /* 0xfffffffe2e047890 */ /* 0x000fe2000fffe03f */
[----:B------:R-:W-:Y:S01]  /*eef0*/  MOV R26, 0x1 ;  /* 0x00000001001a7802 */ /* 0x000fe20000000f00 */
[----:B------:R-:W-:Y:S02]  /*ef00*/  IMAD.MOV.U32 R21, RZ, RZ, RZ ;  /* 0x000000ffff157224 */ /* 0x000fe400078e00ff */
[----:B------:R-:W-:-:S06]  /*ef10*/  UISETP.GE.AND UP0, UPT, UR4, UR45, UPT ;  /* 0x0000002d0400728c */ /* 0x000fcc000bf06270 */
[----:B------:R-:W-:-:S13]  /*ef20*/  PLOP3.LUT P0, PT, PT, PT, UP0, 0x40, 0x0 ;  /* 0x000000000000781c */ /* 0x000fda0003f0e808 */
[----:B------:R-:W-:Y:S05]  /*ef30*/  @P0 BRA `(.L_x_57) ;  /* 0x0000001000840947 */ /* 0x000fea0003800000 */
[----:B0-----:R-:W0:Y:S01]  /*ef40*/  S2R R2, SR_TID.X ;  /* 0x0000000000027919 */ /* 0x001e220000002100 */
[----:B------:R-:W-:Y:S01]  /*ef50*/  UIADD3 UR4, UR44, 0x1, URZ ;  /* 0x000000012c047890 */ /* 0x000fe2000fffe03f */
[----:B------:R-:W-:Y:S01]  /*ef60*/  LOP3.LUT R3, RZ, UR41, RZ, 0x33, !PT ;  /* 0x00000029ff037c12 */ /* 0x000fe2000f8e33ff */
[----:B------:R-:W-:Y:S01]  /*ef70*/  BSSY B0, `(.L_x_57) ;  /* 0x000011d000007945 */ /* 0x000fe20003800000 */
[----:B------:R-:W-:Y:S01]  /*ef80*/  MOV R23, 0x1 ;  /* 0x0000000100177802 */ /* 0x000fe20000000f00 */
[----:B------:R-:W-:Y:S01]  /*ef90*/  UIMAD UR4, UR4, UR38, URZ ;  /* 0x00000026040472a4 */ /* 0x000fe2000f8e023f */
[----:B------:R-:W-:-:S05]  /*efa0*/  IMAD.MOV.U32 R20, RZ, RZ, RZ ;  /* 0x000000ffff147224 */ /* 0x000fca00078e00ff */
[----:B------:R-:W-:Y:S01]  /*efb0*/  LOP3.LUT R0, RZ, UR4, RZ, 0x33, !PT ;  /* 0x00000004ff007c12 */ /* 0x000fe2000f8e33ff */
[----:B------:R-:W-:Y:S02]  /*efc0*/  ULDC UR4, c[0x0][0x2f4] ;  /* 0x0000bd0000047ab9 */ /* 0x000fe40000000800 */
[----:B------:R-:W-:Y:S02]  /*efd0*/  ISETP.GE.AND P4, PT, R22, UR4, PT ;  /* 0x0000000416007c0c */ /* 0x000fe4000bf86270 */
[----:B------:R-:W-:Y:S02]  /*efe0*/  VIMNMX R0, R0, R3, !PT ;  /* 0x0000000300007248 */ /* 0x000fe40007fe0100 */
[----:B------:R-:W-:Y:S02]  /*eff0*/  ISETP.GE.AND P3, PT, R37, UR4, PT ;  /* 0x0000000425007c0c */ /* 0x000fe4000bf66270 */
[----:B------:R-:W-:Y:S02]  /*f000*/  IADD3 R30, -R0, -0x2, RZ ;  /* 0xfffffffe001e7810 */ /* 0x000fe40007ffe1ff */
[----:B------:R-:W-:-:S02]  /*f010*/  ISETP.GE.AND P2, PT, R36, UR4, PT ;  /* 0x0000000424007c0c */ /* 0x000fc4000bf46270 */
[----:B------:R-:W-:Y:S02]  /*f020*/  ISETP.GE.AND P1, PT, R35, UR4, PT ;  /* 0x0000000423007c0c */ /* 0x000fe4000bf26270 */
[----:B0-----:R-:W-:-:S04]  /*f030*/  LOP3.LUT R2, R2, 0x7f, RZ, 0xc0, !PT ;  /* 0x0000007f02027812 */ /* 0x001fc800078ec0ff */
[----:B------:R-:W-:-:S04]  /*f040*/  SHF.R.U32.HI R2, RZ, 0x3, R2 ;  /* 0x00000003ff027819 */ /* 0x000fc80000011602 */
[----:B------:R-:W-:Y:S02]  /*f050*/  IADD3 R19, R24, R19, R2 ;  /* 0x0000001318137210 */ /* 0x000fe40007ffe002 */
[----:B------:R-:W-:Y:S01]  /*f060*/  IADD3 R5, -R2, UR40, RZ ;  /* 0x0000002802057c10 */ /* 0x000fe2000fffe1ff */
[----:B------:R-:W-:Y:S02]  /*f070*/  IMAD.SHL.U32 R2, R22, 0x2, RZ ;  /* 0x0000000216027824 */ /* 0x000fe400078e00ff */
[----:B------:R-:W-:Y:S02]  /*f080*/  VIADD R19, R19, 0xffffff10 ;  /* 0xffffff1013137836 */ /* 0x000fe40000000000 */
[C---:B------:R-:W-:Y:S02]  /*f090*/  IMAD R5, R0.reuse, 0x50, R5 ;  /* 0x0000005000057824 */ /* 0x040fe400078e0205 */
[----:B------:R-:W-:Y:S02]  /*f0a0*/  IMAD R10, R0, -0x50, R19 ;  /* 0xffffffb0000a7824 */ /* 0x000fe400078e0213 */
[----:B------:R-:W-:-:S07]  /*f0b0*/  VIADD R0, R5, 0xa0 ;  /* 0x000000a005007836 */ /* 0x000fce0000000000 */
.L_x_70:
[----:B------:R-:W2:Y:S01]  /*f0c0*/  LDL R8, [R1] ;  /* 0x0000000001087983 */ /* 0x000ea20000100800 */
[----:B------:R-:W0:Y:S01]  /*f0d0*/  LDC R3, c[0x0][0x430] ;  /* 0x00010c00ff037b82 */ /* 0x000e220000000800 */
[----:B------:R-:W1:Y:S01]  /*f0e0*/  S2R R2, SR_TID.X ;  /* 0x0000000000027919 */ /* 0x000e620000002100 */
[----:B------:R-:W3:Y:S01]  /*f0f0*/  S2R R4, SR_TID.X ;  /* 0x0000000000047919 */ /* 0x000ee20000002100 */
[----:B0-----:R-:W-:Y:S01]  /*f100*/  ISETP.NE.AND P0, PT, R3, 0x1, PT ;  /* 0x000000010300780c */ /* 0x001fe20003f05270 */
[----:B-1----:R-:W-:-:S12]  /*f110*/  IMAD.SHL.U32 R2, R2, 0x10, RZ ;  /* 0x0000001002027824 */ /* 0x002fd800078e00ff */
[----:B------:R-:W0:Y:S01]  /*f120*/  @P0 LDC R3, c[0x0][0x434] ;  /* 0x00010d00ff030b82 */ /* 0x000e220000000800 */
[----:B---3--:R-:W-:Y:S02]  /*f130*/  LOP3.LUT R4, R4, 0x7f, RZ, 0xc0, !PT ;  /* 0x0000007f04047812 */ /* 0x008fe400078ec0ff */
[----:B------:R-:W-:Y:S02]  /*f140*/  LOP3.LUT R2, R2, 0x70, RZ, 0xc0, !PT ;  /* 0x0000007002027812 */ /* 0x000fe400078ec0ff */
[----:B------:R-:W-:-:S03]  /*f150*/  SHF.R.U32.HI R4, RZ, 0x3, R4 ;  /* 0x00000003ff047819 */ /* 0x000fc60000011604 */
[----:B------:R-:W1:Y:S01]  /*f160*/  @P0 LDC R5, c[0x0][0x438] ;  /* 0x00010e00ff050b82 */ /* 0x000e620000000800 */
[----:B------:R-:W-:-:S04]  /*f170*/  LOP3.LUT R2, R2, R4, RZ, 0xfc, !PT ;  /* 0x0000000402027212 */ /* 0x000fc800078efcff */
[----:B------:R-:W-:-:S13]  /*f180*/  ISETP.GT.U32.AND P6, PT, R2, 0x4f, PT ;  /* 0x0000004f0200780c */ /* 0x000fda0003fc4070 */
[----:B------:R-:W2:Y:S01]  /*f190*/  @!P6 LDC.64 R6, c[0x0][0x428] ;  /* 0x00010a00ff06eb82 */ /* 0x000ea20000000a00 */
[----:B0-----:R-:W-:Y:S01]  /*f1a0*/  @P0 IMAD.HI.U32 R2, R10, R3, RZ ;  /* 0x000000030a020227 */ /* 0x001fe200078e00ff */
[----:B------:R-:W-:-:S04]  /*f1b0*/  MOV R9, R10 ;  /* 0x0000000a00097202 */ /* 0x000fc80000000f00 */
[----:B-1----:R-:W-:Y:S02]  /*f1c0*/  @P0 SHF.R.U32.HI R9, RZ, R5, R2 ;  /* 0x00000005ff090219 */ /* 0x002fe40000011602 */
[----:B------:R-:W0:Y:S02]  /*f1d0*/  @!P6 LDC.64 R4, c[0x0][0x418] ;  /* 0x00010600ff04eb82 */ /* 0x000e240000000a00 */
[----:B------:R-:W-:Y:S02]  /*f1e0*/  @!P6 SHF.R.S32.HI R3, RZ, 0x1f, R9 ;  /* 0x0000001fff03e819 */ /* 0x000fe40000011409 */
[----:B------:R-:W-:Y:S01]  /*f1f0*/  LOP3.LUT P5, RZ, R16, 0x20, RZ, 0xc0, !PT ;  /* 0x0000002010ff7812 */ /* 0x000fe200078ac0ff */
[----:B------:R-:W-:Y:S01]  /*f200*/  VIADD R21, R20, 0x1 ;  /* 0x0000000114157836 */ /* 0x000fe20000000000 */
[----:B------:R-:W-:Y:S01]  /*f210*/  ULDC.64 UR4, c[0x0][0x208] ;  /* 0x0000820000047ab9 */ /* 0x000fe20000000a00 */
[----:B--2---:R-:W-:-:S04]  /*f220*/  @!P6 IMAD R2, R8, R6, RZ ;  /* 0x000000060802e224 */ /* 0x004fc800078e02ff */
[----:B------:R-:W-:Y:S02]  /*f230*/  @!P6 IMAD R7, R34, R7, R2 ;  /* 0x000000072207e224 */ /* 0x000fe400078e0202 */
[----:B------:R-:W-:-:S04]  /*f240*/  @!P6 IMAD.MOV.U32 R2, RZ, RZ, R9 ;  /* 0x000000ffff02e224 */ /* 0x000fc800078e0009 */
[----:B------:R-:W-:-:S04]  /*f250*/  @!P6 IMAD.WIDE.U32 R2, R34, R6, R2 ;  /* 0x000000062202e225 */ /* 0x000fc800078e0002 */
[----:B------:R-:W-:Y:S01]  /*f260*/  @!P6 IMAD.IADD R3, R7, 0x1, R3 ;  /* 0x000000010703e824 */ /* 0x000fe200078e0203 */
[C---:B0-----:R-:W-:Y:S02]  /*f270*/  @!P6 LEA R4, P0, R2.reuse, R4, 0x2 ;  /* 0x000000040204e211 */ /* 0x041fe400078010ff */
[----:B------:R-:W-:Y:S02]  /*f280*/  MOV R8, RZ ;  /* 0x000000ff00087202 */ /* 0x000fe40000000f00 */
[----:B------:R-:W-:Y:S02]  /*f290*/  @!P6 LEA.HI.X R5, R2, R5, R3, 0x2, P0 ;  /* 0x000000050205e211 */ /* 0x000fe400000f1403 */
[----:B------:R-:W-:-:S03]  /*f2a0*/  ISETP.NE.AND P0, PT, R21, 0x2, PT ;  /* 0x000000021500780c */ /* 0x000fc60003f05270 */
[----:B------:R0:W5:Y:S01]  /*f2b0*/  @!P6 LDG.E R8, desc[UR4][R4.64] ;  /* 0x000000040408e981 */ /* 0x000162000c1e1900 */
[----:B------:R-:W-:Y:S02]  /*f2c0*/  SEL R26, RZ, 0x1, P0 ;  /* 0x00000001ff1a7807 */ /* 0x000fe40000000000 */
[----:B------:R-:W-:Y:S02]  /*f2d0*/  SEL R21, R21, RZ, P0 ;  /* 0x000000ff15157207 */ /* 0x000fe40000000000 */
[----:B------:R-:W-:Y:S01]  /*f2e0*/  LOP3.LUT R26, R23, R26, RZ, 0x3c, !PT ;  /* 0x0000001a171a7212 */ /* 0x000fe200078e3cff */
[----:B------:R-:W-:Y:S06]  /*f2f0*/  @!P5 BRA `(.L_x_58) ;  /* 0x000000000004d947 */ /* 0x000fec0003800000 */
[----:B------:R-:W-:Y:S01]  /*f300*/  BPT.TRAP 0x1 ;  /* 0x000000040000795c */ /* 0x000fe20000300000 */
.L_x_58:
[----:B------:R-:W-:Y:S01]  /*f310*/  LEA R19, R21, UR42, 0x3 ;  /* 0x0000002a15137c11 */ /* 0x000fe2000f8e18ff */
[----:B------:R-:W-:Y:S01]  /*f320*/  BSSY B1, `(.L_x_59) ;  /* 0x0000004000017945 */ /* 0x000fe20003800000 */
[----:B------:R-:W-:-:S04]  /*f330*/  SHF.L.U32 R2, R26, 0x1f, RZ ;  /* 0x0000001f1a027819 */ /* 0x000fc800000006ff */
[----:B------:R-:W1:Y:S02]  /*f340*/  SYNCS.PHASECHK.TRANS64.TRYWAIT P0, [R19+URZ+0x38840], R2 ;  /* 0x03884002130075a7 */ /* 0x000e64000800017f */
[----:B-1----:R-:W-:Y:S05]  /*f350*/  @!P0 BRA `(.L_x_60) ;  /* 0x0000002c00508947 */ /* 0x002fea0003800000 */
.L_x_121:
[----:B------:R-:W-:Y:S05]  /*f360*/  BSYNC B1 ;  /* 0x0000000000017941 */ /* 0x000fea0003800000 */
.L_x_59:
[----:B------:R-:W-:Y:S01]  /*f370*/  ULDC UR4, c[0x0][0x430] ;  /* 0x00010c0000047ab9 */ /* 0x000fe20000000800 */
[----:B-----5:R-:W-:Y:S01]  /*f380*/  SHF.R.S32.HI R29, RZ, 0x1f, R8 ;  /* 0x0000001fff1d7819 */ /* 0x020fe20000011408 */
[----:B------:R-:W-:Y:S01]  /*f390*/  UIADD3 UR4, -UR4, URZ, URZ ;  /* 0x0000003f04047290 */ /* 0x000fe2000fffe13f */
[----:B------:R-:W-:Y:S01]  /*f3a0*/  R2UR UR6, R33 ;  /* 0x00000000210672ca */ /* 0x000fe200000e0000 */
[----:B------:R-:W-:Y:S01]  /*f3b0*/  IMAD R25, R21, 0x5000, R31 ;  /* 0x0000500015197824 */ /* 0x000fe200078e021f */
[----:B------:R-:W-:-:S03]  /*f3c0*/  LOP3.LUT P5, RZ, R16, 0x2, RZ, 0xc0, !PT ;  /* 0x0000000210ff7812 */ /* 0x000fc600078ac0ff */
[----:B------:R-:W-:Y:S01]  /*f3d0*/  IMAD R9, R9, UR4, R10 ;  /* 0x0000000409097c24 */ /* 0x000fe2000f8e020a */
[----:B------:R-:W-:-:S04]  /*f3e0*/  ULDC.64 UR4, c[0x0][0x300] ;  /* 0x0000c00000047ab9 */ /* 0x000fc80000000a00 */
[----:B------:R-:W-:-:S05]  /*f3f0*/  SHF.R.S32.HI R28, RZ, 0x1f, R9 ;  /* 0x0000001fff1c7819 */ /* 0x000fca0000011409 */
[----:B-1----:R-:W-:-:S04]  /*f400*/  IMAD R2, R28, UR4, RZ ;  /* 0x000000041c027c24 */ /* 0x002fc8000f8e02ff */
[C---:B0-----:R-:W-:Y:S02]  /*f410*/  IMAD R5, R9.reuse, UR5, R2 ;  /* 0x0000000509057c24 */ /* 0x041fe4000f8e0202 */
[----:B------:R-:W-:Y:S01]  /*f420*/  IMAD.WIDE.U32 R2, R9, UR4, RZ ;  /* 0x0000000409027c25 */ /* 0x000fe2000f8e00ff */
[----:B------:R-:W-:-:S03]  /*f430*/  ULDC.64 UR4, c[0x0][0x310] ;  /* 0x0000c40000047ab9 */ /* 0x000fc60000000a00 */
        /* <DEDUP_REMOVED lines=13> */
[----:B------:R-:W-:-:S03]  /*f510*/  UMOV UR4, 0xffffffff ;  /* 0xffffffff00047882 */ /* 0x000fc60000000000 */
[----:B------:R-:W-:Y:S01]  /*f520*/  LEA.HI.X R27, R2, UR7, R27, 0x1, P0 ;  /* 0x00000007021b7c11 */ /* 0x000fe200080f0c1b */
[----:B------:R-:W-:Y:S06]  /*f530*/  BRA.DIV UR4, `(.L_x_61) ;  /* 0x0000002a04ec7947 */ /* 0x000fec000b800000 */
[----:B------:R-:W0:Y:S01]  /*f540*/  SHFL.IDX PT, R14, R24, RZ, 0x181f ;  /* 0x00181fff180e7589 */ /* 0x000e2200000e0000 */
[----:B------:R-:W-:Y:S01]  /*f550*/  IMAD.SHL.U32 R12, R22, 0x2, RZ ;  /* 0x00000002160c7824 */ /* 0x000fe200078e00ff */
[----:B------:R-:W-:Y:S01]  /*f560*/  LOP3.LUT R16, R16, 0xffffff7f, RZ, 0xc0, !PT ;  /* 0xffffff7f10107812 */ /* 0x000fe200078ec0ff */
[----:B------:R-:W-:Y:S01]  /*f570*/  ULDC.64 UR4, c[0x0][0x208] ;  /* 0x0000820000047ab9 */ /* 0x000fe20000000a00 */
[----:B------:R-:W1:Y:S01]  /*f580*/  SHFL.IDX PT, R3, R27, RZ, 0x181f ;  /* 0x00181fff1b037589 */ /* 0x000e6200000e0000 */
[----:B------:R-:W-:Y:S02]  /*f590*/  LEA R25, R25, UR42, 0x1 ;  /* 0x0000002a19197c11 */ /* 0x000fe4000f8e08ff */
[----:B------:R-:W-:Y:S01]  /*f5a0*/  @P1 LOP3.LUT R16, R16, 0x80, RZ, 0xfc, !PT ;  /* 0x0000008010101812 */ /* 0x000fe200078efcff */
[----:B------:R-:W2:Y:S03]  /*f5b0*/  SHFL.IDX PT, R11, R24, 0x1, 0x181f ;  /* 0x00381f00180b7f89 */ /* 0x000ea600000e0000 */
[C---:B------:R-:W-:Y:S01]  /*f5c0*/  LOP3.LUT P1, RZ, R16.reuse, 0x8, RZ, 0xc0, !PT ;  /* 0x0000000810ff7812 */ /* 0x040fe2000782c0ff */
[----:B------:R-:W3:Y:S01]  /*f5d0*/  SHFL.IDX PT, R5, R27, 0x1, 0x181f ;  /* 0x00381f001b057f89 */ /* 0x000ee200000e0000 */
[----:B------:R-:W-:-:S03]  /*f5e0*/  LOP3.LUT P6, RZ, R16, 0x4, RZ, 0xc0, !PT ;  /* 0x0000000410ff7812 */ /* 0x000fc600078cc0ff */
[----:B------:R-:W-:Y:S01]  /*f5f0*/  SHFL.IDX PT, R32, R27, 0x3, 0x181f ;  /* 0x00781f001b207f89 */ /* 0x000fe200000e0000 */
[----:B0-----:R-:W-:-:S03]  /*f600*/  IADD3 R2, P0, R14, R12, RZ ;  /* 0x0000000c0e027210 */ /* 0x001fc60007f1e0ff */
[----:B------:R-:W-:Y:S02]  /*f610*/  SHFL.IDX PT, R14, R24, 0x4, 0x181f ;  /* 0x00981f00180e7f89 */ /* 0x000fe400000e0000 */
[----:B-1----:R-:W-:Y:S01]  /*f620*/  IMAD.X R3, RZ, RZ, R3, P0 ;  /* 0x000000ffff037224 */ /* 0x002fe200000e0603 */
[-C--:B--2---:R-:W-:Y:S02]  /*f630*/  IADD3 R6, P0, R11, R12.reuse, RZ ;  /* 0x0000000c0b067210 */ /* 0x084fe40007f1e0ff */
[----:B------:R-:W0:Y:S03]  /*f640*/  SHFL.IDX PT, R11, R24, 0x2, 0x181f ;  /* 0x00581f00180b7f89 */ /* 0x000e2600000e0000 */
[----:B---3--:R-:W-:Y:S02]  /*f650*/  IMAD.X R7, RZ, RZ, R5, P0 ;  /* 0x000000ffff077224 */ /* 0x008fe400000e0605 */
[----:B------:R-:W1:Y:S04]  /*f660*/  SHFL.IDX PT, R5, R27, 0x2, 0x181f ;  /* 0x00581f001b057f89 */ /* 0x000e6800000e0000 */
[----:B------:R-:W-:Y:S01]  /*f670*/  SHFL.IDX PT, R27, R27, 0x4, 0x181f ;  /* 0x00981f001b1b7f89 */ /* 0x000fe200000e0000 */
[----:B0-----:R-:W-:-:S04]  /*f680*/  IADD3 R4, P0, R11, R12, RZ ;  /* 0x0000000c0b047210 */ /* 0x001fc80007f1e0ff */
[----:B-1----:R-:W-:Y:S02]  /*f690*/  IADD3.X R5, RZ, R5, RZ, P0, !PT ;  /* 0x00000005ff057210 */ /* 0x002fe400007fe4ff */
[----:B------:R-:W-:-:S13]  /*f6a0*/  LOP3.LUT P0, RZ, R16, 0x10, RZ, 0xc0, !PT ;  /* 0x0000001010ff7812 */ /* 0x000fda000780c0ff */
[----:B------:R-:W-:Y:S04]  /*f6b0*/  LDGSTS.E.BYPASS.LTC128B.128 [R25+0x24400], desc[UR4][R2.64], !P0 ;  /* 0x2440000002197fae */ /* 0x000fe8000c101d44 */
[----:B------:R-:W-:Y:S04]  /*f6c0*/  LDGSTS.E.BYPASS.LTC128B.128 [R25+0x26c00], desc[UR4][R2.64+0x80], !P1 ;  /* 0x26c0008002197fae */ /* 0x000fe8000c901d44 */
[----:B------:R-:W-:Y:S04]  /*f6d0*/  LDGSTS.E.BYPASS.LTC128B.128 [R25+0x29400], desc[UR4][R2.64+0x100], !P6 ;  /* 0x2940010002197fae */ /* 0x000fe8000f101d44 */
[----:B------:R0:W-:Y:S04]  /*f6e0*/  LDGSTS.E.BYPASS.LTC128B.128 [R25+0x2bc00], desc[UR4][R2.64+0x180], !P5 ;  /* 0x2bc0018002197fae */ /* 0x0001e8000e901d44 */
[----:B0-----:R-:W0:Y:S02]  /*f6f0*/  SHFL.IDX PT, R2, R24, 0x3, 0x181f ;  /* 0x00781f0018027f89 */ /* 0x001e2400000e0000 */
[----:B0-----:R-:W-:-:S05]  /*f700*/  IADD3 R2, P0, R2, R12, RZ ;  /* 0x0000000c02027210 */ /* 0x001fca0007f1e0ff */
[----:B------:R-:W-:Y:S01]  /*f710*/  IMAD.X R3, RZ, RZ, R32, P0 ;  /* 0x000000ffff037224 */ /* 0x000fe200000e0620 */
[----:B------:R-:W-:-:S13]  /*f720*/  LOP3.LUT P0, RZ, R16, 0x10, RZ, 0xc0, !PT ;  /* 0x0000001010ff7812 */ /* 0x000fda000780c0ff */
[----:B------:R0:W-:Y:S04]  /*f730*/  LDGSTS.E.BYPASS.LTC128B.128 [R25+0x24c00], desc[UR4][R6.64], !P0 ;  /* 0x24c0000006197fae */ /* 0x0001e8000c101d44 */
        /* <DEDUP_REMOVED lines=8> */
[----:B------:R0:W-:Y:S01]  /*f7c0*/  LDGSTS.E.BYPASS.LTC128B.128 [R25+0x28400], desc[UR4][R2.64+0x80], !P1 ;  /* 0x2840008002197fae */ /* 0x0001e2000c901d44 */
[----:B------:R-:W-:-:S03]  /*f7d0*/  LOP3.LUT P1, RZ, R16, 0x80, RZ, 0xc0, !PT ;  /* 0x0000008010ff7812 */ /* 0x000fc6000782c0ff */
[----:B------:R0:W-:Y:S04]  /*f7e0*/  LDGSTS.E.BYPASS.LTC128B.128 [R25+0x2ac00], desc[UR4][R2.64+0x100], !P6 ;  /* 0x2ac0010002197fae */ /* 0x0001e8000f101d44 */
[----:B------:R0:W-:Y:S06]  /*f7f0*/  LDGSTS.E.BYPASS.LTC128B.128 [R25+0x2d400], desc[UR4][R2.64+0x180], !P5 ;  /* 0x2d40018002197fae */ /* 0x0001ec000e901d44 */
.L_x_133:
[----:B0-----:R-:W-:Y:S01]  /*f800*/  IMAD.SHL.U32 R2, R22, 0x2, RZ ;  /* 0x0000000216027824 */ /* 0x001fe200078e00ff */
[----:B------:R-:W-:Y:S01]  /*f810*/  P2R R4, PR, RZ, 0x2 ;  /* 0x00000002ff047803 */ /* 0x000fe20000000000 */
[----:B------:R-:W-:Y:S01]  /*f820*/  ULDC.64 UR4, c[0x0][0x208] ;  /* 0x0000820000047ab9 */ /* 0x000fe20000000a00 */
[----:B------:R-:W-:Y:S02]  /*f830*/  LOP3.LUT P1, RZ, R16, 0x10, RZ, 0xc0, !PT ;  /* 0x0000001010ff7812 */ /* 0x000fe4000782c0ff */
[----:B------:R-:W-:Y:S02]  /*f840*/  IADD3 R2, P0, R14, R2, RZ ;  /* 0x000000020e027210 */ /* 0x000fe40007f1e0ff */
[----:B------:R-:W-:-:S03]  /*f850*/  LOP3.LUT P6, RZ, R16, 0x4, RZ, 0xc0, !PT ;  /* 0x0000000410ff7812 */ /* 0x000fc600078cc0ff */
[----:B------:R-:W-:Y:S01]  /*f860*/  IMAD.X R3, RZ, RZ, R27, P0 ;  /* 0x000000ffff037224 */ /* 0x000fe200000e061b */
[----:B------:R-:W-:-:S05]  /*f870*/  LOP3.LUT P0, RZ, R16, 0x8, RZ, 0xc0, !PT ;  /* 0x0000000810ff7812 */ /* 0x000fca000780c0ff */
[----:B------:R-:W-:Y:S01]  /*f880*/  @!PT LDS RZ, [RZ] ;  /* 0x00000000fffff984 */ /* 0x000fe20000000800 */
[----:B------:R-:W-:Y:S01]  /*f890*/  @!PT LDS RZ, [RZ] ;  /* 0x00000000fffff984 */ /* 0x000fe20000000800 */
[----:B------:R-:W-:Y:S01]  /*f8a0*/  @!PT LDS RZ, [RZ] ;  /* 0x00000000fffff984 */ /* 0x000fe20000000800 */
[----:B------:R0:W-:Y:S01]  /*f8b0*/  LDGSTS.E.BYPASS.LTC128B.128 [R25+0x26400], desc[UR4][R2.64], !P1 ;  /* 0x2640000002197fae */ /* 0x0001e2000c901d44 */
[----:B------:R-:W-:-:S07]  /*f8c0*/  ISETP.NE.AND P1, PT, R4, RZ, PT ;  /* 0x000000ff0400720c */ /* 0x000fce0003f25270 */
[----:B------:R0:W-:Y:S01]  /*f8d0*/  LDGSTS.E.BYPASS.LTC128B.128 [R25+0x28c00], desc[UR4][R2.64+0x80], !P0 ;  /* 0x28c0008002197fae */ /* 0x0001e2000c101d44 */
[----:B------:R-:W-:-:S03]  /*f8e0*/  PLOP3.LUT P0, PT, PT, PT, PT, 0x80, 0x0 ;  /* 0x000000000000781c */ /* 0x000fc60003f0f070 */
[----:B------:R0:W-:Y:S04]  /*f8f0*/  LDGSTS.E.BYPASS.LTC128B.128 [R25+0x2b400], desc[UR4][R2.64+0x100], !P6 ;  /* 0x2b40010002197fae */ /* 0x0001e8000f101d44 */
[----:B------:R0:W-:Y:S01]  /*f900*/  LDGSTS.E.BYPASS.LTC128B.128 [R25+0x2dc00], desc[UR4][R2.64+0x180], !P5 ;  /* 0x2dc0018002197fae */ /* 0x0001e2000e901d44 */
[----:B------:R-:W-:-:S05]  /*f910*/  NOP ;  /* 0x0000000000007918 */ /* 0x000fca0000000000 */
.L_x_62:
[----:B------:R-:W-:Y:S02]  /*f920*/  PLOP3.LUT P5, PT, P5, P0, PT, 0xa2, 0x0 ;  /* 0x000000000000781c */ /* 0x000fe40002fa1472 */
[----:B------:R-:W-:-:S08]  /*f930*/  @P0 R2UR P5, UR4, R19 ;  /* 0x00000000130402ca */ /* 0x000fd000000a0000 */
[----:B------:R-:W-:-:S05]  /*f940*/  @P0 PLOP3.LUT P0, PT, P5, PT, PT, 0x80, 0x0 ;  /* 0x000000000000081c */ /* 0x000fca0002f0f070 */
[----:B------:R-:W-:Y:S01]  /*f950*/  @!P5 SYNCS.ARRIVE.TRANS64.RED.A0T1 RZ, [UR4+0x38830], RZ ;  /* 0x038830ffffffd9a7 */ /* 0x000fe20008200404 */
[----:B------:R-:W-:Y:S07]  /*f960*/  @!P5 ARRIVES.LDGSTSBAR.64.TRANSCNT [UR4+0x38830] ;  /* 0x03883000ff00d9b0 */ /* 0x000fee0008000a84 */
[----:B------:R-:W-:Y:S05]  /*f970*/  @P0 BRA.U.ANY `(.L_x_62) ;  /* 0xfffffffd00e80947 */ /* 0x000fea000393ffff */
[----:B------:R-:W-:Y:S01]  /*f980*/  NOP ;  /* 0x0000000000007918 */ /* 0x000fe20000000000 */
[----:B------:R-:W-:-:S13]  /*f990*/  LOP3.LUT P6, RZ, R16, 0x20, RZ, 0xc0, !PT ;  /* 0x0000002010ff7812 */ /* 0x000fda00078cc0ff */
[----:B------:R-:W-:Y:S05]  /*f9a0*/  @!P6 BRA `(.L_x_63) ;  /* 0x000000000004e947 */ /* 0x000fea0003800000 */
[----:B------:R-:W-:Y:S01]  /*f9b0*/  BPT.TRAP 0x1 ;  /* 0x000000040000795c */ /* 0x000fe20000300000 */
.L_x_63:
[----:B------:R1:W-:Y:S01]  /*f9c0*/  SYNCS.ARRIVE.TRANS64.A1T0 RZ, [R19+URZ+0x38830], RZ ;  /* 0x038830ff13ff79a7 */ /* 0x0003e2000810003f */
[----:B------:R-:W-:Y:S05]  /*f9d0*/  @!P6 BRA `(.L_x_64) ;  /* 0x000000000004e947 */ /* 0x000fea0003800000 */
[----:B------:R-:W-:Y:S01]  /*f9e0*/  BPT.TRAP 0x1 ;  /* 0x000000040000795c */ /* 0x000fe20000300000 */
.L_x_64:
[----:B0-----:R-:W-:Y:S01]  /*f9f0*/  SHF.L.U32 R3, R23, 0x1f, RZ ;  /* 0x0000001f17037819 */ /* 0x001fe200000006ff */
[----:B------:R-:W-:Y:S01]  /*fa00*/  BSSY B1, `(.L_x_65) ;  /* 0x0000004000017945 */ /* 0x000fe20003800000 */
[----:B------:R-:W-:-:S04]  /*fa10*/  LEA R4, R20, UR42, 0x3 ;  /* 0x0000002a14047c11 */ /* 0x000fc8000f8e18ff */
[----:B------:R-:W0:Y:S02]  /*fa20*/  SYNCS.PHASECHK.TRANS64.TRYWAIT P0, [R4+URZ+0x38860], R3 ;  /* 0x03886003040075a7 */ /* 0x000e24000800017f */
[----:B0-----:R-:W-:Y:S05]  /*fa30*/  @!P0 BRA `(.L_x_66) ;  /* 0x0000002c00788947 */ /* 0x001fea0003800000 */
.L_x_134:
[----:B------:R-:W-:Y:S05]  /*fa40*/  BSYNC B1 ;  /* 0x0000000000017941 */ /* 0x000fea0003800000 */
.L_x_65:
[----:B------:R-:W-:Y:S01]  /*fa50*/  UMOV UR4, 0xffffffff ;  /* 0xffffffff00047882 */ /* 0x000fe20000000000 */
[----:B------:R-:W-:Y:S01]  /*fa60*/  IMAD R5, R20, 0x5000, R31 ;  /* 0x0000500014057824 */ /* 0x000fe200078e021f */
[----:B------:R-:W-:Y:S01]  /*fa70*/  SHF.L.U32 R6, R22, 0x1, RZ ;  /* 0x0000000116067819 */ /* 0x000fe200000006ff */
[----:B------:R-:W-:Y:S06]  /*fa80*/  BRA.DIV UR4, `(.L_x_67) ;  /* 0x0000002e04787947 */ /* 0x000fec000b800000 */
[----:B------:R-:W2:Y:S01]  /*fa90*/  SHFL.IDX PT, R14, R17, RZ, 0x181f ;  /* 0x00181fff110e7589 */ /* 0x000ea200000e0000 */
[----:B------:R-:W-:Y:S01]  /*faa0*/  LEA R5, R5, UR42, 0x1 ;  /* 0x0000002a05057c11 */ /* 0x000fe2000f8e08ff */
[----:B------:R-:W-:Y:S02]  /*fab0*/  ULDC.64 UR4, c[0x0][0x208] ;  /* 0x0000820000047ab9 */ /* 0x000fe40000000a00 */
[----:B0-----:R-:W0:Y:S01]  /*fac0*/  SHFL.IDX PT, R3, R18, RZ, 0x181f ;  /* 0x00181fff12037589 */ /* 0x001e2200000e0000 */
[----:B--2---:R-:W-:-:S03]  /*fad0*/  IADD3 R2, P0, R14, R6, RZ ;  /* 0x000000060e027210 */ /* 0x004fc60007f1e0ff */
[----:B------:R-:W2:Y:S02]  /*fae0*/  SHFL.IDX PT, R14, R17, 0x1, 0x181f ;  /* 0x00381f00110e7f89 */ /* 0x000ea400000e0000 */
[----:B0-----:R-:W-:Y:S01]  /*faf0*/  IMAD.X R3, RZ, RZ, R3, P0 ;  /* 0x000000ffff037224 */ /* 0x001fe200000e0603 */
[----:B------:R-:W-:-:S13]  /*fb00*/  ISETP.LT.OR P0, PT, R0, 0x1, P4 ;  /* 0x000000010000780c */ /* 0x000fda0002701670 */
[----:B------:R-:W-:Y:S01]  /*fb10*/  LDGSTS.E.BYPASS.LTC128B.128 [R5+0x400], desc[UR4][R2.64], !P0 ;  /* 0x0040000002057fae */ /* 0x000fe2000c101d44 */
[----:B------:R-:W-:-:S13]  /*fb20*/  ISETP.LT.OR P0, PT, R0, 0x1, P3 ;  /* 0x000000010000780c */ /* 0x000fda0001f01670 */
[----:B------:R-:W-:Y:S01]  /*fb30*/  LDGSTS.E.BYPASS.LTC128B.128 [R5+0x2c00], desc[UR4][R2.64+0x80], !P0 ;  /* 0x02c0008002057fae */ /* 0x000fe2000c101d44 */
[----:B------:R-:W-:-:S13]  /*fb40*/  ISETP.LT.OR P0, PT, R0, 0x1, P2 ;  /* 0x000000010000780c */ /* 0x000fda0001701670 */
[----:B------:R-:W-:Y:S01]  /*fb50*/  LDGSTS.E.BYPASS.LTC128B.128 [R5+0x5400], desc[UR4][R2.64+0x100], !P0 ;  /* 0x0540010002057fae */ /* 0x000fe2000c101d44 */
[----:B------:R-:W-:-:S13]  /*fb60*/  ISETP.LT.OR P0, PT, R0, 0x1, P1 ;  /* 0x000000010000780c */ /* 0x000fda0000f01670 */
[----:B------:R0:W-:Y:S04]  /*fb70*/  LDGSTS.E.BYPASS.LTC128B.128 [R5+0x7c00], desc[UR4][R2.64+0x180], !P0 ;  /* 0x07c0018002057fae */ /* 0x0001e8000c101d44 */
[----:B0-----:R-:W0:Y:S01]  /*fb80*/  SHFL.IDX PT, R3, R18, 0x1, 0x181f ;  /* 0x00381f0012037f89 */ /* 0x001e2200000e0000 */
        /* <DEDUP_REMOVED lines=25> */
[----:B------:R-:W2:Y:S04]  /*fd20*/  SHFL.IDX PT, R18, R18, 0x4, 0x181f ;  /* 0x00981f0012127f89 */ /* 0x000ea800000e0000 */
[----:B------:R3:W4:Y:S01]  /*fd30*/  SHFL.IDX PT, R14, R17, 0x4, 0x181f ;  /* 0x00981f00110e7f89 */ /* 0x00072200000e0000 */
[----:B0-----:R-:W-:Y:S02]  /*fd40*/  IADD3.X R3, RZ, R3, RZ, P0, !PT ;  /* 0x00000003ff037210 */ /* 0x001fe400007fe4ff */
[----:B------:R-:W-:-:S13]  /*fd50*/  ISETP.LT.OR P0, PT, R0, 0x31, P4 ;  /* 0x000000310000780c */ /* 0x000fda0002701670 */
[----:B------:R3:W-:Y:S01]  /*fd60*/  LDGSTS.E.BYPASS.LTC128B.128 [R5+0x1c00], desc[UR4][R2.64], !P0 ;  /* 0x01c0000002057fae */ /* 0x0007e2000c101d44 */
[----:B------:R-:W-:-:S13]  /*fd70*/  ISETP.LT.OR P0, PT, R0, 0x31, P3 ;  /* 0x000000310000780c */ /* 0x000fda0001f01670 */
[----:B------:R3:W-:Y:S01]  /*fd80*/  LDGSTS.E.BYPASS.LTC128B.128 [R5+0x4400], desc[UR4][R2.64+0x80], !P0 ;  /* 0x0440008002057fae */ /* 0x0007e2000c101d44 */
[----:B------:R-:W-:-:S13]  /*fd90*/  ISETP.LT.OR P0, PT, R0, 0x31, P2 ;  /* 0x000000310000780c */ /* 0x000fda0001701670 */
[----:B------:R3:W-:Y:S01]  /*fda0*/  LDGSTS.E.BYPASS.LTC128B.128 [R5+0x6c00], desc[UR4][R2.64+0x100], !P0 ;  /* 0x06c0010002057fae */ /* 0x0007e2000c101d44 */
[----:B------:R-:W-:-:S13]  /*fdb0*/  ISETP.LT.OR P0, PT, R0, 0x31, P1 ;  /* 0x000000310000780c */ /* 0x000fda0000f01670 */
[----:B--2-4-:R3:W-:Y:S02]  /*fdc0*/  LDGSTS.E.BYPASS.LTC128B.128 [R5+0x9400], desc[UR4][R2.64+0x180], !P0 ;  /* 0x0940018002057fae */ /* 0x0147e4000c101d44 */
.L_x_146:
[----:B---3--:R-:W-:Y:S01]  /*fdd0*/  IADD3 R2, P0, R14, R6, RZ ;  /* 0x000000060e027210 */ /* 0x008fe20007f1e0ff */
[----:B------:R-:W-:-:S04]  /*fde0*/  ULDC.64 UR4, c[0x0][0x208] ;  /* 0x0000820000047ab9 */ /* 0x000fc80000000a00 */
[----:B------:R-:W-:Y:S01]  /*fdf0*/  IMAD.X R3, RZ, RZ, R18, P0 ;  /* 0x000000ffff037224 */ /* 0x000fe200000e0612 */
[----:B------:R-:W-:-:S13]  /*fe00*/  ISETP.LT.OR P0, PT, R0, 0x41, P4 ;  /* 0x000000410000780c */ /* 0x000fda0002701670 */
[----:B------:R-:W-:Y:S01]  /*fe10*/  @!PT LDS RZ, [RZ] ;  /* 0x00000000fffff984 */ /* 0x000fe20000000800 */
[----:B------:R-:W-:Y:S01]  /*fe20*/  @!PT LDS RZ, [RZ] ;  /* 0x00000000fffff984 */ /* 0x000fe20000000800 */
[----:B------:R-:W-:Y:S01]  /*fe30*/  @!PT LDS RZ, [RZ] ;  /* 0x00000000fffff984 */ /* 0x000fe20000000800 */
[----:B------:R-:W-:Y:S01]  /*fe40*/  LDGSTS.E.BYPASS.LTC128B.128 [R5+0x2400], desc[UR4][R2.64], !P0 ;  /* 0x0240000002057fae */ /* 0x000fe2000c101d44 */
[----:B------:R-:W-:-:S13]  /*fe50*/  ISETP.LT.OR P0, PT, R0, 0x41, P3 ;  /* 0x000000410000780c */ /* 0x000fda0001f01670 */
[----:B------:R-:W-:Y:S01]  /*fe60*/  LDGSTS.E.BYPASS.LTC128B.128 [R5+0x4c00], desc[UR4][R2.64+0x80], !P0 ;  /* 0x04c0008002057fae */ /* 0x000fe2000c101d44 */
[----:B------:R-:W-:-:S13]  /*fe70*/  ISETP.LT.OR P0, PT, R0, 0x41, P2 ;  /* 0x000000410000780c */ /* 0x000fda0001701670 */
[----:B------:R-:W-:Y:S01]  /*fe80*/  LDGSTS.E.BYPASS.LTC128B.128 [R5+0x7400], desc[UR4][R2.64+0x100], !P0 ;  /* 0x0740010002057fae */ /* 0x000fe2000c101d44 */
[----:B------:R-:W-:-:S13]  /*fe90*/  ISETP.LT.OR P0, PT, R0, 0x41, P1 ;  /* 0x000000410000780c */ /* 0x000fda0000f01670 */
[----:B------:R0:W-:Y:S01]  /*fea0*/  LDGSTS.E.BYPASS.LTC128B.128 [R5+0x9c00], desc[UR4][R2.64+0x180], !P0 ;  /* 0x09c0018002057fae */ /* 0x0001e2000c101d44 */
[----:B------:R-:W-:Y:S01]  /*feb0*/  ULDC.64 UR4, c[0x0][0x328] ;  /* 0x0000ca0000047ab9 */ /* 0x000fe20000000a00 */
[----:B------:R-:W-:Y:S01]  /*fec0*/  PLOP3.LUT P0, PT, PT, PT, PT, 0x80, 0x0 ;  /* 0x000000000000781c */ /* 0x000fe20003f0f070 */
[----:B------:R-:W-:Y:S01]  /*fed0*/  IMAD R28, R28, UR4, RZ ;  /* 0x000000041c1c7c24 */ /* 0x000fe2000f8e02ff */
[----:B------:R-:W-:-:S03]  /*fee0*/  NOP ;  /* 0x0000000000007918 */ /* 0x000fc60000000000 */
[C---:B------:R-:W-:Y:S02]  /*fef0*/  IMAD R7, R9.reuse, UR5, R28 ;  /* 0x0000000509077c24 */ /* 0x040fe4000f8e021c */
[----:B0-----:R-:W-:Y:S01]  /*ff00*/  IMAD.WIDE.U32 R2, R9, UR4, RZ ;  /* 0x0000000409027c25 */ /* 0x001fe2000f8e00ff */
[----:B------:R-:W-:-:S03]  /*ff10*/  ULDC.64 UR4, c[0x0][0x338] ;  /* 0x0000ce0000047ab9 */ /* 0x000fc60000000a00 */
[----:B------:R-:W-:Y:S02]  /*ff20*/  IMAD.IADD R3, R3, 0x1, R7 ;  /* 0x0000000103037824 */ /* 0x000fe400078e0207 */
[----:B------:R-:W-:Y:S02]  /*ff30*/  IMAD R29, R29, UR4, RZ ;  /* 0x000000041d1d7c24 */ /* 0x000fe4000f8e02ff */
[----:B------:R-:W-:-:S04]  /*ff40*/  IMAD.WIDE.U32 R2, R8, UR4, R2 ;  /* 0x0000000408027c25 */ /* 0x000fc8000f8e0002 */
[----:B------:R-:W-:-:S04]  /*ff50*/  IMAD R29, R8, UR5, R29 ;  /* 0x00000005081d7c24 */ /* 0x000fc8000f8e021d */
[----:B-1----:R-:W-:-:S07]  /*ff60*/  IMAD.IADD R19, R3, 0x1, R29 ;  /* 0x0000000103137824 */ /* 0x002fce00078e021d */
.L_x_68:
        /* <DEDUP_REMOVED lines=10> */
.L_x_69:
[----:B------:R-:W-:Y:S01]  /*10010*/  R2UR UR4, R33 ;  /* 0x00000000210472ca */ /* 0x000fe200000e0000 */
[----:B------:R-:W-:Y:S01]  /*10020*/  ULDC.64 UR6, c[0x0][0x330] ;  /* 0x0000cc0000067ab9 */ /* 0x000fe20000000a00 */
[----:B------:R-:W-:Y:S01]  /*10030*/  MOV R18, R2 ;  /* 0x0000000200127202 */ /* 0x000fe20000000f00 */
[----:B------:R-:W-:Y:S01]  /*10040*/  IMAD.U32 R3, RZ, RZ, UR6 ;  /* 0x00000006ff037e24 */ /* 0x000fe2000f8e00ff */
[----:B------:R-:W-:Y:S01]  /*10050*/  IADD3 R30, R30, -0x1, RZ ;  /* 0xffffffff1e1e7810 */ /* 0x000fe20007ffe0ff */
[----:B------:R0:W-:Y:S01]  /*10060*/  SYNCS.ARRIVE.TRANS64.A1T0 RZ, [R4+URZ+0x38850], RZ ;  /* 0x038850ff04ff79a7 */ /* 0x0001e2000810003f */
[----:B------:R-:W-:Y:S02]  /*10070*/  VIADD R0, R0, 0x50 ;  /* 0x0000005000007836 */ /* 0x000fe40000000000 */
[----:B------:R-:W-:-:S04]  /*10080*/  IMAD.WIDE.U32 R18, R3, UR39, R18 ;  /* 0x0000002703127c25 */ /* 0x000fc8000f8e0012 */
[----:B------:R-:W-:Y:S01]  /*10090*/  VIADD R10, R10, 0xffffffb0 ;  /* 0xffffffb00a0a7836 */ /* 0x000fe20000000000 */
[----:B------:R-:W-:Y:S01]  /*100a0*/  UIMAD UR4, UR4, UR6, URZ ;  /* 0x00000006040472a4 */ /* 0x000fe2000f8e023f */
[----:B------:R-:W-:Y:S02]  /*100b0*/  IMAD.MOV.U32 R20, RZ, RZ, R21 ;  /* 0x000000ffff147224 */ /* 0x000fe400078e0015 */
[----:B------:R-:W-:Y:S01]  /*100c0*/  IMAD.MOV.U32 R23, RZ, RZ, R26 ;  /* 0x000000ffff177224 */ /* 0x000fe200078e001a */
[----:B------:R-:W-:-:S03]  /*100d0*/  UIMAD UR4, UR39, UR7, UR4 ;  /* 0x00000007270472a4 */ /* 0x000fc6000f8e0204 */
[----:B------:R-:W-:Y:S02]  /*100e0*/  ULDC.64 UR6, c[0x0][0x318] ;  /* 0x0000c60000067ab9 */ /* 0x000fe40000000a00 */
[----:B------:R-:W-:Y:S01]  /*100f0*/  LEA R17, P0, R18, UR6, 0x1 ;  /* 0x0000000612117c11 */ /* 0x000fe2000f8008ff */
[----:B------:R-:W-:-:S05]  /*10100*/  VIADD R3, R19, UR4 ;  /* 0x0000000413037c36 */ /* 0x000fca0008000000 */
[----:B------:R-:W-:Y:S02]  /*10110*/  LEA.HI.X R18, R18, UR7, R3, 0x1, P0 ;  /* 0x0000000712127c11 */ /* 0x000fe400080f0c03 */
[----:B------:R-:W-:-:S13]  /*10120*/  ISETP.GT.AND P0, PT, R30, UR45, PT ;  /* 0x0000002d1e007c0c */ /* 0x000fda000bf04270 */
[----:B0-----:R-:W-:Y:S05]  /*10130*/  @P0 BRA `(.L_x_70) ;  /* 0xffffffec00e00947 */ /* 0x001fea000383ffff */
[----:B------:R-:W-:Y:S05]  /*10140*/  BSYNC B0 ;  /* 0x0000000000007941 */ /* 0x000fea0003800000 */
.L_x_57:
[----:B------:R-:W-:-:S13]  /*10150*/  LOP3.LUT P0, RZ, R16, 0x20, RZ, 0xc0, !PT ;  /* 0x0000002010ff7812 */ /* 0x000fda000780c0ff */
[----:B------:R-:W-:Y:S05]  /*10160*/  @!P0 BRA `(.L_x_71) ;  /* 0x0000000000048947 */ /* 0x000fea0003800000 */
[----:B------:R-:W-:Y:S01]  /*10170*/  BPT.TRAP 0x1 ;  /* 0x000000040000795c */ /* 0x000fe20000300000 */
.L_x_71:
[C---:B0-----:R-:W-:Y:S01]  /*10180*/  LEA R0, R21.reuse, UR42, 0x3 ;  /* 0x0000002a15007c11 */ /* 0x041fe2000f8e18ff */
[----:B------:R-:W0:Y:S01]  /*10190*/  S2R R2, SR_TID.X ;  /* 0x0000000000027919 */ /* 0x000e220000002100 */
[----:B------:R-:W-:Y:S01]  /*101a0*/  SHF.L.U32 R3, R26, 0x1f, RZ ;  /* 0x0000001f1a037819 */ /* 0x000fe200000006ff */
[----:B------:R-:W-:Y:S01]  /*101b0*/  BSSY B0, `(.L_x_72) ;  /* 0x0000009000007945 */ /* 0x000fe20003800000 */
[----:B------:R-:W-:Y:S01]  /*101c0*/  MOV R5, 0xffffffb0 ;  /* 0xffffffb000057802 */ /* 0x000fe20000000f00 */
[----:B------:R-:W-:Y:S01]  /*101d0*/  IMAD R4, R21, 0x5000, R31 ;  /* 0x0000500015047824 */ /* 0x000fe200078e021f */
[----:B------:R-:W1:Y:S03]  /*101e0*/  SYNCS.PHASECHK.TRANS64.TRYWAIT P0, [R0+URZ+0x38860], R3 ;  /* 0x03886003000075a7 */ /* 0x000e66000800017f */
[----:B------:R-:W-:Y:S01]  /*101f0*/  IMAD R5, R30, R5, UR40 ;  /* 0x000000281e057e24 */ /* 0x000fe2000f8e0205 */
[----:B0-----:R-:W-:-:S04]  /*10200*/  LOP3.LUT R2, R2, 0x7f, RZ, 0xc0, !PT ;  /* 0x0000007f02027812 */ /* 0x001fc800078ec0ff */
[----:B------:R-:W-:-:S05]  /*10210*/  SHF.R.U32.HI R2, RZ, 0x3, R2 ;  /* 0x00000003ff027819 */ /* 0x000fca0000011602 */
[----:B------:R-:W-:Y:S01]  /*10220*/  IMAD.IADD R5, R5, 0x1, -R2 ;  /* 0x0000000105057824 */ /* 0x000fe200078e0a02 */
[----:B-1----:R-:W-:Y:S06]  /*10230*/  @!P0 BRA `(.L_x_73) ;  /* 0x0000002c00588947 */ /* 0x002fec0003800000 */
.L_x_147:
[----:B------:R-:W-:Y:S05]  /*10240*/  BSYNC B0 ;  /* 0x0000000000007941 */ /* 0x000fea0003800000 */
.L_x_72:
[----:B------:R-:W-:-:S03]  /*10250*/  UMOV UR4, 0xffffffff ;  /* 0xffffffff00047882 */ /* 0x000fc60000000000 */
[----:B------:R-:W-:Y:S05]  /*10260*/  BRA.DIV UR4, `(.L_x_74) ;  /* 0x0000002e04607947 */ /* 0x000fea000b800000 */
[----:B0-----:R-:W-:Y:S01]  /*10270*/  SHFL.IDX PT, R3, R18, RZ, 0x181f ;  /* 0x00181fff12037589 */ /* 0x001fe200000e0000 */
[----:B------:R-:W-:Y:S01]  /*10280*/  ULDC UR4, c[0x0][0x2f4] ;  /* 0x0000bd0000047ab9 */ /* 0x000fe20000000800 */
[----:B------:R-:W-:Y:S01]  /*10290*/  LEA R4, R4, UR42, 0x1 ;  /* 0x0000002a04047c11 */ /* 0x000fe2000f8e08ff */
[----:B------:R-:W-:Y:S01]  /*102a0*/  ULDC.64 UR6, c[0x0][0x208] ;  /* 0x0000820000067ab9 */ /* 0x000fe20000000a00 */
[----:B------:R-:W0:Y:S01]  /*102b0*/  SHFL.IDX PT, R2, R17, RZ, 0x181f ;  /* 0x00181fff11027589 */ /* 0x000e2200000e0000 */
[----:B------:R-:W-:Y:S02]  /*102c0*/  ISETP.GE.AND P2, PT, R22, UR4, PT ;  /* 0x0000000416007c0c */ /* 0x000fe4000bf46270 */
[----:B------:R-:W-:Y:S01]  /*102d0*/  ISETP.GE.AND P3, PT, R37, UR4, PT ;  /* 0x0000000425007c0c */ /* 0x000fe2000bf66270 */
[----:B------:R-:W-:Y:S01]  /*102e0*/  SHFL.IDX PT, R6, R18, 0x1, 0x181f ;  /* 0x00381f0012067f89 */ /* 0x000fe200000e0000 */
[C---:B------:R-:W-:Y:S02]  /*102f0*/  ISETP.LT.OR P5, PT, R5.reuse, 0x1, P2 ;  /* 0x000000010500780c */ /* 0x040fe400017a1670 */
[----:B------:R-:W-:Y:S01]  /*10300*/  ISETP.LT.OR P4, PT, R5, 0x1, P3 ;  /* 0x000000010500780c */ /* 0x000fe20001f81670 */
[----:B------:R-:W1:Y:S01]  /*10310*/  SHFL.IDX PT, R14, R17, 0x1, 0x181f ;  /* 0x00381f00110e7f89 */ /* 0x000e6200000e0000 */
[----:B------:R-:W-:-:S02]  /*10320*/  ISETP.GE.AND P1, PT, R36, UR4, PT ;  /* 0x0000000424007c0c */ /* 0x000fc4000bf26270 */
[----:B------:R-:W-:Y:S01]  /*10330*/  ISETP.GE.AND P0, PT, R35, UR4, PT ;  /* 0x0000000423007c0c */ /* 0x000fe2000bf06270 */
[----:B0-----:R-:W-:-:S06]  /*10340*/  IMAD.WIDE.U32 R2, R22, 0x2, R2 ;  /* 0x0000000216027825 */ /* 0x001fcc00078e0002 */
[----:B------:R-:W-:Y:S01]  /*10350*/  LDGSTS.E.BYPASS.LTC128B.128 [R4+0x400], desc[UR6][R2.64], !P5 ;  /* 0x0040000002047fae */ /* 0x000fe2000e901d46 */
[----:B------:R-:W-:-:S03]  /*10360*/  ISETP.LT.OR P5, PT, R5, 0x1, P1 ;  /* 0x000000010500780c */ /* 0x000fc60000fa1670 */
[----:B------:R-:W-:Y:S01]  /*10370*/  LDGSTS.E.BYPASS.LTC128B.128 [R4+0x2c00], desc[UR6][R2.64+0x80], !P4 ;  /* 0x02c0008002047fae */ /* 0x000fe2000e101d46 */
[----:B------:R-:W-:-:S09]  /*10380*/  ISETP.LT.OR P4, PT, R5, 0x1, P0 ;  /* 0x000000010500780c */ /* 0x000fd20000781670 */
[----:B------:R-:W-:Y:S01]  /*10390*/  LDGSTS.E.BYPASS.LTC128B.128 [R4+0x5400], desc[UR6][R2.64+0x100], !P5 ;  /* 0x0540010002047fae */ /* 0x000fe2000e901d46 */
[----:B------:R-:W-:-:S03]  /*103a0*/  ISETP.LT.OR P5, PT, R5, 0x11, P2 ;  /* 0x000000110500780c */ /* 0x000fc600017a1670 */
[----:B------:R1:W-:Y:S01]  /*103b0*/  LDGSTS.E.BYPASS.LTC128B.128 [R4+0x7c00], desc[UR6][R2.64+0x180], !P4 ;  /* 0x07c0018002047fae */ /* 0x0003e2000e101d46 */
[----:B------:R-:W-:Y:S01]  /*103c0*/  ISETP.LT.OR P4, PT, R5, 0x11, P3 ;  /* 0x000000110500780c */ /* 0x000fe20001f81670 */
[----:B-1----:R-:W-:Y:S02]  /*103d0*/  IMAD.MOV.U32 R2, RZ, RZ, R14 ;  /* 0x000000ffff027224 */ /* 0x002fe400078e000e */
[----:B------:R-:W-:Y:S01]  /*103e0*/  IMAD.MOV.U32 R3, RZ, RZ, R6 ;  /* 0x000000ffff037224 */ /* 0x000fe200078e0006 */
[----:B------:R-:W0:Y:S01]  /*103f0*/  SHFL.IDX PT, R14, R17, 0x2, 0x181f ;  /* 0x00581f00110e7f89 */ /* 0x000e2200000e0000 */
[----:B------:R-:W-:-:S03]  /*10400*/  IMAD.WIDE.U32 R2, R22, 0x2, R2 ;  /* 0x0000000216027825 */ /* 0x000fc600078e0002 */
[----:B------:R-:W1:Y:S04]  /*10410*/  SHFL.IDX PT, R6, R18, 0x2, 0x181f ;  /* 0x00581f0012067f89 */ /* 0x000e6800000e0000 */
[----:B------:R-:W-:Y:S01]  /*10420*/  LDGSTS.E.BYPASS.LTC128B.128 [R4+0xc00], desc[UR6][R2.64], !P5 ;  /* 0x00c0000002047fae */ /* 0x000fe2000e901d46 */
[----:B------:R-:W-:-:S03]  /*10430*/  ISETP.LT.OR P5, PT, R5, 0x11, P1 ;  /* 0x000000110500780c */ /* 0x000fc60000fa1670 */
[----:B------:R-:W-:Y:S01]  /*10440*/  LDGSTS.E.BYPASS.LTC128B.128 [R4+0x3400], desc[UR6][R2.64+0x80], !P4 ;  /* 0x0340008002047fae */ /* 0x000fe2000e101d46 */
[----:B------:R-:W-:-:S09]  /*10450*/  ISETP.LT.OR P4, PT, R5, 0x11, P0 ;  /* 0x000000110500780c */ /* 0x000fd20000781670 */
[----:B------:R-:W-:Y:S01]  /*10460*/  LDGSTS.E.BYPASS.LTC128B.128 [R4+0x5c00], desc[UR6][R2.64+0x100], !P5 ;  /* 0x05c0010002047fae */ /* 0x000fe2000e901d46 */
[----:B------:R-:W-:-:S03]  /*10470*/  ISETP.LT.OR P5, PT, R5, 0x21, P2 ;  /* 0x000000210500780c */ /* 0x000fc600017a1670 */
[----:B------:R0:W-:Y:S01]  /*10480*/  LDGSTS.E.BYPASS.LTC128B.128 [R4+0x8400], desc[UR6][R2.64+0x180], !P4 ;  /* 0x0840018002047fae */ /* 0x0001e2000e101d46 */
[C---:B------:R-:W-:Y:S02]  /*10490*/  ISETP.LT.OR P4, PT, R5.reuse, 0x21, P3 ;  /* 0x000000210500780c */ /* 0x040fe40001f81670 */
[----:B0-----:R-:W-:Y:S01]  /*104a0*/  MOV R2, R14 ;  /* 0x0000000e00027202 */ /* 0x001fe20000000f00 */
[----:B-1----:R-:W-:Y:S01]  /*104b0*/  IMAD.MOV.U32 R3, RZ, RZ, R6 ;  /* 0x000000ffff037224 */ /* 0x002fe200078e0006 */
[----:B------:R-:W0:Y:S03]  /*104c0*/  SHFL.IDX PT, R14, R17, 0x3, 0x181f ;  /* 0x00781f00110e7f89 */ /* 0x000e2600000e0000 */
[----:B------:R-:W-:Y:S01]  /*104d0*/  IMAD.WIDE.U32 R2, R22, 0x2, R2 ;  /* 0x0000000216027825 */ /* 0x000fe200078e0002 */
[----:B------:R-:W1:Y:S04]  /*104e0*/  SHFL.IDX PT, R6, R18, 0x3, 0x181f ;  /* 0x00781f0012067f89 */ /* 0x000e6800000e0000 */
[----:B------:R-:W-:Y:S01]  /*104f0*/  LDGSTS.E.BYPASS.LTC128B.128 [R4+0x1400], desc[UR6][R2.64], !P5 ;  /* 0x0140000002047fae */ /* 0x000fe2000e901d46 */
[----:B------:R-:W-:-:S03]  /*10500*/  ISETP.LT.OR P5, PT, R5, 0x21, P1 ;  /* 0x000000210500780c */ /* 0x000fc60000fa1670 */
[----:B------:R-:W-:Y:S01]  /*10510*/  LDGSTS.E.BYPASS.LTC128B.128 [R4+0x3c00], desc[UR6][R2.64+0x80], !P4 ;  /* 0x03c0008002047fae */ /* 0x000fe2000e101d46 */
[----:B------:R-:W-:-:S03]  /*10520*/  ISETP.LT.OR P4, PT, R5, 0x21, P0 ;  /* 0x000000210500780c */ /* 0x000fc60000781670 */
[----:B------:R-:W2:Y:S06]  /*10530*/  SHFL.IDX PT, R18, R18, 0x4, 0x181f ;  /* 0x00981f0012127f89 */ /* 0x000eac00000e0000 */
[----:B------:R-:W-:Y:S01]  /*10540*/  LDGSTS.E.BYPASS.LTC128B.128 [R4+0x6400], desc[UR6][R2.64+0x100], !P5 ;  /* 0x0640010002047fae */ /* 0x000fe2000e901d46 */
[----:B------:R-:W-:-:S03]  /*10550*/  ISETP.LT.OR P5, PT, R5, 0x31, P2 ;  /* 0x000000310500780c */ /* 0x000fc600017a1670 */
[----:B------:R0:W-:Y:S01]  /*10560*/  LDGSTS.E.BYPASS.LTC128B.128 [R4+0x8c00], desc[UR6][R2.64+0x180], !P4 ;  /* 0x08c0018002047fae */ /* 0x0001e2000e101d46 */
[----:B------:R-:W-:Y:S01]  /*10570*/  ISETP.LT.OR P4, PT, R5, 0x31, P3 ;  /* 0x000000310500780c */ /* 0x000fe20001f81670 */
[----:B0-----:R-:W-:Y:S02]  /*10580*/  IMAD.MOV.U32 R2, RZ, RZ, R14 ;  /* 0x000000ffff027224 */ /* 0x001fe400078e000e */
[----:B-1----:R-:W-:Y:S01]  /*10590*/  IMAD.MOV.U32 R3, RZ, RZ, R6 ;  /* 0x000000ffff037224 */ /* 0x002fe200078e0006 */
[----:B------:R0:W1:Y:S01]  /*105a0*/  SHFL.IDX PT, R14, R17, 0x4, 0x181f ;  /* 0x00981f00110e7f89 */ /* 0x00006200000e0000 */
[----:B------:R-:W-:Y:S01]  /*105b0*/  MOV R6, RZ ;  /* 0x000000ff00067202 */ /* 0x000fe20000000f00 */
[----:B------:R-:W-:-:S05]  /*105c0*/  IMAD.WIDE.U32 R2, R22, 0x2, R2 ;  /* 0x0000000216027825 */ /* 0x000fca00078e0002 */
[----:B------:R0:W-:Y:S01]  /*105d0*/  LDGSTS.E.BYPASS.LTC128B.128 [R4+0x1c00], desc[UR6][R2.64], !P5 ;  /* 0x01c0000002047fae */ /* 0x0001e2000e901d46 */
[----:B------:R-:W-:-:S03]  /*105e0*/  ISETP.LT.OR P5, PT, R5, 0x31, P1 ;  /* 0x000000310500780c */ /* 0x000fc60000fa1670 */
[----:B------:R0:W-:Y:S01]  /*105f0*/  LDGSTS.E.BYPASS.LTC128B.128 [R4+0x4400], desc[UR6][R2.64+0x80], !P4 ;  /* 0x0440008002047fae */ /* 0x0001e2000e101d46 */
[----:B------:R-:W-:-:S09]  /*10600*/  ISETP.LT.OR P4, PT, R5, 0x31, P0 ;  /* 0x000000310500780c */ /* 0x000fd20000781670 */
[----:B------:R0:W-:Y:S04]  /*10610*/  LDGSTS.E.BYPASS.LTC128B.128 [R4+0x6c00], desc[UR6][R2.64+0x100], !P5 ;  /* 0x06c0010002047fae */ /* 0x0001e8000e901d46 */
[----:B-12---:R0:W-:Y:S02]  /*10620*/  LDGSTS.E.BYPASS.LTC128B.128 [R4+0x9400], desc[UR6][R2.64+0x180], !P4 ;  /* 0x0940018002047fae */ /* 0x0061e4000e101d46 */
.L_x_159:
[C---:B------:R-:W-:Y:S01]  /*10630*/  ISETP.LT.OR P2, PT, R5.reuse, 0x41, P2 ;  /* 0x000000410500780c */ /* 0x040fe20001741670 */
[----:B0-----:R-:W-:Y:S01]  /*10640*/  IMAD.MOV.U32 R2, RZ, RZ, R14 ;  /* 0x000000ffff027224 */ /* 0x001fe200078e000e */
[C---:B------:R-:W-:Y:S01]  /*10650*/  ISETP.LT.OR P3, PT, R5.reuse, 0x41, P3 ;  /* 0x000000410500780c */ /* 0x040fe20001f61670 */
[----:B------:R-:W-:Y:S01]  /*10660*/  IMAD.MOV.U32 R3, RZ, RZ, R18 ;  /* 0x000000ffff037224 */ /* 0x000fe200078e0012 */
[C---:B------:R-:W-:Y:S01]  /*10670*/  ISETP.LT.OR P1, PT, R5.reuse, 0x41, P1 ;  /* 0x000000410500780c */ /* 0x040fe20000f21670 */
[----:B------:R-:W-:Y:S01]  /*10680*/  ULDC.64 UR4, c[0x0][0x208] ;  /* 0x0000820000047ab9 */ /* 0x000fe20000000a00 */
[----:B------:R-:W-:Y:S01]  /*10690*/  ISETP.LT.OR P0, PT, R5, 0x41, P0 ;  /* 0x000000410500780c */ /* 0x000fe20000701670 */
[----:B------:R-:W-:-:S06]  /*106a0*/  IMAD.WIDE.U32 R22, R22, 0x2, R2 ;  /* 0x0000000216167825 */ /* 0x000fcc00078e0002 */
[----:B------:R-:W-:Y:S01]  /*106b0*/  @!PT LDS RZ, [RZ] ;  /* 0x00000000fffff984 */ /* 0x000fe20000000800 */
[----:B------:R-:W-:Y:S01]  /*106c0*/  @!PT LDS RZ, [RZ] ;  /* 0x00000000fffff984 */ /* 0x000fe20000000800 */
[----:B------:R-:W-:Y:S01]  /*106d0*/  @!PT LDS RZ, [RZ] ;  /* 0x00000000fffff984 */ /* 0x000fe20000000800 */
[----:B------:R0:W-:Y:S04]  /*106e0*/  LDGSTS.E.BYPASS.LTC128B.128 [R4+0x2400], desc[UR4][R22.64], !P2 ;  /* 0x0240000016047fae */ /* 0x0001e8000d101d44 */
[----:B------:R0:W-:Y:S04]  /*106f0*/  LDGSTS.E.BYPASS.LTC128B.128 [R4+0x4c00], desc[UR4][R22.64+0x80], !P3 ;  /* 0x04c0008016047fae */ /* 0x0001e8000d901d44 */
[----:B------:R0:W-:Y:S04]  /*10700*/  LDGSTS.E.BYPASS.LTC128B.128 [R4+0x7400], desc[UR4][R22.64+0x100], !P1 ;  /* 0x0740010016047fae */ /* 0x0001e8000c901d44 */
[----:B------:R0:W-:Y:S01]  /*10710*/  LDGSTS.E.BYPASS.LTC128B.128 [R4+0x9c00], desc[UR4][R22.64+0x180], !P0 ;  /* 0x09c0018016047fae */ /* 0x0001e2000c101d44 */
[----:B------:R-:W-:Y:S01]  /*10720*/  PLOP3.LUT P0, PT, PT, PT, PT, 0x80, 0x0 ;  /* 0x000000000000781c */ /* 0x000fe20003f0f070 */
[----:B------:R-:W-:-:S12]  /*10730*/  NOP ;  /* 0x0000000000007918 */ /* 0x000fd80000000000 */
.L_x_75:
        /* <DEDUP_REMOVED lines=10> */
.L_x_76:
[----:B------:R-:W-:Y:S01]  /*107e0*/  VIADD R2, R21, 0x1 ;  /* 0x0000000115027836 */ /* 0x000fe20000000000 */
[----:B------:R1:W-:Y:S04]  /*107f0*/  SYNCS.ARRIVE.TRANS64.A1T0 RZ, [R0+URZ+0x38850], RZ ;  /* 0x038850ff00ff79a7 */ /* 0x0003e8000810003f */
[----:B------:R-:W-:-:S04]  /*10800*/  ISETP.NE.AND P0, PT, R2, 0x2, PT ;  /* 0x000000020200780c */ /* 0x000fc80003f05270 */
[----:B------:R-:W-:Y:S02]  /*10810*/  SEL R3, RZ, 0x1, P0 ;  /* 0x00000001ff037807 */ /* 0x000fe40000000000 */
[----:B------:R-:W-:Y:S02]  /*10820*/  SEL R2, R2, RZ, P0 ;  /* 0x000000ff02027207 */ /* 0x000fe40000000000 */
[----:B-1----:R-:W-:-:S07]  /*10830*/  LOP3.LUT R0, R26, R3, RZ, 0x3c, !PT ;  /* 0x000000031a007212 */ /* 0x002fce00078e3cff */
.L_x_40:
[----:B0-----:R-:W0:Y:S01]  /*10840*/  S2R R4, SR_CgaCtaId ;  /* 0x0000000000047919 */ /* 0x001e220000008800 */
[----:B------:R-:W-:Y:S02]  /*10850*/  MOV R3, 0x400 ;  /* 0x0000040000037802 */ /* 0x000fe40000000f00 */
[----:B------:R-:W-:Y:S02]  /*10860*/  SHF.L.U32 R6, R6, 0x1f, RZ ;  /* 0x0000001f06067819 */ /* 0x000fe400000006ff */
[----:B0-----:R-:W-:-:S04]  /*10870*/  LEA R7, R4, R3, 0x18 ;  /* 0x0000000304077211 */ /* 0x001fc800078ec0ff */
[----:B------:R-:W0:Y:S02]  /*10880*/  SYNCS.PHASECHK.TRANS64.TRYWAIT P0, [R7+URZ+0x38820], R6 ;  /* 0x03882006070075a7 */ /* 0x000e24000800017f */
[----:B0-----:R-:W-:Y:S05]  /*10890*/  @!P0 BRA `(.L_x_77) ;  /* 0x0000002c00c48947 */ /* 0x001fea0003800000 */
.L_x_160:
[----:B------:R-:W-:-:S03]  /*108a0*/  UMOV UR4, 0xffffffff ;  /* 0xffffffff00047882 */ /* 0x000fc60000000000 */
[----:B------:R-:W-:Y:S05]  /*108b0*/  BRA.DIV UR4, `(.L_x_78) ;  /* 0x0000002e04d07947 */ /* 0x000fea000b800000 */
[----:B------:R-:W1:Y:S02]  /*108c0*/  S2R R3, SR_TID.X ;  /* 0x0000000000037919 */ /* 0x000e640000002100 */
[----:B-1----:R-:W-:-:S04]  /*108d0*/  SHF.R.U32.HI R3, RZ, 0x5, R3 ;  /* 0x00000005ff037819 */ /* 0x002fc80000011603 */
[----:B------:R-:W-:-:S05]  /*108e0*/  LOP3.LUT R3, R3, 0x3, RZ, 0xc0, !PT ;  /* 0x0000000303037812 */ /* 0x000fca00078ec0ff */
[----:B------:R1:W2:Y:S02]  /*108f0*/  SHFL.IDX PT, R14, R3, RZ, 0x1f ;  /* 0x00001fff030e7589 */ /* 0x0002a400000e0000 */
.L_x_163:
[----:B--2---:R-:W-:-:S13]  /*10900*/  ISETP.NE.AND P0, PT, R14, RZ, PT ;  /* 0x000000ff0e00720c */ /* 0x004fda0003f05270 */
[----:B------:R-:W-:Y:S05]  /*10910*/  @P0 BRA `(.L_x_8) ;  /* 0x0000000000900947 */ /* 0x000fea0003800000 */
[----:B------:R-:W-:-:S03]  /*10920*/  UMOV UR4, 0xffffffff ;  /* 0xffffffff00047882 */ /* 0x000fc60000000000 */
[----:B------:R-:W-:Y:S05]  /*10930*/  BRA.DIV UR4, `(.L_x_79) ;  /* 0x0000002e04e47947 */ /* 0x000fea000b800000 */
[----:B------:R-:W-:-:S13]  /*10940*/  ELECT P6, URZ, PT ;  /* 0x00000000003f782f */ /* 0x000fda00038c0000 */
.L_x_166:
[----:B------:R-:W-:Y:S05]  /*10950*/  @!P6 BRA `(.L_x_8) ;  /* 0x000000000080e947 */ /* 0x000fea0003800000 */
[----:B-1----:R-:W2:Y:S02]  /*10960*/  LDL R3, [R1+0x4] ;  /* 0x0000040001037983 */ /* 0x002ea40000100800 */
[----:B--2---:R-:W-:-:S13]  /*10970*/  R2UR UR4, R3 ;  /* 0x00000000030472ca */ /* 0x004fda00000e0000 */
[----:B------:R-:W-:-:S06]  /*10980*/  ULOP3.LUT UR4, UR4, 0x2, URZ, 0xfc, !UPT ;  /* 0x0000000204047892 */ /* 0x000fcc000f8efc3f */
[----:B------:R-:W-:-:S04]  /*10990*/  MOV R3, UR4 ;  /* 0x0000000400037c02 */ /* 0x000fc80008000f00 */
[----:B------:R-:W-:-:S13]  /*109a0*/  ISETP.NE.AND P0, PT, R3, 0x3, PT ;  /* 0x000000030300780c */ /* 0x000fda0003f05270 */
[----:B------:R-:W-:Y:S05]  /*109b0*/  @!P0 BRA `(.L_x_80) ;  /* 0x0000000000048947 */ /* 0x000fea0003800000 */
[----:B------:R-:W-:Y:S01]  /*109c0*/  BPT.TRAP 0x1 ;  /* 0x000000040000795c */ /* 0x000fe20000300000 */
.L_x_80:
[----:B------:R-:W-:Y:S01]  /*109d0*/  IMAD R5, R2, 0x8, R7 ;  /* 0x0000000802057824 */ /* 0x000fe200078e0207 */
[----:B------:R-:W-:Y:S01]  /*109e0*/  SHF.L.U32 R4, R0, 0x1f, RZ ;  /* 0x0000001f00047819 */ /* 0x000fe200000006ff */
[----:B------:R-:W-:-:S03]  /*109f0*/  VIADD R2, R2, 0x1 ;  /* 0x0000000102027836 */ /* 0x000fc60000000000 */
[----:B------:R-:W1:Y:S02]  /*10a00*/  SYNCS.PHASECHK.TRANS64.TRYWAIT P1, [R5+URZ+0x38840], R4 ;  /* 0x03884004050075a7 */ /* 0x000e64000802017f */
[----:B------:R-:W-:-:S04]  /*10a10*/  ISETP.NE.AND P2, PT, R2, 0x2, PT ;  /* 0x000000020200780c */ /* 0x000fc80003f45270 */
[----:B------:R-:W-:Y:S01]  /*10a20*/  SEL R3, RZ, 0x1, P2 ;  /* 0x00000001ff037807 */ /* 0x000fe20001000000 */
[----:B-1----:R-:W-:Y:S08]  /*10a30*/  @!P1 BRA `(.L_x_81) ;  /* 0x0000002c00c49947 */ /* 0x002ff00003800000 */
.L_x_167:
[----:B------:R-:W-:Y:S02]  /*10a40*/  SEL R2, R2, RZ, P2 ;  /* 0x000000ff02027207 */ /* 0x000fe40001000000 */
[----:B------:R-:W-:Y:S01]  /*10a50*/  LOP3.LUT R0, R0, R3, RZ, 0x3c, !PT ;  /* 0x0000000300007212 */ /* 0x000fe200078e3cff */
[----:B------:R-:W-:Y:S06]  /*10a60*/  @!P0 BRA `(.L_x_82) ;  /* 0x0000000000048947 */ /* 0x000fec0003800000 */
[----:B------:R-:W-:Y:S01]  /*10a70*/  BPT.TRAP 0x1 ;  /* 0x000000040000795c */ /* 0x000fe20000300000 */
.L_x_82:
[----:B------:R-:W-:Y:S01]  /*10a80*/  IMAD R3, R2, 0x8, R7 ;  /* 0x0000000802037824 */ /* 0x000fe200078e0207 */
[----:B------:R-:W-:-:S04]  /*10a90*/  SHF.L.U32 R0, R0, 0x1f, RZ ;  /* 0x0000001f00007819 */ /* 0x000fc800000006ff */
[----:B------:R-:W2:Y:S02]  /*10aa0*/  SYNCS.PHASECHK.TRANS64.TRYWAIT P1, [R3+URZ+0x38840], R0 ;  /* 0x03884000030075a7 */ /* 0x000ea4000802017f */
[----:B--2---:R-:W-:Y:S05]  /*10ab0*/  @!P1 BRA `(.L_x_83) ;  /* 0x0000002c00b89947 */ /* 0x004fea0003800000 */
.L_x_168:
[----:B------:R-:W-:Y:S05]  /*10ac0*/  @!P0 BRA `(.L_x_84) ;  /* 0x0000000000048947 */ /* 0x000fea0003800000 */
[----:B------:R-:W-:Y:S01]  /*10ad0*/  BPT.TRAP 0x1 ;  /* 0x000000040000795c */ /* 0x000fe20000300000 */
.L_x_84:
[----:B------:R-:W3:Y:S02]  /*10ae0*/  SYNCS.PHASECHK.TRANS64.TRYWAIT P1, [R5+URZ+0x38860], R4 ;  /* 0x03886004050075a7 */ /* 0x000ee4000802017f */
[----:B---3--:R-:W-:Y:S05]  /*10af0*/  @!P1 BRA `(.L_x_85) ;  /* 0x0000002c00bc9947 */ /* 0x008fea0003800000 */
.L_x_169:
[----:B------:R-:W-:Y:S05]  /*10b00*/  @!P0 BRA `(.L_x_86) ;  /* 0x0000000000048947 */ /* 0x000fea0003800000 */
[----:B------:R-:W-:Y:S01]  /*10b10*/  BPT.TRAP 0x1 ;  /* 0x000000040000795c */ /* 0x000fe20000300000 */
.L_x_86:
[----:B----4-:R4:W0:Y:S02]  /*10b20*/  SYNCS.PHASECHK.TRANS64.TRYWAIT P0, [R3+URZ+0x38860], R0 ;  /* 0x03886000030075a7 */ /* 0x010824000800017f */
[----:B0-----:R-:W-:Y:S05]  /*10b30*/  @!P0 NANOSLEEP.SYNCS 0x989680 ;  /* 0x009896800000895d */ /* 0x001fea0003900000 */
[----:B------:R-:W0:Y:S02]  /*10b40*/  @!P0 SYNCS.PHASECHK.TRANS64 P0, [R3+URZ+0x38860], R0 ;  /* 0x03886000030085a7 */ /* 0x000e24000800007f */
[----:B0-----:R-:W-:Y:S05]  /*10b50*/  @!P0 BRA `(.L_x_86) ;  /* 0xfffffffc00f08947 */ /* 0x001fea000383ffff */
.L_x_8:
[----:B------:R-:W-:Y:S05]  /*10b60*/  BSYNC B6 ;  /* 0x0000000000067941 */ /* 0x000fea0003800000 */
.L_x_5:
[----:B------:R-:W-:Y:S05]  /*10b70*/  EXIT ;  /* 0x000000000000794d */ /* 0x000fea0003800000 */
.L_x_12:
[----:B------:R-:W-:-:S13]  /*10b80*/  R2UR UR4, R16 ;  /* 0x00000000100472ca */ /* 0x000fda00000e0000 */
[----:B0-----:R-:W-:-:S04]  /*10b90*/  MOV R3, UR4 ;  /* 0x0000000400037c02 */ /* 0x001fc80008000f00 */
[----:B------:R0:W1:Y:S03]  /*10ba0*/  SYNCS.PHASECHK.TRANS64.TRYWAIT P0, [R3+URZ+0x38800], R0 ;  /* 0x03880000030075a7 */ /* 0x000066000800017f */
[----:B-1----:R-:W-:Y:S05]  /*10bb0*/  @!P0 NANOSLEEP.SYNCS 0x989680 ;  /* 0x009896800000895d */ /* 0x002fea0003900000 */
[----:B------:R-:W1:Y:S02]  /*10bc0*/  @!P0 SYNCS.PHASECHK.TRANS64 P0, [R3+URZ+0x38800], R0 ;  /* 0x03880000030085a7 */ /* 0x000e64000800007f */
[----:B-1----:R-:W-:Y:S05]  /*10bd0*/  @!P0 BRA `(.L_x_12) ;  /* 0xfffffffc00e88947 */ /* 0x002fea000383ffff */
[----:B------:R-:W-:Y:S05]  /*10be0*/  BRA `(.L_x_87) ;  /* 0xffffff0800247947 */ /* 0x000fea000383ffff */
.L_x_16:
[----:B------:R-:W-:-:S13]  /*10bf0*/  R2UR UR4, R16 ;  /* 0x00000000100472ca */ /* 0x000fda00000e0000 */
[----:B0-----:R-:W-:-:S04]  /*10c00*/  IMAD.U32 R3, RZ, RZ, UR4 ;  /* 0x00000004ff037e24 */ /* 0x001fc8000f8e00ff */
[----:B------:R0:W2:Y:S03]  /*10c10*/  SYNCS.PHASECHK.TRANS64.TRYWAIT P1, [R3+URZ+0x38830], R0 ;  /* 0x03883000030075a7 */ /* 0x0000a6000802017f */
[----:B--2---:R-:W-:Y:S05]  /*10c20*/  @!P1 NANOSLEEP.SYNCS 0x989680 ;  /* 0x009896800000995d */ /* 0x004fea0003900000 */
[----:B------:R-:W2:Y:S02]  /*10c30*/  @!P1 SYNCS.PHASECHK.TRANS64 P1, [R3+URZ+0x38830], R0 ;  /* 0x03883000030095a7 */ /* 0x000ea4000802007f */
[----:B--2---:R-:W-:Y:S05]  /*10c40*/  @!P1 BRA `(.L_x_16) ;  /* 0xfffffffc00e89947 */ /* 0x004fea000383ffff */
[----:B------:R-:W-:Y:S05]  /*10c50*/  BRA `(.L_x_15) ;  /* 0xffffff08004c7947 */ /* 0x000fea000383ffff */
.L_x_22:
[----:B------:R-:W-:-:S13]  /*10c60*/  R2UR UR6, R22 ;  /* 0x00000000160672ca */ /* 0x000fda00000e0000 */
[----:B-1----:R-:W-:-:S04]  /*10c70*/  IMAD.U32 R6, RZ, RZ, UR6 ;  /* 0x00000006ff067e24 */ /* 0x002fc8000f8e00ff */
[----:B------:R1:W2:Y:S03]  /*10c80*/  SYNCS.PHASECHK.TRANS64.TRYWAIT P1, [R6+URZ+0x38830], R3 ;  /* 0x03883003060075a7 */ /* 0x0002a6000802017f */
[----:B--2---:R-:W-:Y:S05]  /*10c90*/  @!P1 NANOSLEEP.SYNCS 0x989680 ;  /* 0x009896800000995d */ /* 0x004fea0003900000 */
[----:B------:R-:W2:Y:S02]  /*10ca0*/  @!P1 SYNCS.PHASECHK.TRANS64 P1, [R6+URZ+0x38830], R3 ;  /* 0x03883003060095a7 */ /* 0x000ea4000802007f */
[----:B--2---:R-:W-:Y:S05]  /*10cb0*/  @!P1 BRA `(.L_x_22) ;  /* 0xfffffffc00e89947 */ /* 0x004fea000383ffff */
[----:B------:R-:W-:Y:S05]  /*10cc0*/  BRA `(.L_x_21) ;  /* 0xffffff4800f47947 */ /* 0x000fea000383ffff */
.L_x_26:
[----:B-1----:R-:W-:-:S04]  /*10cd0*/  IMAD.U32 R3, RZ, RZ, UR7 ;  /* 0x00000007ff037e24 */ /* 0x002fc8000f8e00ff */
[----:B------:R1:W2:Y:S03]  /*10ce0*/  SYNCS.PHASECHK.TRANS64.TRYWAIT P1, [R3+URZ+0x38850], R0 ;  /* 0x03885000030075a7 */ /* 0x0002a6000802017f */
[----:B--2---:R-:W-:Y:S05]  /*10cf0*/  @!P1 NANOSLEEP.SYNCS 0x989680 ;  /* 0x009896800000995d */ /* 0x004fea0003900000 */
[----:B------:R-:W2:Y:S02]  /*10d00*/  @!P1 SYNCS.PHASECHK.TRANS64 P1, [R3+URZ+0x38850], R0 ;  /* 0x03885000030095a7 */ /* 0x000ea4000802007f */
[----:B--2---:R-:W-:Y:S05]  /*10d10*/  @!P1 BRA `(.L_x_26) ;  /* 0xfffffffc00ec9947 */ /* 0x004fea000383ffff */
[----:B------:R-:W-:Y:S05]  /*10d20*/  BRA `(.L_x_25) ;  /* 0xffffff7400307947 */ /* 0x000fea000383ffff */
.L_x_33:
[----:B-1----:R-:W-:-:S04]  /*10d30*/  MOV R5, UR5 ;  /* 0x0000000500057c02 */ /* 0x002fc80008000f00 */
[----:B------:R1:W2:Y:S03]  /*10d40*/  SYNCS.PHASECHK.TRANS64.TRYWAIT P1, [R5+URZ+0x38850], R0 ;  /* 0x03885000050075a7 */ /* 0x0002a6000802017f */
[----:B--2---:R-:W-:Y:S05]  /*10d50*/  @!P1 NANOSLEEP.SYNCS 0x989680 ;  /* 0x009896800000995d */ /* 0x004fea0003900000 */
[----:B------:R-:W2:Y:S02]  /*10d60*/  @!P1 SYNCS.PHASECHK.TRANS64 P1, [R5+URZ+0x38850], R0 ;  /* 0x03885000050095a7 */ /* 0x000ea4000802007f */
[----:B--2---:R-:W-:Y:S05]  /*10d70*/  @!P1 BRA `(.L_x_33) ;  /* 0xfffffffc00ec9947 */ /* 0x004fea000383ffff */
[----:B------:R-:W-:Y:S05]  /*10d80*/  BRA `(.L_x_32) ;  /* 0xffffff8c00647947 */ /* 0x000fea000383ffff */
.L_x_45:
[----:B------:R-:W-:Y:S01]  /*10d90*/  IMAD.MOV.U32 R13, RZ, RZ, R18 ;  /* 0x000000ffff0d7224 */ /* 0x000fe200078e0012 */
[----:B------:R-:W-:Y:S01]  /*10da0*/  MOV R15, 0xffffffff ;  /* 0xffffffff000f7802 */ /* 0x000fe20000000f00 */
[----:B------:R-:W-:Y:S02]  /*10db0*/  IMAD.MOV.U32 R12, RZ, RZ, RZ ;  /* 0x000000ffff0c7224 */ /* 0x000fe400078e00ff */
[----:B------:R-:W-:-:S07]  /*10dc0*/  IMAD.MOV.U32 R11, RZ, RZ, 0x1f ;  /* 0x0000001fff0b7424 */ /* 0x000fce00078e00ff */
[----:B-----5:R-:W-:Y:S05]  /*10dd0*/  WARPSYNC.COLLECTIVE R15, `(.L_x_88) ;  /* 0x000000000f087348 */ /* 0x020fea0003c00000 */
[----:B------:R0:W1:Y:S02]  /*10de0*/  SHFL.IDX P6, R14, R13, R12, R11 ;  /* 0x0000000c0d0e7389 */ /* 0x00006400000c000b */
[----:B01---5:R-:W-:Y:S01]  /*10df0*/  ENDCOLLECTIVE ;  /* 0x000000000000791b */ /* 0x023fe20003800000 */
.L_x_88:
[----:B------:R-:W-:Y:S05]  /*10e00*/  BRA `(.L_x_89) ;  /* 0xffffffc800b87947 */ /* 0x000fea000383ffff */
.L_x_47:
[----:B0-----:R-:W-:-:S04]  /*10e10*/  IMAD.U32 R3, RZ, RZ, UR42 ;  /* 0x0000002aff037e24 */ /* 0x001fc8000f8e00ff */
[----:B------:R0:W1:Y:S03]  /*10e20*/  SYNCS.PHASECHK.TRANS64.TRYWAIT P0, [R3+URZ+0x38840], R2 ;  /* 0x03884002030075a7 */ /* 0x000066000800017f */
[----:B-1----:R-:W-:Y:S05]  /*10e30*/  @!P0 NANOSLEEP.SYNCS 0x989680 ;  /* 0x009896800000895d */ /* 0x002fea0003900000 */
[----:B------:R-:W1:Y:S02]  /*10e40*/  @!P0 SYNCS.PHASECHK.TRANS64 P0, [R3+URZ+0x38840], R2 ;  /* 0x03884002030085a7 */ /* 0x000e64000800007f */
[----:B-1----:R-:W-:Y:S05]  /*10e50*/  @!P0 BRA `(.L_x_47) ;  /* 0xfffffffc00ec8947 */ /* 0x002fea000383ffff */
[----:B------:R-:W-:Y:S05]  /*10e60*/  BRA `(.L_x_90) ;  /* 0xffffffcc00c87947 */ /* 0x000fea000383ffff */
.L_x_48:
[----:B------:R-:W-:Y:S01]  /*10e70*/  BSSY B0, `(.L_x_91) ;  /* 0x0000008000007945 */ /* 0x000fe20003800000 */
[----:B------:R-:W-:Y:S01]  /*10e80*/  IMAD.MOV.U32 R13, RZ, RZ, R7 ;  /* 0x000000ffff0d7224 */ /* 0x000fe200078e0007 */
[----:B------:R-:W-:Y:S01]  /*10e90*/  MOV R11, 0x181f ;  /* 0x0000181f000b7802 */ /* 0x000fe20000000f00 */
[----:B------:R-:W-:Y:S02]  /*10ea0*/  IMAD.MOV.U32 R12, RZ, RZ, RZ ;  /* 0x000000ffff0c7224 */ /* 0x000fe400078e00ff */
[----:B------:R-:W-:-:S07]  /*10eb0*/  IMAD.MOV.U32 R15, RZ, RZ, -0x1 ;  /* 0xffffffffff0f7424 */ /* 0x000fce00078e00ff */
[----:B------:R-:W-:Y:S05]  /*10ec0*/  WARPSYNC.COLLECTIVE R15, `(.L_x_92) ;  /* 0x000000000f087348 */ /* 0x000fea0003c00000 */
[----:B------:R0:W1:Y:S02]  /*10ed0*/  SHFL.IDX P6, R14, R13, R12, R11 ;  /* 0x0000000c0d0e7389 */ /* 0x00006400000c000b */
[----:B01----:R-:W-:Y:S01]  /*10ee0*/  ENDCOLLECTIVE ;  /* 0x000000000000791b */ /* 0x003fe20003800000 */
.L_x_92:
[----:B------:R-:W-:Y:S05]  /*10ef0*/  BSYNC B0 ;  /* 0x0000000000007941 */ /* 0x000fea0003800000 */
.L_x_91:
[----:B------:R-:W-:Y:S01]  /*10f00*/  IMAD.MOV.U32 R13, RZ, RZ, R0 ;  /* 0x000000ffff0d7224 */ /* 0x000fe200078e0000 */
[----:B------:R-:W-:Y:S01]  /*10f10*/  MOV R12, RZ ;  /* 0x000000ff000c7202 */ /* 0x000fe20000000f00 */
[----:B------:R-:W-:Y:S01]  /*10f20*/  IMAD.MOV.U32 R11, RZ, RZ, 0x181f ;  /* 0x0000181fff0b7424 */ /* 0x000fe200078e00ff */
[C---:B------:R-:W-:Y:S01]  /*10f30*/  LOP3.LUT P4, RZ, R16.reuse, 0x10, RZ, 0xc0, !PT ;  /* 0x0000001010ff7812 */ /* 0x040fe2000788c0ff */
[----:B------:R-:W-:Y:S01]  /*10f40*/  IMAD.MOV.U32 R15, RZ, RZ, -0x1 ;  /* 0xffffffffff0f7424 */ /* 0x000fe200078e00ff */
[C---:B------:R-:W-:Y:S01]  /*10f50*/  LOP3.LUT P3, RZ, R16.reuse, 0x8, RZ, 0xc0, !PT ;  /* 0x0000000810ff7812 */ /* 0x040fe2000786c0ff */
[----:B------:R-:W-:Y:S01]  /*10f60*/  IMAD.MOV.U32 R5, RZ, RZ, R14 ;  /* 0x000000ffff057224 */ /* 0x000fe200078e000e */
[----:B------:R-:W-:-:S13]  /*10f70*/  LOP3.LUT P2, RZ, R16, 0x4, RZ, 0xc0, !PT ;  /* 0x0000000410ff7812 */ /* 0x000fda000784c0ff */
[----:B------:R-:W-:Y:S05]  /*10f80*/  WARPSYNC.COLLECTIVE R15, `(.L_x_93) ;  /* 0x000000000f087348 */ /* 0x000fea0003c00000 */
[----:B------:R0:W1:Y:S02]  /*10f90*/  SHFL.IDX P6, R14, R13, R12, R11 ;  /* 0x0000000c0d0e7389 */ /* 0x00006400000c000b */
[----:B01----:R-:W-:Y:S01]  /*10fa0*/  ENDCOLLECTIVE ;  /* 0x000000000000791b */ /* 0x003fe20003800000 */
.L_x_93:
[----:B------:R-:W-:Y:S01]  /*10fb0*/  LOP3.LUT P1, RZ, R16, 0x2, RZ, 0xc0, !PT ;  /* 0x0000000210ff7812 */ /* 0x000fe2000782c0ff */
[----:B------:R-:W-:Y:S01]  /*10fc0*/  ULDC.64 UR4, c[0x0][0x208] ;  /* 0x0000820000047ab9 */ /* 0x000fe20000000a00 */
[----:B------:R-:W-:Y:S02]  /*10fd0*/  @P0 LEA R9, R31, UR42, 0x1 ;  /* 0x0000002a1f090c11 */ /* 0x000fe4000f8e08ff */
[----:B------:R-:W-:Y:S01]  /*10fe0*/  MOV R13, R7 ;  /* 0x00000007000d7202 */ /* 0x000fe20000000f00 */
[----:B------:R-:W-:Y:S02]  /*10ff0*/  IMAD.MOV.U32 R12, RZ, RZ, 0x1 ;  /* 0x00000001ff0c7424 */ /* 0x000fe400078e00ff */
[----:B------:R-:W-:-:S04]  /*11000*/  IMAD.MOV.U32 R4, RZ, RZ, R14 ;  /* 0x000000ffff047224 */ /* 0x000fc800078e000e */
[----:B------:R-:W-:-:S05]  /*11010*/  @P0 IMAD.WIDE.U32 R4, R22, 0x2, R4 ;  /* 0x0000000216040825 */ /* 0x000fca00078e0004 */
[----:B------:R-:W-:Y:S01]  /*11020*/  @!PT LDS RZ, [RZ] ;  /* 0x00000000fffff984 */ /* 0x000fe20000000800 */
[----:B------:R-:W-:Y:S01]  /*11030*/  @!PT LDS RZ, [RZ] ;  /* 0x00000000fffff984 */ /* 0x000fe20000000800 */
[----:B------:R-:W-:Y:S01]  /*11040*/  @!PT LDS RZ, [RZ] ;  /* 0x00000000fffff984 */ /* 0x000fe20000000800 */
[----:B------:R0:W-:Y:S04]  /*11050*/  @P0 LDGSTS.E.BYPASS.LTC128B.128 [R9+0x24400], desc[UR4][R4.64], !P4 ;  /* 0x2440000004090fae */ /* 0x0001e8000e101d44 */
[----:B------:R0:W-:Y:S04]  /*11060*/  @P0 LDGSTS.E.BYPASS.LTC128B.128 [R9+0x26c00], desc[UR4][R4.64+0x80], !P3 ;  /* 0x26c0008004090fae */ /* 0x0001e8000d901d44 */
[----:B------:R0:W-:Y:S04]  /*11070*/  @P0 LDGSTS.E.BYPASS.LTC128B.128 [R9+0x29400], desc[UR4][R4.64+0x100], !P2 ;  /* 0x2940010004090fae */ /* 0x0001e8000d101d44 */
[----:B------:R0:W-:Y:S01]  /*11080*/  @P0 LDGSTS.E.BYPASS.LTC128B.128 [R9+0x2bc00], desc[UR4][R4.64+0x180], !P1 ;  /* 0x2bc0018004090fae */ /* 0x0001e2000c901d44 */
[----:B------:R-:W-:-:S13]  /*11090*/  ISETP.GE.AND P0, PT, R6, 0x11, PT ;  /* 0x000000110600780c */ /* 0x000fda0003f06270 */
[----:B0-----:R-:W-:Y:S05]  /*110a0*/  WARPSYNC.COLLECTIVE R15, `(.L_x_94) ;  /* 0x000000000f087348 */ /* 0x001fea0003c00000 */
[----:B------:R1:W2:Y:S02]  /*110b0*/  SHFL.IDX P6, R14, R13, R12, R11 ;  /* 0x0000000c0d0e7389 */ /* 0x0002a400000c000b */
[----:B012---:R-:W-:Y:S01]  /*110c0*/  ENDCOLLECTIVE ;  /* 0x000000000000791b */ /* 0x007fe20003800000 */
.L_x_94:
[----:B------:R-:W-:Y:S01]  /*110d0*/  @P0 LEA R21, R31, UR42, 0x1 ;  /* 0x0000002a1f150c11 */ /* 0x000fe2000f8e08ff */
[----:B------:R-:W-:Y:S02]  /*110e0*/  IMAD.MOV.U32 R13, RZ, RZ, R0 ;  /* 0x000000ffff0d7224 */ /* 0x000fe400078e0000 */
[----:B------:R-:W-:-:S07]  /*110f0*/  IMAD.MOV.U32 R3, RZ, RZ, R14 ;  /* 0x000000ffff037224 */ /* 0x000fce00078e000e */
[----:B------:R-:W-:Y:S05]  /*11100*/  WARPSYNC.COLLECTIVE R15, `(.L_x_95) ;  /* 0x000000000f087348 */ /* 0x000fea0003c00000 */
[----:B------:R0:W1:Y:S02]  /*11110*/  SHFL.IDX P6, R14, R13, R12, R11 ;  /* 0x0000000c0d0e7389 */ /* 0x00006400000c000b */
[----:B01----:R-:W-:Y:S01]  /*11120*/  ENDCOLLECTIVE ;  /* 0x000000000000791b */ /* 0x003fe20003800000 */
.L_x_95:
[----:B------:R-:W-:Y:S01]  /*11130*/  ULDC.64 UR4, c[0x0][0x208] ;  /* 0x0000820000047ab9 */ /* 0x000fe20000000a00 */
[----:B------:R-:W-:Y:S02]  /*11140*/  IMAD.MOV.U32 R13, RZ, RZ, R7 ;  /* 0x000000ffff0d7224 */ /* 0x000fe400078e0007 */
[----:B------:R-:W-:Y:S01]  /*11150*/  IMAD.MOV.U32 R12, RZ, RZ, 0x2 ;  /* 0x00000002ff0c7424 */ /* 0x000fe200078e00ff */
[----:B------:R-:W-:-:S05]  /*11160*/  MOV R2, R14 ;  /* 0x0000000e00027202 */ /* 0x000fca0000000f00 */
        /* <DEDUP_REMOVED lines=12> */
.L_x_96:
[----:B------:R-:W-:Y:S02]  /*11230*/  @P0 LEA R9, R31, UR42, 0x1 ;  /* 0x0000002a1f090c11 */ /* 0x000fe4000f8e08ff */
[----:B------:R-:W-:Y:S01]  /*11240*/  MOV R13, R0 ;  /* 0x00000000000d7202 */ /* 0x000fe20000000f00 */
[----:B------:R-:W-:-:S07]  /*11250*/  IMAD.MOV.U32 R5, RZ, RZ, R14 ;  /* 0x000000ffff057224 */ /* 0x000fce00078e000e */
[----:B------:R-:W-:Y:S05]  /*11260*/  WARPSYNC.COLLECTIVE R15, `(.L_x_97) ;  /* 0x000000000f087348 */ /* 0x000fea0003c00000 */
[----:B------:R0:W1:Y:S02]  /*11270*/  SHFL.IDX P6, R14, R13, R12, R11 ;  /* 0x0000000c0d0e7389 */ /* 0x00006400000c000b */
[----:B01----:R-:W-:Y:S01]  /*11280*/  ENDCOLLECTIVE ;  /* 0x000000000000791b */ /* 0x003fe20003800000 */
.L_x_97:
[----:B------:R-:W-:Y:S01]  /*11290*/  ULDC.64 UR4, c[0x0][0x208] ;  /* 0x0000820000047ab9 */ /* 0x000fe20000000a00 */
[----:B------:R-:W-:Y:S02]  /*112a0*/  IMAD.MOV.U32 R13, RZ, RZ, R7 ;  /* 0x000000ffff0d7224 */ /* 0x000fe400078e0007 */
        /* <DEDUP_REMOVED lines=14> */
.L_x_98:
[----:B------:R-:W-:Y:S01]  /*11390*/  @P0 LEA R21, R31, UR42, 0x1 ;  /* 0x0000002a1f150c11 */ /* 0x000fe2000f8e08ff */
[----:B------:R-:W-:Y:S01]  /*113a0*/  IMAD.MOV.U32 R13, RZ, RZ, R0 ;  /* 0x000000ffff0d7224 */ /* 0x000fe200078e0000 */
[----:B------:R-:W-:-:S07]  /*113b0*/  MOV R3, R14 ;  /* 0x0000000e00037202 */ /* 0x000fce0000000f00 */
[----:B------:R-:W-:Y:S05]  /*113c0*/  WARPSYNC.COLLECTIVE R15, `(.L_x_99) ;  /* 0x000000000f087348 */ /* 0x000fea0003c00000 */
[----:B------:R0:W1:Y:S02]  /*113d0*/  SHFL.IDX P6, R14, R13, R12, R11 ;  /* 0x0000000c0d0e7389 */ /* 0x00006400000c000b */
[----:B01----:R-:W-:Y:S01]  /*113e0*/  ENDCOLLECTIVE ;  /* 0x000000000000791b */ /* 0x003fe20003800000 */
.L_x_99:
[----:B------:R-:W-:Y:S01]  /*113f0*/  ULDC.64 UR4, c[0x0][0x208] ;  /* 0x0000820000047ab9 */ /* 0x000fe20000000a00 */
[----:B------:R-:W-:Y:S01]  /*11400*/  IMAD.MOV.U32 R13, RZ, RZ, R7 ;  /* 0x000000ffff0d7224 */ /* 0x000fe200078e0007 */
[----:B------:R-:W-:Y:S01]  /*11410*/  MOV R12, 0x4 ;  /* 0x00000004000c7802 */ /* 0x000fe20000000f00 */
        /* <DEDUP_REMOVED lines=8> */
[----:B------:R0:W-:Y:S02]  /*114a0*/  @P0 LDGSTS.E.BYPASS.LTC128B.128 [R21+0x2d400], desc[UR4][R2.64+0x180], !P1 ;  /* 0x2d40018002150fae */ /* 0x0001e4000c901d44 */
[----:B0-----:R-:W-:Y:S05]  /*114b0*/  WARPSYNC.COLLECTIVE R15, `(.L_x_100) ;  /* 0x000000000f087348 */ /* 0x001fea0003c00000 */
[----:B------:R1:W2:Y:S02]  /*114c0*/  SHFL.IDX P6, R14, R13, R12, R11 ;  /* 0x0000000c0d0e7389 */ /* 0x0002a400000c000b */
[----:B012---:R-:W-:Y:S01]  /*114d0*/  ENDCOLLECTIVE ;  /* 0x000000000000791b */ /* 0x007fe20003800000 */
.L_x_100:
[----:B------:R-:W-:Y:S02]  /*114e0*/  IMAD.MOV.U32 R13, RZ, RZ, R0 ;  /* 0x000000ffff0d7224 */ /* 0x000fe400078e0000 */
[----:B------:R-:W-:-:S07]  /*114f0*/  IMAD.MOV.U32 R4, RZ, RZ, R14 ;  /* 0x000000ffff047224 */ /* 0x000fce00078e000e */
[----:B------:R-:W-:Y:S05]  /*11500*/  WARPSYNC.COLLECTIVE R15, `(.L_x_101) ;  /* 0x000000000f087348 */ /* 0x000fea0003c00000 */
[----:B------:R0:W1:Y:S02]  /*11510*/  SHFL.IDX P6, R14, R13, R12, R11 ;  /* 0x0000000c0d0e7389 */ /* 0x00006400000c000b */
[----:B01----:R-:W-:Y:S01]  /*11520*/  ENDCOLLECTIVE ;  /* 0x000000000000791b */ /* 0x003fe20003800000 */
.L_x_101:
[----:B------:R-:W-:Y:S05]  /*11530*/  BRA `(.L_x_102) ;  /* 0xffffffcc003c7947 */ /* 0x000fea000383ffff */
.L_x_53:
[----:B------:R-:W-:Y:S01]  /*11540*/  IMAD.MOV.U32 R13, RZ, RZ, R8 ;  /* 0x000000ffff0d7224 */ /* 0x000fe200078e0008 */
[----:B------:R-:W-:Y:S01]  /*11550*/  MOV R12, RZ ;  /* 0x000000ff000c7202 */ /* 0x000fe20000000f00 */
[----:B------:R-:W-:Y:S02]  /*11560*/  IMAD.MOV.U32 R11, RZ, RZ, 0x181f ;  /* 0x0000181fff0b7424 */ /* 0x000fe400078e00ff */
[----:B------:R-:W-:Y:S02]  /*11570*/  IMAD.MOV.U32 R15, RZ, RZ, -0x1 ;  /* 0xffffffffff0f7424 */ /* 0x000fe400078e00ff */
[----:B------:R-:W-:-:S07]  /*11580*/  IMAD R7, R23, 0x80, R27 ;  /* 0x0000008017077824 */ /* 0x000fce00078e021b */
[----:B------:R-:W-:Y:S05]  /*11590*/  WARPSYNC.COLLECTIVE R15, `(.L_x_103) ;  /* 0x000000000f087348 */ /* 0x000fea0003c00000 */
[----:B------:R0:W1:Y:S02]  /*115a0*/  SHFL.IDX P6, R14, R13, R12, R11 ;  /* 0x0000000c0d0e7389 */ /* 0x00006400000c000b */
[----:B01----:R-:W-:Y:S01]  /*115b0*/  ENDCOLLECTIVE ;  /* 0x000000000000791b */ /* 0x003fe20003800000 */
.L_x_103:
[----:B------:R-:W-:Y:S01]  /*115c0*/  VIADD R5, R7, 0x10 ;  /* 0x0000001007057836 */ /* 0x000fe20000000000 */
[----:B------:R-:W-:Y:S01]  /*115d0*/  MOV R13, R6 ;  /* 0x00000006000d7202 */ /* 0x000fe20000000f00 */
[----:B------:R-:W-:-:S07]  /*115e0*/  IMAD.MOV.U32 R3, RZ, RZ, R14 ;  /* 0x000000ffff037224 */ /* 0x000fce00078e000e */
[----:B------:R-:W-:Y:S05]  /*115f0*/  WARPSYNC.COLLECTIVE R15, `(.L_x_104) ;  /* 0x000000000f087348 */ /* 0x000fea0003c00000 */
[----:B------:R0:W1:Y:S02]  /*11600*/  SHFL.IDX P6, R14, R13, R12, R11 ;  /* 0x0000000c0d0e7389 */ /* 0x00006400000c000b */
[----:B01----:R-:W-:Y:S01]  /*11610*/  ENDCOLLECTIVE ;  /* 0x000000000000791b */ /* 0x003fe20003800000 */
.L_x_104:
[----:B------:R-:W-:Y:S01]  /*11620*/  ULDC UR4, c[0x0][0x288] ;  /* 0x0000a20000047ab9 */ /* 0x000fe20000000800 */
[----:B------:R-:W-:Y:S01]  /*11630*/  ULDC.64 UR6, c[0x0][0x208] ;  /* 0x0000820000067ab9 */ /* 0x000fe20000000a00 */
[----:B------:R-:W-:-:S05]  /*11640*/  IMAD R0, R0, UR4, RZ ;  /* 0x0000000400007c24 */ /* 0x000fca000f8e02ff */
[----:B------:R-:W-:Y:S02]  /*11650*/  ISETP.GE.AND P0, PT, R7, R0, PT ;  /* 0x000000000700720c */ /* 0x000fe40003f06270 */
[----:B------:R-:W-:Y:S01]  /*11660*/  MOV R13, R8 ;  /* 0x00000008000d7202 */ /* 0x000fe20000000f00 */
[----:B------:R-:W-:-:S10]  /*11670*/  IMAD.MOV.U32 R12, RZ, RZ, 0x1 ;  /* 0x00000001ff0c7424 */ /* 0x000fd400078e00ff */
[----:B------:R-:W-:Y:S01]  /*11680*/  @!P0 LEA R9, R31, UR42, 0x1 ;  /* 0x0000002a1f098c11 */ /* 0x000fe2000f8e08ff */
[----:B------:R-:W-:-:S04]  /*11690*/  IMAD.MOV.U32 R2, RZ, RZ, R14 ;  /* 0x000000ffff027224 */ /* 0x000fc800078e000e */
[----:B------:R-:W-:-:S05]  /*116a0*/  @!P0 IMAD.WIDE.U32 R2, R22, 0x2, R2 ;  /* 0x0000000216028825 */ /* 0x000fca00078e0002 */
[----:B------:R-:W-:Y:S01]  /*116b0*/  @!PT LDS RZ, [RZ] ;  /* 0x00000000fffff984 */ /* 0x000fe20000000800 */
[----:B------:R-:W-:Y:S01]  /*116c0*/  @!PT LDS RZ, [RZ] ;  /* 0x00000000fffff984 */ /* 0x000fe20000000800 */
[----:B------:R-:W-:Y:S01]  /*116d0*/  @!PT LDS RZ, [RZ] ;  /* 0x00000000fffff984 */ /* 0x000fe20000000800 */
[----:B------:R0:W-:Y:S04]  /*116e0*/  @!P0 LDGSTS.E.BYPASS.LTC128B.128 [R9+0x14400], desc[UR6][R2.64], !P4 ;  /* 0x1440000002098fae */ /* 0x0001e8000e101d46 */
[----:B------:R0:W-:Y:S04]  /*116f0*/  @!P0 LDGSTS.E.BYPASS.LTC128B.128 [R9+0x18400], desc[UR6][R2.64+0x80], !P3 ;  /* 0x1840008002098fae */ /* 0x0001e8000d901d46 */
[----:B------:R0:W-:Y:S04]  /*11700*/  @!P0 LDGSTS.E.BYPASS.LTC128B.128 [R9+0x1c400], desc[UR6][R2.64+0x100], !P2 ;  /* 0x1c40010002098fae */ /* 0x0001e8000d101d46 */
[----:B------:R0:W-:Y:S01]  /*11710*/  @!P0 LDGSTS.E.BYPASS.LTC128B.128 [R9+0x20400], desc[UR6][R2.64+0x180], !P1 ;  /* 0x2040018002098fae */ /* 0x0001e2000c901d46 */
[----:B------:R-:W-:-:S13]  /*11720*/  ISETP.GE.AND P0, PT, R5, R0, PT ;  /* 0x000000000500720c */ /* 0x000fda0003f06270 */
[----:B0-----:R-:W-:Y:S05]  /*11730*/  WARPSYNC.COLLECTIVE R15, `(.L_x_105) ;  /* 0x000000000f087348 */ /* 0x001fea0003c00000 */
[----:B------:R1:W2:Y:S02]  /*11740*/  SHFL.IDX P6, R14, R13, R12, R11 ;  /* 0x0000000c0d0e7389 */ /* 0x0002a400000c000b */
[----:B012---:R-:W-:Y:S01]  /*11750*/  ENDCOLLECTIVE ;  /* 0x000000000000791b */ /* 0x007fe20003800000 */
.L_x_105:
[----:B------:R-:W-:Y:S01]  /*11760*/  VIADD R3, R7, 0x20 ;  /* 0x0000002007037836 */ /* 0x000fe20000000000 */
[----:B------:R-:W-:Y:S01]  /*11770*/  @!P0 LEA R21, R31, UR42, 0x1 ;  /* 0x0000002a1f158c11 */ /* 0x000fe2000f8e08ff */
[----:B------:R-:W-:Y:S02]  /*11780*/  IMAD.MOV.U32 R13, RZ, RZ, R6 ;  /* 0x000000ffff0d7224 */ /* 0x000fe400078e0006 */
[----:B------:R-:W-:-:S07]  /*11790*/  IMAD.MOV.U32 R5, RZ, RZ, R14 ;  /* 0x000000ffff057224 */ /* 0x000fce00078e000e */
[----:B------:R-:W-:Y:S05]  /*117a0*/  WARPSYNC.COLLECTIVE R15, `(.L_x_106) ;  /* 0x000000000f087348 */ /* 0x000fea0003c00000 */
[----:B------:R0:W1:Y:S02]  /*117b0*/  SHFL.IDX P6, R14, R13, R12, R11 ;  /* 0x0000000c0d0e7389 */ /* 0x00006400000c000b */
[----:B01----:R-:W-:Y:S01]  /*117c0*/  ENDCOLLECTIVE ;  /* 0x000000000000791b */ /* 0x003fe20003800000 */
.L_x_106:
[----:B------:R-:W-:Y:S01]  /*117d0*/  ULDC.64 UR4, c[0x0][0x208] ;  /* 0x0000820000047ab9 */ /* 0x000fe20000000a00 */
[----:B------:R-:W-:Y:S02]  /*117e0*/  IMAD.MOV.U32 R13, RZ, RZ, R8 ;  /* 0x000000ffff0d7224 */ /* 0x000fe400078e0008 */
[----:B------:R-:W-:Y:S01]  /*117f0*/  IMAD.MOV.U32 R12, RZ, RZ, 0x2 ;  /* 0x00000002ff0c7424 */ /* 0x000fe200078e00ff */
[----:B------:R-:W-:-:S05]  /*11800*/  MOV R4, R14 ;  /* 0x0000000e00047202 */ /* 0x000fca0000000f00 */
        /* <DEDUP_REMOVED lines=12> */
.L_x_107:
[----:B------:R-:W-:Y:S01]  /*118d0*/  VIADD R5, R7, 0x30 ;  /* 0x0000003007057836 */ /* 0x000fe20000000000 */
[----:B------:R-:W-:Y:S01]  /*118e0*/  @!P0 LEA R9, R31, UR42, 0x1 ;  /* 0x0000002a1f098c11 */ /* 0x000fe2000f8e08ff */
[----:B------:R-:W-:Y:S01]  /*118f0*/  IMAD.MOV.U32 R13, RZ, RZ, R6 ;  /* 0x000000ffff0d7224 */ /* 0x000fe200078e0006 */
[----:B------:R-:W-:-:S07]  /*11900*/  MOV R3, R14 ;  /* 0x0000000e00037202 */ /* 0x000fce0000000f00 */
[----:B------:R-:W-:Y:S05]  /*11910*/  WARPSYNC.COLLECTIVE R15, `(.L_x_108) ;  /* 0x000000000f087348 */ /* 0x000fea0003c00000 */
[----:B------:R0:W1:Y:S02]  /*11920*/  SHFL.IDX P6, R14, R13, R12, R11 ;  /* 0x0000000c0d0e7389 */ /* 0x00006400000c000b */
[----:B01----:R-:W-:Y:S01]  /*11930*/  ENDCOLLECTIVE ;  /* 0x000000000000791b */ /* 0x003fe20003800000 */
.L_x_108:
[----:B------:R-:W-:Y:S01]  /*11940*/  ULDC.64 UR4, c[0x0][0x208] ;  /* 0x0000820000047ab9 */ /* 0x000fe20000000a00 */
[----:B------:R-:W-:Y:S01]  /*11950*/  MOV R13, R8 ;  /* 0x00000008000d7202 */ /* 0x000fe20000000f00 */
[----:B------:R-:W-:Y:S02]  /*11960*/  IMAD.MOV.U32 R12, RZ, RZ, 0x3 ;  /* 0x00000003ff0c7424 */ /* 0x000fe400078e00ff */
        /* <DEDUP_REMOVED lines=13> */
.L_x_109:
[----:B------:R-:W-:Y:S01]  /*11a40*/  VIADD R3, R7, 0x40 ;  /* 0x0000004007037836 */ /* 0x000fe20000000000 */
[----:B------:R-:W-:Y:S02]  /*11a50*/  @!P0 LEA R21, R31, UR42, 0x1 ;  /* 0x0000002a1f158c11 */ /* 0x000fe4000f8e08ff */
[----:B------:R-:W-:Y:S01]  /*11a60*/  MOV R13, R6 ;  /* 0x00000006000d7202 */ /* 0x000fe20000000f00 */
[----:B------:R-:W-:-:S07]  /*11a70*/  IMAD.MOV.U32 R5, RZ, RZ, R14 ;  /* 0x000000ffff057224 */ /* 0x000fce00078e000e */
[----:B------:R-:W-:Y:S05]  /*11a80*/  WARPSYNC.COLLECTIVE R15, `(.L_x_110) ;  /* 0x000000000f087348 */ /* 0x000fea0003c00000 */
[----:B------:R0:W1:Y:S02]  /*11a90*/  SHFL.IDX P6, R14, R13, R12, R11 ;  /* 0x0000000c0d0e7389 */ /* 0x00006400000c000b */
[----:B01----:R-:W-:Y:S01]  /*11aa0*/  ENDCOLLECTIVE ;  /* 0x000000000000791b */ /* 0x003fe20003800000 */
.L_x_110:
        /* <DEDUP_REMOVED lines=16> */
.L_x_111:
[----:B------:R-:W-:Y:S01]  /*11bb0*/  VIADD R5, R7, 0x50 ;  /* 0x0000005007057836 */ /* 0x000fe20000000000 */
[----:B------:R-:W-:Y:S02]  /*11bc0*/  @!P0 LEA R9, R31, UR42, 0x1 ;  /* 0x0000002a1f098c11 */ /* 0x000fe4000f8e08ff */
[----:B------:R-:W-:Y:S01]  /*11bd0*/  MOV R13, R6 ;  /* 0x00000006000d7202 */ /* 0x000fe20000000f00 */
[----:B------:R-:W-:-:S07]  /*11be0*/  IMAD.MOV.U32 R3, RZ, RZ, R14 ;  /* 0x000000ffff037224 */ /* 0x000fce00078e000e */
[----:B------:R-:W-:Y:S05]  /*11bf0*/  WARPSYNC.COLLECTIVE R15, `(.L_x_112) ;  /* 0x000000000f087348 */ /* 0x000fea0003c00000 */
[----:B------:R0:W1:Y:S02]  /*11c00*/  SHFL.IDX P6, R14, R13, R12, R11 ;  /* 0x0000000c0d0e7389 */ /* 0x00006400000c000b */
[----:B01----:R-:W-:Y:S01]  /*11c10*/  ENDCOLLECTIVE ;  /* 0x000000000000791b */ /* 0x003fe20003800000 */
.L_x_112:
        /* <DEDUP_REMOVED lines=16> */
.L_x_113:
[----:B------:R-:W-:Y:S01]  /*11d20*/  VIADD R3, R7, 0x60 ;  /* 0x0000006007037836 */ /* 0x000fe20000000000 */
[----:B------:R-:W-:Y:S02]  /*11d30*/  @!P0 LEA R21, R31, UR42, 0x1 ;  /* 0x0000002a1f158c11 */ /* 0x000fe4000f8e08ff */
[----:B------:R-:W-:Y:S01]  /*11d40*/  MOV R13, R6 ;  /* 0x00000006000d7202 */ /* 0x000fe20000000f00 */
[----:B------:R-:W-:-:S07]  /*11d50*/  IMAD.MOV.U32 R5, RZ, RZ, R14 ;  /* 0x000000ffff057224 */ /* 0x000fce00078e000e */
[----:B------:R-:W-:Y:S05]  /*11d60*/  WARPSYNC.COLLECTIVE R15, `(.L_x_114) ;  /* 0x000000000f087348 */ /* 0x000fea0003c00000 */
[----:B------:R0:W1:Y:S02]  /*11d70*/  SHFL.IDX P6, R14, R13, R12, R11 ;  /* 0x0000000c0d0e7389 */ /* 0x00006400000c000b */
[----:B01----:R-:W-:Y:S01]  /*11d80*/  ENDCOLLECTIVE ;  /* 0x000000000000791b */ /* 0x003fe20003800000 */
.L_x_114:
        /* <DEDUP_REMOVED lines=16> */
.L_x_115:
[----:B------:R-:W-:Y:S02]  /*11e90*/  @!P0 LEA R9, R31, UR42, 0x1 ;  /* 0x0000002a1f098c11 */ /* 0x000fe4000f8e08ff */
[----:B------:R-:W-:Y:S01]  /*11ea0*/  MOV R13, R6 ;  /* 0x00000006000d7202 */ /* 0x000fe20000000f00 */
[----:B------:R-:W-:-:S07]  /*11eb0*/  IMAD.MOV.U32 R3, RZ, RZ, R14 ;  /* 0x000000ffff037224 */ /* 0x000fce00078e000e */
[----:B------:R-:W-:Y:S05]  /*11ec0*/  WARPSYNC.COLLECTIVE R15, `(.L_x_116) ;  /* 0x000000000f087348 */ /* 0x000fea0003c00000 */
[----:B------:R0:W1:Y:S02]  /*11ed0*/  SHFL.IDX P6, R14, R13, R12, R11 ;  /* 0x0000000c0d0e7389 */ /* 0x00006400000c000b */
[----:B01----:R-:W-:Y:S01]  /*11ee0*/  ENDCOLLECTIVE ;  /* 0x000000000000791b */ /* 0x003fe20003800000 */
.L_x_116:
[----:B------:R-:W-:Y:S01]  /*11ef0*/  ULDC.64 UR4, c[0x0][0x208] ;  /* 0x0000820000047ab9 */ /* 0x000fe20000000a00 */
[----:B------:R-:W-:Y:S01]  /*11f00*/  IMAD.MOV.U32 R13, RZ, RZ, R8 ;  /* 0x000000ffff0d7224 */ /* 0x000fe200078e0008 */
[----:B------:R-:W-:Y:S01]  /*11f10*/  MOV R12, 0x7 ;  /* 0x00000007000c7802 */ /* 0x000fe20000000f00 */
        /* <DEDUP_REMOVED lines=8> */
[----:B------:R0:W-:Y:S02]  /*11fa0*/  @!P0 LDGSTS.E.BYPASS.LTC128B.128 [R9+0x23400], desc[UR4][R2.64+0x180], !P1 ;  /* 0x2340018002098fae */ /* 0x0001e4000c901d44 */
[----:B0-----:R-:W-:Y:S05]  /*11fb0*/  WARPSYNC.COLLECTIVE R15, `(.L_x_117) ;  /* 0x000000000f087348 */ /* 0x001fea0003c00000 */
[----:B------:R1:W2:Y:S02]  /*11fc0*/  SHFL.IDX P6, R14, R13, R12, R11 ;  /* 0x0000000c0d0e7389 */ /* 0x0002a400000c000b */
[----:B012---:R-:W-:Y:S01]  /*11fd0*/  ENDCOLLECTIVE ;  /* 0x000000000000791b */ /* 0x007fe20003800000 */
.L_x_117:
[----:B------:R-:W-:Y:S02]  /*11fe0*/  IMAD.MOV.U32 R13, RZ, RZ, R6 ;  /* 0x000000ffff0d7224 */ /* 0x000fe400078e0006 */
[----:B------:R-:W-:-:S07]  /*11ff0*/  IMAD.MOV.U32 R8, RZ, RZ, R14 ;  /* 0x000000ffff087224 */ /* 0x000fce00078e000e */
[----:B------:R-:W-:Y:S05]  /*12000*/  WARPSYNC.COLLECTIVE R15, `(.L_x_118) ;  /* 0x000000000f087348 */ /* 0x000fea0003c00000 */
[----:B------:R0:W1:Y:S02]  /*12010*/  SHFL.IDX P6, R14, R13, R12, R11 ;  /* 0x0000000c0d0e7389 */ /* 0x00006400000c000b */
[----:B01----:R-:W-:Y:S01]  /*12020*/  ENDCOLLECTIVE ;  /* 0x000000000000791b */ /* 0x003fe20003800000 */
.L_x_118:
[----:B------:R-:W-:Y:S05]  /*12030*/  BRA `(.L_x_119) ;  /* 0xffffffcc00407947 */ /* 0x000fea000383ffff */
.L_x_56:
[----:B0-----:R-:W-:-:S04]  /*12040*/  MOV R3, UR42 ;  /* 0x0000002a00037c02 */ /* 0x001fc80008000f00 */
[----:B------:R0:W1:Y:S03]  /*12050*/  SYNCS.PHASECHK.TRANS64.TRYWAIT P0, [R3+URZ+0x38820], R0 ;  /* 0x03882000030075a7 */ /* 0x000066000800017f */
[----:B-1----:R-:W-:Y:S05]  /*12060*/  @!P0 NANOSLEEP.SYNCS 0x989680 ;  /* 0x009896800000895d */ /* 0x002fea0003900000 */
[----:B------:R-:W1:Y:S02]  /*12070*/  @!P0 SYNCS.PHASECHK.TRANS64 P0, [R3+URZ+0x38820], R0 ;  /* 0x03882000030085a7 */ /* 0x000e64000800007f */
[----:B-1----:R-:W-:Y:S05]  /*12080*/  @!P0 BRA `(.L_x_56) ;  /* 0xfffffffc00ec8947 */ /* 0x002fea000383ffff */
[----:B------:R-:W-:Y:S05]  /*12090*/  BRA `(.L_x_120) ;  /* 0xffffffcc00907947 */ /* 0x000fea000383ffff */
.L_x_60:
[----:B-1----:R1:W2:Y:S02]  /*120a0*/  SYNCS.PHASECHK.TRANS64.TRYWAIT P0, [R19+URZ+0x38840], R2 ;  /* 0x03884002130075a7 */ /* 0x0022a4000800017f */
[----:B--2---:R-:W-:Y:S05]  /*120b0*/  @!P0 NANOSLEEP.SYNCS 0x989680 ;  /* 0x009896800000895d */ /* 0x004fea0003900000 */
[----:B------:R-:W2:Y:S02]  /*120c0*/  @!P0 SYNCS.PHASECHK.TRANS64 P0, [R19+URZ+0x38840], R2 ;  /* 0x03884002130085a7 */ /* 0x000ea4000800007f */
[----:B--2---:R-:W-:Y:S05]  /*120d0*/  @!P0 BRA `(.L_x_60) ;  /* 0xfffffffc00f08947 */ /* 0x004fea000383ffff */
[----:B------:R-:W-:Y:S05]  /*120e0*/  BRA `(.L_x_121) ;  /* 0xffffffd0009c7947 */ /* 0x000fea000383ffff */
.L_x_61:
        /* <DEDUP_REMOVED lines=8> */
.L_x_123:
[----:B------:R-:W-:Y:S05]  /*12170*/  BSYNC B1 ;  /* 0x0000000000017941 */ /* 0x000fea0003800000 */
.L_x_122:
[----:B------:R-:W-:Y:S01]  /*12180*/  MOV R13, R24 ;  /* 0x00000018000d7202 */ /* 0x000fe20000000f00 */
[----:B------:R-:W-:Y:S01]  /*12190*/  IMAD.MOV.U32 R12, RZ, RZ, RZ ;  /* 0x000000ffff0c7224 */ /* 0x000fe200078e00ff */
[----:B------:R-:W-:Y:S01]  /*121a0*/  MOV R15, 0xffffffff ;  /* 0xffffffff000f7802 */ /* 0x000fe20000000f00 */
[----:B------:R-:W-:Y:S01]  /*121b0*/  IMAD.MOV.U32 R11, RZ, RZ, 0x181f ;  /* 0x0000181fff0b7424 */ /* 0x000fe200078e00ff */
[----:B------:R-:W-:Y:S01]  /*121c0*/  P2R R4, PR, RZ, 0x8 ;  /* 0x00000008ff047803 */ /* 0x000fe20000000000 */
[----:B------:R-:W-:Y:S01]  /*121d0*/  IMAD.MOV.U32 R3, RZ, RZ, R14 ;  /* 0x000000ffff037224 */ /* 0x000fe200078e000e */
[----:B------:R-:W-:Y:S01]  /*121e0*/  LOP3.LUT P3, RZ, R16, 0x10, RZ, 0xc0, !PT ;  /* 0x0000001010ff7812 */ /* 0x000fe2000786c0ff */
[----:B------:R-:W-:-:S12]  /*121f0*/  IMAD.SHL.U32 R32, R22, 0x2, RZ ;  /* 0x0000000216207824 */ /* 0x000fd800078e00ff */
[----:B------:R-:W-:Y:S05]  /*12200*/  WARPSYNC.COLLECTIVE R15, `(.L_x_124) ;  /* 0x000000000f087348 */ /* 0x000fea0003c00000 */
[----:B------:R0:W1:Y:S02]  /*12210*/  SHFL.IDX P6, R14, R13, R12, R11 ;  /* 0x0000000c0d0e7389 */ /* 0x00006400000c000b */
[----:B01----:R-:W-:Y:S01]  /*12220*/  ENDCOLLECTIVE ;  /* 0x000000000000791b */ /* 0x003fe20003800000 */
.L_x_124:
[----:B------:R-:W-:Y:S01]  /*12230*/  P2R R6, PR, RZ, 0x4 ;  /* 0x00000004ff067803 */ /* 0x000fe20000000000 */
[----:B------:R-:W-:Y:S01]  /*12240*/  ULDC.64 UR4, c[0x0][0x208] ;  /* 0x0000820000047ab9 */ /* 0x000fe20000000a00 */
[C---:B------:R-:W-:Y:S02]  /*12250*/  LOP3.LUT P2, RZ, R16.reuse, 0x8, RZ, 0xc0, !PT ;  /* 0x0000000810ff7812 */ /* 0x040fe4000784c0ff */
[----:B------:R-:W-:Y:S02]  /*12260*/  P2R R7, PR, RZ, 0x2 ;  /* 0x00000002ff077803 */ /* 0x000fe40000000000 */
[----:B------:R-:W-:Y:S02]  /*12270*/  LOP3.LUT P1, RZ, R16, 0x4, RZ, 0xc0, !PT ;  /* 0x0000000410ff7812 */ /* 0x000fe4000782c0ff */
[----:B------:R-:W-:Y:S02]  /*12280*/  LEA R25, R25, UR42, 0x1 ;  /* 0x0000002a19197c11 */ /* 0x000fe4000f8e08ff */
[----:B------:R-:W-:Y:S01]  /*12290*/  MOV R13, R27 ;  /* 0x0000001b000d7202 */ /* 0x000fe20000000f00 */
[----:B------:R-:W-:Y:S01]  /*122a0*/  IMAD.MOV.U32 R12, RZ, RZ, 0x1 ;  /* 0x00000001ff0c7424 */ /* 0x000fe200078e00ff */
[----:B------:R-:W-:-:S05]  /*122b0*/  IADD3 R2, P0, R14, R32, RZ ;  /* 0x000000200e027210 */ /* 0x000fca0007f1e0ff */
[----:B------:R-:W-:-:S05]  /*122c0*/  IMAD.X R3, RZ, RZ, R3, P0 ;  /* 0x000000ffff037224 */ /* 0x000fca00000e0603 */
[----:B------:R-:W-:Y:S01]  /*122d0*/  @!PT LDS RZ, [RZ] ;  /* 0x00000000fffff984 */ /* 0x000fe20000000800 */
[----:B------:R-:W-:Y:S01]  /*122e0*/  @!PT LDS RZ, [RZ] ;  /* 0x00000000fffff984 */ /* 0x000fe20000000800 */
[----:B------:R-:W-:Y:S01]  /*122f0*/  @!PT LDS RZ, [RZ] ;  /* 0x00000000fffff984 */ /* 0x000fe20000000800 */
[----:B------:R0:W-:Y:S04]  /*12300*/  LDGSTS.E.BYPASS.LTC128B.128 [R25+0x24400], desc[UR4][R2.64], !P3 ;  /* 0x2440000002197fae */ /* 0x0001e8000d901d44 */
[----:B------:R0:W-:Y:S04]  /*12310*/  LDGSTS.E.BYPASS.LTC128B.128 [R25+0x26c00], desc[UR4][R2.64+0x80], !P2 ;  /* 0x26c0008002197fae */ /* 0x0001e8000d101d44 */
[----:B------:R0:W-:Y:S04]  /*12320*/  LDGSTS.E.BYPASS.LTC128B.128 [R25+0x29400], desc[UR4][R2.64+0x100], !P1 ;  /* 0x2940010002197fae */ /* 0x0001e8000c901d44 */
[----:B------:R0:W-:Y:S02]  /*12330*/  LDGSTS.E.BYPASS.LTC128B.128 [R25+0x2bc00], desc[UR4][R2.64+0x180], !P5 ;  /* 0x2bc0018002197fae */ /* 0x0001e4000e901d44 */
[----:B0-----:R-:W-:Y:S05]  /*12340*/  WARPSYNC.COLLECTIVE R15, `(.L_x_125) ;  /* 0x000000000f087348 */ /* 0x001fea0003c00000 */
[----:B------:R1:W2:Y:S02]  /*12350*/  SHFL.IDX P6, R14, R13, R12, R11 ;  /* 0x0000000c0d0e7389 */ /* 0x0002a400000c000b */
[----:B012---:R-:W-:Y:S01]  /*12360*/  ENDCOLLECTIVE ;  /* 0x000000000000791b */ /* 0x007fe20003800000 */
.L_x_125:
[----:B------:R-:W-:Y:S01]  /*12370*/  MOV R13, R24 ;  /* 0x00000018000d7202 */ /* 0x000fe20000000f00 */
[----:B------:R-:W-:-:S07]  /*12380*/  IMAD.MOV.U32 R5, RZ, RZ, R14 ;  /* 0x000000ffff057224 */ /* 0x000fce00078e000e */
[----:B------:R-:W-:Y:S05]  /*12390*/  WARPSYNC.COLLECTIVE R15, `(.L_x_126) ;  /* 0x000000000f087348 */ /* 0x000fea0003c00000 */
[----:B------:R0:W1:Y:S02]  /*123a0*/  SHFL.IDX P6, R14, R13, R12, R11 ;  /* 0x0000000c0d0e7389 */ /* 0x00006400000c000b */
[----:B01----:R-:W-:Y:S01]  /*123b0*/  ENDCOLLECTIVE ;  /* 0x000000000000791b */ /* 0x003fe20003800000 */
.L_x_126:
[----:B------:R-:W-:Y:S01]  /*123c0*/  ULDC.64 UR4, c[0x0][0x208] ;  /* 0x0000820000047ab9 */ /* 0x000fe20000000a00 */
[----:B------:R-:W-:Y:S01]  /*123d0*/  MOV R13, R27 ;  /* 0x0000001b000d7202 */ /* 0x000fe20000000f00 */
[----:B------:R-:W-:Y:S02]  /*123e0*/  IMAD.MOV.U32 R12, RZ, RZ, 0x2 ;  /* 0x00000002ff0c7424 */ /* 0x000fe400078e00ff */
[----:B------:R-:W-:-:S05]  /*123f0*/  IMAD.MOV.U32 R11, RZ, RZ, R14 ;  /* 0x000000ffff0b7224 */ /* 0x000fca00078e000e */
[----:B------:R-:W-:Y:S01]  /*12400*/  IADD3 R2, P0, R11, R32, RZ ;  /* 0x000000200b027210 */ /* 0x000fe20007f1e0ff */
[----:B------:R-:W-:-:S04]  /*12410*/  IMAD.MOV.U32 R11, RZ, RZ, 0x181f ;  /* 0x0000181fff0b7424 */ /* 0x000fc800078e00ff */
        /* <DEDUP_REMOVED lines=11> */
.L_x_127:
[----:B------:R-:W-:Y:S01]  /*124d0*/  IMAD.MOV.U32 R13, RZ, RZ, R24 ;  /* 0x000000ffff0d7224 */ /* 0x000fe200078e0018 */
[----:B------:R-:W-:-:S07]  /*124e0*/  MOV R5, R14 ;  /* 0x0000000e00057202 */ /* 0x000fce0000000f00 */
[----:B------:R-:W-:Y:S05]  /*124f0*/  WARPSYNC.COLLECTIVE R15, `(.L_x_128) ;  /* 0x000000000f087348 */ /* 0x000fea0003c00000 */
[----:B------:R0:W1:Y:S02]  /*12500*/  SHFL.IDX P6, R14, R13, R12, R11 ;  /* 0x0000000c0d0e7389 */ /* 0x00006400000c000b */
[----:B01----:R-:W-:Y:S01]  /*12510*/  ENDCOLLECTIVE ;  /* 0x000000000000791b */ /* 0x003fe20003800000 */
.L_x_128:
[----:B------:R-:W-:Y:S01]  /*12520*/  ULDC.64 UR4, c[0x0][0x208] ;  /* 0x0000820000047ab9 */ /* 0x000fe20000000a00 */
[----:B------:R-:W-:Y:S02]  /*12530*/  IMAD.MOV.U32 R13, RZ, RZ, R27 ;  /* 0x000000ffff0d7224 */ /* 0x000fe400078e001b */
[----:B------:R-:W-:Y:S02]  /*12540*/  IMAD.MOV.U32 R12, RZ, RZ, 0x3 ;  /* 0x00000003ff0c7424 */ /* 0x000fe400078e00ff */
[----:B------:R-:W-:-:S05]  /*12550*/  IMAD.MOV.U32 R11, RZ, RZ, R14 ;  /* 0x000000ffff0b7224 */ /* 0x000fca00078e000e */
[----:B------:R-:W-:Y:S02]  /*12560*/  IADD3 R2, P0, R11, R32, RZ ;  /* 0x000000200b027210 */ /* 0x000fe40007f1e0ff */
[----:B------:R-:W-:Y:S02]  /*12570*/  MOV R11, 0x181f ;  /* 0x0000181f000b7802 */ /* 0x000fe40000000f00 */
[----:B------:R-:W-:Y:S02]  /*12580*/  IADD3.X R3, RZ, R5, RZ, P0, !PT ;  /* 0x00000005ff037210 */ /* 0x000fe400007fe4ff */
[----:B------:R-:W-:-:S03]  /*12590*/  SHF.L.U32 R5, R22, 0x1, RZ ;  /* 0x0000000116057819 */ /* 0x000fc600000006ff */
        /* <DEDUP_REMOVED lines=10> */
.L_x_129:
[----:B------:R-:W-:Y:S02]  /*12640*/  IMAD.MOV.U32 R13, RZ, RZ, R24 ;  /* 0x000000ffff0d7224 */ /* 0x000fe400078e0018 */
[----:B------:R-:W-:-:S07]  /*12650*/  IMAD.MOV.U32 R32, RZ, RZ, R14 ;  /* 0x000000ffff207224 */ /* 0x000fce00078e000e */
[----:B------:R-:W-:Y:S05]  /*12660*/  WARPSYNC.COLLECTIVE R15, `(.L_x_130) ;  /* 0x000000000f087348 */ /* 0x000fea0003c00000 */
[----:B------:R0:W1:Y:S02]  /*12670*/  SHFL.IDX P6, R14, R13, R12, R11 ;  /* 0x0000000c0d0e7389 */ /* 0x00006400000c000b */
[----:B01----:R-:W-:Y:S01]  /*12680*/  ENDCOLLECTIVE ;  /* 0x000000000000791b */ /* 0x003fe20003800000 */
.L_x_130:
[----:B------:R-:W-:Y:S01]  /*12690*/  ULDC.64 UR4, c[0x0][0x208] ;  /* 0x0000820000047ab9 */ /* 0x000fe20000000a00 */
[----:B------:R-:W-:Y:S01]  /*126a0*/  MOV R13, R27 ;  /* 0x0000001b000d7202 */ /* 0x000fe20000000f00 */
[----:B------:R-:W-:Y:S02]  /*126b0*/  IMAD.MOV.U32 R12, RZ, RZ, 0x4 ;  /* 0x00000004ff0c7424 */ /* 0x000fe400078e00ff */
[----:B------:R-:W-:-:S05]  /*126c0*/  IMAD.MOV.U32 R2, RZ, RZ, R14 ;  /* 0x000000ffff027224 */ /* 0x000fca00078e000e */
[----:B------:R-:W-:-:S05]  /*126d0*/  IADD3 R2, P0, R2, R5, RZ ;  /* 0x0000000502027210 */ /* 0x000fca0007f1e0ff */
[----:B------:R-:W-:-:S05]  /*126e0*/  IMAD.X R3, RZ, RZ, R32, P0 ;  /* 0x000000ffff037224 */ /* 0x000fca00000e0620 */
[----:B------:R-:W-:Y:S01]  /*126f0*/  @!PT LDS RZ, [RZ] ;  /* 0x00000000fffff984 */ /* 0x000fe20000000800 */
[----:B------:R-:W-:Y:S01]  /*12700*/  @!PT LDS RZ, [RZ] ;  /* 0x00000000fffff984 */ /* 0x000fe20000000800 */
[----:B------:R-:W-:Y:S01]  /*12710*/  @!PT LDS RZ, [RZ] ;  /* 0x00000000fffff984 */ /* 0x000fe20000000800 */
[----:B------:R0:W-:Y:S01]  /*12720*/  LDGSTS.E.BYPASS.LTC128B.128 [R25+0x25c00], desc[UR4][R2.64], !P3 ;  /* 0x25c0000002197fae */ /* 0x0001e2000d901d44 */
[----:B------:R-:W-:-:S03]  /*12730*/  ISETP.NE.AND P3, PT, R4, RZ, PT ;  /* 0x000000ff0400720c */ /* 0x000fc60003f65270 */
[----:B------:R0:W-:Y:S01]  /*12740*/  LDGSTS.E.BYPASS.LTC128B.128 [R25+0x28400], desc[UR4][R2.64+0x80], !P2 ;  /* 0x2840008002197fae */ /* 0x0001e2000d101d44 */
[----:B------:R-:W-:-:S03]  /*12750*/  ISETP.NE.AND P2, PT, R6, RZ, PT ;  /* 0x000000ff0600720c */ /* 0x000fc60003f45270 */
[----:B------:R0:W-:Y:S01]  /*12760*/  LDGSTS.E.BYPASS.LTC128B.128 [R25+0x2ac00], desc[UR4][R2.64+0x100], !P1 ;  /* 0x2ac0010002197fae */ /* 0x0001e2000c901d44 */
[----:B------:R-:W-:-:S03]  /*12770*/  ISETP.NE.AND P1, PT, R7, RZ, PT ;  /* 0x000000ff0700720c */ /* 0x000fc60003f25270 */
[----:B------:R0:W-:Y:S10]  /*12780*/  LDGSTS.E.BYPASS.LTC128B.128 [R25+0x2d400], desc[UR4][R2.64+0x180], !P5 ;  /* 0x2d40018002197fae */ /* 0x0001f4000e901d44 */
[----:B0-----:R-:W-:Y:S05]  /*12790*/  WARPSYNC.COLLECTIVE R15, `(.L_x_131) ;  /* 0x000000000f087348 */ /* 0x001fea0003c00000 */
[----:B------:R1:W2:Y:S02]  /*127a0*/  SHFL.IDX P6, R14, R13, R12, R11 ;  /* 0x0000000c0d0e7389 */ /* 0x0002a400000c000b */
[----:B012---:R-:W-:Y:S01]  /*127b0*/  ENDCOLLECTIVE ;  /* 0x000000000000791b */ /* 0x007fe20003800000 */
.L_x_131:
[----:B------:R-:W-:Y:S01]  /*127c0*/  MOV R13, R24 ;  /* 0x00000018000d7202 */ /* 0x000fe20000000f00 */
[----:B------:R-:W-:-:S07]  /*127d0*/  IMAD.MOV.U32 R27, RZ, RZ, R14 ;  /* 0x000000ffff1b7224 */ /* 0x000fce00078e000e */
[----:B------:R-:W-:Y:S05]  /*127e0*/  WARPSYNC.COLLECTIVE R15, `(.L_x_132) ;  /* 0x000000000f087348 */ /* 0x000fea0003c00000 */
[----:B------:R0:W1:Y:S02]  /*127f0*/  SHFL.IDX P6, R14, R13, R12, R11 ;  /* 0x0000000c0d0e7389 */ /* 0x00006400000c000b */
[----:B01----:R-:W-:Y:S01]  /*12800*/  ENDCOLLECTIVE ;  /* 0x000000000000791b */ /* 0x003fe20003800000 */
.L_x_132:
[----:B------:R-:W-:Y:S05]  /*12810*/  BRA `(.L_x_133) ;  /* 0xffffffcc00f87947 */ /* 0x000fea000383ffff */
.L_x_66:
[----:B0-----:R0:W2:Y:S02]  /*12820*/  SYNCS.PHASECHK.TRANS64.TRYWAIT P0, [R4+URZ+0x38860], R3 ;  /* 0x03886003040075a7 */ /* 0x0010a4000800017f */
[----:B--2---:R-:W-:Y:S05]  /*12830*/  @!P0 NANOSLEEP.SYNCS 0x989680 ;  /* 0x009896800000895d */ /* 0x004fea0003900000 */
[----:B------:R-:W2:Y:S02]  /*12840*/  @!P0 SYNCS.PHASECHK.TRANS64 P0, [R4+URZ+0x38860], R3 ;  /* 0x03886003040085a7 */ /* 0x000ea4000800007f */
[----:B--2---:R-:W-:Y:S05]  /*12850*/  @!P0 BRA `(.L_x_66) ;  /* 0xfffffffc00f08947 */ /* 0x004fea000383ffff */
[----:B------:R-:W-:Y:S05]  /*12860*/  BRA `(.L_x_134) ;  /* 0xffffffd000747947 */ /* 0x000fea000383ffff */
.L_x_67:
[----:B------:R-:W-:Y:S01]  /*12870*/  BSSY B1, `(.L_x_135) ;  /* 0x0000008000017945 */ /* 0x000fe20003800000 */
[----:B------:R-:W-:Y:S01]  /*12880*/  IMAD.MOV.U32 R13, RZ, RZ, R18 ;  /* 0x000000ffff0d7224 */ /* 0x000fe200078e0012 */
[----:B------:R-:W-:Y:S01]  /*12890*/  MOV R11, 0x181f ;  /* 0x0000181f000b7802 */ /* 0x000fe20000000f00 */
[----:B------:R-:W-:Y:S02]  /*128a0*/  IMAD.MOV.U32 R12, RZ, RZ, RZ ;  /* 0x000000ffff0c7224 */ /* 0x000fe400078e00ff */
[----:B------:R-:W-:-:S07]  /*128b0*/  IMAD.MOV.U32 R15, RZ, RZ, -0x1 ;  /* 0xffffffffff0f7424 */ /* 0x000fce00078e00ff */
[----:B01----:R-:W-:Y:S05]  /*128c0*/  WARPSYNC.COLLECTIVE R15, `(.L_x_136) ;  /* 0x000000000f087348 */ /* 0x003fea0003c00000 */
[----:B------:R2:W3:Y:S02]  /*128d0*/  SHFL.IDX P6, R14, R13, R12, R11 ;  /* 0x0000000c0d0e7389 */ /* 0x0004e400000c000b */
[----:B0123--:R-:W-:Y:S01]  /*128e0*/  ENDCOLLECTIVE ;  /* 0x000000000000791b */ /* 0x00ffe20003800000 */
.L_x_136:
[----:B------:R-:W-:Y:S05]  /*128f0*/  BSYNC B1 ;  /* 0x0000000000017941 */ /* 0x000fea0003800000 */
.L_x_135:
[----:B------:R-:W-:Y:S01]  /*12900*/  MOV R13, R17 ;  /* 0x00000011000d7202 */ /* 0x000fe20000000f00 */
[----:B------:R-:W-:Y:S01]  /*12910*/  IMAD.MOV.U32 R12, RZ, RZ, RZ ;  /* 0x000000ffff0c7224 */ /* 0x000fe200078e00ff */
[----:B------:R-:W-:Y:S01]  /*12920*/  MOV R15, 0xffffffff ;  /* 0xffffffff000f7802 */ /* 0x000fe20000000f00 */
[----:B------:R-:W-:Y:S01]  /*12930*/  IMAD.MOV.U32 R11, RZ, RZ, 0x181f ;  /* 0x0000181fff0b7424 */ /* 0x000fe200078e00ff */
[----:B------:R-:W-:Y:S01]  /*12940*/  LEA R5, R5, UR42, 0x1 ;  /* 0x0000002a05057c11 */ /* 0x000fe2000f8e08ff */
[----:B------:R-:W-:-:S07]  /*12950*/  IMAD.MOV.U32 R3, RZ, RZ, R14 ;  /* 0x000000ffff037224 */ /* 0x000fce00078e000e */
[----:B------:R-:W-:Y:S05]  /*12960*/  WARPSYNC.COLLECTIVE R15, `(.L_x_137) ;  /* 0x000000000f087348 */ /* 0x000fea0003c00000 */
[----:B------:R0:W1:Y:S02]  /*12970*/  SHFL.IDX P6, R14, R13, R12, R11 ;  /* 0x0000000c0d0e7389 */ /* 0x00006400000c000b */
[----:B01----:R-:W-:Y:S01]  /*12980*/  ENDCOLLECTIVE ;  /* 0x000000000000791b */ /* 0x003fe20003800000 */
.L_x_137:
[----:B------:R-:W-:Y:S01]  /*12990*/  ULDC.64 UR4, c[0x0][0x208] ;  /* 0x0000820000047ab9 */ /* 0x000fe20000000a00 */
[----:B------:R-:W-:Y:S01]  /*129a0*/  IMAD.MOV.U32 R13, RZ, RZ, R18 ;  /* 0x000000ffff0d7224 */ /* 0x000fe200078e0012 */
[----:B------:R-:W-:Y:S02]  /*129b0*/  MOV R12, 0x1 ;  /* 0x00000001000c7802 */ /* 0x000fe40000000f00 */
[----:B------:R-:W-:-:S05]  /*129c0*/  IADD3 R2, P0, R14, R6, RZ ;  /* 0x000000060e027210 */ /* 0x000fca0007f1e0ff */
[----:B------:R-:W-:Y:S01]  /*129d0*/  IMAD.X R3, RZ, RZ, R3, P0 ;  /* 0x000000ffff037224 */ /* 0x000fe200000e0603 */
[----:B------:R-:W-:-:S13]  /*129e0*/  ISETP.LT.OR P0, PT, R0, 0x1, P4 ;  /* 0x000000010000780c */ /* 0x000fda0002701670 */
[----:B------:R-:W-:Y:S01]  /*129f0*/  @!PT LDS RZ, [RZ] ;  /* 0x00000000fffff984 */ /* 0x000fe20000000800 */
[----:B------:R-:W-:Y:S01]  /*12a00*/  @!PT LDS RZ, [RZ] ;  /* 0x00000000fffff984 */ /* 0x000fe20000000800 */
[----:B------:R-:W-:Y:S01]  /*12a10*/  @!PT LDS RZ, [RZ] ;  /* 0x00000000fffff984 */ /* 0x000fe20000000800 */
[----:B------:R0:W-:Y:S01]  /*12a20*/  LDGSTS.E.BYPASS.LTC128B.128 [R5+0x400], desc[UR4][R2.64], !P0 ;  /* 0x0040000002057fae */ /* 0x0001e2000c101d44 */
[----:B------:R-:W-:-:S13]  /*12a30*/  ISETP.LT.OR P0, PT, R0, 0x1, P3 ;  /* 0x000000010000780c */ /* 0x000fda0001f01670 */
[----:B------:R0:W-:Y:S01]  /*12a40*/  LDGSTS.E.BYPASS.LTC128B.128 [R5+0x2c00], desc[UR4][R2.64+0x80], !P0 ;  /* 0x02c0008002057fae */ /* 0x0001e2000c101d44 */
[----:B------:R-:W-:-:S13]  /*12a50*/  ISETP.LT.OR P0, PT, R0, 0x1, P2 ;  /* 0x000000010000780c */ /* 0x000fda0001701670 */
[----:B------:R0:W-:Y:S01]  /*12a60*/  LDGSTS.E.BYPASS.LTC128B.128 [R5+0x5400], desc[UR4][R2.64+0x100], !P0 ;  /* 0x0540010002057fae */ /* 0x0001e2000c101d44 */
[----:B------:R-:W-:-:S13]  /*12a70*/  ISETP.LT.OR P0, PT, R0, 0x1, P1 ;  /* 0x000000010000780c */ /* 0x000fda0000f01670 */
[----:B------:R0:W-:Y:S02]  /*12a80*/  LDGSTS.E.BYPASS.LTC128B.128 [R5+0x7c00], desc[UR4][R2.64+0x180], !P0 ;  /* 0x07c0018002057fae */ /* 0x0001e4000c101d44 */
[----:B0-----:R-:W-:Y:S05]  /*12a90*/  WARPSYNC.COLLECTIVE R15, `(.L_x_138) ;  /* 0x000000000f087348 */ /* 0x001fea0003c00000 */
[----:B------:R1:W2:Y:S02]  /*12aa0*/  SHFL.IDX P6, R14, R13, R12, R11 ;  /* 0x0000000c0d0e7389 */ /* 0x0002a400000c000b */
[----:B012---:R-:W-:Y:S01]  /*12ab0*/  ENDCOLLECTIVE ;  /* 0x000000000000791b */ /* 0x007fe20003800000 */
.L_x_138:
[----:B------:R-:W-:Y:S02]  /*12ac0*/  IMAD.MOV.U32 R13, RZ, RZ, R17 ;  /* 0x000000ffff0d7224 */ /* 0x000fe400078e0011 */
[----:B------:R-:W-:-:S07]  /*12ad0*/  IMAD.MOV.U32 R3, RZ, RZ, R14 ;  /* 0x000000ffff037224 */ /* 0x000fce00078e000e */
[----:B------:R-:W-:Y:S05]  /*12ae0*/  WARPSYNC.COLLECTIVE R15, `(.L_x_139) ;  /* 0x000000000f087348 */ /* 0x000fea0003c00000 */
[----:B------:R0:W1:Y:S02]  /*12af0*/  SHFL.IDX P6, R14, R13, R12, R11 ;  /* 0x0000000c0d0e7389 */ /* 0x00006400000c000b */
[----:B01----:R-:W-:Y:S01]  /*12b00*/  ENDCOLLECTIVE ;  /* 0x000000000000791b */ /* 0x003fe20003800000 */
.L_x_139:
[----:B------:R-:W-:Y:S01]  /*12b10*/  ULDC.64 UR4, c[0x0][0x208] ;  /* 0x0000820000047ab9 */ /* 0x000fe20000000a00 */
[----:B------:R-:W-:Y:S02]  /*12b20*/  IMAD.MOV.U32 R13, RZ, RZ, R18 ;  /* 0x000000ffff0d7224 */ /* 0x000fe400078e0012 */
[----:B------:R-:W-:Y:S01]  /*12b30*/  IMAD.MOV.U32 R12, RZ, RZ, 0x2 ;  /* 0x00000002ff0c7424 */ /* 0x000fe200078e00ff */
[----:B------:R-:W-:-:S04]  /*12b40*/  IADD3 R2, P0, R14, R6, RZ ;  /* 0x000000060e027210 */ /* 0x000fc80007f1e0ff */
[----:B------:R-:W-:Y:S02]  /*12b50*/  IADD3.X R3, RZ, R3, RZ, P0, !PT ;  /* 0x00000003ff037210 */ /* 0x000fe400007fe4ff */
        /* <DEDUP_REMOVED lines=14> */
.L_x_140:
[----:B------:R-:W-:Y:S01]  /*12c40*/  IMAD.MOV.U32 R13, RZ, RZ, R17 ;  /* 0x000000ffff0d7224 */ /* 0x000fe200078e0011 */
[----:B------:R-:W-:-:S07]  /*12c50*/  MOV R3, R14 ;  /* 0x0000000e00037202 */ /* 0x000fce0000000f00 */
[----:B------:R-:W-:Y:S05]  /*12c60*/  WARPSYNC.COLLECTIVE R15, `(.L_x_141) ;  /* 0x000000000f087348 */ /* 0x000fea0003c00000 */
[----:B------:R0:W1:Y:S02]  /*12c70*/  SHFL.IDX P6, R14, R13, R12, R11 ;  /* 0x0000000c0d0e7389 */ /* 0x00006400000c000b */
[----:B01----:R-:W-:Y:S01]  /*12c80*/  ENDCOLLECTIVE ;  /* 0x000000000000791b */ /* 0x003fe20003800000 */
.L_x_141:
[----:B------:R-:W-:Y:S01]  /*12c90*/  ULDC.64 UR4, c[0x0][0x208] ;  /* 0x0000820000047ab9 */ /* 0x000fe20000000a00 */
[----:B------:R-:W-:Y:S01]  /*12ca0*/  MOV R13, R18 ;  /* 0x00000012000d7202 */ /* 0x000fe20000000f00 */
[----:B------:R-:W-:Y:S01]  /*12cb0*/  IMAD.MOV.U32 R12, RZ, RZ, 0x3 ;  /* 0x00000003ff0c7424 */ /* 0x000fe200078e00ff */
        /* <DEDUP_REMOVED lines=16> */
.L_x_142:
[----:B------:R-:W-:Y:S01]  /*12dc0*/  MOV R13, R17 ;  /* 0x00000011000d7202 */ /* 0x000fe20000000f00 */
[----:B------:R-:W-:-:S07]  /*12dd0*/  IMAD.MOV.U32 R3, RZ, RZ, R14 ;  /* 0x000000ffff037224 */ /* 0x000fce00078e000e */
[----:B------:R-:W-:Y:S05]  /*12de0*/  WARPSYNC.COLLECTIVE R15, `(.L_x_143) ;  /* 0x000000000f087348 */ /* 0x000fea0003c00000 */
[----:B------:R0:W1:Y:S02]  /*12df0*/  SHFL.IDX P6, R14, R13, R12, R11 ;  /* 0x0000000c0d0e7389 */ /* 0x00006400000c000b */
[----:B01----:R-:W-:Y:S01]  /*12e00*/  ENDCOLLECTIVE ;  /* 0x000000000000791b */ /* 0x003fe20003800000 */
.L_x_143:
        /* <DEDUP_REMOVED lines=19> */
.L_x_144:
[----:B------:R-:W-:Y:S02]  /*12f40*/  IMAD.MOV.U32 R13, RZ, RZ, R17 ;  /* 0x000000ffff0d7224 */ /* 0x000fe400078e0011 */
[----:B------:R-:W-:-:S07]  /*12f50*/  IMAD.MOV.U32 R18, RZ, RZ, R14 ;  /* 0x000000ffff127224 */ /* 0x000fce00078e000e */
[----:B------:R-:W-:Y:S05]  /*12f60*/  WARPSYNC.COLLECTIVE R15, `(.L_x_145) ;  /* 0x000000000f087348 */ /* 0x000fea0003c00000 */
[----:B------:R0:W1:Y:S02]  /*12f70*/  SHFL.IDX P6, R14, R13, R12, R11 ;  /* 0x0000000c0d0e7389 */ /* 0x00006400000c000b */
[----:B01----:R-:W-:Y:S01]  /*12f80*/  ENDCOLLECTIVE ;  /* 0x000000000000791b */ /* 0x003fe20003800000 */
.L_x_145:
[----:B------:R-:W-:Y:S05]  /*12f90*/  BRA `(.L_x_146) ;  /* 0xffffffcc008c7947 */ /* 0x000fea000383ffff */
.L_x_73:
[----:B0-----:R0:W1:Y:S02]  /*12fa0*/  SYNCS.PHASECHK.TRANS64.TRYWAIT P0, [R0+URZ+0x38860], R3 ;  /* 0x03886003000075a7 */ /* 0x001064000800017f */
[----:B-1----:R-:W-:Y:S05]  /*12fb0*/  @!P0 NANOSLEEP.SYNCS 0x989680 ;  /* 0x009896800000895d */ /* 0x002fea0003900000 */
[----:B------:R-:W1:Y:S02]  /*12fc0*/  @!P0 SYNCS.PHASECHK.TRANS64 P0, [R0+URZ+0x38860], R3 ;  /* 0x03886003000085a7 */ /* 0x000e64000800007f */
[----:B-1----:R-:W-:Y:S05]  /*12fd0*/  @!P0 BRA `(.L_x_73) ;  /* 0xfffffffc00f08947 */ /* 0x002fea000383ffff */
[----:B------:R-:W-:Y:S05]  /*12fe0*/  BRA `(.L_x_147) ;  /* 0xffffffd000947947 */ /* 0x000fea000383ffff */
.L_x_74:
[----:B------:R-:W-:Y:S01]  /*12ff0*/  BSSY B0, `(.L_x_148) ;  /* 0x0000008000007945 */ /* 0x000fe20003800000 */
[----:B------:R-:W-:Y:S01]  /*13000*/  MOV R13, R18 ;  /* 0x00000012000d7202 */ /* 0x000fe20000000f00 */
[----:B------:R-:W-:Y:S01]  /*13010*/  IMAD.MOV.U32 R12, RZ, RZ, RZ ;  /* 0x000000ffff0c7224 */ /* 0x000fe200078e00ff */
[----:B------:R-:W-:Y:S01]  /*13020*/  MOV R15, 0xffffffff ;  /* 0xffffffff000f7802 */ /* 0x000fe20000000f00 */
[----:B------:R-:W-:-:S07]  /*13030*/  IMAD.MOV.U32 R11, RZ, RZ, 0x181f ;  /* 0x0000181fff0b7424 */ /* 0x000fce00078e00ff */
[----:B0-----:R-:W-:Y:S05]  /*13040*/  WARPSYNC.COLLECTIVE R15, `(.L_x_149) ;  /* 0x000000000f087348 */ /* 0x001fea0003c00000 */
[----:B------:R1:W2:Y:S02]  /*13050*/  SHFL.IDX P6, R14, R13, R12, R11 ;  /* 0x0000000c0d0e7389 */ /* 0x0002a400000c000b */
[----:B012---:R-:W-:Y:S01]  /*13060*/  ENDCOLLECTIVE ;  /* 0x000000000000791b */ /* 0x007fe20003800000 */
.L_x_149:
[----:B------:R-:W-:Y:S05]  /*13070*/  BSYNC B0 ;  /* 0x0000000000007941 */ /* 0x000fea0003800000 */
.L_x_148:
[----:B------:R-:W-:Y:S01]  /*13080*/  IMAD.MOV.U32 R13, RZ, RZ, R17 ;  /* 0x000000ffff0d7224 */ /* 0x000fe200078e0011 */
[----:B------:R-:W-:Y:S01]  /*13090*/  MOV R12, RZ ;  /* 0x000000ff000c7202 */ /* 0x000fe20000000f00 */
[----:B------:R-:W-:Y:S01]  /*130a0*/  IMAD.MOV.U32 R11, RZ, RZ, 0x181f ;  /* 0x0000181fff0b7424 */ /* 0x000fe200078e00ff */
[----:B------:R-:W-:Y:S01]  /*130b0*/  LEA R4, R4, UR42, 0x1 ;  /* 0x0000002a04047c11 */ /* 0x000fe2000f8e08ff */
[----:B------:R-:W-:Y:S02]  /*130c0*/  IMAD.MOV.U32 R15, RZ, RZ, -0x1 ;  /* 0xffffffffff0f7424 */ /* 0x000fe400078e00ff */
[----:B------:R-:W-:-:S07]  /*130d0*/  IMAD.MOV.U32 R3, RZ, RZ, R14 ;  /* 0x000000ffff037224 */ /* 0x000fce00078e000e */
[----:B------:R-:W-:Y:S05]  /*130e0*/  WARPSYNC.COLLECTIVE R15, `(.L_x_150) ;  /* 0x000000000f087348 */ /* 0x000fea0003c00000 */
[----:B------:R0:W1:Y:S02]  /*130f0*/  SHFL.IDX P6, R14, R13, R12, R11 ;  /* 0x0000000c0d0e7389 */ /* 0x00006400000c000b */
[----:B01----:R-:W-:Y:S01]  /*13100*/  ENDCOLLECTIVE ;  /* 0x000000000000791b */ /* 0x003fe20003800000 */
.L_x_150:
[----:B------:R-:W-:Y:S01]  /*13110*/  ULDC UR4, c[0x0][0x2f4] ;  /* 0x0000bd0000047ab9 */ /* 0x000fe20000000800 */
[----:B------:R-:W-:Y:S01]  /*13120*/  ULDC.64 UR6, c[0x0][0x208] ;  /* 0x0000820000067ab9 */ /* 0x000fe20000000a00 */
[----:B------:R-:W-:Y:S02]  /*13130*/  ISETP.GE.AND P2, PT, R22, UR4, PT ;  /* 0x0000000416007c0c */ /* 0x000fe4000bf46270 */
[----:B------:R-:W-:Y:S02]  /*13140*/  ISETP.GE.AND P3, PT, R37, UR4, PT ;  /* 0x0000000425007c0c */ /* 0x000fe4000bf66270 */
[C---:B------:R-:W-:Y:S02]  /*13150*/  ISETP.LT.OR P5, PT, R5.reuse, 0x1, P2 ;  /* 0x000000010500780c */ /* 0x040fe400017a1670 */
[----:B------:R-:W-:Y:S02]  /*13160*/  ISETP.LT.OR P4, PT, R5, 0x1, P3 ;  /* 0x000000010500780c */ /* 0x000fe40001f81670 */
[----:B------:R-:W-:-:S02]  /*13170*/  ISETP.GE.AND P1, PT, R36, UR4, PT ;  /* 0x0000000424007c0c */ /* 0x000fc4000bf26270 */
[----:B------:R-:W-:Y:S01]  /*13180*/  ISETP.GE.AND P0, PT, R35, UR4, PT ;  /* 0x0000000423007c0c */ /* 0x000fe2000bf06270 */
[----:B------:R-:W-:Y:S02]  /*13190*/  IMAD.MOV.U32 R13, RZ, RZ, R18 ;  /* 0x000000ffff0d7224 */ /* 0x000fe400078e0012 */
[----:B------:R-:W-:Y:S01]  /*131a0*/  IMAD.MOV.U32 R12, RZ, RZ, 0x1 ;  /* 0x00000001ff0c7424 */ /* 0x000fe200078e00ff */
[----:B------:R-:W-:-:S05]  /*131b0*/  MOV R2, R14 ;  /* 0x0000000e00027202 */ /* 0x000fca0000000f00 */
[----:B------:R-:W-:-:S05]  /*131c0*/  IMAD.WIDE.U32 R2, R22, 0x2, R2 ;  /* 0x0000000216027825 */ /* 0x000fca00078e0002 */
[----:B------:R-:W-:Y:S01]  /*131d0*/  @!PT LDS RZ, [RZ] ;  /* 0x00000000fffff984 */ /* 0x000fe20000000800 */
[----:B------:R-:W-:Y:S01]  /*131e0*/  @!PT LDS RZ, [RZ] ;  /* 0x00000000fffff984 */ /* 0x000fe20000000800 */
[----:B------:R-:W-:Y:S01]  /*131f0*/  @!PT LDS RZ, [RZ] ;  /* 0x00000000fffff984 */ /* 0x000fe20000000800 */
[----:B------:R0:W-:Y:S01]  /*13200*/  LDGSTS.E.BYPASS.LTC128B.128 [R4+0x400], desc[UR6][R2.64], !P5 ;  /* 0x0040000002047fae */ /* 0x0001e2000e901d46 */
[----:B------:R-:W-:-:S03]  /*13210*/  ISETP.LT.OR P5, PT, R5, 0x1, P1 ;  /* 0x000000010500780c */ /* 0x000fc60000fa1670 */
[----:B------:R0:W-:Y:S01]  /*13220*/  LDGSTS.E.BYPASS.LTC128B.128 [R4+0x2c00], desc[UR6][R2.64+0x80], !P4 ;  /* 0x02c0008002047fae */ /* 0x0001e2000e101d46 */
[----:B------:R-:W-:-:S09]  /*13230*/  ISETP.LT.OR P4, PT, R5, 0x1, P0 ;  /* 0x000000010500780c */ /* 0x000fd20000781670 */
[----:B------:R0:W-:Y:S01]  /*13240*/  LDGSTS.E.BYPASS.LTC128B.128 [R4+0x5400], desc[UR6][R2.64+0x100], !P5 ;  /* 0x0540010002047fae */ /* 0x0001e2000e901d46 */
[----:B------:R-:W-:-:S03]  /*13250*/  ISETP.LT.OR P5, PT, R5, 0x11, P2 ;  /* 0x000000110500780c */ /* 0x000fc600017a1670 */
[----:B------:R0:W-:Y:S01]  /*13260*/  LDGSTS.E.BYPASS.LTC128B.128 [R4+0x7c00], desc[UR6][R2.64+0x180], !P4 ;  /* 0x07c0018002047fae */ /* 0x0001e2000e101d46 */
[----:B------:R-:W-:-:S13]  /*13270*/  ISETP.LT.OR P4, PT, R5, 0x11, P3 ;  /* 0x000000110500780c */ /* 0x000fda0001f81670 */
[----:B0-----:R-:W-:Y:S05]  /*13280*/  WARPSYNC.COLLECTIVE R15, `(.L_x_151) ;  /* 0x000000000f087348 */ /* 0x001fea0003c00000 */
[----:B------:R1:W2:Y:S02]  /*13290*/  SHFL.IDX P6, R14, R13, R12, R11 ;  /* 0x0000000c0d0e7389 */ /* 0x0002a400000c000b */
[----:B012---:R-:W-:Y:S01]  /*132a0*/  ENDCOLLECTIVE ;  /* 0x000000000000791b */ /* 0x007fe20003800000 */
.L_x_151:
[----:B------:R-:W-:Y:S01]  /*132b0*/  IMAD.MOV.U32 R13, RZ, RZ, R17 ;  /* 0x000000ffff0d7224 */ /* 0x000fe200078e0011 */
[----:B------:R-:W-:-:S07]  /*132c0*/  MOV R6, R14 ;  /* 0x0000000e00067202 */ /* 0x000fce0000000f00 */
[----:B------:R-:W-:Y:S05]  /*132d0*/  WARPSYNC.COLLECTIVE R15, `(.L_x_152) ;  /* 0x000000000f087348 */ /* 0x000fea0003c00000 */
[----:B------:R0:W1:Y:S02]  /*132e0*/  SHFL.IDX P6, R14, R13, R12, R11 ;  /* 0x0000000c0d0e7389 */ /* 0x00006400000c000b */
[----:B01----:R-:W-:Y:S01]  /*132f0*/  ENDCOLLECTIVE ;  /* 0x000000000000791b */ /* 0x003fe20003800000 */
.L_x_152:
[----:B------:R-:W-:Y:S01]  /*13300*/  ULDC.64 UR4, c[0x0][0x208] ;  /* 0x0000820000047ab9 */ /* 0x000fe20000000a00 */
[----:B------:R-:W-:Y:S01]  /*13310*/  MOV R3, R6 ;  /* 0x0000000600037202 */ /* 0x000fe20000000f00 */
[----:B------:R-:W-:Y:S02]  /*13320*/  IMAD.MOV.U32 R13, RZ, RZ, R18 ;  /* 0x000000ffff0d7224 */ /* 0x000fe400078e0012 */
[----:B------:R-:W-:Y:S02]  /*13330*/  IMAD.MOV.U32 R12, RZ, RZ, 0x2 ;  /* 0x00000002ff0c7424 */ /* 0x000fe400078e00ff */
[----:B------:R-:W-:-:S04]  /*13340*/  IMAD.MOV.U32 R2, RZ, RZ, R14 ;  /* 0x000000ffff027224 */ /* 0x000fc800078e000e */
        /* <DEDUP_REMOVED lines=15> */
.L_x_153:
[----:B------:R-:W-:Y:S01]  /*13440*/  IMAD.MOV.U32 R13, RZ, RZ, R17 ;  /* 0x000000ffff0d7224 */ /* 0x000fe200078e0011 */
[----:B------:R-:W-:-:S07]  /*13450*/  MOV R6, R14 ;  /* 0x0000000e00067202 */ /* 0x000fce0000000f00 */
[----:B------:R-:W-:Y:S05]  /*13460*/  WARPSYNC.COLLECTIVE R15, `(.L_x_154) ;  /* 0x000000000f087348 */ /* 0x000fea0003c00000 */
[----:B------:R0:W1:Y:S02]  /*13470*/  SHFL.IDX P6, R14, R13, R12, R11 ;  /* 0x0000000c0d0e7389 */ /* 0x00006400000c000b */
[----:B01----:R-:W-:Y:S01]  /*13480*/  ENDCOLLECTIVE ;  /* 0x000000000000791b */ /* 0x003fe20003800000 */
.L_x_154:
        /* <DEDUP_REMOVED lines=20> */
.L_x_155:
[----:B------:R-:W-:Y:S01]  /*135d0*/  IMAD.MOV.U32 R13, RZ, RZ, R17 ;  /* 0x000000ffff0d7224 */ /* 0x000fe200078e0011 */
[----:B------:R-:W-:-:S07]  /*135e0*/  MOV R6, R14 ;  /* 0x0000000e00067202 */ /* 0x000fce0000000f00 */
[----:B------:R-:W-:Y:S05]  /*135f0*/  WARPSYNC.COLLECTIVE R15, `(.L_x_156) ;  /* 0x000000000f087348 */ /* 0x000fea0003c00000 */
[----:B------:R0:W1:Y:S02]  /*13600*/  SHFL.IDX P6, R14, R13, R12, R11 ;  /* 0x0000000c0d0e7389 */ /* 0x00006400000c000b */
[----:B01----:R-:W-:Y:S01]  /*13610*/  ENDCOLLECTIVE ;  /* 0x000000000000791b */ /* 0x003fe20003800000 */
.L_x_156:
[----:B------:R-:W-:Y:S01]  /*13620*/  ULDC.64 UR4, c[0x0][0x208] ;  /* 0x0000820000047ab9 */ /* 0x000fe20000000a00 */
[----:B------:R-:W-:Y:S01]  /*13630*/  MOV R3, R6 ;  /* 0x0000000600037202 */ /* 0x000fe20000000f00 */
[----:B------:R-:W-:Y:S02]  /*13640*/  IMAD.MOV.U32 R6, RZ, RZ, RZ ;  /* 0x000000ffff067224 */ /* 0x000fe400078e00ff */
        /* <DEDUP_REMOVED lines=11> */
[----:B------:R0:W-:Y:S04]  /*13700*/  LDGSTS.E.BYPASS.LTC128B.128 [R4+0x6c00], desc[UR4][R2.64+0x100], !P5 ;  /* 0x06c0010002047fae */ /* 0x0001e8000e901d44 */
[----:B------:R0:W-:Y:S02]  /*13710*/  LDGSTS.E.BYPASS.LTC128B.128 [R4+0x9400], desc[UR4][R2.64+0x180], !P4 ;  /* 0x0940018002047fae */ /* 0x0001e4000e101d44 */
[----:B0-----:R-:W-:Y:S05]  /*13720*/  WARPSYNC.COLLECTIVE R15, `(.L_x_157) ;  /* 0x000000000f087348 */ /* 0x001fea0003c00000 */
[----:B------:R1:W2:Y:S02]  /*13730*/  SHFL.IDX P6, R14, R13, R12, R11 ;  /* 0x0000000c0d0e7389 */ /* 0x0002a400000c000b */
[----:B012---:R-:W-:Y:S01]  /*13740*/  ENDCOLLECTIVE ;  /* 0x000000000000791b */ /* 0x007fe20003800000 */
.L_x_157:
[----:B------:R-:W-:Y:S01]  /*13750*/  IMAD.MOV.U32 R13, RZ, RZ, R17 ;  /* 0x000000ffff0d7224 */ /* 0x000fe200078e0011 */
[----:B------:R-:W-:-:S07]  /*13760*/  MOV R18, R14 ;  /* 0x0000000e00127202 */ /* 0x000fce0000000f00 */
[----:B------:R-:W-:Y:S05]  /*13770*/  WARPSYNC.COLLECTIVE R15, `(.L_x_158) ;  /* 0x000000000f087348 */ /* 0x000fea0003c00000 */
[----:B------:R0:W1:Y:S02]  /*13780*/  SHFL.IDX P6, R14, R13, R12, R11 ;  /* 0x0000000c0d0e7389 */ /* 0x00006400000c000b */
[----:B01----:R-:W-:Y:S01]  /*13790*/  ENDCOLLECTIVE ;  /* 0x000000000000791b */ /* 0x003fe20003800000 */
.L_x_158:
[----:B------:R-:W-:Y:S05]  /*137a0*/  BRA `(.L_x_159) ;  /* 0xffffffcc00a07947 */ /* 0x000fea000383ffff */
.L_x_77:
[----:B0-----:R0:W1:Y:S02]  /*137b0*/  SYNCS.PHASECHK.TRANS64.TRYWAIT P0, [R7+URZ+0x38820], R6 ;  /* 0x03882006070075a7 */ /* 0x001064000800017f */
[----:B-1----:R-:W-:Y:S05]  /*137c0*/  @!P0 NANOSLEEP.SYNCS 0x989680 ;  /* 0x009896800000895d */ /* 0x002fea0003900000 */
[----:B------:R-:W1:Y:S02]  /*137d0*/  @!P0 SYNCS.PHASECHK.TRANS64 P0, [R7+URZ+0x38820], R6 ;  /* 0x03882006070085a7 */ /* 0x000e64000800007f */
[----:B-1----:R-:W-:Y:S05]  /*137e0*/  @!P0 BRA `(.L_x_77) ;  /* 0xfffffffc00f08947 */ /* 0x002fea000383ffff */
[----:B------:R-:W-:Y:S05]  /*137f0*/  BRA `(.L_x_160) ;  /* 0xffffffd000287947 */ /* 0x000fea000383ffff */
.L_x_78:
[----:B------:R-:W1:Y:S01]  /*13800*/  S2R R3, SR_TID.X ;  /* 0x0000000000037919 */ /* 0x000e620000002100 */
[----:B------:R-:W-:Y:S01]  /*13810*/  BSSY B0, `(.L_x_161) ;  /* 0x000000a000007945 */ /* 0x000fe20003800000 */
[----:B------:R-:W-:Y:S01]  /*13820*/  IMAD.MOV.U32 R12, RZ, RZ, RZ ;  /* 0x000000ffff0c7224 */ /* 0x000fe200078e00ff */
[----:B------:R-:W-:Y:S01]  /*13830*/  MOV R15, 0xffffffff ;  /* 0xffffffff000f7802 */ /* 0x000fe20000000f00 */
[----:B------:R-:W-:Y:S01]  /*13840*/  IMAD.MOV.U32 R11, RZ, RZ, 0x1f ;  /* 0x0000001fff0b7424 */ /* 0x000fe200078e00ff */
[----:B-1----:R-:W-:-:S04]  /*13850*/  SHF.R.U32.HI R3, RZ, 0x5, R3 ;  /* 0x00000005ff037819 */ /* 0x002fc80000011603 */
[----:B------:R-:W-:-:S04]  /*13860*/  LOP3.LUT R3, R3, 0x3, RZ, 0xc0, !PT ;  /* 0x0000000303037812 */ /* 0x000fc800078ec0ff */
[----:B------:R-:W-:-:S07]  /*13870*/  MOV R13, R3 ;  /* 0x00000003000d7202 */ /* 0x000fce0000000f00 */
[----:B0----5:R-:W-:Y:S05]  /*13880*/  WARPSYNC.COLLECTIVE R15, `(.L_x_162) ;  /* 0x000000000f087348 */ /* 0x021fea0003c00000 */
[----:B------:R1:W2:Y:S02]  /*13890*/  SHFL.IDX P6, R14, R13, R12, R11 ;  /* 0x0000000c0d0e7389 */ /* 0x0002a400000c000b */
[----:B012--5:R-:W-:Y:S01]  /*138a0*/  ENDCOLLECTIVE ;  /* 0x000000000000791b */ /* 0x027fe20003800000 */
.L_x_162:
[----:B------:R-:W-:Y:S05]  /*138b0*/  BSYNC B0 ;  /* 0x0000000000007941 */ /* 0x000fea0003800000 */
.L_x_161:
[----:B------:R-:W-:Y:S05]  /*138c0*/  BRA `(.L_x_163) ;  /* 0xffffffd0000c7947 */ /* 0x000fea000383ffff */
.L_x_79:
[----:B------:R-:W-:Y:S01]  /*138d0*/  BSSY B0, `(.L_x_164) ;  /* 0x0000006000007945 */ /* 0x000fe20003800000 */
[----:B------:R-:W-:-:S07]  /*138e0*/  IMAD.MOV.U32 R15, RZ, RZ, -0x1 ;  /* 0xffffffffff0f7424 */ /* 0x000fce00078e00ff */
[----:B01---5:R-:W-:Y:S05]  /*138f0*/  WARPSYNC.COLLECTIVE R15, `(.L_x_165) ;  /* 0x000000000f0c7348 */ /* 0x023fea0003c00000 */
[----:B------:R-:W-:Y:S02]  /*13900*/  ELECT P6, UR62, PT ;  /* 0x00000000003e782f */ /* 0x000fe400038c0000 */
[----:B------:R-:W-:Y:S01]  /*13910*/  MOV R14, UR62 ;  /* 0x0000003e000e7c02 */ /* 0x000fe20008000f00 */
[----:B01---5:R-:W-:Y:S10]  /*13920*/  ENDCOLLECTIVE ;  /* 0x000000000000791b */ /* 0x023ff40003800000 */
.L_x_165:
[----:B------:R-:W-:Y:S05]  /*13930*/  BSYNC B0 ;  /* 0x0000000000007941 */ /* 0x000fea0003800000 */
.L_x_164:
[----:B------:R-:W-:Y:S05]  /*13940*/  BRA `(.L_x_166) ;  /* 0xffffffd000007947 */ /* 0x000fea000383ffff */
.L_x_81:
[----:B-1----:R1:W2:Y:S02]  /*13950*/  SYNCS.PHASECHK.TRANS64.TRYWAIT P1, [R5+URZ+0x38840], R4 ;  /* 0x03884004050075a7 */ /* 0x0022a4000802017f */
[----:B--2---:R-:W-:Y:S05]  /*13960*/  @!P1 NANOSLEEP.SYNCS 0x989680 ;  /* 0x009896800000995d */ /* 0x004fea0003900000 */
[----:B------:R-:W2:Y:S02]  /*13970*/  @!P1 SYNCS.PHASECHK.TRANS64 P1, [R5+URZ+0x38840], R4 ;  /* 0x03884004050095a7 */ /* 0x000ea4000802007f */
[----:B--2---:R-:W-:Y:S05]  /*13980*/  @!P1 BRA `(.L_x_81) ;  /* 0xfffffffc00f09947 */ /* 0x004fea000383ffff */
[----:B------:R-:W-:Y:S05]  /*13990*/  BRA `(.L_x_167) ;  /* 0xffffffd000287947 */ /* 0x000fea000383ffff */
.L_x_83:
[----:B--2---:R2:W3:Y:S02]  /*139a0*/  SYNCS.PHASECHK.TRANS64.TRYWAIT P1, [R3+URZ+0x38840], R0 ;  /* 0x03884000030075a7 */ /* 0x0044e4000802017f */
[----:B---3--:R-:W-:Y:S05]  /*139b0*/  @!P1 NANOSLEEP.SYNCS 0x989680 ;  /* 0x009896800000995d */ /* 0x008fea0003900000 */
[----:B------:R-:W3:Y:S02]  /*139c0*/  @!P1 SYNCS.PHASECHK.TRANS64 P1, [R3+URZ+0x38840], R0 ;  /* 0x03884000030095a7 */ /* 0x000ee4000802007f */
[----:B---3--:R-:W-:Y:S05]  /*139d0*/  @!P1 BRA `(.L_x_83) ;  /* 0xfffffffc00f09947 */ /* 0x008fea000383ffff */
[----:B------:R-:W-:Y:S05]  /*139e0*/  BRA `(.L_x_168) ;  /* 0xffffffd000347947 */ /* 0x000fea000383ffff */
.L_x_85:
[----:B---3--:R3:W4:Y:S02]  /*139f0*/  SYNCS.PHASECHK.TRANS64.TRYWAIT P1, [R5+URZ+0x38860], R4 ;  /* 0x03886004050075a7 */ /* 0x008724000802017f */
[----:B----4-:R-:W-:Y:S05]  /*13a00*/  @!P1 NANOSLEEP.SYNCS 0x989680 ;  /* 0x009896800000995d */ /* 0x010fea0003900000 */
[----:B------:R-:W4:Y:S02]  /*13a10*/  @!P1 SYNCS.PHASECHK.TRANS64 P1, [R5+URZ+0x38860], R4 ;  /* 0x03886004050095a7 */ /* 0x000f24000802007f */
[----:B----4-:R-:W-:Y:S05]  /*13a20*/  @!P1 BRA `(.L_x_85) ;  /* 0xfffffffc00f09947 */ /* 0x010fea000383ffff */
[----:B------:R-:W-:Y:S05]  /*13a30*/  BRA `(.L_x_169) ;  /* 0xffffffd000307947 */ /* 0x000fea000383ffff */
.L_x_170:
[----:B------:R-:W-:-:S00]  /*13a40*/  BRA `(.L_x_170) ;  /* 0xfffffffc00fc7947 */ /* 0x000fc0000383ffff */
[----:B------:R-:W-:-:S00]  /*13a50*/  NOP ;  /* 0x0000000000007918 */ /* 0x000fc00000000000 */
        /* <DEDUP_REMOVED lines=10> */
.L_x_3271:


//--------------------- .text._ZN7cutlass13device_kernelIN5flash11enable_sm90INS1_16FlashAttnFwdSm90INS1_25CollectiveMainloopFwdSm90ILi2EN4cute5tupleIJNS5_1CILi1EEES8_S8_EEENS6_IJNS7_ILi128EEENS7_ILi80EEENS7_ILi256EEEEEELi256ENS_10bfloat16_tEfNS_4arch4Sm90ELb0ELb0ELb0ELb1ELb1ELb0ELb0ELb1ELb1ELb1ELb1ELb0EEENS1_21CollectiveEpilogueFwdINS6_IJSA_SC_SB_EEES9_SE_SG_Li256ELb1ELb1ELb1ELb0EEENS1_36VarlenDynamicPersistentTileSchedulerILi128ELi80ELi256ELi128ELb1ELb1ELb1ELb0ELb1ELb1EEEEEEEEEvNT_6ParamsE --------------------------
	.section	.text._ZN7cutlass13device_kernelIN5flash11enable_sm90INS1_16FlashAttnFwdSm90INS1_25CollectiveMainloopFwdSm90ILi2EN4cute5tupleIJNS5_1CILi1EEES8_S8_EEENS6_IJNS7_ILi128EEENS7_ILi80EEENS7_ILi256EEEEEELi256ENS_10bfloat16_tEfNS_4arch4Sm90ELb0ELb0ELb0ELb1ELb1ELb0ELb0ELb1ELb1ELb1ELb1ELb0EEENS1_21CollectiveEpilogueFwdINS6_IJSA_SC_SB_EEES9_SE_SG_Li256ELb1ELb1ELb1ELb0EEENS1_36VarlenDynamicPersistentTileSchedulerILi128ELi80ELi256ELi128ELb1ELb1ELb1ELb0ELb1ELb1EEEEEEEEEvNT_6ParamsE,"ax",@progbits
	.align	128
.text._ZN7cutlass13device_kernelIN5flash11enable_sm90INS1_16FlashAttnFwdSm90INS1_25CollectiveMainloopFwdSm90ILi2EN4cute5tupleIJNS5_1CILi1EEES8_S8_EEENS6_IJNS7_ILi128EEENS7_ILi80EEENS7_ILi256EEEEEELi256ENS_10bfloat16_tEfNS_4arch4Sm90ELb0ELb0ELb0ELb1ELb1ELb0ELb0ELb1ELb1ELb1ELb1ELb0EEENS1_21CollectiveEpilogueFwdINS6_IJSA_SC_SB_EEES9_SE_SG_Li256ELb1ELb1ELb1ELb0EEENS1_36VarlenDynamicPersistentTileSchedulerILi128ELi80ELi256ELi128ELb1ELb1ELb1ELb0ELb1ELb1EEEEEEEEEvNT_6ParamsE:
        .type           _ZN7cutlass13device_kernelIN5flash11enable_sm90INS1_16FlashAttnFwdSm90INS1_25CollectiveMainloopFwdSm90ILi2EN4cute5tupleIJNS5_1CILi1EEES8_S8_EEENS6_IJNS7_ILi128EEENS7_ILi80EEENS7_ILi256EEEEEELi256ENS_10bfloat16_tEfNS_4arch4Sm90ELb0ELb0ELb0ELb1ELb1ELb0ELb0ELb1ELb1ELb1ELb1ELb0EEENS1_21CollectiveEpilogueFwdINS6_IJSA_SC_SB_EEES9_SE_SG_Li256ELb1ELb1ELb1ELb0EEENS1_36VarlenDynamicPersistentTileSchedulerILi128ELi80ELi256ELi128ELb1ELb1ELb1ELb0ELb1ELb1EEEEEEEEEvNT_6ParamsE,@function
        .size           _ZN7cutlass13device_kernelIN5flash11enable_sm90INS1_16FlashAttnFwdSm90INS1_25CollectiveMainloopFwdSm90ILi2EN4cute5tupleIJNS5_1CILi1EEES8_S8_EEENS6_IJNS7_ILi128EEENS7_ILi80EEENS7_ILi256EEEEEELi256ENS_10bfloat16_tEfNS_4arch4Sm90ELb0ELb0ELb0ELb1ELb1ELb0ELb0ELb1ELb1ELb1ELb1ELb0EEENS1_21CollectiveEpilogueFwdINS6_IJSA_SC_SB_EEES9_SE_SG_Li256ELb1ELb1ELb1ELb0EEENS1_36VarlenDynamicPersistentTileSchedulerILi128ELi80ELi256ELi128ELb1ELb1ELb1ELb0ELb1ELb1EEEEEEEEEvNT_6ParamsE,(.L_x_3272 - _ZN7cutlass13device_kernelIN5flash11enable_sm90INS1_16FlashAttnFwdSm90INS1_25CollectiveMainloopFwdSm90ILi2EN4cute5tupleIJNS5_1CILi1EEES8_S8_EEENS6_IJNS7_ILi128EEENS7_ILi80EEENS7_ILi256EEEEEELi256ENS_10bfloat16_tEfNS_4arch4Sm90ELb0ELb0ELb0ELb1ELb1ELb0ELb0ELb1ELb1ELb1ELb1ELb0EEENS1_21CollectiveEpilogueFwdINS6_IJSA_SC_SB_EEES9_SE_SG_Li256ELb1ELb1ELb1ELb0EEENS1_36VarlenDynamicPersistentTileSchedulerILi128ELi80ELi256ELi128ELb1ELb1ELb1ELb0ELb1ELb1EEEEEEEEEvNT_6ParamsE)
        .other          _ZN7cutlass13device_kernelIN5flash11enable_sm90INS1_16FlashAttnFwdSm90INS1_25CollectiveMainloopFwdSm90ILi2EN4cute5tupleIJNS5_1CILi1EEES8_S8_EEENS6_IJNS7_ILi128EEENS7_ILi80EEENS7_ILi256EEEEEELi256ENS_10bfloat16_tEfNS_4arch4Sm90ELb0ELb0ELb0ELb1ELb1ELb0ELb0ELb1ELb1ELb1ELb1ELb0EEENS1_21CollectiveEpilogueFwdINS6_IJSA_SC_SB_EEES9_SE_SG_Li256ELb1ELb1ELb1ELb0EEENS1_36VarlenDynamicPersistentTileSchedulerILi128ELi80ELi256ELi128ELb1ELb1ELb1ELb0ELb1ELb1EEEEEEEEEvNT_6ParamsE,@"STO_CUDA_ENTRY STV_DEFAULT"
_ZN7cutlass13device_kernelIN5flash11enable_sm90INS1_16FlashAttnFwdSm90INS1_25CollectiveMainloopFwdSm90ILi2EN4cute5tupleIJNS5_1CILi1EEES8_S8_EEENS6_IJNS7_ILi128EEENS7_ILi80EEENS7_ILi256EEEEEELi256ENS_10bfloat16_tEfNS_4arch4Sm90ELb0ELb0ELb0ELb1ELb1ELb0ELb0ELb1ELb1ELb1ELb1ELb0EEENS1_21CollectiveEpilogueFwdINS6_IJSA_SC_SB_EEES9_SE_SG_Li256ELb1ELb1ELb1ELb0EEENS1_36VarlenDynamicPersistentTileSchedulerILi128ELi80ELi256ELi128ELb1ELb1ELb1ELb0ELb1ELb1EEEEEEEEEvNT_6ParamsE:
        /* <DEDUP_REMOVED lines=45> */
.L_x_171:
        /* <DEDUP_REMOVED lines=22> */
.L_x_172:
        /* <DEDUP_REMOVED lines=18> */
.L_x_173:
        /* <DEDUP_REMOVED lines=22> */
.L_x_174:
        /* <DEDUP_REMOVED lines=23> */
.L_x_175:
[----:B------:R-:W-:Y:S01]  /*0820*/  UISETP.NE.AND UP0, UPT, UR9, URZ, UPT ;  /* 0x0000003f0900728c */ /* 0x000fe2000bf05270 */
[----:B------:R-:W-:Y:S01]  /*0830*/  NOP ;  /* 0x0000000000007918 */ /* 0x000fe20000000000 */
[----:B0-----:R-:W-:Y:S01]  /*0840*/  UMOV UR4, 0x1 ;  /* 0x0000000100047882 */ /* 0x001fe20000000000 */
[----:B------:R-:W-:Y:S01]  /*0850*/  ULDC.64 UR36, c[0x0][0x208] ;  /* 0x0000820000247ab9 */ /* 0x000fe20000000a00 */
[----:B------:R-:W-:Y:S01]  /*0860*/  USEL UR4, UR4, 0x2, !UP0 ;  /* 0x0000000204047887 */ /* 0x000fe2000c000000 */
[----:B-1234-:R-:W-:Y:S01]  /*0870*/  BAR.SYNC.DEFER_BLOCKING 0x0 ;  /* 0x0000000000007b1d */ /* 0x01efe20000010000 */
[----:B------:R-:W-:-:S04]  /*0880*/  PLOP3.LUT P0, PT, PT, PT, UP0, 0x80, 0x0 ;  /* 0x000000000000781c */ /* 0x000fc80003f0f008 */
[----:B------:R-:W-:-:S05]  /*0890*/  IMAD.U32 R3, RZ, RZ, UR4 ;  /* 0x00000004ff037e24 */ /* 0x000fca000f8e00ff */
[----:B------:R0:W-:Y:S04]  /*08a0*/  STL [R1+0x50], R3 ;  /* 0x0000500301007387 */ /* 0x0001e80000100800 */
[----:B------:R-:W-:Y:S05]  /*08b0*/  @!P0 BRA `(.L_x_176) ;  /* 0x000000f400c08947 */ /* 0x000fea0003800000 */
.L_x_177:
[----:B------:R-:W-:-:S08]  /*08c0*/  NOP ;  /* 0x0000000000007918 */ /* 0x000fd00000000000 */
[----:B------:R-:W1:Y:S02]  /*08d0*/  USETMAXREG.TRY_ALLOC.CTAPOOL UP0, 0xe8 ;  /* 0x000000e8000079c8 */ /* 0x000e640008000600 */
[----:B-1----:R-:W-:-:S13]  /*08e0*/  PLOP3.LUT P0, PT, PT, PT, UP0, 0x80, 0x0 ;  /* 0x000000000000781c */ /* 0x002fda0003f0f008 */
[----:B------:R-:W-:Y:S05]  /*08f0*/  @!P0 BRA `(.L_x_177) ;  /* 0xfffffffc00f08947 */ /* 0x000fea000383ffff */
[----:B------:R-:W1:Y:S08]  /*0900*/  S2UR UR5, SR_CgaCtaId ;  /* 0x00000000000579c3 */ /* 0x000e700000008800 */
[----:B------:R-:W-:Y:S06]  /*0910*/  BAR.ARV 0x8, 0x180 ;  /* 0x0206000000007b1d */ /* 0x000fec0000002000 */
[----:B------:R-:W-:-:S02]  /*0920*/  UMOV UR4, 0x400 ;  /* 0x0000040000047882 */ /* 0x000fc40000000000 */
[----:B------:R-:W-:Y:S01]  /*0930*/  BAR.SYNC.DEFER_BLOCKING 0x5, 0x180 ;  /* 0x0146000000007b1d */ /* 0x000fe20000010000 */
[----:B-1----:R-:W-:-:S09]  /*0940*/  ULEA UR4, UR5, UR4, 0x18 ;  /* 0x0000000405047291 */ /* 0x002fd2000f8ec03f */
[----:B------:R-:W1:Y:S01]  /*0950*/  LDS.128 R8, [UR4+0x388d0] ;  /* 0x0388d004ff087984 */ /* 0x000e620008000c00 */
[----:B------:R-:W-:Y:S01]  /*0960*/  ULDC UR4, c[0x0][0xc3c] ;  /* 0x00030f0000047ab9 */ /* 0x000fe20000000800 */
[----:B------:R-:W-:Y:S06]  /*0970*/  BAR.ARV 0x4, 0x180 ;  /* 0x0106000000007b1d */ /* 0x000fec0000002000 */
[----:B-1----:R-:W-:-:S13]  /*0980*/  ISETP.GE.AND P0, PT, R11, UR4, PT ;  /* 0x000000040b007c0c */ /* 0x002fda000bf06270 */
[----:B------:R-:W-:Y:S05]  /*0990*/  @P0 EXIT ;  /* 0x000000000000094d */ /* 0x000fea0003800000 */
[----:B------:R-:W2:Y:S01]  /*09a0*/  LDL R2, [R1+0x50] ;  /* 0x0000500001027983 */ /* 0x000ea20000100800 */
[----:B------:R-:W-:Y:S01]  /*09b0*/  VIADD R0, R0, 0xffffff80 ;  /* 0xffffff8000007836 */ /* 0x000fe20000000000 */
[----:B------:R-:W-:Y:S01]  /*09c0*/  R2UR UR7, R11 ;  /* 0x000000000b0772ca */ /* 0x000fe200000e0000 */
[----:B------:R-:W-:Y:S01]  /*09d0*/  UMOV UR38, URZ ;  /* 0x0000003f00267c82 */ /* 0x000fe20008000000 */
[----:B------:R-:W-:Y:S02]  /*09e0*/  R2UR UR6, R9 ;  /* 0x00000000090672ca */ /* 0x000fe400000e0000 */
[----:B0-----:R-:W-:Y:S02]  /*09f0*/  SHF.R.S32.HI R3, RZ, 0x1f, R0 ;  /* 0x0000001fff037819 */ /* 0x001fe40000011400 */
[----:B------:R-:W-:Y:S02]  /*0a00*/  R2UR UR5, R10 ;  /* 0x000000000a0572ca */ /* 0x000fe400000e0000 */
[----:B------:R-:W-:-:S05]  /*0a10*/  LEA.HI R4, R3, R0, RZ, 0x5 ;  /* 0x0000000003047211 */ /* 0x000fca00078f28ff */
[----:B------:R-:W-:-:S05]  /*0a20*/  IMAD.SHL.U32 R6, R4, 0x20, RZ ;  /* 0x0000002004067824 */ /* 0x000fca00078e00ff */
[----:B------:R-:W-:Y:S02]  /*0a30*/  LOP3.LUT R6, R6, 0xfffffc00, RZ, 0xc0, !PT ;  /* 0xfffffc0006067812 */ /* 0x000fe400078ec0ff */
[----:B--2---:R-:W-:Y:S02]  /*0a40*/  R2UR UR4, R2 ;  /* 0x00000000020472ca */ /* 0x004fe400000e0000 */
[----:B------:R-:W-:-:S04]  /*0a50*/  LEA.HI R2, R3, R0, RZ, 0x7 ;  /* 0x0000000003027211 */ /* 0x000fc800078f38ff */
[----:B------:R-:W-:-:S05]  /*0a60*/  LOP3.LUT R5, R2, 0xffffff80, RZ, 0xc0, !PT ;  /* 0xffffff8002057812 */ /* 0x000fca00078ec0ff */
[C---:B------:R-:W-:Y:S01]  /*0a70*/  IMAD.IADD R13, R0.reuse, 0x1, -R5 ;  /* 0x00000001000d7824 */ /* 0x040fe200078e0a05 */
[CC--:B------:R-:W-:Y:S01]  /*0a80*/  LEA.HI R5, R3.reuse, R0.reuse, RZ, 0x2 ;  /* 0x0000000003057211 */ /* 0x0c0fe200078f10ff */
[----:B------:R-:W-:Y:S01]  /*0a90*/  ULOP3.LUT UR8, UR4, 0x1, URZ, 0xfc, !UPT ;  /* 0x0000000104087892 */ /* 0x000fe2000f8efc3f */
[----:B------:R-:W-:Y:S02]  /*0aa0*/  LEA.HI R3, R3, R0, RZ, 0x4 ;  /* 0x0000000003037211 */ /* 0x000fe400078f20ff */
[----:B------:R-:W-:Y:S01]  /*0ab0*/  SHF.R.S32.HI R8, RZ, 0x1f, R13 ;  /* 0x0000001fff087819 */ /* 0x000fe2000001140d */
[----:B------:R-:W-:Y:S01]  /*0ac0*/  STL [R1+0x3c], R13 ;  /* 0x00003c0d01007387 */ /* 0x000fe20000100800 */
[----:B------:R-:W-:Y:S01]  /*0ad0*/  LOP3.LUT R11, R5, 0xfffffffc, RZ, 0xc0, !PT ;  /* 0xfffffffc050b7812 */ /* 0x000fe200078ec0ff */
[----:B------:R-:W-:Y:S01]  /*0ae0*/  UMOV UR4, URZ ;  /* 0x0000003f00047c82 */ /* 0x000fe20008000000 */
[C---:B------:R-:W-:Y:S02]  /*0af0*/  LOP3.LUT R5, R3.reuse, 0x3fffff0, RZ, 0xc0, !PT ;  /* 0x03fffff003057812 */ /* 0x040fe400078ec0ff */
[----:B------:R-:W-:Y:S01]  /*0b00*/  SHF.R.S32.HI R4, RZ, 0x4, R3 ;  /* 0x00000004ff047819 */ /* 0x000fe20000011403 */
[----:B------:R-:W-:Y:S01]  /*0b10*/  IMAD.IADD R12, R0, 0x1, -R11 ;  /* 0x00000001000c7824 */ /* 0x000fe200078e0a0b */
[----:B------:R-:W-:Y:S01]  /*0b20*/  LEA.HI R9, R8, R13, RZ, 0x2 ;  /* 0x0000000d08097211 */ /* 0x000fe200078f10ff */
[----:B------:R-:W-:Y:S01]  /*0b30*/  IMAD.IADD R5, R0, 0x1, -R5 ;  /* 0x0000000100057824 */ /* 0x000fe200078e0a05 */
[----:B------:R-:W-:-:S02]  /*0b40*/  LEA.HI R0, R3, R4, RZ, 0x1 ;  /* 0x0000000403007211 */ /* 0x000fc400078f08ff */
[--C-:B------:R-:W-:Y:S01]  /*0b50*/  SHF.R.S32.HI R10, RZ, 0x2, R9.reuse ;  /* 0x00000002ff0a7819 */ /* 0x100fe20000011409 */
[----:B------:R-:W-:Y:S01]  /*0b60*/  IMAD R6, R5, 0x40, R6 ;  /* 0x0000004005067824 */ /* 0x000fe200078e0206 */
[----:B------:R-:W-:Y:S02]  /*0b70*/  SHF.R.S32.HI R7, RZ, 0x1f, R9 ;  /* 0x0000001fff077819 */ /* 0x000fe40000011409 */
[----:B------:R-:W-:Y:S02]  /*0b80*/  SHF.R.S32.HI R3, RZ, 0x7, R2 ;  /* 0x00000007ff037819 */ /* 0x000fe40000011402 */
[----:B------:R-:W-:Y:S02]  /*0b90*/  LEA.HI R11, R7, R10, RZ, 0x3 ;  /* 0x0000000a070b7211 */ /* 0x000fe400078f18ff */
[----:B------:R-:W-:Y:S02]  /*0ba0*/  LEA.HI R2, R2, R3, RZ, 0x1 ;  /* 0x0000000302027211 */ /* 0x000fe400078f08ff */
[----:B------:R-:W-:-:S02]  /*0bb0*/  LOP3.LUT R7, R0, 0x1ffffffe, RZ, 0xc0, !PT ;  /* 0x1ffffffe00077812 */ /* 0x000fc400078ec0ff */
[----:B------:R-:W-:Y:S02]  /*0bc0*/  LOP3.LUT R11, R11, 0xfffffff8, RZ, 0xc0, !PT ;  /* 0xfffffff80b0b7812 */ /* 0x000fe400078ec0ff */
[----:B------:R-:W-:Y:S01]  /*0bd0*/  LEA.HI R8, R8, R13, RZ, 0x5 ;  /* 0x0000000d08087211 */ /* 0x000fe200078f28ff */
[----:B------:R-:W-:Y:S01]  /*0be0*/  IMAD.IADD R7, R4, 0x1, -R7 ;  /* 0x0000000104077824 */ /* 0x000fe200078e0a07 */
[----:B------:R-:W-:Y:S01]  /*0bf0*/  LOP3.LUT R2, R2, 0x3fffffe, RZ, 0xc0, !PT ;  /* 0x03fffffe02027812 */ /* 0x000fe200078ec0ff */
[----:B------:R-:W-:Y:S01]  /*0c00*/  IMAD.IADD R11, R10, 0x1, -R11 ;  /* 0x000000010a0b7824 */ /* 0x000fe200078e0a0b */
[----:B------:R-:W-:Y:S02]  /*0c10*/  LEA.HI R0, R12, R12, RZ, 0x1 ;  /* 0x0000000c0c007211 */ /* 0x000fe400078f08ff */
[----:B------:R-:W-:Y:S01]  /*0c20*/  SHF.R.S32.HI R8, RZ, 0x5, R8 ;  /* 0x00000005ff087819 */ /* 0x000fe20000011408 */
[----:B------:R-:W-:Y:S01]  /*0c30*/  IMAD.IADD R2, R3, 0x1, -R2 ;  /* 0x0000000103027824 */ /* 0x000fe200078e0a02 */
[----:B------:R-:W-:Y:S01]  /*0c40*/  LOP3.LUT R3, R0, 0x1ffffffe, RZ, 0xc0, !PT ;  /* 0x1ffffffe00037812 */ /* 0x000fe200078ec0ff */
[----:B------:R-:W-:Y:S01]  /*0c50*/  IMAD R0, R7, 0x8, R6 ;  /* 0x0000000807007824 */ /* 0x000fe200078e0206 */
[----:B------:R-:W-:Y:S01]  /*0c60*/  LOP3.LUT R9, R9, 0x7ffffffc, RZ, 0xc0, !PT ;  /* 0x7ffffffc09097812 */ /* 0x000fe200078ec0ff */
[----:B------:R-:W-:-:S02]  /*0c70*/  IMAD R11, R8, 0x10, R11 ;  /* 0x00000010080b7824 */ /* 0x000fc400078e020b */
[----:B------:R-:W-:Y:S01]  /*0c80*/  IMAD.IADD R3, R12, 0x1, -R3 ;  /* 0x000000010c037824 */ /* 0x000fe200078e0a03 */
[----:B------:R0:W-:Y:S01]  /*0c90*/  STL [R1+0x48], R0 ;  /* 0x0000480001007387 */ /* 0x0001e20000100800 */
[----:B------:R-:W-:-:S04]  /*0ca0*/  IMAD.IADD R9, R13, 0x1, -R9 ;  /* 0x000000010d097824 */ /* 0x000fc800078e0a09 */
[----:B------:R-:W-:-:S04]  /*0cb0*/  IMAD.SHL.U32 R23, R9, 0x2, RZ ;  /* 0x0000000209177824 */ /* 0x000fc800078e00ff */
[C---:B------:R-:W-:Y:S02]  /*0cc0*/  VIADD R16, R23.reuse, 0x8 ;  /* 0x0000000817107836 */ /* 0x040fe40000000000 */
[----:B0-----:R-:W-:Y:S02]  /*0cd0*/  IMAD R0, R2, 0x40, R11 ;  /* 0x0000004002007824 */ /* 0x001fe400078e020b */
[----:B------:R-:W-:Y:S01]  /*0ce0*/  IMAD.U32 R2, RZ, RZ, UR8 ;  /* 0x00000008ff027e24 */ /* 0x000fe2000f8e00ff */
[----:B------:R-:W-:Y:S01]  /*0cf0*/  SHF.R.S32.HI R18, RZ, 0x1f, R16 ;  /* 0x0000001fff127819 */ /* 0x000fe20000011410 */
[C---:B------:R-:W-:Y:S01]  /*0d00*/  VIADD R15, R23.reuse, 0x10 ;  /* 0x00000010170f7836 */ /* 0x040fe20000000000 */
[----:B------:R0:W-:Y:S01]  /*0d10*/  STL [R1+0x40], R0 ;  /* 0x0000400001007387 */ /* 0x0001e20000100800 */
[C---:B------:R-:W-:Y:S02]  /*0d20*/  VIADD R14, R23.reuse, 0x18 ;  /* 0x00000018170e7836 */ /* 0x040fe40000000000 */
[C---:B------:R-:W-:Y:S01]  /*0d30*/  VIADD R13, R23.reuse, 0x20 ;  /* 0x00000020170d7836 */ /* 0x040fe20000000000 */
[----:B------:R1:W-:Y:S01]  /*0d40*/  STL [R1+0x4c], R2 ;  /* 0x00004c0201007387 */ /* 0x0003e20000100800 */
[C---:B------:R-:W-:Y:S01]  /*0d50*/  VIADD R12, R23.reuse, 0x28 ;  /* 0x00000028170c7836 */ /* 0x040fe20000000000 */
[----:B------:R-:W-:Y:S01]  /*0d60*/  SHF.R.S32.HI R17, RZ, 0x1f, R15 ;  /* 0x0000001fff117819 */ /* 0x000fe2000001140f */
[C---:B------:R-:W-:Y:S01]  /*0d70*/  VIADD R11, R23.reuse, 0x30 ;  /* 0x00000030170b7836 */ /* 0x040fe20000000000 */
[----:B------:R-:W-:Y:S01]  /*0d80*/  SHF.R.S32.HI R16, RZ, 0x1f, R14 ;  /* 0x0000001fff107819 */ /* 0x000fe2000001140e */
[----:B------:R-:W-:Y:S01]  /*0d90*/  VIADD R10, R23, 0x38 ;  /* 0x00000038170a7836 */ /* 0x000fe20000000000 */
[----:B0-----:R-:W-:Y:S01]  /*0da0*/  LEA R0, R3, R0, 0x3 ;  /* 0x0000000003007211 */ /* 0x001fe200078e18ff */
[C---:B------:R-:W-:Y:S01]  /*0db0*/  VIADD R9, R23.reuse, 0x40 ;  /* 0x0000004017097836 */ /* 0x040fe20000000000 */
[----:B------:R-:W-:Y:S01]  /*0dc0*/  SHF.R.S32.HI R15, RZ, 0x1f, R13 ;  /* 0x0000001fff0f7819 */ /* 0x000fe2000001140d */
[C---:B------:R-:W-:Y:S01]  /*0dd0*/  VIADD R8, R23.reuse, 0x48 ;  /* 0x0000004817087836 */ /* 0x040fe20000000000 */
[----:B------:R-:W-:Y:S01]  /*0de0*/  SHF.R.S32.HI R14, RZ, 0x1f, R12 ;  /* 0x0000001fff0e7819 */ /* 0x000fe2000001140c */
[----:B-1----:R-:W-:Y:S01]  /*0df0*/  IMAD.U32 R2, RZ, RZ, UR4 ;  /* 0x00000004ff027e24 */ /* 0x002fe2000f8e00ff */
[----:B------:R-:W-:Y:S01]  /*0e00*/  SHF.R.S32.HI R13, RZ, 0x1f, R11 ;  /* 0x0000001fff0d7819 */ /* 0x000fe2000001140b */
[C---:B------:R-:W-:Y:S01]  /*0e10*/  VIADD R7, R23.reuse, 0x50 ;  /* 0x0000005017077836 */ /* 0x040fe20000000000 */
[----:B------:R-:W-:Y:S01]  /*0e20*/  SHF.R.S32.HI R12, RZ, 0x1f, R10 ;  /* 0x0000001fff0c7819 */ /* 0x000fe2000001140a */
[C---:B------:R-:W-:Y:S01]  /*0e30*/  VIADD R6, R23.reuse, 0x58 ;  /* 0x0000005817067836 */ /* 0x040fe20000000000 */
[----:B------:R0:W-:Y:S01]  /*0e40*/  STL [R1+0x38], R2 ;  /* 0x0000380201007387 */ /* 0x0001e20000100800 */
[C---:B------:R-:W-:Y:S01]  /*0e50*/  VIADD R5, R23.reuse, 0x60 ;  /* 0x0000006017057836 */ /* 0x040fe20000000000 */
[----:B------:R-:W-:Y:S01]  /*0e60*/  SHF.R.S32.HI R11, RZ, 0x1f, R9 ;  /* 0x0000001fff0b7819 */ /* 0x000fe20000011409 */
[C---:B------:R-:W-:Y:S01]  /*0e70*/  VIADD R4, R23.reuse, 0x68 ;  /* 0x0000006817047836 */ /* 0x040fe20000000000 */
[----:B------:R1:W-:Y:S01]  /*0e80*/  STL [R1+0x44], R0 ;  /* 0x0000440001007387 */ /* 0x0003e20000100800 */
[C---:B------:R-:W-:Y:S01]  /*0e90*/  VIADD R227, R23.reuse, 0x78 ;  /* 0x0000007817e37836 */ /* 0x040fe20000000000 */
[----:B------:R-:W-:Y:S01]  /*0ea0*/  SHF.R.S32.HI R10, RZ, 0x1f, R8 ;  /* 0x0000001fff0a7819 */ /* 0x000fe20000011408 */
[C---:B------:R-:W-:Y:S01]  /*0eb0*/  VIADD R226, R23.reuse, 0x80 ;  /* 0x0000008017e27836 */ /* 0x040fe20000000000 */
[----:B------:R-:W-:Y:S01]  /*0ec0*/  SHF.R.S32.HI R9, RZ, 0x1f, R7 ;  /* 0x0000001fff097819 */ /* 0x000fe20000011407 */
[C---:B------:R-:W-:Y:S01]  /*0ed0*/  VIADD R225, R23.reuse, 0x88 ;  /* 0x0000008817e17836 */ /* 0x040fe20000000000 */
[----:B------:R-:W-:Y:S01]  /*0ee0*/  SHF.R.S32.HI R8, RZ, 0x1f, R6 ;  /* 0x0000001fff087819 */ /* 0x000fe20000011406 */
[C---:B0-----:R-:W-:Y:S01]  /*0ef0*/  VIADD R2, R23.reuse, 0x70 ;  /* 0x0000007017027836 */ /* 0x041fe20000000000 */
[----:B------:R-:W-:Y:S01]  /*0f00*/  SHF.R.S32.HI R7, RZ, 0x1f, R5 ;  /* 0x0000001fff077819 */ /* 0x000fe20000011405 */
[C---:B------:R-:W-:Y:S01]  /*0f10*/  VIADD R224, R23.reuse, 0x90 ;  /* 0x0000009017e07836 */ /* 0x040fe20000000000 */
        /* <DEDUP_REMOVED lines=17> */
[----:B------:R-:W-:Y:S01]  /*1030*/  VIADD R213, R23, 0xd8 ;  /* 0x000000d817d57836 */ /* 0x000fe20000000000 */
[----:B------:R-:W-:Y:S01]  /*1040*/  SHF.R.S32.HI R2, RZ, 0x1f, R220 ;  /* 0x0000001fff027819 */ /* 0x000fe200000114dc */
[----:B------:R-:W-:Y:S01]  /*1050*/  IMAD.U32 R16, RZ, RZ, UR4 ;  /* 0x00000004ff107e24 */ /* 0x000fe2000f8e00ff */
[----:B------:R-:W-:-:S02]  /*1060*/  SHF.R.S32.HI R5, RZ, 0x1f, R219 ;  /* 0x0000001fff057819 */ /* 0x000fc400000114db */
[----:B------:R-:W-:Y:S02]  /*1070*/  SHF.R.S32.HI R4, RZ, 0x1f, R218 ;  /* 0x0000001fff047819 */ /* 0x000fe400000114da */
[----:B-1----:R-:W-:-:S07]  /*1080*/  SHF.R.S32.HI R2, RZ, 0x1f, R217 ;  /* 0x0000001fff027819 */ /* 0x002fce00000114d9 */
.L_x_227:
[----:B------:R-:W-:Y:S01]  /*1090*/  ULDC.64 UR8, c[0x0][0xc88] ;  /* 0x0003220000087ab9 */ /* 0x000fe20000000a00 */
[----:B------:R-:W-:Y:S01]  /*10a0*/  ULDC.64 UR10, c[0x0][0xa20] ;  /* 0x00028800000a7ab9 */ /* 0x000fe20000000a00 */
[----:B------:R-:W-:Y:S02]  /*10b0*/  UIMAD.WIDE UR8, UR7, 0x4, UR8 ;  /* 0x00000004070878a5 */ /* 0x000fe4000f8e0208 */
[----:B------:R-:W-:Y:S01]  /*10c0*/  UISETP.NE.U32.AND UP1, UPT, UR10, URZ, UPT ;  /* 0x0000003f0a00728c */ /* 0x000fe2000bf25070 */
[----:B------:R-:W-:Y:S01]  /*10d0*/  UMOV UR61, URZ ;  /* 0x0000003f003d7c82 */ /* 0x000fe20008000000 */
[----:B------:R-:W-:Y:S02]  /*10e0*/  ULDC UR7, c[0x0][0x2f0] ;  /* 0x0000bc0000077ab9 */ /* 0x000fe40000000800 */
[----:B0-2---:R-:W-:Y:S02]  /*10f0*/  IMAD.U32 R2, RZ, RZ, UR8 ;  /* 0x00000008ff027e24 */ /* 0x005fe4000f8e00ff */
[----:B-1----:R-:W-:Y:S01]  /*1100*/  IMAD.U32 R3, RZ, RZ, UR9 ;  /* 0x00000009ff037e24 */ /* 0x002fe2000f8e00ff */
[----:B------:R-:W-:-:S04]  /*1110*/  ULDC.64 UR8, c[0x0][0xa28] ;  /* 0x00028a0000087ab9 */ /* 0x000fc80000000a00 */
[----:B------:R-:W2:Y:S01]  /*1120*/  LDG.E R2, desc[UR36][R2.64] ;  /* 0x0000002402027981 */ /* 0x000ea2000c1e1900 */
[----:B------:R-:W-:Y:S02]  /*1130*/  UISETP.NE.U32.AND UP0, UPT, UR8, URZ, UPT ;  /* 0x0000003f0800728c */ /* 0x000fe4000bf05070 */
[----:B------:R-:W-:Y:S02]  /*1140*/  UISETP.NE.AND.EX UP1, UPT, UR11, URZ, UPT, UP1 ;  /* 0x0000003f0b00728c */ /* 0x000fe4000bf25310 */
[----:B------:R-:W-:-:S04]  /*1150*/  UISETP.NE.AND.EX UP0, UPT, UR9, URZ, UPT, UP0 ;  /* 0x0000003f0900728c */ /* 0x000fc8000bf05300 */
[----:B------:R-:W-:Y:S02]  /*1160*/  PLOP3.LUT P1, PT, PT, PT, UP1, 0x80, 0x0 ;  /* 0x000000000000781c */ /* 0x000fe40003f2f018 */
[----:B------:R-:W-:Y:S02]  /*1170*/  PLOP3.LUT P0, PT, PT, PT, UP0, 0x80, 0x0 ;  /* 0x000000000000781c */ /* 0x000fe40003f0f008 */
[----:B--2---:R-:W-:-:S13]  /*1180*/  R2UR UR4, R2 ;  /* 0x00000000020472ca */ /* 0x004fda00000e0000 */
[----:B------:R-:W-:Y:S02]  /*1190*/  USHF.R.S32.HI UR12, URZ, 0x1f, UR4 ;  /* 0x0000001f3f0c7899 */ /* 0x000fe40008011404 */
[----:B-----5:R-:W-:Y:S01]  /*11a0*/  IMAD.U32 R0, RZ, RZ, UR4 ;  /* 0x00000004ff007e24 */ /* 0x020fe2000f8e00ff */
[----:B------:R-:W-:-:S03]  /*11b0*/  @UP0 ULEA UR8, UP2, UR4, UR8, 0x2 ;  /* 0x0000000804080291 */ /* 0x000fc6000f84103f */
[----:B------:R-:W-:Y:S01]  /*11c0*/  IMAD.U32 R2, RZ, RZ, UR12 ;  /* 0x0000000cff027e24 */ /* 0x000fe2000f8e00ff */
[----:B------:R-:W-:Y:S01]  /*11d0*/  @UP0 ULEA.HI.X UR9, UR4, UR9, UR12, 0x2, UP2 ;  /* 0x0000000904090291 */ /* 0x000fe200090f140c */
[----:B------:R-:W-:Y:S01]  /*11e0*/  STL [R1+0x30], R0 ;  /* 0x0000300001007387 */ /* 0x000fe20000100800 */
[----:B------:R-:W-:-:S03]  /*11f0*/  @UP1 ULEA UR10, UP0, UR4, UR10, 0x2 ;  /* 0x0000000a040a1291 */ /* 0x000fc6000f80103f */
[----:B------:R0:W-:Y:S01]  /*1200*/  STL [R1+0x34], R2 ;  /* 0x0000340201007387 */ /* 0x0001e20000100800 */
[----:B------:R-:W-:Y:S01]  /*1210*/  IMAD.U32 R3, RZ, RZ, UR9 ;  /* 0x00000009ff037e24 */ /* 0x000fe2000f8e00ff */
[----:B------:R-:W-:Y:S01]  /*1220*/  @UP1 ULEA.HI.X UR11, UR4, UR11, UR12, 0x2, UP0 ;  /* 0x0000000b040b1291 */ /* 0x000fe200080f140c */
[----:B------:R-:W-:Y:S02]  /*1230*/  IMAD.U32 R4, RZ, RZ, UR10 ;  /* 0x0000000aff047e24 */ /* 0x000fe4000f8e00ff */
[----:B------:R-:W-:Y:S01]  /*1240*/  ULDC UR4, c[0x0][0x424] ;  /* 0x0001090000047ab9 */ /* 0x000fe20000000800 */
[----:B0-----:R-:W-:Y:S01]  /*1250*/  IMAD.U32 R2, RZ, RZ, UR8 ;  /* 0x00000008ff027e24 */ /* 0x001fe2000f8e00ff */
[----:B------:R-:W-:-:S05]  /*1260*/  ULDC.64 UR8, c[0x0][0x418] ;  /* 0x0001060000087ab9 */ /* 0x000fca0000000a00 */
[----:B------:R-:W2:Y:S01]  /*1270*/  @P0 LDG.E R2, desc[UR36][R2.64] ;  /* 0x0000002402020981 */ /* 0x000ea2000c1e1900 */
[----:B------:R-:W-:-:S05]  /*1280*/  IMAD.U32 R5, RZ, RZ, UR11 ;  /* 0x0000000bff057e24 */ /* 0x000fca000f8e00ff */
[----:B---3--:R-:W3:Y:S01]  /*1290*/  @P1 LDG.E R4, desc[UR36][R4.64] ;  /* 0x0000002404041981 */ /* 0x008ee2000c1e1900 */
[----:B------:R-:W-:Y:S02]  /*12a0*/  UISETP.NE.U32.AND UP0, UPT, UR8, URZ, UPT ;  /* 0x0000003f0800728c */ /* 0x000fe4000bf05070 */
[----:B------:R-:W-:Y:S02]  /*12b0*/  ULOP3.LUT UR8, UR5, 0xff000000, URZ, 0xc0, !UPT ;  /* 0xff00000005087892 */ /* 0x000fe4000f8ec03f */
[----:B------:R-:W-:-:S04]  /*12c0*/  UISETP.NE.AND.EX UP0, UPT, UR9, URZ, UPT, UP0 ;  /* 0x0000003f0900728c */ /* 0x000fc8000bf05300 */
[----:B------:R-:W-:-:S04]  /*12d0*/  USEL UR4, UR4, 0x1, UP0 ;  /* 0x0000000104047887 */ /* 0x000fc80008000000 */
[----:B------:R-:W-:Y:S01]  /*12e0*/  UIMAD UR4, UR4, UR7, URZ ;  /* 0x00000007040472a4 */ /* 0x000fe2000f8e023f */
[----:B--2---:R-:W-:Y:S01]  /*12f0*/  @P0 R2UR UR61, R2 ;  /* 0x00000000023d02ca */ /* 0x004fe200000e0000 */
[----:B------:R-:W-:-:S05]  /*1300*/  IMAD.U32 R2, RZ, RZ, UR6 ;  /* 0x00000006ff027e24 */ /* 0x000fca000f8e00ff */
[----:B------:R0:W-:Y:S01]  /*1310*/  STL [R1+0x2c], R2 ;  /* 0x00002c0201007387 */ /* 0x0001e20000100800 */
[----:B---3--:R-:W-:Y:S01]  /*1320*/  @P1 R2UR UR4, R4 ;  /* 0x00000000040412ca */ /* 0x008fe200000e0000 */
[----:B----4-:R-:W-:-:S14]  /*1330*/  @P1 BRA `(.L_x_178) ;  /* 0x0000000000381947 */ /* 0x010fdc0003800000 */
[----:B------:R-:W-:Y:S02]  /*1340*/  ULDC.64 UR6, c[0x0][0xa08] ;  /* 0x0002820000067ab9 */ /* 0x000fe40000000a00 */
[----:B------:R-:W-:-:S04]  /*1350*/  ISETP.NE.U32.AND P0, PT, RZ, UR6, PT ;  /* 0x00000006ff007c0c */ /* 0x000fc8000bf05070 */
[----:B------:R-:W-:-:S13]  /*1360*/  ISETP.NE.AND.EX P0, PT, RZ, UR7, PT, P0 ;  /* 0x00000007ff007c0c */ /* 0x000fda000bf05300 */
[----:B------:R-:W-:Y:S05]  /*1370*/  @!P0 BRA `(.L_x_178) ;  /* 0x0000000000288947 */ /* 0x000fea0003800000 */
[----:B------:R-:W-:Y:S01]  /*1380*/  R2UR UR4, R0 ;  /* 0x00000000000472ca */ /* 0x000fe200000e0000 */
[----:B------:R-:W-:-:S12]  /*1390*/  ULDC.64 UR6, c[0x0][0xa08] ;  /* 0x0002820000067ab9 */ /* 0x000fd80000000a00 */
[----:B------:R-:W-:-:S06]  /*13a0*/  UIMAD.WIDE UR6, UR4, 0x4, UR6 ;  /* 0x00000004040678a5 */ /* 0x000fcc000f8e0206 */
[----:B0-----:R-:W-:Y:S02]  /*13b0*/  IMAD.U32 R2, RZ, RZ, UR6 ;  /* 0x00000006ff027e24 */ /* 0x001fe4000f8e00ff */
[----:B------:R-:W-:-:S05]  /*13c0*/  IMAD.U32 R3, RZ, RZ, UR7 ;  /* 0x00000007ff037e24 */ /* 0x000fca000f8e00ff */
[----:B------:R-:W2:Y:S04]  /*13d0*/  LDG.E R4, desc[UR36][R2.64] ;  /* 0x0000002402047981 */ /* 0x000ea8000c1e1900 */
[----:B------:R-:W3:Y:S01]  /*13e0*/  LDG.E R0, desc[UR36][R2.64+0x4] ;  /* 0x0000042402007981 */ /* 0x000ee2000c1e1900 */
[----:B--2---:R-:W-:Y:S02]  /*13f0*/  R2UR UR4, R4 ;  /* 0x00000000040472ca */ /* 0x004fe400000e0000 */
[----:B---3--:R-:W-:-:S13]  /*1400*/  R2UR UR6, R0 ;  /* 0x00000000000672ca */ /* 0x008fda00000e0000 */
[----:B------:R-:W-:-:S12]  /*1410*/  UIADD3 UR4, -UR4, UR6, URZ ;  /* 0x0000000604047290 */ /* 0x000fd8000fffe13f */
.L_x_178:
[----:B------:R-:W-:Y:S02]  /*1420*/  UIADD3 UR61, -UR61, UR4, URZ ;  /* 0x000000043d3d7290 */ /* 0x000fe4000fffe13f */
[----:B------:R-:W-:Y:S02]  /*1430*/  ULOP3.LUT UR4, UR5, 0xff0000, URZ, 0xc0, !UPT ;  /* 0x00ff000005047892 */ /* 0x000fe4000f8ec03f */
[----:B------:R-:W-:Y:S02]  /*1440*/  UISETP.GE.AND UP0, UPT, UR61, 0x1, UPT ;  /* 0x000000013d00788c */ /* 0x000fe4000bf06270 */
[----:B------:R-:W-:Y:S02]  /*1450*/  USHF.R.U32.HI UR8, URZ, 0x8, UR8 ;  /* 0x000000083f087899 */ /* 0x000fe40008011608 */
[----:B------:R-:W-:Y:S02]  /*1460*/  UIADD3 UR6, UR61, 0x4f, URZ ;  /* 0x0000004f3d067890 */ /* 0x000fe4000fffe03f */
[----:B------:R-:W-:Y:S01]  /*1470*/  PLOP3.LUT P0, PT, PT, PT, UP0, 0x80, 0x0 ;  /* 0x000000000000781c */ /* 0x000fe20003f0f008 */
[----:B------:R-:W-:-:S02]  /*1480*/  ULEA.HI UR8, UR4, UR8, URZ, 0x10 ;  /* 0x0000000804087291 */ /* 0x000fc4000f8f803f */
[----:B------:R-:W-:Y:S02]  /*1490*/  UIMAD.WIDE UR6, UR6, 0x66666667, URZ ;  /* 0x66666667060678a5 */ /* 0x000fe4000f8e023f */
[----:B------:R-:W-:Y:S02]  /*14a0*/  ULOP3.LUT UR4, UR8, 0xff, URZ, 0xc0, !UPT ;  /* 0x000000ff08047892 */ /* 0x000fe4000f8ec03f */
[----:B------:R-:W-:Y:S02]  /*14b0*/  ULOP3.LUT UR9, UR5, 0xffff, URZ, 0xc0, !UPT ;  /* 0x0000ffff05097892 */ /* 0x000fe4000f8ec03f */
[----:B------:R-:W-:Y:S02]  /*14c0*/  USHF.R.U32.HI UR5, URZ, 0x10, UR8 ;  /* 0x000000103f057899 */ /* 0x000fe40008011608 */
[----:B------:R-:W-:Y:S01]  /*14d0*/  USHF.R.U32.HI UR6, URZ, 0x1f, UR7 ;  /* 0x0000001f3f067899 */ /* 0x000fe20008011607 */
[----:B------:R-:W-:Y:S01]  /*14e0*/  IMAD.U32 R215, RZ, RZ, UR4 ;  /* 0x00000004ffd77e24 */ /* 0x000fe2000f8e00ff */
[----:B------:R-:W-:Y:S01]  /*14f0*/  UMOV UR4, URZ ;  /* 0x0000003f00047c82 */ /* 0x000fe20008000000 */
[----:B------:R-:W-:Y:S01]  /*1500*/  IMAD.U32 R216, RZ, RZ, UR9 ;  /* 0x00000009ffd87e24 */ /* 0x000fe2000f8e00ff */
[----:B------:R-:W-:Y:S01]  /*1510*/  ULEA.HI.SX32 UR9, UR7, UR6, 0x1b ;  /* 0x0000000607097291 */ /* 0x000fe2000f8fda3f */
[----:B------:R-:W-:Y:S01]  /*1520*/  IMAD.U32 R212, RZ, RZ, UR5 ;  /* 0x00000005ffd47e24 */ /* 0x000fe2000f8e00ff */
[----:B------:R-:W-:Y:S10]  /*1530*/  @!P0 BRA `(.L_x_179) ;  /* 0x0000000000948947 */ /* 0x000ff40003800000 */
[----:B------:R-:W-:Y:S01]  /*1540*/  R2UR UR5, R212 ;  /* 0x00000000d40572ca */ /* 0x000fe200000e0000 */
[----:B------:R-:W-:-:S12]  /*1550*/  ULDC UR4, c[0x0][0x9f0] ;  /* 0x00027c0000047ab9 */ /* 0x000fd80000000800 */
[----:B------:R-:W-:-:S04]  /*1560*/  UISETP.NE.AND UP0, UPT, UR5, URZ, UPT ;  /* 0x0000003f0500728c */ /* 0x000fc8000bf05270 */
[----:B------:R-:W-:-:S03]  /*1570*/  USEL UR10, UR5, UR4, UP0 ;  /* 0x00000004050a7287 */ /* 0x000fc60008000000 */
[----:B------:R-:W-:Y:S01]  /*1580*/  UMOV UR4, URZ ;  /* 0x0000003f00047c82 */ /* 0x000fe20008000000 */
[----:B------:R-:W-:Y:S02]  /*1590*/  UIADD3 UR6, UR9, -0x1, UR10 ;  /* 0xffffffff09067890 */ /* 0x000fe4000fffe00a */
[----:B------:R-:W-:-:S04]  /*15a0*/  IMAD.U32 R3, RZ, RZ, UR10 ;  /* 0x0000000aff037e24 */ /* 0x000fc8000f8e00ff */
[----:B------:R-:W-:Y:S01]  /*15b0*/  IMAD.U32 R4, RZ, RZ, UR6 ;  /* 0x00000006ff047e24 */ /* 0x000fe2000f8e00ff */
[-C--:B------:R-:W-:Y:S01]  /*15c0*/  IABS R0, R3.reuse ;  /* 0x0000000300007213 */ /* 0x080fe20000000000 */
[----:B------:R-:W-:Y:S01]  /*15d0*/  ULOP3.LUT UR6, UR6, UR10, URZ, 0x3c, !UPT ;  /* 0x0000000a06067292 */ /* 0x000fe2000f8e3c3f */
[----:B------:R-:W-:Y:S02]  /*15e0*/  IABS R5, R3 ;  /* 0x0000000300057213 */ /* 0x000fe40000000000 */
[----:B------:R-:W-:Y:S02]  /*15f0*/  R2UR UR11, R0 ;  /* 0x00000000000b72ca */ /* 0x000fe400000e0000 */
[----:B------:R-:W-:-:S05]  /*1600*/  IABS R4, R4 ;  /* 0x0000000400047213 */ /* 0x000fca0000000000 */
[----:B------:R-:W-:-:S05]  /*1610*/  IMAD.MOV.U32 R3, RZ, RZ, R4 ;  /* 0x000000ffff037224 */ /* 0x000fca00078e0004 */
[----:B------:R-:W-:Y:S01]  /*1620*/  R2UR UR8, R3 ;  /* 0x00000000030872ca */ /* 0x000fe200000e0000 */
        /* <DEDUP_REMOVED lines=22> */
.L_x_179:
[----:B------:R-:W-:Y:S01]  /*1790*/  R2UR UR5, R215 ;  /* 0x00000000d70572ca */ /* 0x000fe200000e0000 */
[----:B------:R-:W-:Y:S01]  /*17a0*/  IMAD.U32 R0, RZ, RZ, UR9 ;  /* 0x00000009ff007e24 */ /* 0x000fe2000f8e00ff */
[----:B------:R-:W-:Y:S01]  /*17b0*/  PLOP3.LUT P0, PT, PT, PT, PT, 0x80, 0x0 ;  /* 0x000000000000781c */ /* 0x000fe20003f0f070 */
[----:B------:R-:W-:Y:S01]  /*17c0*/  IMAD.U32 R3, RZ, RZ, UR4 ;  /* 0x00000004ff037e24 */ /* 0x000fe2000f8e00ff */
[----:B------:R-:W-:Y:S01]  /*17d0*/  CS2R R150, SRZ ;  /* 0x0000000000967805 */ /* 0x000fe2000001ff00 */
[----:B0-----:R-:W-:Y:S01]  /*17e0*/  IMAD.MOV.U32 R2, RZ, RZ, RZ ;  /* 0x000000ffff027224 */ /* 0x001fe200078e00ff */
[----:B------:R-:W-:Y:S02]  /*17f0*/  CS2R R148, SRZ ;  /* 0x0000000000947805 */ /* 0x000fe4000001ff00 */
[----:B------:R-:W-:Y:S02]  /*1800*/  CS2R R146, SRZ ;  /* 0x0000000000927805 */ /* 0x000fe4000001ff00 */
[----:B------:R-:W-:-:S02]  /*1810*/  CS2R R144, SRZ ;  /* 0x0000000000907805 */ /* 0x000fc4000001ff00 */
[----:B------:R-:W-:Y:S02]  /*1820*/  CS2R R142, SRZ ;  /* 0x00000000008e7805 */ /* 0x000fe4000001ff00 */
[----:B------:R-:W-:Y:S02]  /*1830*/  CS2R R140, SRZ ;  /* 0x00000000008c7805 */ /* 0x000fe4000001ff00 */
[----:B------:R-:W-:Y:S02]  /*1840*/  CS2R R138, SRZ ;  /* 0x00000000008a7805 */ /* 0x000fe4000001ff00 */
[----:B------:R-:W-:Y:S01]  /*1850*/  CS2R R136, SRZ ;  /* 0x0000000000887805 */ /* 0x000fe2000001ff00 */
[----:B------:R-:W-:Y:S01]  /*1860*/  UIMAD UR5, UR5, UR4, URZ ;  /* 0x00000004050572a4 */ /* 0x000fe2000f8e023f */
[----:B------:R-:W-:Y:S02]  /*1870*/  CS2R R134, SRZ ;  /* 0x0000000000867805 */ /* 0x000fe4000001ff00 */
[----:B------:R-:W-:-:S02]  /*1880*/  CS2R R132, SRZ ;  /* 0x0000000000847805 */ /* 0x000fc4000001ff00 */
[----:B------:R-:W-:Y:S02]  /*1890*/  CS2R R130, SRZ ;  /* 0x0000000000827805 */ /* 0x000fe4000001ff00 */
[----:B------:R-:W-:Y:S02]  /*18a0*/  CS2R R128, SRZ ;  /* 0x0000000000807805 */ /* 0x000fe4000001ff00 */
[----:B------:R-:W-:Y:S02]  /*18b0*/  CS2R R126, SRZ ;  /* 0x00000000007e7805 */ /* 0x000fe4000001ff00 */
[----:B------:R-:W-:Y:S01]  /*18c0*/  VIADDMNMX R3, R3, UR5, R0, PT ;  /* 0x0000000503037c46 */ /* 0x000fe2000b800100 */
[----:B------:R-:W-:Y:S01]  /*18d0*/  IMAD.U32 R22, RZ, RZ, UR5 ;  /* 0x00000005ff167e24 */ /* 0x000fe2000f8e00ff */
[----:B------:R-:W-:Y:S01]  /*18e0*/  CS2R R124, SRZ ;  /* 0x00000000007c7805 */ /* 0x000fe2000001ff00 */
[----:B------:R-:W-:Y:S01]  /*18f0*/  IMAD.MOV.U32 R0, RZ, RZ, RZ ;  /* 0x000000ffff007224 */ /* 0x000fe200078e00ff */
[----:B------:R-:W-:-:S02]  /*1900*/  R2UR UR60, R3 ;  /* 0x00000000033c72ca */ /* 0x000fc400000e0000 */
        /* <DEDUP_REMOVED lines=12> */
[----:B------:R-:W-:Y:S01]  /*19d0*/  UISETP.GT.AND UP0, UPT, UR60, UR5, UPT ;  /* 0x000000053c00728c */ /* 0x000fe2000bf04270 */
[----:B------:R-:W-:-:S02]  /*19e0*/  CS2R R98, SRZ ;  /* 0x0000000000627805 */ /* 0x000fc4000001ff00 */
[----:B------:R-:W-:Y:S02]  /*19f0*/  CS2R R96, SRZ ;  /* 0x0000000000607805 */ /* 0x000fe4000001ff00 */
[----:B------:R-:W-:Y:S02]  /*1a00*/  CS2R R94, SRZ ;  /* 0x00000000005e7805 */ /* 0x000fe4000001ff00 */
[----:B------:R-:W-:Y:S02]  /*1a10*/  CS2R R92, SRZ ;  /* 0x00000000005c7805 */ /* 0x000fe4000001ff00 */
[----:B------:R-:W-:Y:S02]  /*1a20*/  CS2R R90, SRZ ;  /* 0x00000000005a7805 */ /* 0x000fe4000001ff00 */
[----:B------:R-:W-:Y:S02]  /*1a30*/  PLOP3.LUT P1, PT, PT, PT, UP0, 0x80, 0x0 ;  /* 0x000000000000781c */ /* 0x000fe40003f2f008 */
        /* <DEDUP_REMOVED lines=33> */
[----:B------:R-:W-:Y:S06]  /*1c50*/  @!P1 BRA `(.L_x_180) ;  /* 0x0000009400b09947 */ /* 0x000fec0003800000 */
[----:B------:R-:W0:Y:S01]  /*1c60*/  S2R R0, SR_TID.X ;  /* 0x0000000000007919 */ /* 0x000e220000002100 */
[----:B------:R-:W1:Y:S01]  /*1c70*/  S2UR UR7, SR_CgaCtaId ;  /* 0x00000000000779c3 */ /* 0x000e620000008800 */
[----:B------:R-:W-:Y:S02]  /*1c80*/  UMOV UR6, 0x400 ;  /* 0x0000040000067882 */ /* 0x000fe40000000000 */
[----:B-1----:R-:W-:-:S04]  /*1c90*/  ULEA UR6, UR7, UR6, 0x18 ;  /* 0x0000000607067291 */ /* 0x002fc8000f8ec03f */
[----:B------:R-:W-:Y:S01]  /*1ca0*/  UIADD3 UR6, UR6, 0x14400, URZ ;  /* 0x0001440006067890 */ /* 0x000fe2000fffe03f */
[----:B0-----:R-:W-:-:S03]  /*1cb0*/  VIADD R0, R0, 0xffffff80 ;  /* 0xffffff8000007836 */ /* 0x001fc60000000000 */
[----:B------:R-:W-:Y:S02]  /*1cc0*/  ULOP3.LUT UP0, URZ, UR6, 0x9f, URZ, 0xc0, !UPT ;  /* 0x0000009f063f7892 */ /* 0x000fe4000f80c03f */
[----:B------:R-:W-:-:S04]  /*1cd0*/  SHF.R.S32.HI R3, RZ, 0x1f, R0 ;  /* 0x0000001fff037819 */ /* 0x000fc80000011400 */
[----:B------:R-:W-:Y:S02]  /*1ce0*/  PLOP3.LUT P0, PT, PT, PT, UP0, 0x80, 0x0 ;  /* 0x000000000000781c */ /* 0x000fe40003f0f008 */
[----:B------:R-:W-:-:S04]  /*1cf0*/  LEA.HI R3, R3, R0, RZ, 0x7 ;  /* 0x0000000003037211 */ /* 0x000fc800078f38ff */
[----:B------:R-:W-:-:S06]  /*1d00*/  SHF.R.S32.HI R3, RZ, 0x7, R3 ;  /* 0x00000007ff037819 */ /* 0x000fcc0000011403 */
[----:B------:R-:W0:Y:S02]  /*1d10*/  SHFL.IDX PT, R3, R3, RZ, 0x1f ;  /* 0x00001fff03037589 */ /* 0x000e2400000e0000 */
[----:B0-----:R-:W-:-:S13]  /*1d20*/  R2UR UR4, R3 ;  /* 0x00000000030472ca */ /* 0x001fda00000e0000 */
        /* <DEDUP_REMOVED lines=14> */
[----:B------:R-:W-:Y:S02]  /*1e10*/  IMAD.U32 R10, RZ, RZ, UR6 ;  /* 0x00000006ff0a7e24 */ /* 0x000fe4000f8e00ff */
[----:B------:R-:W-:Y:S02]  /*1e20*/  IMAD.U32 R6, RZ, RZ, UR4 ;  /* 0x00000004ff067e24 */ /* 0x000fe4000f8e00ff */
[----:B------:R-:W-:-:S02]  /*1e30*/  IMAD.U32 R7, RZ, RZ, UR5 ;  /* 0x00000005ff077e24 */ /* 0x000fc4000f8e00ff */
[----:B------:R-:W-:Y:S02]  /*1e40*/  IMAD.U32 R11, RZ, RZ, UR7 ;  /* 0x00000007ff0b7e24 */ /* 0x000fe4000f8e00ff */
[----:B------:R-:W-:Y:S02]  /*1e50*/  IMAD.MOV.U32 R8, RZ, RZ, 0x70 ;  /* 0x00000070ff087424 */ /* 0x000fe400078e00ff */
[----:B------:R-:W-:Y:S02]  /*1e60*/  IMAD.MOV.U32 R12, RZ, RZ, 0x1 ;  /* 0x00000001ff0c7424 */ /* 0x000fe400078e00ff */
[----:B0-----:R-:W-:-:S07]  /*1e70*/  IMAD.MOV.U32 R13, RZ, RZ, RZ ;  /* 0x000000ffff0d7224 */ /* 0x001fce00078e00ff */
[----:B------:R-:W-:-:S07]  /*1e80*/  LEPC R20, `(.L_x_181) ;  /* 0x000000001014794e */ /* 0x000fce0000000000 */
[----:B-1----:R-:W-:Y:S05]  /*1e90*/  CALL.ABS.NOINC R2 ;  /* 0x0000000002007343 */ /* 0x002fea0003c00000 */
.L_x_181:
[----:B------:R-:W2:Y:S04]  /*1ea0*/  LDL R17, [R1+0x38] ;  /* 0x0000380001117983 */ /* 0x000ea80000100800 */
[----:B------:R-:W3:Y:S01]  /*1eb0*/  LDL R2, [R1+0x4c] ;  /* 0x00004c0001027983 */ /* 0x000ee20000100800 */
[----:B------:R-:W0:Y:S01]  /*1ec0*/  S2UR UR5, SR_CgaCtaId ;  /* 0x00000000000579c3 */ /* 0x000e220000008800 */
[----:B------:R-:W-:Y:S01]  /*1ed0*/  MOV R5, 0x400 ;  /* 0x0000040000057802 */ /* 0x000fe20000000f00 */
[----:B0-----:R-:W-:-:S05]  /*1ee0*/  IMAD.U32 R6, RZ, RZ, UR5 ;  /* 0x00000005ff067e24 */ /* 0x001fca000f8e00ff */
[----:B------:R-:W-:Y:S02]  /*1ef0*/  LEA R5, R6, R5, 0x18 ;  /* 0x0000000506057211 */ /* 0x000fe400078ec0ff */
[----:B--2---:R-:W-:Y:S02]  /*1f00*/  R2UR UR7, R17 ;  /* 0x00000000110772ca */ /* 0x004fe400000e0000 */
[----:B---3--:R-:W-:-:S11]  /*1f10*/  R2UR UR6, R2 ;  /* 0x00000000020672ca */ /* 0x008fd600000e0000 */
[----:B------:R-:W-:-:S04]  /*1f20*/  ULEA.HI UR4, UR7, UR7, URZ, 0x1 ;  /* 0x0000000707047291 */ /* 0x000fc8000f8f083f */
[----:B------:R-:W-:Y:S01]  /*1f30*/  ULOP3.LUT UR4, UR4, 0xfffffffe, URZ, 0xc0, !UPT ;  /* 0xfffffffe04047892 */ /* 0x000fe2000f8ec03f */
[----:B------:R-:W-:-:S03]  /*1f40*/  IMAD.U32 R2, RZ, RZ, UR6 ;  /* 0x00000006ff027e24 */ /* 0x000fc6000f8e00ff */
[----:B------:R-:W-:Y:S02]  /*1f50*/  UIADD3 UR4, UR7, -UR4, URZ ;  /* 0x8000000407047290 */ /* 0x000fe4000fffe03f */
[----:B------:R-:W-:-:S04]  /*1f60*/  ISETP.NE.AND P0, PT, R2, 0x3, PT ;  /* 0x000000030200780c */ /* 0x000fc80003f05270 */
[----:B------:R-:W-:-:S05]  /*1f70*/  IMAD.U32 R0, RZ, RZ, UR4 ;  /* 0x00000004ff007e24 */ /* 0x000fca000f8e00ff */
[----:B------:R-:W-:-:S04]  /*1f80*/  SHF.L.U32 R0, R0, 0x1f, RZ ;  /* 0x0000001f00007819 */ /* 0x000fc800000006ff */
[----:B------:R-:W0:Y:S02]  /*1f90*/  SYNCS.PHASECHK.TRANS64.TRYWAIT P1, [R5+URZ+0x38800], R0 ;  /* 0x03880000050075a7 */ /* 0x000e24000802017f */
[----:B0-----:R-:W-:Y:S05]  /*1fa0*/  @!P1 BRA `(.L_x_182) ;  /* 0x0000013800f49947 */ /* 0x001fea0003800000 */
.L_x_314:
[----:B------:R-:W-:Y:S05]  /*1fb0*/  @!P0 BRA `(.L_x_183) ;  /* 0x0000000000048947 */ /* 0x000fea0003800000 */
[----:B------:R-:W-:Y:S01]  /*1fc0*/  BPT.TRAP 0x1 ;  /* 0x000000040000795c */ /* 0x000fe20000300000 */
.L_x_183:
[----:B------:R-:W-:Y:S01]  /*1fd0*/  R2UR UR4, R16 ;  /* 0x00000000100472ca */ /* 0x000fe200000e0000 */
[----:B0-----:R-:W-:-:S04]  /*1fe0*/  IMAD.U32 R0, RZ, RZ, UR38 ;  /* 0x00000026ff007e24 */ /* 0x001fc8000f8e00ff */
[----:B------:R-:W-:-:S08]  /*1ff0*/  IMAD R0, R0, 0x8, R5 ;  /* 0x0000000800007824 */ /* 0x000fd000078e0205 */
[----:B------:R-:W-:-:S05]  /*2000*/  IMAD.U32 R3, RZ, RZ, UR4 ;  /* 0x00000004ff037e24 */ /* 0x000fca000f8e00ff */
[----:B------:R-:W-:-:S04]  /*2010*/  SHF.L.U32 R3, R3, 0x1f, RZ ;  /* 0x0000001f03037819 */ /* 0x000fc800000006ff */
[----:B------:R0:W1:Y:S01]  /*2020*/  SYNCS.PHASECHK.TRANS64.TRYWAIT P1, [R0+URZ+0x38830], R3 ;  /* 0x03883003000075a7 */ /* 0x000062000802017f */
[----:B------:R-:W-:Y:S05]  /*2030*/  @!P0 BRA `(.L_x_184) ;  /* 0x0000000000048947 */ /* 0x000fea0003800000 */
[----:B------:R-:W-:Y:S01]  /*2040*/  BPT.TRAP 0x1 ;  /* 0x000000040000795c */ /* 0x000fe20000300000 */
.L_x_184:
[----:B------:R-:W-:Y:S01]  /*2050*/  IMAD.MOV.U32 R151, RZ, RZ, RZ ;  /* 0x000000ffff977224 */ /* 0x000fe200078e00ff */
[----:B-1----:R-:W-:Y:S06]  /*2060*/  @P1 BRA `(.L_x_185) ;  /* 0x0000000000081947 */ /* 0x002fec0003800000 */
[----:B------:R-:W1:Y:S02]  /*2070*/  SYNCS.PHASECHK.TRANS64.TRYWAIT P1, [R0+URZ+0x38830], R3 ;  /* 0x03883003000075a7 */ /* 0x000e64000802017f */
[----:B-1----:R-:W-:Y:S05]  /*2080*/  @!P1 BRA `(.L_x_186) ;  /* 0x0000013800d09947 */ /* 0x002fea0003800000 */
.L_x_185:
[----:B------:R-:W-:Y:S05]  /*2090*/  WARPSYNC.ALL ;  /* 0x0000000000007948 */ /* 0x000fea0003800000 */
[----:B------:R-:W-:Y:S01]  /*20a0*/  R2UR UR4, R5 ;  /* 0x00000000050472ca */ /* 0x000fe200000e0000 */
[----:B------:R-:W-:Y:S01]  /*20b0*/  ULOP3.LUT UR5, UR39, 0x10000, URZ, 0xfc, !UPT ;  /* 0x0001000027057892 */ /* 0x000fe2000f8efc3f */
[----:B------:R-:W-:Y:S01]  /*20c0*/  WARPGROUP.ARRIVE ;  /* 0x00000000000079c5 */ /* 0x000fe20000000000 */
[----:B------:R-:W-:Y:S01]  /*20d0*/  UMOV UR17, 0x40000040 ;  /* 0x4000004000117882 */ /* 0x000fe20000000000 */
[----:B------:R-:W-:Y:S01]  /*20e0*/  UMOV UR19, 0x40000040 ;  /* 0x4000004000137882 */ /* 0x000fe20000000000 */
[----:B------:R-:W-:Y:S01]  /*20f0*/  UMOV UR9, UR17 ;  /* 0x0000001100097c82 */ /* 0x000fe20008000000 */
[----:B------:R-:W-:Y:S01]  /*2100*/  UMOV UR11, 0x40000040 ;  /* 0x40000040000b7882 */ /* 0x000fe20000000000 */
[----:B------:R-:W-:Y:S01]  /*2110*/  UMOV UR13, UR17 ;  /* 0x00000011000d7c82 */ /* 0x000fe20008000000 */
[----:B------:R-:W-:Y:S01]  /*2120*/  UMOV UR16, UR5 ;  /* 0x0000000500107c82 */ /* 0x000fe20008000000 */
[----:B------:R-:W-:Y:S01]  /*2130*/  UMOV UR15, 0x40000040 ;  /* 0x40000040000f7882 */ /* 0x000fe20000000000 */
[----:B------:R-:W-:Y:S01]  /*2140*/  UMOV UR8, UR16 ;  /* 0x0000001000087c82 */ /* 0x000fe20008000000 */
[----:B------:R-:W-:Y:S01]  /*2150*/  UMOV UR12, UR16 ;  /* 0x00000010000c7c82 */ /* 0x000fe20008000000 */
[----:B------:R-:W-:Y:S01]  /*2160*/  IMAD.U32 R18, RZ, RZ, UR16 ;  /* 0x00000010ff127e24 */ /* 0x000fe2000f8e00ff */
[----:B------:R-:W-:Y:S01]  /*2170*/  UIADD3 UR4, UR4, 0x24400, URZ ;  /* 0x0002440004047890 */ /* 0x000fe2000fffe03f */
[----:B------:R-:W-:Y:S01]  /*2180*/  IMAD.U32 R19, RZ, RZ, UR17 ;  /* 0x00000011ff137e24 */ /* 0x000fe2000f8e00ff */
[----:B------:R-:W-:Y:S01]  /*2190*/  UMOV UR23, 0x40000040 ;  /* 0x4000004000177882 */ /* 0x000fe20000000000 */
[----:B------:R-:W-:Y:S01]  /*21a0*/  UMOV UR27, 0x40000040 ;  /* 0x40000040001b7882 */ /* 0x000fe20000000000 */
[----:B------:R-:W-:Y:S01]  /*21b0*/  USHF.R.U32.HI UR4, URZ, 0x4, UR4 ;  /* 0x000000043f047899 */ /* 0x000fe20008011604 */
[----:B------:R-:W-:Y:S01]  /*21c0*/  MOV R7, UR38 ;  /* 0x0000002600077c02 */ /* 0x000fe20008000f00 */
[----:B------:R-:W-:Y:S01]  /*21d0*/  UMOV UR31, 0x40000040 ;  /* 0x40000040001f7882 */ /* 0x000fe20000000000 */
[----:B------:R-:W-:Y:S01]  /*21e0*/  UMOV UR35, 0x40000040 ;  /* 0x4000004000237882 */ /* 0x000fe20000000000 */
[----:B------:R-:W-:Y:S01]  /*21f0*/  ULOP3.LUT UR4, UR4, 0x3fff, URZ, 0xc0, !UPT ;  /* 0x00003fff04047892 */ /* 0x000fe2000f8ec03f */
[----:B------:R-:W-:Y:S01]  /*2200*/  MOV R17, UR37 ;  /* 0x0000002500117c02 */ /* 0x000fe20008000f00 */
[----:B------:R-:W-:Y:S01]  /*2210*/  UMOV UR43, 0x40000040 ;  /* 0x40000040002b7882 */ /* 0x000fe20000000000 */
[----:B------:R-:W-:Y:S01]  /*2220*/  UMOV UR47, 0x40000040 ;  /* 0x40000040002f7882 */ /* 0x000fe20000000000 */
[----:B------:R-:W-:Y:S01]  /*2230*/  ULOP3.LUT UR39, UR4, 0x10000, URZ, 0xfc, !UPT ;  /* 0x0001000004277892 */ /* 0x000fe2000f8efc3f */
[----:B------:R-:W-:Y:S01]  /*2240*/  MOV R20, UR36 ;  /* 0x0000002400147c02 */ /* 0x000fe20008000f00 */
[----:B------:R-:W-:Y:S01]  /*2250*/  UMOV UR51, 0x40000040 ;  /* 0x4000004000337882 */ /* 0x000fe20000000000 */
[----:B------:R-:W-:Y:S01]  /*2260*/  UMOV UR55, 0x40000040 ;  /* 0x4000004000377882 */ /* 0x000fe20000000000 */
[----:B------:R-:W-:Y:S01]  /*2270*/  UIMAD UR4, UR38, 0xa00, UR39 ;  /* 0x00000a00260478a4 */ /* 0x000fe2000f8e0227 */
[----:B------:R-:W-:Y:S01]  /*2280*/  UMOV UR59, 0x40000040 ;  /* 0x40000040003b7882 */ /* 0x000fe20000000000 */
[----:B------:R-:W-:-:S02]  /*2290*/  MOV R4, UR39 ;  /* 0x0000002700047c02 */ /* 0x000fc40008000f00 */
[----:B------:R-:W-:Y:S02]  /*22a0*/  UIADD3 UR10, UR4, 0x80, URZ ;  /* 0x00000080040a7890 */ /* 0x000fe4000fffe03f */
[----:B------:R-:W-:Y:S02]  /*22b0*/  UIADD3 UR14, UR4, 0x100, URZ ;  /* 0x00000100040e7890 */ /* 0x000fe4000fffe03f */
[----:B------:R-:W-:Y:S01]  /*22c0*/  UMOV UR18, UR4 ;  /* 0x0000000400127c82 */ /* 0x000fe20008000000 */
[----:B------:R-:W-:Y:S01]  /*22d0*/  UIADD3 UR6, UR4, 0x180, URZ ;  /* 0x0000018004067890 */ /* 0x000fe2000fffe03f */
[----:B------:R-:W-:Y:S01]  /*22e0*/  HGMMA.64x16x16.F32.BF16 R56, gdesc[UR16], RZ, !UPT, gsb0 ;  /* 0x00200000103879f0 */ /* 0x000fe2000c0018ff */
[----:B------:R-:W-:Y:S01]  /*22f0*/  UIADD3 UR7, UR4, 0x200, URZ ;  /* 0x0000020004077890 */ /* 0x000fe2000fffe03f */
[----:B------:R-:W-:Y:S01]  /*2300*/  UMOV UR19, 0x40000040 ;  /* 0x4000004000137882 */ /* 0x000fe20000000000 */
[----:B------:R-:W-:Y:S02]  /*2310*/  UIADD3 UR22, UR4, 0x384, URZ ;  /* 0x0000038404167890 */ /* 0x000fe4000fffe03f */
[----:B------:R-:W-:-:S02]  /*2320*/  UIADD3 UR26, UR4, 0x386, URZ ;  /* 0x00000386041a7890 */ /* 0x000fc4000fffe03f */
[----:B------:R-:W-:Y:S02]  /*2330*/  UIADD3 UR30, UR4, 0x600, URZ ;  /* 0x00000600041e7890 */ /* 0x000fe4000fffe03f */
[----:B------:R-:W-:Y:S02]  /*2340*/  UIADD3 UR34, UR4, 0x582, URZ ;  /* 0x0000058204227890 */ /* 0x000fe4000fffe03f */
[----:B------:R-:W-:Y:S02]  /*2350*/  UIADD3 UR42, UR4, 0x584, URZ ;  /* 0x00000584042a7890 */ /* 0x000fe4000fffe03f */
[----:B------:R-:W-:Y:S02]  /*2360*/  UIADD3 UR46, UR4, 0x586, URZ ;  /* 0x00000586042e7890 */ /* 0x000fe4000fffe03f */
[----:B------:R-:W-:Y:S02]  /*2370*/  UIADD3 UR50, UR4, 0x800, URZ ;  /* 0x0000080004327890 */ /* 0x000fe4000fffe03f */
[----:B------:R-:W-:-:S02]  /*2380*/  UIADD3 UR54, UR4, 0x802, URZ ;  /* 0x0000080204367890 */ /* 0x000fc4000fffe03f */
[----:B------:R-:W-:Y:S01]  /*2390*/  UIADD3 UR58, UR4, 0x804, URZ ;  /* 0x00000804043a7890 */ /* 0x000fe2000fffe03f */
[----:B------:R-:W-:Y:S01]  /*23a0*/  UMOV UR39, 0x40000040 ;  /* 0x4000004000277882 */ /* 0x000fe20000000000 */
[----:B------:R-:W-:Y:S02]  /*23b0*/  WARPGROUP.DEPBAR.LE gsb0, 0x0 ;  /* 0x00008000000079c5 */ /* 0x000fe40000010000 */
[----:B------:R-:W-:-:S06]  /*23c0*/  WARPGROUP.ARRIVE ;  /* 0x00000000000079c5 */ /* 0x000fcc0000000000 */
[----:B------:R-:W-:Y:S01]  /*23d0*/  HGMMA.64x16x16.F32.BF16 R48, gdesc[UR8], RZ, !UPT, gsb0 ;  /* 0x00200000083079f0 */ /* 0x000fe2000c0018ff */
[----:B------:R-:W-:Y:S01]  /*23e0*/  UMOV UR8, UR16 ;  /* 0x0000001000087c82 */ /* 0x000fe20008000000 */
[----:B------:R-:W-:Y:S01]  /*23f0*/  UMOV UR9, UR17 ;  /* 0x0000001100097c82 */ /* 0x000fe20008000000 */
[----:B------:R-:W-:Y:S01]  /*2400*/  UMOV UR10, UR6 ;  /* 0x00000006000a7c82 */ /* 0x000fe20008000000 */
[----:B------:R-:W-:Y:S01]  /*2410*/  UMOV UR11, 0x40000040 ;  /* 0x40000040000b7882 */ /* 0x000fe20000000000 */
[----:B------:R-:W-:Y:S01]  /*2420*/  UIADD3 UR6, UR5, 0x2, URZ ;  /* 0x0000000205067890 */ /* 0x000fe2000fffe03f */
        /* <DEDUP_REMOVED lines=12> */
[----:B------:R-:W-:Y:S01]  /*24f0*/  UMOV UR16, UR6 ;  /* 0x0000000600107c82 */ /* 0x000fe20008000000 */
[----:B------:R-:W-:Y:S01]  /*2500*/  UIADD3 UR6, UR4, 0x2, URZ ;  /* 0x0000000204067890 */ /* 0x000fe2000fffe03f */
[----:B------:R-:W-:Y:S01]  /*2510*/  MOV R14, UR16 ;  /* 0x00000010000e7c02 */ /* 0x000fe20008000f00 */
[----:B------:R-:W-:Y:S01]  /*2520*/  UMOV UR17, 0x40000040 ;  /* 0x4000004000117882 */ /* 0x000fe20000000000 */
[----:B------:R-:W-:Y:S01]  /*2530*/  UMOV UR12, UR16 ;  /* 0x00000010000c7c82 */ /* 0x000fe20008000000 */
[----:B------:R-:W-:Y:S01]  /*2540*/  UMOV UR13, UR17 ;  /* 0x00000011000d7c82 */ /* 0x000fe20008000000 */
[----:B------:R-:W-:Y:S01]  /*2550*/  UIADD3 UR7, UR4, 0x202, URZ ;  /* 0x0000020204077890 */ /* 0x000fe2000fffe03f */
[----:B------:R-:W-:Y:S01]  /*2560*/  IMAD.U32 R15, RZ, RZ, UR17 ;  /* 0x00000011ff0f7e24 */ /* 0x000fe2000f8e00ff */
[----:B------:R-:W-:Y:S01]  /*2570*/  UMOV UR18, UR6 ;  /* 0x0000000600127c82 */ /* 0x000fe20008000000 */
[----:B------:R-:W-:Y:S01]  /*2580*/  UIADD3 UR6, UR4, 0x182, URZ ;  /* 0x0000018204067890 */ /* 0x000fe2000fffe03f */
        /* <DEDUP_REMOVED lines=10> */
[----:B------:R-:W-:Y:S02]  /*2630*/  UMOV UR19, 0x40000040 ;  /* 0x4000004000137882 */ /* 0x000fe40000000000 */
        /* <DEDUP_REMOVED lines=20> */
[----:B------:R-:W-:Y:S01]  /*2780*/  UMOV UR16, UR6 ;  /* 0x0000000600107c82 */ /* 0x000fe20008000000 */
[----:B------:R-:W-:Y:S01]  /*2790*/  UIADD3 UR6, UR4, 0x4, URZ ;  /* 0x0000000404067890 */ /* 0x000fe2000fffe03f */
[----:B------:R-:W-:Y:S01]  /*27a0*/  IMAD.U32 R12, RZ, RZ, UR16 ;  /* 0x00000010ff0c7e24 */ /* 0x000fe2000f8e00ff */
        /* <DEDUP_REMOVED lines=111> */
[----:B------:R-:W-:Y:S02]  /*2ea0*/  MOV R2, UR13 ;  /* 0x0000000d00027c02 */ /* 0x000fe40008000f00 */
[----:B01----:R-:W-:Y:S01]  /*2eb0*/  MOV R3, UR12 ;  /* 0x0000000c00037c02 */ /* 0x003fe20008000f00 */
[----:B------:R-:W-:-:S02]  /*2ec0*/  WARPGROUP.DEPBAR.LE gsb0, 0x0 ;  /* 0x00008000000079c5 */ /* 0x000fc40000010000 */
        /* <DEDUP_REMOVED lines=39> */
[----:B------:R-:W-:Y:S01]  /*3140*/  UMOV UR13, 0x40000040 ;  /* 0x40000040000d7882 */ /* 0x000fe20000000000 */
[----:B------:R-:W-:Y:S01]  /*3150*/  UMOV UR15, 0x40000040 ;  /* 0x40000040000f7882 */ /* 0x000fe20000000000 */
[----:B------:R-:W-:Y:S01]  /*3160*/  UMOV UR37, UR13 ;  /* 0x0000000d00257c82 */ /* 0x000fe20008000000 */
[----:B------:R-:W-:Y:S01]  /*3170*/  IMAD.U32 R9, RZ, RZ, UR13 ;  /* 0x0000000dff097e24 */ /* 0x000fe2000f8e00ff */
        /* <DEDUP_REMOVED lines=225> */
[----:B------:R-:W-:-:S07]  /*3f90*/  UIADD3 UR5, UR5, 0xc06, URZ ;  /* 0x00000c0605057890 */ /* 0x000fce000fffe03f */
[----:B------:R-:W-:Y:S01]  /*3fa0*/  UMOV UR12, UR5 ;  /* 0x00000005000c7c82 */ /* 0x000fe20008000000 */
[----:B------:R-:W-:Y:S01]  /*3fb0*/  UIADD3 UR5, UR4, 0x806, URZ ;  /* 0x0000080604057890 */ /* 0x000fe2000fffe03f */
[----:B------:R-:W-:Y:S01]  /*3fc0*/  IMAD.U32 R8, RZ, RZ, UR12 ;  /* 0x0000000cff087e24 */ /* 0x000fe2000f8e00ff */
[----:B------:R-:W-:-:S05]  /*3fd0*/  UMOV UR36, UR12 ;  /* 0x0000000c00247c82 */ /* 0x000fca0008000000 */
        /* <DEDUP_REMOVED lines=58> */
[----:B------:R-:W-:Y:S02]  /*4380*/  R2UR UR39, R4 ;  /* 0x00000000042772ca */ /* 0x000fe400000e0000 */
[----:B------:R-:W-:Y:S02]  /*4390*/  R2UR UR38, R7 ;  /* 0x00000000072672ca */ /* 0x000fe400000e0000 */
[----:B------:R-:W-:Y:S02]  /*43a0*/  R2UR UR37, R17 ;  /* 0x00000000112572ca */ /* 0x000fe400000e0000 */
[----:B------:R-:W-:Y:S01]  /*43b0*/  R2UR UR36, R20 ;  /* 0x00000000142472ca */ /* 0x000fe200000e0000 */
        /* <DEDUP_REMOVED lines=16> */
.L_x_187:
[----:B------:R-:W-:Y:S01]  /*44c0*/  IMAD.U32 R2, RZ, RZ, UR61 ;  /* 0x0000003dff027e24 */ /* 0x000fe2000f8e00ff */
[----:B------:R-:W-:Y:S01]  /*44d0*/  ULDC UR4, c[0x0][0x988] ;  /* 0x0002620000047ab9 */ /* 0x000fe20000000800 */
[----:B------:R-:W-:Y:S01]  /*44e0*/  IMAD.U32 R3, RZ, RZ, UR60 ;  /* 0x0000003cff037e24 */ /* 0x000fe2000f8e00ff */
[----:B------:R-:W-:Y:S01]  /*44f0*/  P2R R20, PR, RZ, 0x1 ;  /* 0x00000001ff147803 */ /* 0x000fe20000000000 */
[----:B------:R-:W-:Y:S01]  /*4500*/  UIADD3 UR60, UR60, -0x2, URZ ;  /* 0xfffffffe3c3c7890 */ /* 0x000fe2000fffe03f */
[----:B------:R-:W-:Y:S01]  /*4510*/  IADD3 R2, R2, 0x50, -R23 ;  /* 0x0000005002027810 */ /* 0x000fe20007ffe817 */
[--C-:B------:R-:W-:Y:S01]  /*4520*/  IMAD.MOV.U32 R150, RZ, RZ, R151.reuse ;  /* 0x000000ffff967224 */ /* 0x100fe200078e0097 */
[----:B------:R-:W-:Y:S01]  /*4530*/  R2UR UR5, R22 ;  /* 0x00000000160572ca */ /* 0x000fe200000e0000 */
[--C-:B------:R-:W-:Y:S01]  /*4540*/  IMAD.MOV.U32 R149, RZ, RZ, R151.reuse ;  /* 0x000000ffff957224 */ /* 0x100fe200078e0097 */
[-C--:B------:R-:W-:Y:S01]  /*4550*/  MOV R118, R151.reuse ;  /* 0x0000009700767202 */ /* 0x080fe20000000f00 */
[----:B------:R-:W-:Y:S01]  /*4560*/  IMAD R2, R3, -0x50, R2 ;  /* 0xffffffb003027824 */ /* 0x000fe200078e0202 */
[----:B------:R-:W-:Y:S01]  /*4570*/  MOV R73, R151 ;  /* 0x0000009700497202 */ /* 0x000fe20000000f00 */
[----:B------:R-:W-:-:S02]  /*4580*/  IMAD.MOV.U32 R148, RZ, RZ, R151 ;  /* 0x000000ffff947224 */ /* 0x000fc400078e0097 */
[--C-:B------:R-:W-:Y:S01]  /*4590*/  IMAD.MOV.U32 R147, RZ, RZ, R151.reuse ;  /* 0x000000ffff937224 */ /* 0x100fe200078e0097 */
[C---:B------:R-:W-:Y:S01]  /*45a0*/  ISETP.GT.AND P2, PT, R2.reuse, RZ, PT ;  /* 0x000000ff0200720c */ /* 0x040fe20003f44270 */
[--C-:B------:R-:W-:Y:S01]  /*45b0*/  IMAD.MOV.U32 R146, RZ, RZ, R151.reuse ;  /* 0x000000ffff927224 */ /* 0x100fe200078e0097 */
[C---:B------:R-:W-:Y:S01]  /*45c0*/  ISETP.GT.AND P1, PT, R2.reuse, 0x1, PT ;  /* 0x000000010200780c */ /* 0x040fe20003f24270 */
[--C-:B------:R-:W-:Y:S01]  /*45d0*/  IMAD.MOV.U32 R145, RZ, RZ, R151.reuse ;  /* 0x000000ffff917224 */ /* 0x100fe200078e0097 */
[----:B------:R-:W-:Y:S01]  /*45e0*/  ISETP.GT.AND P6, PT, R2, 0x8, PT ;  /* 0x000000080200780c */ /* 0x000fe20003fc4270 */
[----:B------:R-:W-:Y:S01]  /*45f0*/  UISETP.GE.AND UP0, UPT, UR60, UR5, UPT ;  /* 0x000000053c00728c */ /* 0x000fe2000bf06270 */
[----:B------:R-:W-:Y:S01]  /*4600*/  FSEL R56, R56, -INF , P2 ;  /* 0xff80000038387808 */ /* 0x000fe20001000000 */
        /* <DEDUP_REMOVED lines=135> */
[----:B------:R-:W-:Y:S01]  /*4e80*/  FMNMX.FTZ R2, R28, R3, !PT ;  /* 0x000000031c027209 */ /* 0x000fe20007810000 */
[--C-:B------:R-:W-:Y:S01]  /*4e90*/  IMAD.MOV.U32 R75, RZ, RZ, R151.reuse ;  /* 0x000000ffff4b7224 */ /* 0x100fe200078e0097 */
[----:B------:R-:W-:Y:S01]  /*4ea0*/  FMNMX.FTZ R3, R58, R59, !PT ;  /* 0x0000003b3a037209 */ /* 0x000fe20007810000 */
[--C-:B------:R-:W-:Y:S01]  /*4eb0*/  IMAD.MOV.U32 R74, RZ, RZ, R151.reuse ;  /* 0x000000ffff4a7224 */ /* 0x100fe200078e0097 */
[----:B------:R-:W-:Y:S01]  /*4ec0*/  FMNMX.FTZ R7, R29, R2, !PT ;  /* 0x000000021d077209 */ /* 0x000fe20007810000 */
[--C-:B------:R-:W-:Y:S01]  /*4ed0*/  IMAD.MOV.U32 R72, RZ, RZ, R151.reuse ;  /* 0x000000ffff487224 */ /* 0x100fe200078e0097 */
[----:B------:R-:W-:Y:S01]  /*4ee0*/  FSEL R38, R38, -INF , P6 ;  /* 0xff80000026267808 */ /* 0x000fe20003000000 */
[--C-:B------:R-:W-:Y:S01]  /*4ef0*/  IMAD.MOV.U32 R71, RZ, RZ, R151.reuse ;  /* 0x000000ffff477224 */ /* 0x100fe200078e0097 */
[----:B------:R-:W-:Y:S01]  /*4f00*/  FSEL R39, R39, -INF , P5 ;  /* 0xff80000027277808 */ /* 0x000fe20002800000 */
[----:B------:R-:W0:Y:S01]  /*4f10*/  SHFL.BFLY PT, R2, R7, 0x2, 0x1f ;  /* 0x0c401f0007027f89 */ /* 0x000e2200000e0000 */
[----:B------:R-:W-:Y:S01]  /*4f20*/  FSEL R26, R26, -INF , P4 ;  /* 0xff8000001a1a7808 */ /* 0x000fe20002000000 */
[--C-:B------:R-:W-:Y:S01]  /*4f30*/  IMAD.MOV.U32 R70, RZ, RZ, R151.reuse ;  /* 0x000000ffff467224 */ /* 0x100fe200078e0097 */
[----:B------:R-:W-:Y:S01]  /*4f40*/  FSEL R27, R27, -INF , P3 ;  /* 0xff8000001b1b7808 */ /* 0x000fe20001800000 */
[--C-:B------:R-:W-:Y:S01]  /*4f50*/  IMAD.MOV.U32 R69, RZ, RZ, R151.reuse ;  /* 0x000000ffff457224 */ /* 0x100fe200078e0097 */
[----:B------:R-:W-:Y:S01]  /*4f60*/  FSEL R30, R30, -INF , P2 ;  /* 0xff8000001e1e7808 */ /* 0x000fe20001000000 */
[--C-:B------:R-:W-:Y:S01]  /*4f70*/  IMAD.MOV.U32 R68, RZ, RZ, R151.reuse ;  /* 0x000000ffff447224 */ /* 0x100fe200078e0097 */
[----:B------:R-:W-:Y:S01]  /*4f80*/  FSEL R31, R31, -INF , P1 ;  /* 0xff8000001f1f7808 */ /* 0x000fe20000800000 */
[----:B------:R-:W-:-:S02]  /*4f90*/  IMAD.MOV.U32 R67, RZ, RZ, R151 ;  /* 0x000000ffff437224 */ /* 0x000fc400078e0097 */
[--C-:B------:R-:W-:Y:S02]  /*4fa0*/  IMAD.MOV.U32 R66, RZ, RZ, R151.reuse ;  /* 0x000000ffff427224 */ /* 0x100fe400078e0097 */
[--C-:B------:R-:W-:Y:S02]  /*4fb0*/  IMAD.MOV.U32 R65, RZ, RZ, R151.reuse ;  /* 0x000000ffff417224 */ /* 0x100fe400078e0097 */
[----:B------:R-:W-:Y:S01]  /*4fc0*/  IMAD.MOV.U32 R64, RZ, RZ, R151 ;  /* 0x000000ffff407224 */ /* 0x000fe200078e0097 */
[----:B0-----:R-:W-:-:S05]  /*4fd0*/  FMNMX.FTZ R17, R7, R2, !PT ;  /* 0x0000000207117209 */ /* 0x001fca0007810000 */
[----:B------:R-:W0:Y:S02]  /*4fe0*/  SHFL.BFLY PT, R4, R17, 0x1, 0x1f ;  /* 0x0c201f0011047f89 */ /* 0x000e2400000e0000 */
        /* <DEDUP_REMOVED lines=37> */
[----:B------:R-:W-:Y:S01]  /*5240*/  FFMA.FTZ R21, R29, UR4, -R21 ;  /* 0x000000041d157c23 */ /* 0x000fe20008010815 */
[--C-:B------:R-:W-:Y:S01]  /*5250*/  IMAD.MOV.U32 R60, RZ, RZ, R151.reuse ;  /* 0x000000ffff3c7224 */ /* 0x100fe200078e0097 */
[----:B------:R-:W-:Y:S01]  /*5260*/  FMNMX.FTZ R3, R47, R2, !PT ;  /* 0x000000022f037209 */ /* 0x000fe20007810000 */
[----:B------:R-:W-:-:S03]  /*5270*/  IMAD.MOV.U32 R56, RZ, RZ, R151 ;  /* 0x000000ffff387224 */ /* 0x000fc600078e0097 */
[----:B------:R-:W-:Y:S01]  /*5280*/  FMNMX.FTZ R2, R34, R3, !PT ;  /* 0x0000000322027209 */ /* 0x000fe20007810000 */
[----:B------:R-:W-:Y:S03]  /*5290*/  MUFU.EX2 R204, R204 ;  /* 0x000000cc00cc7308 */ /* 0x000fe60000000800 */
[----:B------:R-:W-:-:S04]  /*52a0*/  FMNMX.FTZ R3, R35, R2, !PT ;  /* 0x0000000223037209 */ /* 0x000fc80007810000 */
[----:B------:R-:W-:Y:S01]  /*52b0*/  FMNMX.FTZ R2, R38, R3, !PT ;  /* 0x0000000326027209 */ /* 0x000fe20007810000 */
[----:B------:R-:W-:Y:S03]  /*52c0*/  MUFU.EX2 R49, R49 ;  /* 0x0000003100317308 */ /* 0x000fe60000000800 */
[----:B------:R-:W-:-:S04]  /*52d0*/  FMNMX.FTZ R3, R39, R2, !PT ;  /* 0x0000000227037209 */ /* 0x000fc80007810000 */
[----:B------:R-:W-:Y:S01]  /*52e0*/  FMNMX.FTZ R2, R26, R3, !PT ;  /* 0x000000031a027209 */ /* 0x000fe20007810000 */
[----:B------:R0:W-:Y:S03]  /*52f0*/  MUFU.EX2 R29, R21 ;  /* 0x00000015001d7308 */ /* 0x0001e60000000800 */
[----:B------:R-:W-:-:S04]  /*5300*/  FMNMX.FTZ R3, R27, R2, !PT ;  /* 0x000000021b037209 */ /* 0x000fc80007810000 */
[----:B------:R-:W-:Y:S01]  /*5310*/  FMNMX.FTZ R2, R30, R3, !PT ;  /* 0x000000031e027209 */ /* 0x000fe20007810000 */
[----:B------:R-:W-:Y:S01]  /*5320*/  MUFU.EX2 R52, R52 ;  /* 0x0000003400347308 */ /* 0x000fe20000000800 */
[----:B0-----:R-:W-:Y:S01]  /*5330*/  FADD.FTZ R21, R208, R7 ;  /* 0x00000007d0157221 */ /* 0x001fe20000010000 */
[----:B------:R-:W-:Y:S02]  /*5340*/  F2FP.BF16.F32.PACK_AB R208, R7, R208 ;  /* 0x000000d007d0723e */ /* 0x000fe400000010ff */
[----:B------:R-:W-:-:S04]  /*5350*/  FMNMX.FTZ R2, R31, R2, !PT ;  /* 0x000000021f027209 */ /* 0x000fc80007810000 */
[----:B------:R-:W0:Y:S01]  /*5360*/  MUFU.EX2 R53, R53 ;  /* 0x0000003500357308 */ /* 0x000e220000000800 */
[----:B------:R-:W1:Y:S07]  /*5370*/  SHFL.BFLY PT, R3, R2, 0x2, 0x1f ;  /* 0x0c401f0002037f89 */ /* 0x000e6e00000e0000 */
[----:B------:R-:W-:Y:S08]  /*5380*/  MUFU.EX2 R40, R40 ;  /* 0x0000002800287308 */ /* 0x000ff00000000800 */
[----:B------:R-:W2:Y:S01]  /*5390*/  MUFU.EX2 R41, R41 ;  /* 0x0000002900297308 */ /* 0x000ea20000000800 */
[----:B0-----:R-:W-:-:S07]  /*53a0*/  F2FP.BF16.F32.PACK_AB R206, R53, R52 ;  /* 0x0000003435ce723e */ /* 0x001fce00000010ff */
[----:B------:R-:W-:Y:S01]  /*53b0*/  MUFU.EX2 R44, R44 ;  /* 0x0000002c002c7308 */ /* 0x000fe20000000800 */
[----:B-1----:R-:W-:-:S05]  /*53c0*/  FMNMX.FTZ R20, R2, R3, !PT ;  /* 0x0000000302147209 */ /* 0x002fca0007810000 */
[----:B------:R-:W0:Y:S02]  /*53d0*/  SHFL.BFLY PT, R3, R20, 0x1, 0x1f ;  /* 0x0c201f0014037f89 */ /* 0x000e2400000e0000 */
[----:B------:R-:W1:Y:S01]  /*53e0*/  MUFU.EX2 R45, R45 ;  /* 0x0000002d002d7308 */ /* 0x000e620000000800 */
[----:B--2---:R-:W-:-:S07]  /*53f0*/  F2FP.BF16.F32.PACK_AB R200, R41, R40 ;  /* 0x0000002829c8723e */ /* 0x004fce00000010ff */
[----:B------:R-:W-:Y:S08]  /*5400*/  MUFU.EX2 R32, R32 ;  /* 0x0000002000207308 */ /* 0x000ff00000000800 */
[----:B------:R-:W2:Y:S01]  /*5410*/  MUFU.EX2 R33, R33 ;  /* 0x0000002100217308 */ /* 0x000ea20000000800 */
[----:B-1----:R-:W-:Y:S02]  /*5420*/  F2FP.BF16.F32.PACK_AB R202, R45, R44 ;  /* 0x0000002c2dca723e */ /* 0x002fe400000010ff */
[----:B0-----:R-:W-:Y:S01]  /*5430*/  FMNMX.FTZ R3, R20, R3, !PT ;  /* 0x0000000314037209 */ /* 0x001fe20007810000 */
[----:B------:R-:W-:-:S04]  /*5440*/  FADD.FTZ R20, R210, R21 ;  /* 0x00000015d2147221 */ /* 0x000fc80000010000 */
[----:B------:R-:W-:Y:S01]  /*5450*/  MUFU.EX2 R36, R36 ;  /* 0x0000002400247308 */ /* 0x000fe20000000800 */
[----:B------:R-:W-:Y:S01]  /*5460*/  F2FP.BF16.F32.PACK_AB R210, R17, R210 ;  /* 0x000000d211d2723e */ /* 0x000fe200000010ff */
[C---:B------:R-:W-:Y:S01]  /*5470*/  FMUL.FTZ R2, R3.reuse, UR4 ;  /* 0x0000000403027c20 */ /* 0x040fe20008410000 */
[----:B------:R-:W-:Y:S01]  /*5480*/  FSETP.NEU.FTZ.AND P1, PT, R3, -INF , PT ;  /* 0xff8000000300780b */ /* 0x000fe20003f3d000 */
[----:B------:R-:W-:-:S03]  /*5490*/  FADD.FTZ R21, R17, R20 ;  /* 0x0000001411157221 */ /* 0x000fc60000010000 */
[----:B------:R-:W-:Y:S01]  /*54a0*/  FSEL R2, R2, RZ, P1 ;  /* 0x000000ff02027208 */ /* 0x000fe20000800000 */
[----:B------:R-:W-:Y:S01]  /*54b0*/  FADD.FTZ R20, R204, R21 ;  /* 0x00000015cc147221 */ /* 0x000fe20000010000 */
[----:B------:R-:W-:Y:S01]  /*54c0*/  MUFU.EX2 R37, R37 ;  /* 0x0000002500257308 */ /* 0x000fe20000000800 */
[----:B------:R-:W-:Y:S02]  /*54d0*/  PLOP3.LUT P1, PT, PT, PT, UP0, 0x80, 0x0 ;  /* 0x000000000000781c */ /* 0x000fe40003f2f008 */
        /* <DEDUP_REMOVED lines=21> */
[--C-:B------:R-:W-:Y:S01]  /*5630*/  FFMA.FTZ R26, R26, UR4, -R2.reuse ;  /* 0x000000041a1a7c23 */ /* 0x100fe20008010802 */
[----:B------:R-:W1:Y:S01]  /*5640*/  MUFU.EX2 R62, R62 ;  /* 0x0000003e003e7308 */ /* 0x000e620000000800 */
[--C-:B------:R-:W-:Y:S01]  /*5650*/  FFMA.FTZ R27, R27, UR4, -R2.reuse ;  /* 0x000000041b1b7c23 */ /* 0x100fe20008010802 */
[--C-:B------:R-:W-:Y:S01]  /*5660*/  FFMA.FTZ R30, R30, UR4, -R2.reuse ;  /* 0x000000041e1e7c23 */ /* 0x100fe20008010802 */
[----:B------:R-:W-:Y:S01]  /*5670*/  FFMA.FTZ R2, R31, UR4, -R2 ;  /* 0x000000041f027c23 */ /* 0x000fe20008010802 */
[----:B------:R-:W-:Y:S01]  /*5680*/  F2FP.BF16.F32.PACK_AB R204, R49, R204 ;  /* 0x000000cc31cc723e */ /* 0x000fe200000010ff */
[--C-:B------:R-:W-:Y:S01]  /*5690*/  IMAD.MOV.U32 R53, RZ, RZ, R151.reuse ;  /* 0x000000ffff357224 */ /* 0x100fe200078e0097 */
[----:B--2---:R-:W-:Y:S01]  /*56a0*/  F2FP.BF16.F32.PACK_AB R196, R33, R32 ;  /* 0x0000002021c4723e */ /* 0x004fe200000010ff */
[----:B------:R-:W-:Y:S01]  /*56b0*/  IMAD.MOV.U32 R52, RZ, RZ, R151 ;  /* 0x000000ffff347224 */ /* 0x000fe200078e0097 */
[----:B------:R-:W2:Y:S01]  /*56c0*/  MUFU.EX2 R63, R63 ;  /* 0x0000003f003f7308 */ /* 0x000ea20000000800 */
[----:B0-----:R-:W-:Y:S01]  /*56d0*/  FADD.FTZ R21, R58, R59 ;  /* 0x0000003b3a157221 */ /* 0x001fe20000010000 */
[----:B------:R-:W-:Y:S01]  /*56e0*/  F2FP.BF16.F32.PACK_AB R198, R37, R36 ;  /* 0x0000002425c6723e */ /* 0x000fe200000010ff */
[--C-:B------:R-:W-:Y:S01]  /*56f0*/  IMAD.MOV.U32 R49, RZ, RZ, R151.reuse ;  /* 0x000000ffff317224 */ /* 0x100fe200078e0097 */
[----:B------:R-:W-:Y:S01]  /*5700*/  F2FP.BF16.F32.PACK_AB R209, R59, R58 ;  /* 0x0000003a3bd1723e */ /* 0x000fe200000010ff */
[----:B------:R-:W-:-:S02]  /*5710*/  IMAD.MOV.U32 R59, RZ, RZ, R151 ;  /* 0x000000ffff3b7224 */ /* 0x000fc400078e0097 */
[----:B------:R-:W-:Y:S01]  /*5720*/  IMAD.MOV.U32 R58, RZ, RZ, R151 ;  /* 0x000000ffff3a7224 */ /* 0x000fe200078e0097 */
[----:B------:R-:W0:Y:S01]  /*5730*/  MUFU.EX2 R50, R50 ;  /* 0x0000003200327308 */ /* 0x000e220000000800 */
[----:B-1----:R-:W-:Y:S01]  /*5740*/  FADD.FTZ R20, R62, R21 ;  /* 0x000000153e147221 */ /* 0x002fe20000010000 */
[----:B------:R-:W-:-:S06]  /*5750*/  IMAD.MOV.U32 R48, RZ, RZ, R151 ;  /* 0x000000ffff307224 */ /* 0x000fcc00078e0097 */
[----:B------:R-:W1:Y:S01]  /*5760*/  MUFU.EX2 R51, R51 ;  /* 0x0000003300337308 */ /* 0x000e620000000800 */
[C---:B--2---:R-:W-:Y:S01]  /*5770*/  FADD.FTZ R21, R63.reuse, R20 ;  /* 0x000000143f157221 */ /* 0x044fe20000010000 */
[----:B------:R-:W-:Y:S01]  /*5780*/  F2FP.BF16.F32.PACK_AB R211, R63, R62 ;  /* 0x0000003e3fd3723e */ /* 0x000fe200000010ff */
[--C-:B------:R-:W-:Y:S02]  /*5790*/  IMAD.MOV.U32 R63, RZ, RZ, R151.reuse ;  /* 0x000000ffff3f7224 */ /* 0x100fe400078e0097 */
[----:B------:R-:W-:-:S03]  /*57a0*/  IMAD.MOV.U32 R62, RZ, RZ, R151 ;  /* 0x000000ffff3e7224 */ /* 0x000fc600078e0097 */
[----:B------:R-:W2:Y:S01]  /*57b0*/  MUFU.EX2 R54, R54 ;  /* 0x0000003600367308 */ /* 0x000ea20000000800 */
[----:B0-----:R-:W-:Y:S01]  /*57c0*/  FADD.FTZ R20, R50, R21 ;  /* 0x0000001532147221 */ /* 0x001fe20000010000 */
[----:B------:R-:W-:Y:S02]  /*57d0*/  VIADD R21, R0, 0x38840 ;  /* 0x0003884000157836 */ /* 0x000fe40000000000 */
[----:B------:R-:W-:Y:S01]  /*57e0*/  FADD.FTZ R0, R40, R57 ;  /* 0x0000003928007221 */ /* 0x000fe20000010000 */
[----:B------:R-:W-:Y:S02]  /*57f0*/  IMAD.MOV.U32 R40, RZ, RZ, R151 ;  /* 0x000000ffff287224 */ /* 0x000fe400078e0097 */
[----:B------:R-:W-:Y:S01]  /*5800*/  PRMT R21, R6, 0x654, R21 ;  /* 0x0000065406157816 */ /* 0x000fe20000000015 */
[----:B------:R-:W0:Y:S01]  /*5810*/  MUFU.EX2 R55, R55 ;  /* 0x0000003700377308 */ /* 0x000e220000000800 */
[----:B-1----:R-:W-:Y:S01]  /*5820*/  FADD.FTZ R57, R51, R20 ;  /* 0x0000001433397221 */ /* 0x002fe20000010000 */
[----:B------:R-:W-:Y:S01]  /*5830*/  FADD.FTZ R61, R41, R0 ;  /* 0x00000000293d7221 */ /* 0x000fe20000010000 */
[----:B------:R0:W-:Y:S01]  /*5840*/  SYNCS.ARRIVE.TRANS64.RED.A1T0 RZ, [R21+URZ], RZ ;  /* 0x000000ff15ff79a7 */ /* 0x0001e2000810043f */
[----:B------:R-:W-:Y:S01]  /*5850*/  F2FP.BF16.F32.PACK_AB R205, R51, R50 ;  /* 0x0000003233cd723e */ /* 0x000fe200000010ff */
[----:B------:R-:W-:-:S02]  /*5860*/  IMAD.MOV.U32 R51, RZ, RZ, R151 ;  /* 0x000000ffff337224 */ /* 0x000fc400078e0097 */
[----:B------:R-:W-:Y:S01]  /*5870*/  FADD.FTZ R20, R44, R61 ;  /* 0x0000003d2c147221 */ /* 0x000fe20000010000 */
[----:B------:R-:W-:Y:S01]  /*5880*/  IMAD.MOV.U32 R61, RZ, RZ, R151 ;  /* 0x000000ffff3d7224 */ /* 0x000fe200078e0097 */
[----:B------:R-:W1:Y:S01]  /*5890*/  MUFU.EX2 R42, R42 ;  /* 0x0000002a002a7308 */ /* 0x000e620000000800 */
[----:B--2---:R-:W-:Y:S01]  /*58a0*/  FADD.FTZ R0, R54, R57 ;  /* 0x0000003936007221 */ /* 0x004fe20000010000 */
[----:B------:R-:W-:Y:S01]  /*58b0*/  FADD.FTZ R57, R45, R20 ;  /* 0x000000142d397221 */ /* 0x000fe20000010000 */
[--C-:B------:R-:W-:Y:S02]  /*58c0*/  IMAD.MOV.U32 R50, RZ, RZ, R151.reuse ;  /* 0x000000ffff327224 */ /* 0x100fe400078e0097 */
[----:B------:R-:W-:Y:S02]  /*58d0*/  IMAD.MOV.U32 R45, RZ, RZ, R151 ;  /* 0x000000ffff2d7224 */ /* 0x000fe400078e0097 */
[----:B------:R-:W-:Y:S01]  /*58e0*/  FADD.FTZ R20, R32, R57 ;  /* 0x0000003920147221 */ /* 0x000fe20000010000 */
[--C-:B------:R-:W-:Y:S01]  /*58f0*/  IMAD.MOV.U32 R57, RZ, RZ, R151.reuse ;  /* 0x000000ffff397224 */ /* 0x100fe200078e0097 */
[----:B------:R-:W2:Y:S01]  /*5900*/  MUFU.EX2 R43, R43 ;  /* 0x0000002b002b7308 */ /* 0x000ea20000000800 */
[----:B0-----:R-:W-:Y:S01]  /*5910*/  FADD.FTZ R21, R55, R0 ;  /* 0x0000000037157221 */ /* 0x001fe20000010000 */
[----:B------:R-:W-:Y:S01]  /*5920*/  FADD.FTZ R31, R33, R20 ;  /* 0x00000014211f7221 */ /* 0x000fe20000010000 */
[----:B------:R-:W-:Y:S01]  /*5930*/  F2FP.BF16.F32.PACK_AB R207, R55, R54 ;  /* 0x0000003637cf723e */ /* 0x000fe200000010ff */
[----:B------:R-:W-:-:S02]  /*5940*/  IMAD.MOV.U32 R55, RZ, RZ, R151 ;  /* 0x000000ffff377224 */ /* 0x000fc400078e0097 */
[----:B------:R-:W-:Y:S01]  /*5950*/  FADD.FTZ R20, R36, R31 ;  /* 0x0000001f24147221 */ /* 0x000fe20000010000 */
[----:B------:R-:W-:Y:S01]  /*5960*/  IMAD.MOV.U32 R54, RZ, RZ, R151 ;  /* 0x000000ffff367224 */ /* 0x000fe200078e0097 */
[----:B------:R-:W0:Y:S01]  /*5970*/  MUFU.EX2 R46, R46 ;  /* 0x0000002e002e7308 */ /* 0x000e220000000800 */
[----:B-1----:R-:W-:Y:S01]  /*5980*/  FADD.FTZ R0, R42, R21 ;  /* 0x000000152a007221 */ /* 0x002fe20000010000 */
[----:B------:R-:W-:Y:S01]  /*5990*/  FADD.FTZ R17, R37, R20 ;  /* 0x0000001425117221 */ /* 0x000fe20000010000 */
[--C-:B------:R-:W-:Y:S02]  /*59a0*/  IMAD.MOV.U32 R44, RZ, RZ, R151.reuse ;  /* 0x000000ffff2c7224 */ /* 0x100fe400078e0097 */
[--C-:B------:R-:W-:Y:S02]  /*59b0*/  IMAD.MOV.U32 R41, RZ, RZ, R151.reuse ;  /* 0x000000ffff297224 */ /* 0x100fe400078e0097 */
[--C-:B------:R-:W-:Y:S01]  /*59c0*/  IMAD.MOV.U32 R37, RZ, RZ, R151.reuse ;  /* 0x000000ffff257224 */ /* 0x100fe200078e0097 */
[----:B------:R-:W1:Y:S01]  /*59d0*/  MUFU.EX2 R47, R47 ;  /* 0x0000002f002f7308 */ /* 0x000e620000000800 */
[C---:B--2---:R-:W-:Y:S01]  /*59e0*/  FADD.FTZ R21, R43.reuse, R0 ;  /* 0x000000002b157221 */ /* 0x044fe20000010000 */
[----:B------:R-:W-:Y:S01]  /*59f0*/  F2FP.BF16.F32.PACK_AB R201, R43, R42 ;  /* 0x0000002a2bc9723e */ /* 0x000fe200000010ff */
[----:B------:R-:W-:-:S02]  /*5a00*/  IMAD.MOV.U32 R43, RZ, RZ, R151 ;  /* 0x000000ffff2b7224 */ /* 0x000fc400078e0097 */
[--C-:B------:R-:W-:Y:S02]  /*5a10*/  IMAD.MOV.U32 R42, RZ, RZ, R151.reuse ;  /* 0x000000ffff2a7224 */ /* 0x100fe400078e0097 */
        /* <DEDUP_REMOVED lines=9> */
[----:B------:R-:W-:-:S02]  /*5ab0*/  IMAD.MOV.U32 R47, RZ, RZ, R151 ;  /* 0x000000ffff2f7224 */ /* 0x000fc400078e0097 */
[----:B------:R-:W-:-:S03]  /*5ac0*/  IMAD.MOV.U32 R46, RZ, RZ, R151 ;  /* 0x000000ffff2e7224 */ /* 0x000fc600078e0097 */
[----:B------:R-:W1:Y:S01]  /*5ad0*/  MUFU.EX2 R38, R38 ;  /* 0x0000002600267308 */ /* 0x000e620000000800 */
[----:B--2---:R-:W-:-:S07]  /*5ae0*/  FADD.FTZ R0, R34, R7 ;  /* 0x0000000722007221 */ /* 0x004fce0000010000 */
[----:B------:R-:W2:Y:S01]  /*5af0*/  MUFU.EX2 R39, R39 ;  /* 0x0000002700277308 */ /* 0x000ea20000000800 */
[C---:B0-----:R-:W-:Y:S01]  /*5b00*/  FADD.FTZ R7, R35.reuse, R0 ;  /* 0x0000000023077221 */ /* 0x041fe20000010000 */
[----:B------:R-:W-:Y:S01]  /*5b10*/  F2FP.BF16.F32.PACK_AB R197, R35, R34 ;  /* 0x0000002223c5723e */ /* 0x000fe200000010ff */
[--C-:B------:R-:W-:Y:S02]  /*5b20*/  IMAD.MOV.U32 R35, RZ, RZ, R151.reuse ;  /* 0x000000ffff237224 */ /* 0x100fe400078e0097 */
[----:B------:R-:W-:-:S03]  /*5b30*/  IMAD.MOV.U32 R34, RZ, RZ, R151 ;  /* 0x000000ffff227224 */ /* 0x000fc600078e0097 */
[----:B------:R-:W0:Y:S01]  /*5b40*/  MUFU.EX2 R26, R26 ;  /* 0x0000001a001a7308 */ /* 0x000e220000000800 */
[----:B-1----:R-:W-:-:S07]  /*5b50*/  FADD.FTZ R0, R38, R7 ;  /* 0x0000000726007221 */ /* 0x002fce0000010000 */
        /* <DEDUP_REMOVED lines=15> */
[C---:B0-----:R-:W-:Y:S01]  /*5c50*/  FADD.FTZ R17, R25.reuse, R20 ;  /* 0x0000001419117221 */ /* 0x041fe20000010000 */
[----:B------:R-:W-:Y:S01]  /*5c60*/  F2FP.BF16.F32.PACK_AB R192, R25, R24 ;  /* 0x0000001819c0723e */ /* 0x000fe200000010ff */
[--C-:B------:R-:W-:Y:S02]  /*5c70*/  IMAD.MOV.U32 R25, RZ, RZ, R151.reuse ;  /* 0x000000ffff197224 */ /* 0x100fe400078e0097 */
[----:B------:R-:W-:-:S03]  /*5c80*/  IMAD.MOV.U32 R24, RZ, RZ, R151 ;  /* 0x000000ffff187224 */ /* 0x000fc600078e0097 */
[----:B------:R0:W3:Y:S01]  /*5c90*/  MUFU.EX2 R195, R2 ;  /* 0x0000000200c37308 */ /* 0x0000e20000000800 */
[----:B-1----:R-:W-:Y:S01]  /*5ca0*/  FADD.FTZ R0, R30, R7 ;  /* 0x000000071e007221 */ /* 0x002fe20000010000 */
[----:B--2---:R-:W-:Y:S01]  /*5cb0*/  FADD.FTZ R20, R28, R17 ;  /* 0x000000111c147221 */ /* 0x004fe20000010000 */
[C---:B------:R-:W-:Y:S01]  /*5cc0*/  F2FP.BF16.F32.PACK_AB R194, R29.reuse, R28 ;  /* 0x0000001c1dc2723e */ /* 0x040fe200000010ff */
[----:B0-----:R-:W-:Y:S01]  /*5cd0*/  IMAD.MOV.U32 R2, RZ, RZ, 0x3f800000 ;  /* 0x3f800000ff027424 */ /* 0x001fe200078e00ff */
[----:B------:R-:W-:Y:S01]  /*5ce0*/  MOV R28, R151 ;  /* 0x00000097001c7202 */ /* 0x000fe20000000f00 */
[----:B------:R-:W-:Y:S01]  /*5cf0*/  FADD.FTZ R17, R29, R20 ;  /* 0x000000141d117221 */ /* 0x000fe20000010000 */
[----:B------:R-:W-:Y:S02]  /*5d00*/  IMAD.MOV.U32 R29, RZ, RZ, R151 ;  /* 0x000000ffff1d7224 */ /* 0x000fe400078e0097 */
[C---:B---3--:R-:W-:Y:S01]  /*5d10*/  FADD.FTZ R7, R195.reuse, R0 ;  /* 0x00000000c3077221 */ /* 0x048fe20000010000 */
[----:B------:R-:W-:Y:S01]  /*5d20*/  F2FP.BF16.F32.PACK_AB R195, R195, R30 ;  /* 0x0000001ec3c3723e */ /* 0x000fe200000010ff */
[----:B------:R-:W-:-:S02]  /*5d30*/  IMAD.MOV.U32 R0, RZ, RZ, 0x3f800000 ;  /* 0x3f800000ff007424 */ /* 0x000fc400078e00ff */
[----:B------:R-:W-:Y:S01]  /*5d40*/  IMAD.MOV.U32 R30, RZ, RZ, R151 ;  /* 0x000000ffff1e7224 */ /* 0x000fe200078e0097 */
[----:B------:R-:W-:Y:S06]  /*5d50*/  @!P1 BRA `(.L_x_188) ;  /* 0x0000003c00e09947 */ /* 0x000fec0003800000 */
[----:B------:R-:W-:Y:S01]  /*5d60*/  R2UR UR4, R16 ;  /* 0x00000000100472ca */ /* 0x000fe200000e0000 */
[----:B------:R-:W-:Y:S01]  /*5d70*/  IMAD.MOV.U32 R21, RZ, RZ, R3 ;  /* 0x000000ffff157224 */ /* 0x000fe200078e0003 */
[----:B------:R-:W-:Y:S01]  /*5d80*/  CS2R R150, SRZ ;  /* 0x0000000000967805 */ /* 0x000fe2000001ff00 */
[----:B------:R-:W-:Y:S01]  /*5d90*/  IMAD.MOV.U32 R20, RZ, RZ, R4 ;  /* 0x000000ffff147224 */ /* 0x000fe200078e0004 */
[----:B------:R-:W-:Y:S01]  /*5da0*/  CS2R R146, SRZ ;  /* 0x0000000000927805 */ /* 0x000fe2000001ff00 */
[----:B------:R-:W-:Y:S01]  /*5db0*/  IMAD.MOV.U32 R2, RZ, RZ, 0x3f800000 ;  /* 0x3f800000ff027424 */ /* 0x000fe200078e00ff */
[----:B------:R-:W-:Y:S02]  /*5dc0*/  CS2R R142, SRZ ;  /* 0x00000000008e7805 */ /* 0x000fe4000001ff00 */
[----:B------:R-:W-:Y:S02]  /*5dd0*/  CS2R R138, SRZ ;  /* 0x00000000008a7805 */ /* 0x000fe4000001ff00 */
[----:B------:R-:W-:-:S02]  /*5de0*/  CS2R R134, SRZ ;  /* 0x0000000000867805 */ /* 0x000fc4000001ff00 */
[----:B------:R-:W-:Y:S02]  /*5df0*/  CS2R R130, SRZ ;  /* 0x0000000000827805 */ /* 0x000fe4000001ff00 */
[----:B------:R-:W-:Y:S02]  /*5e00*/  CS2R R126, SRZ ;  /* 0x00000000007e7805 */ /* 0x000fe4000001ff00 */
[----:B------:R-:W-:Y:S02]  /*5e10*/  CS2R R122, SRZ ;  /* 0x00000000007a7805 */ /* 0x000fe4000001ff00 */
[----:B------:R-:W-:Y:S01]  /*5e20*/  CS2R R118, SRZ ;  /* 0x0000000000767805 */ /* 0x000fe2000001ff00 */
[----:B------:R-:W-:Y:S01]  /*5e30*/  IMAD.U32 R229, RZ, RZ, UR4 ;  /* 0x00000004ffe57e24 */ /* 0x000fe2000f8e00ff */
        /* <DEDUP_REMOVED lines=54> */
[----:B------:R-:W-:Y:S01]  /*61a0*/  CS2R R24, SRZ ;  /* 0x0000000000187805 */ /* 0x000fe2000001ff00 */
[----:B------:R-:W-:Y:S01]  /*61b0*/  IMAD.U32 R228, RZ, RZ, UR60 ;  /* 0x0000003cffe47e24 */ /* 0x000fe2000f8e00ff */
[----:B------:R-:W-:-:S06]  /*61c0*/  UMOV UR60, UR38 ;  /* 0x00000026003c7c82 */ /* 0x000fcc0008000000 */
.L_x_199:
[----:B------:R-:W-:Y:S01]  /*61d0*/  R2UR UR5, R229 ;  /* 0x00000000e50572ca */ /* 0x000fe200000e0000 */
[----:B------:R-:W-:-:S04]  /*61e0*/  UISETP.NE.AND UP0, UPT, UR60, 0x1, UPT ;  /* 0x000000013c00788c */ /* 0x000fc8000bf05270 */
[----:B------:R-:W-:-:S08]  /*61f0*/  USEL UR4, URZ, 0x1, UP0 ;  /* 0x000000013f047887 */ /* 0x000fd00008000000 */
[----:B------:R-:W-:-:S06]  /*6200*/  ULOP3.LUT UR4, UR5, UR4, URZ, 0x3c, !UPT ;  /* 0x0000000405047292 */ /* 0x000fcc000f8e3c3f */
[----:B------:R-:W-:Y:S01]  /*6210*/  IMAD.U32 R16, RZ, RZ, UR4 ;  /* 0x00000004ff107e24 */ /* 0x000fe2000f8e00ff */
[----:B------:R-:W-:Y:S06]  /*6220*/  @!P0 BRA `(.L_x_189) ;  /* 0x0000000000048947 */ /* 0x000fec0003800000 */
[----:B------:R-:W-:Y:S01]  /*6230*/  BPT.TRAP 0x1 ;  /* 0x000000040000795c */ /* 0x000fe20000300000 */
.L_x_189:
[----:B------:R-:W0:Y:S01]  /*6240*/  S2UR UR4, SR_CgaCtaId ;  /* 0x00000000000479c3 */ /* 0x000e220000008800 */
[----:B------:R-:W-:Y:S01]  /*6250*/  MOV R5, 0x400 ;  /* 0x0000040000057802 */ /* 0x000fe20000000f00 */
[----:B------:R-:W-:Y:S01]  /*6260*/  UIADD3 UR38, UR60, 0x1, URZ ;  /* 0x000000013c267890 */ /* 0x000fe2000fffe03f */
[----:B------:R-:W-:-:S03]  /*6270*/  R2UR UR5, R16 ;  /* 0x00000000100572ca */ /* 0x000fc600000e0000 */
[----:B------:R-:W-:-:S04]  /*6280*/  UISETP.NE.AND UP0, UPT, UR38, 0x2, UPT ;  /* 0x000000022600788c */ /* 0x000fc8000bf05270 */
[----:B------:R-:W-:-:S06]  /*6290*/  USEL UR38, UR38, URZ, UP0 ;  /* 0x0000003f26267287 */ /* 0x000fcc0008000000 */
[----:B------:R-:W-:-:S05]  /*62a0*/  IMAD.U32 R3, RZ, RZ, UR5 ;  /* 0x00000005ff037e24 */ /* 0x000fca000f8e00ff */
[----:B------:R-:W-:Y:S01]  /*62b0*/  SHF.L.U32 R3, R3, 0x1f, RZ ;  /* 0x0000001f03037819 */ /* 0x000fe200000006ff */
[----:B0-----:R-:W-:-:S05]  /*62c0*/  IMAD.U32 R6, RZ, RZ, UR4 ;  /* 0x00000004ff067e24 */ /* 0x001fca000f8e00ff */
[----:B------:R-:W-:-:S04]  /*62d0*/  LEA R5, R6, R5, 0x18 ;  /* 0x0000000506057211 */ /* 0x000fc800078ec0ff */
[----:B------:R-:W-:-:S13]  /*62e0*/  R2UR UR61, R5 ;  /* 0x00000000053d72ca */ /* 0x000fda00000e0000 */
[----:B------:R-:W-:-:S09]  /*62f0*/  ULEA UR61, UR38, UR61, 0x3 ;  /* 0x0000003d263d7291 */ /* 0x000fd2000f8e183f */
[----:B------:R0:W1:Y:S01]  /*6300*/  SYNCS.PHASECHK.TRANS64.TRYWAIT P1, [UR61+0x38830], R3 ;  /* 0x03883003ff0075a7 */ /* 0x000062000802017d */
[----:B------:R-:W-:Y:S05]  /*6310*/  @!P0 BRA `(.L_x_190) ;  /* 0x0000000000048947 */ /* 0x000fea0003800000 */
[----:B------:R-:W-:Y:S01]  /*6320*/  BPT.TRAP 0x1 ;  /* 0x000000040000795c */ /* 0x000fe20000300000 */
.L_x_190:
[----:B-1----:R-:W-:Y:S05]  /*6330*/  @P1 BRA `(.L_x_191) ;  /* 0x0000000000081947 */ /* 0x002fea0003800000 */
[----:B------:R-:W1:Y:S02]  /*6340*/  SYNCS.PHASECHK.TRANS64.TRYWAIT P1, [UR61+0x38830], R3 ;  /* 0x03883003ff0075a7 */ /* 0x000e64000802017d */
[----:B-1----:R-:W-:Y:S05]  /*6350*/  @!P1 BRA `(.L_x_192) ;  /* 0x000000f800309947 */ /* 0x002fea0003800000 */
.L_x_191:
[----:B------:R-:W-:Y:S01]  /*6360*/  R2UR UR10, R18 ;  /* 0x00000000120a72ca */ /* 0x000fe200000e0000 */
[----:B------:R-:W-:Y:S01]  /*6370*/  UIMAD UR4, UR38, 0xa00, UR39 ;  /* 0x00000a00260478a4 */ /* 0x000fe2000f8e0227 */
[----:B------:R-:W-:Y:S01]  /*6380*/  R2UR UR11, R19 ;  /* 0x00000000130b72ca */ /* 0x000fe200000e0000 */
[----:B------:R-:W-:Y:S01]  /*6390*/  WARPGROUP.ARRIVE ;  /* 0x00000000000079c5 */ /* 0x000fe20000000000 */
[----:B------:R-:W-:Y:S01]  /*63a0*/  UMOV UR59, 0x40000040 ;  /* 0x40000040003b7882 */ /* 0x000fe20000000000 */
[----:B------:R-:W-:Y:S01]  /*63b0*/  UIADD3 UR6, UR4, 0x80, URZ ;  /* 0x0000008004067890 */ /* 0x000fe2000fffe03f */
[----:B------:R-:W-:Y:S01]  /*63c0*/  R2UR UR18, R14 ;  /* 0x000000000e1272ca */ /* 0x000fe200000e0000 */
[----:B------:R-:W-:Y:S01]  /*63d0*/  UIADD3 UR5, UR4, 0x100, URZ ;  /* 0x0000010004057890 */ /* 0x000fe2000fffe03f */
[----:B------:R-:W-:Y:S01]  /*63e0*/  R2UR UR19, R15 ;  /* 0x000000000f1372ca */ /* 0x000fe200000e0000 */
[----:B------:R-:W-:Y:S01]  /*63f0*/  UMOV UR58, UR4 ;  /* 0x00000004003a7c82 */ /* 0x000fe20008000000 */
[----:B------:R-:W-:Y:S01]  /*6400*/  R2UR UR14, R12 ;  /* 0x000000000c0e72ca */ /* 0x000fe200000e0000 */
[----:B------:R-:W-:Y:S01]  /*6410*/  UIADD3 UR22, UR4, 0x286, URZ ;  /* 0x0000028604167890 */ /* 0x000fe2000fffe03f */
[----:B------:R-:W-:Y:S01]  /*6420*/  R2UR UR15, R13 ;  /* 0x000000000d0f72ca */ /* 0x000fe200000e0000 */
[----:B------:R-:W-:Y:S01]  /*6430*/  UMOV UR56, UR10 ;  /* 0x0000000a00387c82 */ /* 0x000fe20008000000 */
[----:B------:R-:W-:Y:S01]  /*6440*/  UMOV UR23, 0x40000040 ;  /* 0x4000004000177882 */ /* 0x000fe20000000000 */
[----:B------:R-:W-:Y:S01]  /*6450*/  UMOV UR57, UR11 ;  /* 0x0000000b00397c82 */ /* 0x000fe20008000000 */
[----:B------:R-:W-:Y:S01]  /*6460*/  UIADD3 UR26, UR4, 0x500, URZ ;  /* 0x00000500041a7890 */ /* 0x000fe2000fffe03f */
[----:B------:R-:W-:Y:S01]  /*6470*/  HGMMA.64x16x16.F32.BF16 R184, gdesc[UR56], RZ, !UPT, gsb0 ;  /* 0x0020000038b879f0 */ /* 0x000fe2000c0018ff */
[----:B------:R-:W-:Y:S01]  /*6480*/  UMOV UR56, UR10 ;  /* 0x0000000a00387c82 */ /* 0x000fe20008000000 */
        /* <DEDUP_REMOVED lines=58> */
[----:B------:R-:W-:Y:S01]  /*6830*/  UMOV UR56, UR10 ;  /* 0x0000000a00387c82 */ /* 0x000fe20008000000 */
[----:B------:R-:W-:Y:S01]  /*6840*/  UMOV UR57, UR11 ;  /* 0x0000000b00397c82 */ /* 0x000fe20008000000 */
[----:B------:R-:W-:Y:S01]  /*6850*/  UMOV UR58, UR5 ;  /* 0x00000005003a7c82 */ /* 0x000fe20008000000 */
[----:B------:R-:W-:Y:S01]  /*6860*/  UMOV UR59, 0x40000040 ;  /* 0x40000040003b7882 */ /* 0x000fe20000000000 */
        /* <DEDUP_REMOVED lines=101> */
[----:B------:R-:W-:-:S06]  /*6ec0*/  WARPGROUP.ARRIVE ;  /* 0x00000000000079c5 */ /* 0x000fcc0000000000 */
[----:B------:R-:W-:Y:S01]  /*6ed0*/  HGMMA.64x16x16.F32.BF16 R160, gdesc[UR56], RZ, !UPT, gsb0 ;  /* 0x0020000038a079f0 */ /* 0x000fe2000c0018ff */
[----:B------:R-:W-:Y:S01]  /*6ee0*/  UMOV UR56, UR10 ;  /* 0x0000000a00387c82 */ /* 0x000fe20008000000 */
[----:B------:R-:W-:Y:S01]  /*6ef0*/  UMOV UR57, UR11 ;  /* 0x0000000b00397c82 */ /* 0x000fe20008000000 */
[----:B------:R-:W-:Y:S01]  /*6f00*/  UMOV UR58, UR5 ;  /* 0x00000005003a7c82 */ /* 0x000fe20008000000 */
[----:B------:R-:W-:Y:S01]  /*6f10*/  UMOV UR59, 0x40000040 ;  /* 0x40000040003b7882 */ /* 0x000fe20000000000 */
[----:B------:R-:W-:Y:S01]  /*6f20*/  UIADD3 UR5, UR4, 0x102, URZ ;  /* 0x0000010204057890 */ /* 0x000fe2000fffe03f */
[----:B------:R-:W-:Y:S02]  /*6f30*/  R2UR UR10, R10 ;  /* 0x000000000a0a72ca */ /* 0x000fe400000e0000 */
[----:B------:R-:W-:Y:S01]  /*6f40*/  R2UR UR11, R11 ;  /* 0x000000000b0b72ca */ /* 0x000fe200000e0000 */
        /* <DEDUP_REMOVED lines=39> */
[----:B------:R-:W-:Y:S01]  /*71c0*/  UIADD3 UR18, UR4, 0x284, URZ ;  /* 0x0000028404127890 */ /* 0x000fe2000fffe03f */
        /* <DEDUP_REMOVED lines=143> */
[----:B------:R-:W-:Y:S02]  /*7ac0*/  R2UR UR14, R8 ;  /* 0x00000000080e72ca */ /* 0x000fe400000e0000 */
[----:B------:R-:W-:-:S11]  /*7ad0*/  R2UR UR15, R9 ;  /* 0x00000000090f72ca */ /* 0x000fd600000e0000 */
        /* <DEDUP_REMOVED lines=252> */
[----:B------:R-:W-:-:S03]  /*8aa0*/  UIADD3 UR6, UR4, 0x906, URZ ;  /* 0x0000090604067890 */ /* 0x000fc6000fffe03f */
        /* <DEDUP_REMOVED lines=25> */
.L_x_193:
[----:B------:R-:W-:Y:S01]  /*8c40*/  R2UR UR4, R229 ;  /* 0x00000000e50472ca */ /* 0x000fe200000e0000 */
[----:B------:R-:W-:-:S04]  /*8c50*/  IMAD.U32 R229, RZ, RZ, UR60 ;  /* 0x0000003cffe57e24 */ /* 0x000fc8000f8e00ff */
[----:B------:R-:W-:-:S08]  /*8c60*/  IMAD R229, R229, 0x8, R5 ;  /* 0x00000008e5e57824 */ /* 0x000fd000078e0205 */
[----:B------:R-:W-:-:S05]  /*8c70*/  IMAD.U32 R0, RZ, RZ, UR4 ;  /* 0x00000004ff007e24 */ /* 0x000fca000f8e00ff */
[----:B------:R-:W-:-:S04]  /*8c80*/  SHF.L.U32 R0, R0, 0x1f, RZ ;  /* 0x0000001f00007819 */ /* 0x000fc800000006ff */
[----:B------:R2:W3:Y:S01]  /*8c90*/  SYNCS.PHASECHK.TRANS64.TRYWAIT P1, [R229+URZ+0x38850], R0 ;  /* 0x03885000e50075a7 */ /* 0x0004e2000802017f */
[----:B------:R-:W-:Y:S05]  /*8ca0*/  @!P0 BRA `(.L_x_194) ;  /* 0x0000000000048947 */ /* 0x000fea0003800000 */
[----:B------:R-:W-:Y:S01]  /*8cb0*/  BPT.TRAP 0x1 ;  /* 0x000000040000795c */ /* 0x000fe20000300000 */
.L_x_194:
[----:B---3--:R-:W-:Y:S05]  /*8cc0*/  @P1 BRA `(.L_x_195) ;  /* 0x0000000000081947 */ /* 0x008fea0003800000 */
[----:B------:R-:W3:Y:S02]  /*8cd0*/  SYNCS.PHASECHK.TRANS64.TRYWAIT P1, [R229+URZ+0x38850], R0 ;  /* 0x03885000e50075a7 */ /* 0x000ee4000802017f */
[----:B---3--:R-:W-:Y:S05]  /*8ce0*/  @!P1 BRA `(.L_x_196) ;  /* 0x000000cc00e49947 */ /* 0x008fea0003800000 */
.L_x_195:
[----:B------:R-:W-:Y:S01]  /*8cf0*/  R2UR UR4, R5 ;  /* 0x00000000050472ca */ /* 0x000fe200000e0000 */
[----:B------:R-:W-:Y:S01]  /*8d00*/  WARPGROUP.ARRIVE ;  /* 0x00000000000079c5 */ /* 0x000fe20000000000 */
[----:B------:R-:W-:-:S11]  /*8d10*/  UMOV UR7, 0x40000040 ;  /* 0x4000004000077882 */ /* 0x000fd60000000000 */
        /* <DEDUP_REMOVED lines=34> */
.L_x_197:
[----:B--23--:R-:W-:Y:S01]  /*8f40*/  FMNMX.FTZ R0, R184, R20, !PT ;  /* 0x00000014b8007209 */ /* 0x00cfe20007810000 */
[----:B------:R-:W-:Y:S01]  /*8f50*/  ULDC UR4, c[0x0][0x988] ;  /* 0x0002620000047ab9 */ /* 0x000fe20000000800 */
[----:B------:R-:W-:Y:S01]  /*8f60*/  R2UR UR5, R6 ;  /* 0x00000000060572ca */ /* 0x000fe200000e0000 */
[----:B------:R-:W-:Y:S01]  /*8f70*/  UIADD3 UR61, UR61, 0x38840, URZ ;  /* 0x000388403d3d7890 */ /* 0x000fe2000fffe03f */
[----:B------:R-:W-:-:S04]  /*8f80*/  FMNMX.FTZ R0, R185, R0, !PT ;  /* 0x00000000b9007209 */ /* 0x000fc80007810000 */
[----:B------:R-:W-:-:S04]  /*8f90*/  FMNMX.FTZ R0, R188, R0, !PT ;  /* 0x00000000bc007209 */ /* 0x000fc80007810000 */
[----:B------:R-:W-:-:S03]  /*8fa0*/  FMNMX.FTZ R0, R189, R0, !PT ;  /* 0x00000000bd007209 */ /* 0x000fc60007810000 */
[----:B------:R-:W-:Y:S01]  /*8fb0*/  UPRMT UR61, UR5, 0x654, UR61 ;  /* 0x00000654053d7896 */ /* 0x000fe2000800003d */
[----:B------:R-:W-:-:S04]  /*8fc0*/  FMNMX.FTZ R0, R176, R0, !PT ;  /* 0x00000000b0007209 */ /* 0x000fc80007810000 */
[----:B------:R-:W-:-:S04]  /*8fd0*/  FMNMX.FTZ R0, R177, R0, !PT ;  /* 0x00000000b1007209 */ /* 0x000fc80007810000 */
[----:B------:R-:W-:Y:S01]  /*8fe0*/  FMNMX.FTZ R0, R180, R0, !PT ;  /* 0x00000000b4007209 */ /* 0x000fe20007810000 */
[----:B------:R-:W-:Y:S03]  /*8ff0*/  SYNCS.ARRIVE.TRANS64.RED.A1T0 RZ, [UR61], RZ ;  /* 0x000000ffffff79a7 */ /* 0x000fe6000810043d */
[----:B------:R-:W-:-:S04]  /*9000*/  FMNMX.FTZ R0, R181, R0, !PT ;  /* 0x00000000b5007209 */ /* 0x000fc80007810000 */
        /* <DEDUP_REMOVED lines=11> */
[----:B------:R-:W-:-:S05]  /*90c0*/  FMNMX.FTZ R0, R157, R0, !PT ;  /* 0x000000009d007209 */ /* 0x000fca0007810000 */
[----:B------:R-:W2:Y:S02]  /*90d0*/  SHFL.BFLY PT, R2, R0, 0x2, 0x1f ;  /* 0x0c401f0000027f89 */ /* 0x000ea400000e0000 */
[----:B--2---:R-:W-:Y:S02]  /*90e0*/  FMNMX.FTZ R2, R0, R2, !PT ;  /* 0x0000000200027209 */ /* 0x004fe40007810000 */
[----:B------:R-:W-:-:S03]  /*90f0*/  FMNMX.FTZ R0, R186, R21, !PT ;  /* 0x00000015ba007209 */ /* 0x000fc60007810000 */
[----:B-1----:R-:W1:Y:S01]  /*9100*/  SHFL.BFLY PT, R4, R2, 0x1, 0x1f ;  /* 0x0c201f0002047f89 */ /* 0x002e6200000e0000 */
[----:B------:R-:W-:-:S04]  /*9110*/  FMNMX.FTZ R0, R187, R0, !PT ;  /* 0x00000000bb007209 */ /* 0x000fc80007810000 */
[----:B------:R-:W-:-:S04]  /*9120*/  FMNMX.FTZ R0, R190, R0, !PT ;  /* 0x00000000be007209 */ /* 0x000fc80007810000 */
[----:B------:R-:W-:-:S04]  /*9130*/  FMNMX.FTZ R0, R191, R0, !PT ;  /* 0x00000000bf007209 */ /* 0x000fc80007810000 */
[----:B------:R-:W-:-:S04]  /*9140*/  FMNMX.FTZ R0, R178, R0, !PT ;  /* 0x00000000b2007209 */ /* 0x000fc80007810000 */
[----:B------:R-:W-:-:S04]  /*9150*/  FMNMX.FTZ R0, R179, R0, !PT ;  /* 0x00000000b3007209 */ /* 0x000fc80007810000 */
[----:B------:R-:W-:Y:S02]  /*9160*/  FMNMX.FTZ R0, R182, R0, !PT ;  /* 0x00000000b6007209 */ /* 0x000fe40007810000 */
[----:B-1----:R-:W-:Y:S02]  /*9170*/  FMNMX.FTZ R4, R2, R4, !PT ;  /* 0x0000000402047209 */ /* 0x002fe40007810000 */
[----:B------:R-:W-:-:S03]  /*9180*/  FMNMX.FTZ R0, R183, R0, !PT ;  /* 0x00000000b7007209 */ /* 0x000fc60007810000 */
[----:B------:R-:W-:Y:S01]  /*9190*/  FMUL.FTZ R192, R4, UR4 ;  /* 0x0000000404c07c20 */ /* 0x000fe20008410000 */
[----:B------:R-:W-:-:S03]  /*91a0*/  FMNMX.FTZ R0, R170, R0, !PT ;  /* 0x00000000aa007209 */ /* 0x000fc60007810000 */
        /* <DEDUP_REMOVED lines=31> */
[----:B------:R-:W-:-:S02]  /*93a0*/  FFMA.FTZ R157, R157, UR4, -R192 ;  /* 0x000000049d9d7c23 */ /* 0x000fc400080108c0 */
[----:B------:R-:W-:-:S04]  /*93b0*/  FMNMX.FTZ R0, R155, R0, !PT ;  /* 0x000000009b007209 */ /* 0x000fc80007810000 */
[----:B------:R-:W-:Y:S01]  /*93c0*/  FMNMX.FTZ R0, R158, R0, !PT ;  /* 0x000000009e007209 */ /* 0x000fe20007810000 */
[----:B------:R-:W-:Y:S03]  /*93d0*/  MUFU.EX2 R176, R176 ;  /* 0x000000b000b07308 */ /* 0x000fe60000000800 */
[----:B------:R-:W-:-:S05]  /*93e0*/  FMNMX.FTZ R0, R159, R0, !PT ;  /* 0x000000009f007209 */ /* 0x000fca0007810000 */
[----:B------:R-:W1:Y:S01]  /*93f0*/  SHFL.BFLY PT, R2, R0, 0x2, 0x1f ;  /* 0x0c401f0000027f89 */ /* 0x000e6200000e0000 */
[----:B------:R-:W-:Y:S08]  /*9400*/  MUFU.EX2 R177, R177 ;  /* 0x000000b100b17308 */ /* 0x000ff00000000800 */
[----:B------:R-:W-:Y:S08]  /*9410*/  MUFU.EX2 R180, R180 ;  /* 0x000000b400b47308 */ /* 0x000ff00000000800 */
[----:B------:R-:W-:Y:S01]  /*9420*/  MUFU.EX2 R181, R181 ;  /* 0x000000b500b57308 */ /* 0x000fe20000000800 */
[----:B-1----:R-:W-:Y:S01]  /*9430*/  FMNMX.FTZ R2, R0, R2, !PT ;  /* 0x0000000200027209 */ /* 0x002fe20007810000 */
[----:B------:R-:W-:-:S06]  /*9440*/  FADD.FTZ R0, -R4, R20 ;  /* 0x0000001404007221 */ /* 0x000fcc0000010100 */
[----:B------:R-:W-:Y:S01]  /*9450*/  MUFU.EX2 R168, R168 ;  /* 0x000000a800a87308 */ /* 0x000fe20000000800 */
[----:B0-----:R-:W0:Y:S01]  /*9460*/  SHFL.BFLY PT, R3, R2, 0x1, 0x1f ;  /* 0x0c201f0002037f89 */ /* 0x001e2200000e0000 */
[----:B------:R-:W-:-:S06]  /*9470*/  FMUL.FTZ R0, R0, UR4 ;  /* 0x0000000400007c20 */ /* 0x000fcc0008410000 */
[----:B------:R-:W-:Y:S08]  /*9480*/  MUFU.EX2 R169, R169 ;  /* 0x000000a900a97308 */ /* 0x000ff00000000800 */
[----:B------:R-:W1:Y:S08]  /*9490*/  MUFU.EX2 R0, R0 ;  /* 0x0000000000007308 */ /* 0x000e700000000800 */
[----:B------:R-:W-:Y:S01]  /*94a0*/  MUFU.EX2 R172, R172 ;  /* 0x000000ac00ac7308 */ /* 0x000fe20000000800 */
[----:B0-----:R-:W-:-:S05]  /*94b0*/  FMNMX.FTZ R3, R2, R3, !PT ;  /* 0x0000000302037209 */ /* 0x001fca0007810000 */
[C---:B------:R-:W-:Y:S01]  /*94c0*/  FADD.FTZ R2, -R3.reuse, R21 ;  /* 0x0000001503027221 */ /* 0x040fe20000010100 */
[----:B------:R-:W-:Y:S01]  /*94d0*/  FMUL.FTZ R20, R3, UR4 ;  /* 0x0000000403147c20 */ /* 0x000fe20008410000 */
[----:B-1----:R-:W-:Y:S01]  /*94e0*/  FFMA.FTZ R17, R0, R17, R184 ;  /* 0x0000001100117223 */ /* 0x002fe200000100b8 */
[----:B------:R-:W-:Y:S01]  /*94f0*/  MUFU.EX2 R173, R173 ;  /* 0x000000ad00ad7308 */ /* 0x000fe20000000800 */
[----:B------:R-:W-:Y:S01]  /*9500*/  FMUL.FTZ R2, R2, UR4 ;  /* 0x0000000402027c20 */ /* 0x000fe20008410000 */
        /* <DEDUP_REMOVED lines=13> */
[--C-:B------:R-:W-:Y:S01]  /*95e0*/  FFMA.FTZ R162, R162, UR4, -R20.reuse ;  /* 0x00000004a2a27c23 */ /* 0x100fe20008010814 */
[----:B------:R-:W0:Y:S01]  /*95f0*/  MUFU.EX2 R186, R186 ;  /* 0x000000ba00ba7308 */ /* 0x000e220000000800 */
[--C-:B------:R-:W-:Y:S01]  /*9600*/  FFMA.FTZ R163, R163, UR4, -R20.reuse ;  /* 0x00000004a3a37c23 */ /* 0x100fe20008010814 */
[--C-:B------:R-:W-:Y:S01]  /*9610*/  FFMA.FTZ R166, R166, UR4, -R20.reuse ;  /* 0x00000004a6a67c23 */ /* 0x100fe20008010814 */
[--C-:B------:R-:W-:Y:S01]  /*9620*/  FFMA.FTZ R167, R167, UR4, -R20.reuse ;  /* 0x00000004a7a77c23 */ /* 0x100fe20008010814 */
[--C-:B------:R-:W-:Y:S01]  /*9630*/  FFMA.FTZ R154, R154, UR4, -R20.reuse ;  /* 0x000000049a9a7c23 */ /* 0x100fe20008010814 */
[--C-:B------:R-:W-:Y:S01]  /*9640*/  FFMA.FTZ R155, R155, UR4, -R20.reuse ;  /* 0x000000049b9b7c23 */ /* 0x100fe20008010814 */
[--C-:B------:R-:W-:Y:S01]  /*9650*/  FFMA.FTZ R158, R158, UR4, -R20.reuse ;  /* 0x000000049e9e7c23 */ /* 0x100fe20008010814 */
[----:B------:R-:W-:Y:S01]  /*9660*/  FFMA.FTZ R195, R159, UR4, -R20 ;  /* 0x000000049fc37c23 */ /* 0x000fe20008010814 */
[----:B------:R-:W1:Y:S01]  /*9670*/  MUFU.EX2 R187, R187 ;  /* 0x000000bb00bb7308 */ /* 0x000e620000000800 */
[----:B------:R-:W-:-:S07]  /*9680*/  FADD.FTZ R17, R185, R17 ;  /* 0x00000011b9117221 */ /* 0x000fce0000010000 */
[----:B------:R-:W2:Y:S01]  /*9690*/  MUFU.EX2 R190, R190 ;  /* 0x000000be00be7308 */ /* 0x000ea20000000800 */
[----:B0-----:R-:W-:-:S07]  /*96a0*/  FFMA.FTZ R7, R2, R7, R186 ;  /* 0x0000000702077223 */ /* 0x001fce00000100ba */
[----:B------:R-:W0:Y:S01]  /*96b0*/  MUFU.EX2 R191, R191 ;  /* 0x000000bf00bf7308 */ /* 0x000e220000000800 */
[----:B-1----:R-:W-:Y:S01]  /*96c0*/  FADD.FTZ R20, R187, R7 ;  /* 0x00000007bb147221 */ /* 0x002fe20000010000 */
[----:B------:R-:W-:-:S04]  /*96d0*/  FADD.FTZ R7, R188, R17 ;  /* 0x00000011bc077221 */ /* 0x000fc80000010000 */
[----:B------:R-:W-:Y:S02]  /*96e0*/  FADD.FTZ R7, R189, R7 ;  /* 0x00000007bd077221 */ /* 0x000fe40000010000 */
[----:B------:R-:W1:Y:S01]  /*96f0*/  MUFU.EX2 R178, R178 ;  /* 0x000000b200b27308 */ /* 0x000e620000000800 */
[----:B--2---:R-:W-:Y:S01]  /*9700*/  FADD.FTZ R17, R190, R20 ;  /* 0x00000014be117221 */ /* 0x004fe20000010000 */
[----:B------:R-:W-:-:S04]  /*9710*/  FADD.FTZ R7, R176, R7 ;  /* 0x00000007b0077221 */ /* 0x000fc80000010000 */
[----:B------:R-:W-:Y:S02]  /*9720*/  FADD.FTZ R7, R177, R7 ;  /* 0x00000007b1077221 */ /* 0x000fe40000010000 */
[----:B------:R-:W2:Y:S01]  /*9730*/  MUFU.EX2 R179, R179 ;  /* 0x000000b300b37308 */ /* 0x000ea20000000800 */
[----:B0-----:R-:W-:Y:S01]  /*9740*/  FADD.FTZ R17, R191, R17 ;  /* 0x00000011bf117221 */ /* 0x001fe20000010000 */
[----:B------:R-:W-:-:S04]  /*9750*/  FADD.FTZ R7, R180, R7 ;  /* 0x00000007b4077221 */ /* 0x000fc80000010000 */
[----:B------:R-:W-:Y:S02]  /*9760*/  FADD.FTZ R7, R181, R7 ;  /* 0x00000007b5077221 */ /* 0x000fe40000010000 */
        /* <DEDUP_REMOVED lines=47> */
[----:B-1----:R-:W-:Y:S01]  /*9a60*/  FADD.FTZ R20, R158, R17 ;  /* 0x000000119e147221 */ /* 0x002fe20000010000 */
[----:B--2---:R-:W-:-:S03]  /*9a70*/  FADD.FTZ R17, R157, R7 ;  /* 0x000000079d117221 */ /* 0x004fc60000010000 */
[----:B0-----:R-:W-:Y:S01]  /*9a80*/  FADD.FTZ R7, R195, R20 ;  /* 0x00000014c3077221 */ /* 0x001fe20000010000 */
[----:B------:R-:W-:Y:S06]  /*9a90*/  @!P0 BRA `(.L_x_198) ;  /* 0x0000000000048947 */ /* 0x000fec0003800000 */
[----:B------:R-:W-:Y:S01]  /*9aa0*/  BPT.TRAP 0x1 ;  /* 0x000000040000795c */ /* 0x000fe20000300000 */
.L_x_198:
[----:B------:R-:W-:Y:S01]  /*9ab0*/  R2UR UR6, R22 ;  /* 0x00000000160672ca */ /* 0x000fe200000e0000 */
[----:B------:R-:W-:Y:S01]  /*9ac0*/  VIADD R229, R229, 0x38860 ;  /* 0x00038860e5e57836 */ /* 0x000fe20000000000 */
[----:B------:R-:W-:Y:S01]  /*9ad0*/  R2UR UR5, R228 ;  /* 0x00000000e40572ca */ /* 0x000fe200000e0000 */
[----:B------:R-:W-:Y:S01]  /*9ae0*/  UMOV UR60, UR38 ;  /* 0x00000026003c7c82 */ /* 0x000fe20008000000 */
[----:B------:R-:W-:Y:S01]  /*9af0*/  F2FP.BF16.F32.PACK_AB R208, R185, R184 ;  /* 0x000000b8b9d0723e */ /* 0x000fe200000010ff */
[----:B------:R-:W-:Y:S01]  /*9b00*/  IMAD.MOV.U32 R21, RZ, RZ, R3 ;  /* 0x000000ffff157224 */ /* 0x000fe200078e0003 */
[----:B------:R-:W-:Y:S01]  /*9b10*/  PRMT R229, R6, 0x654, R229 ;  /* 0x0000065406e57816 */ /* 0x000fe200000000e5 */
[----:B------:R-:W-:Y:S01]  /*9b20*/  IMAD.MOV.U32 R20, RZ, RZ, R4 ;  /* 0x000000ffff147224 */ /* 0x000fe200078e0004 */
[----:B------:R-:W-:Y:S02]  /*9b30*/  F2FP.BF16.F32.PACK_AB R209, R187, R186 ;  /* 0x000000babbd1723e */ /* 0x000fe400000010ff */
[----:B------:R0:W-:Y:S01]  /*9b40*/  SYNCS.ARRIVE.TRANS64.RED.A1T0 RZ, [R229+URZ], RZ ;  /* 0x000000ffe5ff79a7 */ /* 0x0001e2000810043f */
[----:B------:R-:W-:-:S02]  /*9b50*/  F2FP.BF16.F32.PACK_AB R210, R189, R188 ;  /* 0x000000bcbdd2723e */ /* 0x000fc400000010ff */
[----:B------:R-:W-:Y:S02]  /*9b60*/  F2FP.BF16.F32.PACK_AB R211, R191, R190 ;  /* 0x000000bebfd3723e */ /* 0x000fe400000010ff */
[----:B------:R-:W-:Y:S01]  /*9b70*/  UISETP.GT.AND UP0, UPT, UR5, UR6, UPT ;  /* 0x000000060500728c */ /* 0x000fe2000bf04270 */
[----:B------:R-:W-:Y:S01]  /*9b80*/  R2UR UR6, R16 ;  /* 0x00000000100672ca */ /* 0x000fe200000e0000 */
[----:B------:R-:W-:Y:S01]  /*9b90*/  UIADD3 UR5, UR5, -0x1, URZ ;  /* 0xffffffff05057890 */ /* 0x000fe2000fffe03f */
[----:B------:R-:W-:Y:S02]  /*9ba0*/  F2FP.BF16.F32.PACK_AB R204, R177, R176 ;  /* 0x000000b0b1cc723e */ /* 0x000fe400000010ff */
[----:B------:R-:W-:Y:S02]  /*9bb0*/  F2FP.BF16.F32.PACK_AB R205, R179, R178 ;  /* 0x000000b2b3cd723e */ /* 0x000fe400000010ff */
[----:B------:R-:W-:Y:S01]  /*9bc0*/  PLOP3.LUT P1, PT, PT, PT, UP0, 0x80, 0x0 ;  /* 0x000000000000781c */ /* 0x000fe20003f2f008 */
[----:B------:R-:W-:Y:S01]  /*9bd0*/  IMAD.U32 R228, RZ, RZ, UR5 ;  /* 0x00000005ffe47e24 */ /* 0x000fe2000f8e00ff */
[----:B------:R-:W-:-:S02]  /*9be0*/  F2FP.BF16.F32.PACK_AB R206, R181, R180 ;  /* 0x000000b4b5ce723e */ /* 0x000fc400000010ff */
[----:B------:R-:W-:Y:S02]  /*9bf0*/  F2FP.BF16.F32.PACK_AB R207, R183, R182 ;  /* 0x000000b6b7cf723e */ /* 0x000fe400000010ff */
[----:B------:R-:W-:Y:S01]  /*9c00*/  F2FP.BF16.F32.PACK_AB R200, R169, R168 ;  /* 0x000000a8a9c8723e */ /* 0x000fe200000010ff */
[----:B0-----:R-:W-:Y:S01]  /*9c10*/  IMAD.U32 R229, RZ, RZ, UR6 ;  /* 0x00000006ffe57e24 */ /* 0x001fe2000f8e00ff */
[----:B------:R-:W-:Y:S02]  /*9c20*/  F2FP.BF16.F32.PACK_AB R201, R171, R170 ;  /* 0x000000aaabc9723e */ /* 0x000fe400000010ff */
[----:B------:R-:W-:Y:S02]  /*9c30*/  F2FP.BF16.F32.PACK_AB R202, R173, R172 ;  /* 0x000000acadca723e */ /* 0x000fe400000010ff */
[----:B------:R-:W-:Y:S02]  /*9c40*/  F2FP.BF16.F32.PACK_AB R203, R175, R174 ;  /* 0x000000aeafcb723e */ /* 0x000fe400000010ff */
[----:B------:R-:W-:-:S02]  /*9c50*/  F2FP.BF16.F32.PACK_AB R196, R161, R160 ;  /* 0x000000a0a1c4723e */ /* 0x000fc400000010ff */
[----:B------:R-:W-:Y:S02]  /*9c60*/  F2FP.BF16.F32.PACK_AB R197, R163, R162 ;  /* 0x000000a2a3c5723e */ /* 0x000fe400000010ff */
[----:B------:R-:W-:Y:S02]  /*9c70*/  F2FP.BF16.F32.PACK_AB R198, R165, R164 ;  /* 0x000000a4a5c6723e */ /* 0x000fe400000010ff */
[----:B------:R-:W-:Y:S02]  /*9c80*/  F2FP.BF16.F32.PACK_AB R199, R167, R166 ;  /* 0x000000a6a7c7723e */ /* 0x000fe400000010ff */
[----:B------:R-:W-:Y:S02]  /*9c90*/  F2FP.BF16.F32.PACK_AB R192, R153, R152 ;  /* 0x0000009899c0723e */ /* 0x000fe400000010ff */
[----:B------:R-:W-:Y:S02]  /*9ca0*/  F2FP.BF16.F32.PACK_AB R193, R155, R154 ;  /* 0x0000009a9bc1723e */ /* 0x000fe400000010ff */
[----:B------:R-:W-:-:S02]  /*9cb0*/  F2FP.BF16.F32.PACK_AB R194, R157, R156 ;  /* 0x0000009c9dc2723e */ /* 0x000fc400000010ff */
[----:B------:R-:W-:Y:S01]  /*9cc0*/  F2FP.BF16.F32.PACK_AB R195, R195, R158 ;  /* 0x0000009ec3c3723e */ /* 0x000fe200000010ff */
[----:B------:R-:W-:Y:S06]  /*9cd0*/  @P1 BRA `(.L_x_199) ;  /* 0xffffffc4003c1947 */ /* 0x000fec000383ffff */
.L_x_188:
        /* <DEDUP_REMOVED lines=131> */
.L_x_200:
[----:B------:R-:W-:Y:S01]  /*a510*/  R2UR UR5, R16 ;  /* 0x00000000100572ca */ /* 0x000fe200000e0000 */
[----:B------:R-:W-:-:S04]  /*a520*/  IMAD.U32 R12, RZ, RZ, UR38 ;  /* 0x00000026ff0c7e24 */ /* 0x000fc8000f8e00ff */
[----:B------:R-:W-:-:S08]  /*a530*/  IMAD R12, R12, 0x8, R5 ;  /* 0x000000080c0c7824 */ /* 0x000fd000078e0205 */
[----:B------:R-:W-:-:S05]  /*a540*/  IMAD.U32 R9, RZ, RZ, UR5 ;  /* 0x00000005ff097e24 */ /* 0x000fca000f8e00ff */
[----:B------:R-:W-:-:S04]  /*a550*/  SHF.L.U32 R9, R9, 0x1f, RZ ;  /* 0x0000001f09097819 */ /* 0x000fc800000006ff */
[----:B------:R0:W1:Y:S01]  /*a560*/  SYNCS.PHASECHK.TRANS64.TRYWAIT P1, [R12+URZ+0x38850], R9 ;  /* 0x038850090c0075a7 */ /* 0x000062000802017f */
[----:B------:R-:W-:Y:S05]  /*a570*/  @!P0 BRA `(.L_x_201) ;  /* 0x0000000000048947 */ /* 0x000fea0003800000 */
[----:B------:R-:W-:Y:S01]  /*a580*/  BPT.TRAP 0x1 ;  /* 0x000000040000795c */ /* 0x000fe20000300000 */
.L_x_201:
[----:B------:R-:W-:-:S05]  /*a590*/  VIADD R5, R5, 0x400 ;  /* 0x0000040005057836 */ /* 0x000fca0000000000 */
[----:B------:R-:W-:-:S04]  /*a5a0*/  SHF.R.U32.HI R5, RZ, 0x4, R5 ;  /* 0x00000004ff057819 */ /* 0x000fc80000011605 */
[----:B------:R-:W-:Y:S01]  /*a5b0*/  LOP3.LUT R5, R5, 0x3fff, RZ, 0xc0, !PT ;  /* 0x00003fff05057812 */ /* 0x000fe200078ec0ff */
[----:B-1----:R-:W-:Y:S06]  /*a5c0*/  @P1 BRA `(.L_x_202) ;  /* 0x0000000000081947 */ /* 0x002fec0003800000 */
[----:B------:R-:W1:Y:S02]  /*a5d0*/  SYNCS.PHASECHK.TRANS64.TRYWAIT P1, [R12+URZ+0x38850], R9 ;  /* 0x038850090c0075a7 */ /* 0x000e64000802017f */
[----:B-1----:R-:W-:Y:S05]  /*a5e0*/  @!P1 BRA `(.L_x_203) ;  /* 0x000000b400b89947 */ /* 0x002fea0003800000 */
.L_x_202:
[----:B------:R-:W-:Y:S01]  /*a5f0*/  LOP3.LUT R5, R5, 0x2800000, RZ, 0xfc, !PT ;  /* 0x0280000005057812 */ /* 0x000fe200078efcff */
[----:B------:R-:W-:Y:S01]  /*a600*/  IMAD.U32 R8, RZ, RZ, UR38 ;  /* 0x00000026ff087e24 */ /* 0x000fe2000f8e00ff */
[----:B------:R-:W-:Y:S05]  /*a610*/  WARPSYNC.ALL ;  /* 0x0000000000007948 */ /* 0x000fea0003800000 */
[----:B------:R-:W-:Y:S01]  /*a620*/  IMAD R8, R8, 0xa00, R5 ;  /* 0x00000a0008087824 */ /* 0x000fe200078e0205 */
[----:B------:R-:W-:Y:S01]  /*a630*/  WARPGROUP.ARRIVE ;  /* 0x00000000000079c5 */ /* 0x000fe20000000000 */
[----:B01----:R-:W-:Y:S01]  /*a640*/  IMAD.MOV.U32 R9, RZ, RZ, 0x40000040 ;  /* 0x40000040ff097424 */ /* 0x003fe200078e00ff */
[----:B------:R-:W0:Y:S01]  /*a650*/  SHFL.BFLY PT, R0, R17, 0x2, 0x1f ;  /* 0x0c401f0011007f89 */ /* 0x000e2200000e0000 */
[C---:B------:R-:W-:Y:S01]  /*a660*/  VIADD R10, R8.reuse, 0x80 ;  /* 0x00000080080a7836 */ /* 0x040fe20000000000 */
[----:B------:R-:W-:Y:S01]  /*a670*/  R2UR UR6, R8 ;  /* 0x00000000080672ca */ /* 0x000fe200000e0000 */
[----:B------:R-:W-:Y:S01]  /*a680*/  IMAD.MOV.U32 R11, RZ, RZ, 0x40000040 ;  /* 0x40000040ff0b7424 */ /* 0x000fe200078e00ff */
[----:B------:R-:W-:Y:S01]  /*a690*/  R2UR UR7, R9 ;  /* 0x00000000090772ca */ /* 0x000fe200000e0000 */
[----:B------:R-:W-:Y:S01]  /*a6a0*/  IMAD.MOV.U32 R9, RZ, RZ, 0x40000040 ;  /* 0x40000040ff097424 */ /* 0x000fe200078e00ff */
[----:B------:R-:W1:Y:S01]  /*a6b0*/  SHFL.BFLY PT, R2, R7, 0x2, 0x1f ;  /* 0x0c401f0007027f89 */ /* 0x000e6200000e0000 */
[----:B------:R-:W-:-:S10]  /*a6c0*/  IMAD.U32 R15, RZ, RZ, UR4 ;  /* 0x00000004ff0f7e24 */ /* 0x000fd4000f8e00ff */
[----:B------:R-:W-:Y:S01]  /*a6d0*/  HGMMA.64x256x16.F32.BF16 R24, R208, gdesc[UR4].tnspB, R24, gsb0 ;  /* 0x43e00004d0187df0 */ /* 0x000fe20008001818 */
[----:B------:R-:W-:Y:S01]  /*a6e0*/  R2UR UR6, R10 ;  /* 0x000000000a0672ca */ /* 0x000fe200000e0000 */
[----:B------:R-:W-:Y:S01]  /*a6f0*/  VIADD R10, R8, 0x100 ;  /* 0x00000100080a7836 */ /* 0x000fe20000000000 */
[----:B------:R-:W-:Y:S01]  /*a700*/  R2UR UR7, R11 ;  /* 0x000000000b0772ca */ /* 0x000fe200000e0000 */
[----:B------:R-:W-:Y:S02]  /*a710*/  IMAD.MOV.U32 R11, RZ, RZ, 0x40000040 ;  /* 0x40000040ff0b7424 */ /* 0x000fe400078e00ff */
[----:B0-----:R-:W-:-:S05]  /*a720*/  FADD.FTZ R0, R0, R17 ;  /* 0x0000001100007221 */ /* 0x001fca0000010000 */
[----:B------:R-:W0:Y:S01]  /*a730*/  SHFL.BFLY PT, R5, R0, 0x1, 0x1f ;  /* 0x0c201f0000057f89 */ /* 0x000e2200000e0000 */
[----:B-1----:R-:W-:Y:S01]  /*a740*/  FADD.FTZ R2, R2, R7 ;  /* 0x0000000702027221 */ /* 0x002fe20000010000 */
[----:B------:R-:W-:Y:S01]  /*a750*/  IMAD.MOV.U32 R7, RZ, RZ, RZ ;  /* 0x000000ffff077224 */ /* 0x000fe200078e00ff */
[----:B------:R-:W-:Y:S02]  /*a760*/  WARPGROUP.DEPBAR.LE gsb0, 0x0 ;  /* 0x00008000000079c5 */ /* 0x000fe40000010000 */
[----:B------:R-:W-:-:S12]  /*a770*/  WARPGROUP.ARRIVE ;  /* 0x00000000000079c5 */ /* 0x000fd80000000000 */
[----:B------:R-:W-:Y:S01]  /*a780*/  HGMMA.64x256x16.F32.BF16 R24, R204, gdesc[UR4].tnspB, R24, gsb0 ;  /* 0x43e00004cc187df0 */ /* 0x000fe20008001818 */
[----:B------:R-:W-:Y:S01]  /*a790*/  R2UR UR6, R10 ;  /* 0x000000000a0672ca */ /* 0x000fe200000e0000 */
[C---:B------:R-:W-:Y:S01]  /*a7a0*/  VIADD R10, R8.reuse, 0x180 ;  /* 0x00000180080a7836 */ /* 0x040fe20000000000 */
[----:B------:R-:W-:Y:S01]  /*a7b0*/  R2UR UR7, R11 ;  /* 0x000000000b0772ca */ /* 0x000fe200000e0000 */
[----:B------:R-:W-:Y:S02]  /*a7c0*/  IMAD.MOV.U32 R11, RZ, RZ, 0x40000040 ;  /* 0x40000040ff0b7424 */ /* 0x000fe400078e00ff */
[----:B------:R-:W-:Y:S01]  /*a7d0*/  VIADD R8, R8, 0x200 ;  /* 0x0000020008087836 */ /* 0x000fe20000000000 */
[----:B------:R-:W-:Y:S02]  /*a7e0*/  WARPGROUP.DEPBAR.LE gsb0, 0x0 ;  /* 0x00008000000079c5 */ /* 0x000fe40000010000 */
[----:B------:R-:W-:-:S15]  /*a7f0*/  WARPGROUP.ARRIVE ;  /* 0x00000000000079c5 */ /* 0x000fde0000000000 */
[----:B------:R-:W-:-:S04]  /*a800*/  NOP ;  /* 0x0000000000007918 */ /* 0x000fc80000000000 */
[----:B------:R-:W-:Y:S01]  /*a810*/  HGMMA.64x256x16.F32.BF16 R24, R200, gdesc[UR4].tnspB, R24, gsb0 ;  /* 0x43e00004c8187df0 */ /* 0x000fe20008001818 */
[----:B------:R-:W-:Y:S02]  /*a820*/  R2UR UR6, R10 ;  /* 0x000000000a0672ca */ /* 0x000fe400000e0000 */
[----:B------:R-:W-:Y:S01]  /*a830*/  R2UR UR7, R11 ;  /* 0x000000000b0772ca */ /* 0x000fe200000e0000 */
[----:B0-----:R-:W-:Y:S01]  /*a840*/  FADD.FTZ R11, R0, R5 ;  /* 0x00000005000b7221 */ /* 0x001fe20000010000 */
[----:B------:R-:W-:Y:S02]  /*a850*/  IMAD.MOV.U32 R5, RZ, RZ, RZ ;  /* 0x000000ffff057224 */ /* 0x000fe400078e00ff */
[----:B------:R-:W-:Y:S02]  /*a860*/  IMAD.MOV.U32 R0, RZ, RZ, -0x800000 ;  /* 0xff800000ff007424 */ /* 0x000fe400078e00ff */
[----:B------:R-:W-:-:S13]  /*a870*/  FSETP.NE.FTZ.AND P1, PT, R11, RZ, PT ;  /* 0x000000ff0b00720b */ /* 0x000fda0003f35000 */
[----:B------:R-:W-:Y:S01]  /*a880*/  @P1 MUFU.RCP R7, R11 ;  /* 0x0000000b00071308 */ /* 0x000fe20000001000 */
[----:B------:R-:W-:Y:S02]  /*a890*/  WARPGROUP.DEPBAR.LE gsb0, 0x0 ;  /* 0x00008000000079c5 */ /* 0x000fe40000010000 */
[----:B------:R-:W-:-:S06]  /*a8a0*/  WARPGROUP.ARRIVE ;  /* 0x00000000000079c5 */ /* 0x000fcc0000000000 */
[----:B------:R-:W-:Y:S01]  /*a8b0*/  HGMMA.64x256x16.F32.BF16 R24, R196, gdesc[UR4].tnspB, R24, gsb0 ;  /* 0x43e00004c4187df0 */ /* 0x000fe20008001818 */
[----:B------:R-:W-:Y:S02]  /*a8c0*/  R2UR UR6, R8 ;  /* 0x00000000080672ca */ /* 0x000fe400000e0000 */
[----:B------:R-:W-:Y:S01]  /*a8d0*/  R2UR UR7, R9 ;  /* 0x00000000090772ca */ /* 0x000fe200000e0000 */
[----:B------:R-:W0:Y:S01]  /*a8e0*/  @P1 MUFU.LG2 R8, R11 ;  /* 0x0000000b00081308 */ /* 0x000e220000000c00 */
[----:B------:R-:W1:Y:S01]  /*a8f0*/  SHFL.BFLY PT, R9, R2, 0x1, 0x1f ;  /* 0x0c201f0002097f89 */ /* 0x000e6200000e0000 */
[----:B0-----:R-:W-:Y:S01]  /*a900*/  @P1 FMUL.FTZ R8, R8, 0.69314718246459960938 ;  /* 0x3f31721808081820 */ /* 0x001fe20000410000 */
[----:B-1----:R-:W-:Y:S01]  /*a910*/  FADD.FTZ R13, R2, R9 ;  /* 0x00000009020d7221 */ /* 0x002fe20000010000 */
[----:B------:R-:W-:Y:S02]  /*a920*/  IMAD.U32 R9, RZ, RZ, UR4 ;  /* 0x00000004ff097e24 */ /* 0x000fe4000f8e00ff */
[----:B------:R-:W-:-:S02]  /*a930*/  IMAD.MOV.U32 R2, RZ, RZ, -0x800000 ;  /* 0xff800000ff027424 */ /* 0x000fc400078e00ff */
[----:B------:R-:W-:Y:S01]  /*a940*/  FSETP.NE.FTZ.AND P2, PT, R13, RZ, PT ;  /* 0x000000ff0d00720b */ /* 0x000fe20003f55000 */
[----:B------:R-:W-:-:S04]  /*a950*/  @P1 FMUL.FTZ R9, R9, 0.69314718246459960938 ;  /* 0x3f31721809091820 */ /* 0x000fc80000410000 */
[----:B------:R-:W-:-:S08]  /*a960*/  @P1 FFMA.FTZ R2, R9, R4, R8 ;  /* 0x0000000409021223 */ /* 0x000fd00000010008 */
[----:B------:R-:W0:Y:S01]  /*a970*/  @P2 MUFU.LG2 R10, R13 ;  /* 0x0000000d000a2308 */ /* 0x000e220000000c00 */
[----:B------:R-:W-:-:S07]  /*a980*/  @P2 FMUL.FTZ R15, R15, 0.69314718246459960938 ;  /* 0x3f3172180f0f2820 */ /* 0x000fce0000410000 */
[----:B------:R1:W2:Y:S01]  /*a990*/  @P2 MUFU.RCP R5, R13 ;  /* 0x0000000d00052308 */ /* 0x0002a20000001000 */
[----:B0-----:R-:W-:-:S04]  /*a9a0*/  @P2 FMUL.FTZ R10, R10, 0.69314718246459960938 ;  /* 0x3f3172180a0a2820 */ /* 0x001fc80000410000 */
[----:B------:R-:W-:Y:S01]  /*a9b0*/  @P2 FFMA.FTZ R0, R15, R3, R10 ;  /* 0x000000030f002223 */ /* 0x000fe2000001000a */
[----:B------:R-:W-:Y:S02]  /*a9c0*/  WARPGROUP.DEPBAR.LE gsb0, 0x0 ;  /* 0x00008000000079c5 */ /* 0x000fe40000010000 */
[----:B------:R-:W-:-:S06]  /*a9d0*/  WARPGROUP.ARRIVE ;  /* 0x00000000000079c5 */ /* 0x000fcc0000000000 */
[----:B------:R-:W-:Y:S03]  /*a9e0*/  HGMMA.64x256x16.F32.BF16 R24, R192, gdesc[UR4].tnspB, R24, gsb0 ;  /* 0x43e00004c0187df0 */ /* 0x000fe60008001818 */
[----:B------:R-:W-:Y:S02]  /*a9f0*/  WARPGROUP.DEPBAR.LE gsb0, 0x0 ;  /* 0x00008000000079c5 */ /* 0x000fe40000010000 */
[----:B-12---:R-:W-:Y:S05]  /*aa00*/  @!P0 BRA `(.L_x_204) ;  /* 0x0000000000048947 */ /* 0x006fea0003800000 */
[----:B------:R-:W-:Y:S01]  /*aa10*/  BPT.TRAP 0x1 ;  /* 0x000000040000795c */ /* 0x000fe20000300000 */
.L_x_204:
[----:B------:R-:W2:Y:S01]  /*aa20*/  LDL.LU R3, [R1+0x38] ;  /* 0x0000380001037983 */ /* 0x000ea20000300800 */
[----:B------:R-:W-:Y:S01]  /*aa30*/  R2UR UR5, R16 ;  /* 0x00000000100572ca */ /* 0x000fe200000e0000 */
[----:B------:R-:W-:Y:S01]  /*aa40*/  UIADD3 UR38, UR38, 0x1, URZ ;  /* 0x0000000126267890 */ /* 0x000fe2000fffe03f */
[-C--:B------:R-:W-:Y:S01]  /*aa50*/  FMUL.FTZ R24, R24, R7.reuse ;  /* 0x0000000718187220 */ /* 0x080fe20000410000 */
[-C--:B------:R-:W-:Y:S01]  /*aa60*/  FMUL.FTZ R25, R25, R7.reuse ;  /* 0x0000000719197220 */ /* 0x080fe20000410000 */
[-C--:B------:R-:W-:Y:S01]  /*aa70*/  FMUL.FTZ R28, R28, R7.reuse ;  /* 0x000000071c1c7220 */ /* 0x080fe20000410000 */
[----:B------:R-:W-:Y:S01]  /*aa80*/  UISETP.NE.AND UP0, UPT, UR38, 0x2, UPT ;  /* 0x000000022600788c */ /* 0x000fe2000bf05270 */
        /* <DEDUP_REMOVED lines=126> */
[----:B------:R-:W-:Y:S01]  /*b270*/  USEL UR38, UR38, URZ, UP0 ;  /* 0x0000003f26267287 */ /* 0x000fe20008000000 */
[----:B--2---:R-:W-:Y:S01]  /*b280*/  R2UR UR4, R3 ;  /* 0x00000000030472ca */ /* 0x004fe200000e0000 */
[----:B------:R-:W-:-:S05]  /*b290*/  VIADD R3, R12, 0x38860 ;  /* 0x000388600c037836 */ /* 0x000fca0000000000 */
[----:B------:R-:W-:-:S04]  /*b2a0*/  PRMT R3, R6, 0x654, R3 ;  /* 0x0000065406037816 */ /* 0x000fc80000000003 */
[----:B------:R0:W-:Y:S03]  /*b2b0*/  SYNCS.ARRIVE.TRANS64.RED.A1T0 RZ, [R3+URZ], RZ ;  /* 0x000000ff03ff79a7 */ /* 0x0001e6000810043f */
[----:B------:R-:W-:-:S06]  /*b2c0*/  UIADD3 UR4, UR4, 0x1, URZ ;  /* 0x0000000104047890 */ /* 0x000fcc000fffe03f */
[----:B0-----:R-:W-:Y:S01]  /*b2d0*/  IMAD.U32 R3, RZ, RZ, UR4 ;  /* 0x00000004ff037e24 */ /* 0x001fe2000f8e00ff */
[----:B------:R-:W-:-:S04]  /*b2e0*/  USEL UR4, URZ, 0x1, UP0 ;  /* 0x000000013f047887 */ /* 0x000fc80008000000 */
[----:B------:R0:W-:Y:S01]  /*b2f0*/  STL [R1+0x38], R3 ;  /* 0x0000380301007387 */ /* 0x0001e20000100800 */
[----:B------:R-:W-:-:S06]  /*b300*/  ULOP3.LUT UR5, UR5, UR4, URZ, 0x3c, !UPT ;  /* 0x0000000405057292 */ /* 0x000fcc000f8e3c3f */
[----:B------:R-:W-:-:S07]  /*b310*/  IMAD.U32 R16, RZ, RZ, UR5 ;  /* 0x00000005ff107e24 */ /* 0x000fce000f8e00ff */
.L_x_180:
[----:B------:R-:W1:Y:S08]  /*b320*/  S2UR UR4, SR_CgaCtaId ;  /* 0x00000000000479c3 */ /* 0x000e700000008800 */
[----:B------:R-:W-:Y:S06]  /*b330*/  BAR.SYNC.DEFER_BLOCKING 0x5, 0x180 ;  /* 0x0146000000007b1d */ /* 0x000fec0000010000 */
[----:B------:R-:W-:Y:S01]  /*b340*/  UMOV UR8, 0x400 ;  /* 0x0000040000087882 */ /* 0x000fe20000000000 */
[----:B------:R-:W-:Y:S01]  /*b350*/  BSSY B0, `(.L_x_205) ;  /* 0x00004c1000007945 */ /* 0x000fe20003800000 */
[----:B-1----:R-:W-:-:S09]  /*b360*/  ULEA UR8, UR4, UR8, 0x18 ;  /* 0x0000000804087291 */ /* 0x002fd2000f8ec03f */
[----:B------:R-:W1:Y:S02]  /*b370*/  LDS.128 R4, [UR8+0x388d0] ;  /* 0x0388d008ff047984 */ /* 0x000e640008000c00 */
[----:B-1----:R-:W-:Y:S02]  /*b380*/  R2UR UR6, R5 ;  /* 0x00000000050672ca */ /* 0x002fe400000e0000 */
[----:B------:R-:W-:Y:S02]  /*b390*/  R2UR UR5, R6 ;  /* 0x00000000060572ca */ /* 0x000fe400000e0000 */
[----:B------:R-:W-:Y:S01]  /*b3a0*/  R2UR UR7, R7 ;  /* 0x00000000070772ca */ /* 0x000fe200000e0000 */
[----:B------:R-:W-:Y:S06]  /*b3b0*/  BAR.ARV 0x4, 0x180 ;  /* 0x0106000000007b1d */ /* 0x000fec0000002000 */
[----:B------:R-:W-:Y:S08]  /*b3c0*/  @P0 BRA `(.L_x_206) ;  /* 0x0000003800c80947 */ /* 0x000ff00003800000 */
[----:B------:R-:W2:Y:S01]  /*b3d0*/  LDL.LU R9, [R1+0x30] ;  /* 0x0000300001097983 */ /* 0x000ea20000300800 */
[----:B------:R-:W1:Y:S01]  /*b3e0*/  S2UR UR4, SR_SWINHI ;  /* 0x00000000000479c3 */ /* 0x000e620000002f00 */
[----:B------:R-:W-:Y:S01]  /*b3f0*/  IMAD.MOV.U32 R12, RZ, RZ, 0x2 ;  /* 0x00000002ff0c7424 */ /* 0x000fe200078e00ff */
[----:B------:R-:W-:Y:S01]  /*b400*/  F2FP.BF16.F32.PACK_AB R6, R29, R28 ;  /* 0x0000001c1d06723e */ /* 0x000fe200000010ff */
[----:B------:R-:W3:Y:S01]  /*b410*/  LDL.LU R8, [R1+0x34] ;  /* 0x0000340001087983 */ /* 0x000ee20000300800 */
[----:B------:R-:W-:Y:S01]  /*b420*/  F2FP.BF16.F32.PACK_AB R7, R31, R30 ;  /* 0x0000001e1f07723e */ /* 0x000fe200000010ff */
[----:B------:R-:W-:Y:S01]  /*b430*/  ULDC.64 UR14, c[0x0][0xc00] ;  /* 0x00030000000e7ab9 */ /* 0x000fe20000000a00 */
[----:B------:R-:W-:Y:S01]  /*b440*/  R2UR UR22, R212 ;  /* 0x00000000d41672ca */ /* 0x000fe200000e0000 */
[----:B0-----:R-:W4:Y:S01]  /*b450*/  LDL R3, [R1+0x48] ;  /* 0x0000480001037983 */ /* 0x001f220000100800 */
[----:B------:R-:W-:-:S03]  /*b460*/  ULDC UR20, c[0x0][0xbe8] ;  /* 0x0002fa0000147ab9 */ /* 0x000fc60000000800 */
[----:B------:R-:W5:Y:S01]  /*b470*/  LDL R170, [R1+0x2c] ;  /* 0x00002c0001aa7983 */ /* 0x000f620000100800 */
[----:B------:R-:W-:Y:S02]  /*b480*/  R2UR UR21, R215 ;  /* 0x00000000d71572ca */ /* 0x000fe400000e0000 */
[----:B------:R-:W-:Y:S01]  /*b490*/  R2UR UR24, R216 ;  /* 0x00000000d81872ca */ /* 0x000fe200000e0000 */
[----:B------:R-:W5:Y:S01]  /*b4a0*/  LDL R171, [R1+0x44] ;  /* 0x0000440001ab7983 */ /* 0x000f620000100800 */
[----:B------:R-:W-:Y:S01]  /*b4b0*/  UMOV UR10, UR8 ;  /* 0x00000008000a7c82 */ /* 0x000fe20008000000 */
[----:B-1----:R-:W-:Y:S01]  /*b4c0*/  UMOV UR11, UR4 ;  /* 0x00000004000b7c82 */ /* 0x002fe20008000000 */
[----:B------:R-:W-:Y:S01]  /*b4d0*/  BAR.SYNC.DEFER_BLOCKING 0x1, 0x100 ;  /* 0x0044000000007b1d */ /* 0x000fe20000010000 */
[----:B--2---:R-:W-:Y:S02]  /*b4e0*/  R2UR UR19, R9 ;  /* 0x00000000091372ca */ /* 0x004fe400000e0000 */
[----:B---3--:R-:W-:Y:S01]  /*b4f0*/  R2UR UR17, R8 ;  /* 0x00000000081172ca */ /* 0x008fe200000e0000 */
[----:B----4-:R-:W-:Y:S01]  /*b500*/  IMAD.WIDE R12, R3, R12, UR10 ;  /* 0x0000000a030c7e25 */ /* 0x010fe2000f8e020c */
[----:B-----5:R-:W-:-:S02]  /*b510*/  R2UR UR18, R170 ;  /* 0x00000000aa1272ca */ /* 0x020fc400000e0000 */
[C---:B------:R-:W-:Y:S02]  /*b520*/  IADD3 R15, P1, R12.reuse, 0x20, RZ ;  /* 0x000000200c0f7810 */ /* 0x040fe40007f3e0ff */
[----:B------:R-:W-:Y:S02]  /*b530*/  IADD3 R157, P4, R12, 0x60, RZ ;  /* 0x000000600c9d7810 */ /* 0x000fe40007f9e0ff */
[----:B------:R-:W-:Y:S02]  /*b540*/  LOP3.LUT R14, R15, 0x380, RZ, 0xc0, !PT ;  /* 0x000003800f0e7812 */ /* 0x000fe400078ec0ff */
[----:B------:R-:W-:Y:S02]  /*b550*/  LOP3.LUT R156, R157, 0x380, RZ, 0xc0, !PT ;  /* 0x000003809d9c7812 */ /* 0x000fe400078ec0ff */
[----:B------:R-:W-:Y:S02]  /*b560*/  SHF.R.U64 R14, R14, 0x3, RZ ;  /* 0x000000030e0e7819 */ /* 0x000fe400000012ff */
[----:B------:R-:W-:-:S02]  /*b570*/  IADD3 R161, P6, R12, 0x4020, RZ ;  /* 0x000040200ca17810 */ /* 0x000fc40007fde0ff */
[----:B------:R-:W-:Y:S02]  /*b580*/  LOP3.LUT R5, R12, 0x380, RZ, 0xc0, !PT ;  /* 0x000003800c057812 */ /* 0x000fe400078ec0ff */
[----:B------:R-:W-:Y:S02]  /*b590*/  SHF.R.U64 R156, R156, 0x3, RZ ;  /* 0x000000039c9c7819 */ /* 0x000fe400000012ff */
[----:B------:R-:W-:Y:S02]  /*b5a0*/  LOP3.LUT R14, R14, R15, RZ, 0x3c, !PT ;  /* 0x0000000f0e0e7212 */ /* 0x000fe400078e3cff */
[----:B------:R-:W-:Y:S02]  /*b5b0*/  IADD3 R159, P3, R12, 0x4000, RZ ;  /* 0x000040000c9f7810 */ /* 0x000fe40007f7e0ff */
[----:B------:R-:W-:Y:S02]  /*b5c0*/  LOP3.LUT R160, R161, 0x380, RZ, 0xc0, !PT ;  /* 0x00000380a1a07812 */ /* 0x000fe400078ec0ff */
[----:B------:R-:W-:-:S02]  /*b5d0*/  SHF.R.U64 R5, R5, 0x3, RZ ;  /* 0x0000000305057819 */ /* 0x000fc400000012ff */
[----:B------:R-:W-:Y:S02]  /*b5e0*/  IADD3.X R15, RZ, R13, RZ, P1, !PT ;  /* 0x0000000dff0f7210 */ /* 0x000fe40000ffe4ff */
[C---:B------:R-:W-:Y:S02]  /*b5f0*/  IADD3 R155, P0, R12.reuse, 0x40, RZ ;  /* 0x000000400c9b7810 */ /* 0x040fe40007f1e0ff */
[C---:B------:R-:W-:Y:S02]  /*b600*/  IADD3 R163, P5, R12.reuse, 0x4040, RZ ;  /* 0x000040400ca37810 */ /* 0x040fe40007fbe0ff */
[C---:B------:R-:W-:Y:S02]  /*b610*/  IADD3 R165, P2, R12.reuse, 0x4060, RZ ;  /* 0x000040600ca57810 */ /* 0x040fe40007f5e0ff */
[----:B------:R-:W-:Y:S02]  /*b620*/  IADD3 R167, P1, R12, 0x8000, RZ ;  /* 0x000080000ca77810 */ /* 0x000fe40007f3e0ff */
[----:B------:R-:W-:Y:S01]  /*b630*/  LOP3.LUT R156, R156, R157, RZ, 0x3c, !PT ;  /* 0x0000009d9c9c7212 */ /* 0x000fe200078e3cff */
[----:B------:R-:W-:Y:S01]  /*b640*/  IMAD.X R157, RZ, RZ, R13, P4 ;  /* 0x000000ffff9d7224 */ /* 0x000fe200020e060d */
[----:B------:R-:W-:-:S02]  /*b650*/  LOP3.LUT R158, R159, 0x380, RZ, 0xc0, !PT ;  /* 0x000003809f9e7812 */ /* 0x000fc400078ec0ff */
[----:B------:R-:W-:Y:S02]  /*b660*/  SHF.R.U64 R160, R160, 0x3, RZ ;  /* 0x00000003a0a07819 */ /* 0x000fe400000012ff */
[----:B------:R-:W-:Y:S01]  /*b670*/  LOP3.LUT R4, R5, R12, RZ, 0x3c, !PT ;  /* 0x0000000c05047212 */ /* 0x000fe200078e3cff */
[----:B------:R-:W-:Y:S01]  /*b680*/  IMAD.MOV.U32 R5, RZ, RZ, R13 ;  /* 0x000000ffff057224 */ /* 0x000fe200078e000d */
[----:B------:R-:W-:Y:S02]  /*b690*/  IADD3 R9, P4, R12, 0x8040, RZ ;  /* 0x000080400c097810 */ /* 0x000fe40007f9e0ff */
[----:B------:R-:W-:Y:S02]  /*b6a0*/  LOP3.LUT R154, R155, 0x380, RZ, 0xc0, !PT ;  /* 0x000003809b9a7812 */ /* 0x000fe400078ec0ff */
[----:B------:R-:W-:Y:S02]  /*b6b0*/  LOP3.LUT R162, R163, 0x380, RZ, 0xc0, !PT ;  /* 0x00000380a3a27812 */ /* 0x000fe400078ec0ff */
[----:B------:R-:W-:-:S02]  /*b6c0*/  LOP3.LUT R164, R165, 0x380, RZ, 0xc0, !PT ;  /* 0x00000380a5a47812 */ /* 0x000fc400078ec0ff */
[----:B------:R-:W-:Y:S02]  /*b6d0*/  LOP3.LUT R166, R167, 0x380, RZ, 0xc0, !PT ;  /* 0x00000380a7a67812 */ /* 0x000fe400078ec0ff */
[----:B------:R-:W-:Y:S02]  /*b6e0*/  SHF.R.U64 R158, R158, 0x3, RZ ;  /* 0x000000039e9e7819 */ /* 0x000fe400000012ff */
[----:B------:R-:W-:Y:S01]  /*b6f0*/  LOP3.LUT R160, R160, R161, RZ, 0x3c, !PT ;  /* 0x000000a1a0a07212 */ /* 0x000fe200078e3cff */
[----:B------:R-:W-:Y:S01]  /*b700*/  IMAD.X R161, RZ, RZ, R13, P6 ;  /* 0x000000ffffa17224 */ /* 0x000fe200030e060d */
[----:B------:R-:W-:Y:S02]  /*b710*/  LOP3.LUT R8, R9, 0x380, RZ, 0xc0, !PT ;  /* 0x0000038009087812 */ /* 0x000fe400078ec0ff */
[----:B------:R-:W-:Y:S02]  /*b720*/  SHF.R.U64 R154, R154, 0x3, RZ ;  /* 0x000000039a9a7819 */ /* 0x000fe400000012ff */
[----:B------:R-:W-:-:S02]  /*b730*/  SHF.R.U64 R162, R162, 0x3, RZ ;  /* 0x00000003a2a27819 */ /* 0x000fc400000012ff */
[----:B------:R-:W-:Y:S02]  /*b740*/  SHF.R.U64 R164, R164, 0x3, RZ ;  /* 0x00000003a4a47819 */ /* 0x000fe400000012ff */
[----:B------:R-:W-:Y:S02]  /*b750*/  SHF.R.U64 R166, R166, 0x3, RZ ;  /* 0x00000003a6a67819 */ /* 0x000fe400000012ff */
[----:B------:R-:W-:Y:S02]  /*b760*/  MOV R3, R4 ;  /* 0x0000000400037202 */ /* 0x000fe40000000f00 */
[----:B------:R-:W-:Y:S02]  /*b770*/  IADD3 R17, P6, R12, 0xc000, RZ ;  /* 0x0000c0000c117810 */ /* 0x000fe40007fde0ff */
[----:B------:R-:W-:Y:S02]  /*b780*/  F2FP.BF16.F32.PACK_AB R4, R25, R24 ;  /* 0x000000181904723e */ /* 0x000fe400000010ff */
[----:B------:R-:W-:-:S02]  /*b790*/  F2FP.BF16.F32.PACK_AB R5, R27, R26 ;  /* 0x0000001a1b05723e */ /* 0x000fc400000010ff */
[----:B------:R-:W-:Y:S01]  /*b7a0*/  LOP3.LUT R158, R158, R159, RZ, 0x3c, !PT ;  /* 0x0000009f9e9e7212 */ /* 0x000fe200078e3cff */
[--C-:B------:R-:W-:Y:S01]  /*b7b0*/  IMAD.X R159, RZ, RZ, R13.reuse, P3 ;  /* 0x000000ffff9f7224 */ /* 0x100fe200018e060d */
[----:B------:R-:W-:Y:S02]  /*b7c0*/  SHF.R.U64 R8, R8, 0x3, RZ ;  /* 0x0000000308087819 */ /* 0x000fe400000012ff */
[----:B------:R-:W-:Y:S01]  /*b7d0*/  LOP3.LUT R154, R154, R155, RZ, 0x3c, !PT ;  /* 0x0000009b9a9a7212 */ /* 0x000fe200078e3cff */
[--C-:B------:R-:W-:Y:S01]  /*b7e0*/  IMAD.X R155, RZ, RZ, R13.reuse, P0 ;  /* 0x000000ffff9b7224 */ /* 0x100fe200000e060d */
[----:B------:R-:W-:Y:S01]  /*b7f0*/  LOP3.LUT R162, R162, R163, RZ, 0x3c, !PT ;  /* 0x000000a3a2a27212 */ /* 0x000fe200078e3cff */
[--C-:B------:R-:W-:Y:S01]  /*b800*/  IMAD.X R163, RZ, RZ, R13.reuse, P5 ;  /* 0x000000ffffa37224 */ /* 0x100fe200028e060d */
[----:B------:R-:W-:Y:S01]  /*b810*/  LOP3.LUT R164, R164, R165, RZ, 0x3c, !PT ;  /* 0x000000a5a4a47212 */ /* 0x000fe200078e3cff */
[--C-:B------:R-:W-:Y:S01]  /*b820*/  IMAD.X R165, RZ, RZ, R13.reuse, P2 ;  /* 0x000000ffffa57224 */ /* 0x100fe200010e060d */
[----:B------:R-:W-:Y:S01]  /*b830*/  LOP3.LUT R166, R166, R167, RZ, 0x3c, !PT ;  /* 0x000000a7a6a67212 */ /* 0x000fe200078e3cff */
[----:B------:R-:W-:Y:S01]  /*b840*/  IMAD.X R167, RZ, RZ, R13, P1 ;  /* 0x000000ffffa77224 */ /* 0x000fe200008e060d */
[----:B------:R-:W-:-:S02]  /*b850*/  IADD3 R11, P3, R12, 0x8060, RZ ;  /* 0x000080600c0b7810 */ /* 0x000fc40007f7e0ff */
[----:B------:R-:W-:Y:S01]  /*b860*/  LOP3.LUT R10, R17, 0x380, RZ, 0xc0, !PT ;  /* 0x00000380110a7812 */ /* 0x000fe200078ec0ff */
[----:B------:R0:W-:Y:S01]  /*b870*/  STSM.16.M88.4 [R3], R4 ;  /* 0x0000000403007844 */ /* 0x0001e20000000200 */
[C---:B------:R-:W-:Y:S02]  /*b880*/  IADD3 R169, P0, R12.reuse, 0x8020, RZ ;  /* 0x000080200ca97810 */ /* 0x040fe40007f1e0ff */
[C---:B------:R-:W-:Y:S02]  /*b890*/  IADD3 R20, P5, R12.reuse, 0xc020, RZ ;  /* 0x0000c0200c147810 */ /* 0x040fe40007fbe0ff */
[C---:B------:R-:W-:Y:S02]  /*b8a0*/  IADD3 R153, P2, R12.reuse, 0xc040, RZ ;  /* 0x0000c0400c997810 */ /* 0x040fe40007f5e0ff */
[----:B------:R-:W-:Y:S02]  /*b8b0*/  IADD3 R18, P1, R12, 0xc060, RZ ;  /* 0x0000c0600c127810 */ /* 0x000fe40007f3e0ff */
[----:B------:R-:W-:-:S02]  /*b8c0*/  SHF.R.U64 R10, R10, 0x3, RZ ;  /* 0x000000030a0a7819 */ /* 0x000fc400000012ff */
[----:B------:R-:W-:Y:S02]  /*b8d0*/  LOP3.LUT R168, R169, 0x380, RZ, 0xc0, !PT ;  /* 0x00000380a9a87812 */ /* 0x000fe400078ec0ff */
[----:B------:R-:W-:Y:S02]  /*b8e0*/  LOP3.LUT R21, R20, 0x380, RZ, 0xc0, !PT ;  /* 0x0000038014157812 */ /* 0x000fe400078ec0ff */
[----:B0-----:R-:W-:Y:S01]  /*b8f0*/  LOP3.LUT R4, R8, R9, RZ, 0x3c, !PT ;  /* 0x0000000908047212 */ /* 0x001fe200078e3cff */
[----:B------:R-:W-:Y:S01]  /*b900*/  IMAD.X R5, RZ, RZ, R13, P4 ;  /* 0x000000ffff057224 */ /* 0x000fe200020e060d */
[----:B------:R-:W-:Y:S02]  /*b910*/  LOP3.LUT R8, R11, 0x380, RZ, 0xc0, !PT ;  /* 0x000003800b087812 */ /* 0x000fe400078ec0ff */
[----:B------:R-:W-:Y:S02]  /*b920*/  LOP3.LUT R152, R153, 0x380, RZ, 0xc0, !PT ;  /* 0x0000038099987812 */ /* 0x000fe400078ec0ff */
[----:B------:R-:W-:-:S02]  /*b930*/  LOP3.LUT R19, R18, 0x380, RZ, 0xc0, !PT ;  /* 0x0000038012137812 */ /* 0x000fc400078ec0ff */
[----:B------:R-:W-:Y:S02]  /*b940*/  SHF.R.U64 R8, R8, 0x3, RZ ;  /* 0x0000000308087819 */ /* 0x000fe400000012ff */
[----:B------:R-:W-:Y:S02]  /*b950*/  LOP3.LUT R10, R10, R17, RZ, 0x3c, !PT ;  /* 0x000000110a0a7212 */ /* 0x000fe400078e3cff */
[----:B------:R-:W-:Y:S02]  /*b960*/  MOV R17, R4 ;  /* 0x0000000400117202 */ /* 0x000fe40000000f00 */
[----:B------:R-:W-:Y:S02]  /*b970*/  SHF.R.U64 R168, R168, 0x3, RZ ;  /* 0x00000003a8a87819 */ /* 0x000fe400000012ff */
[----:B------:R-:W-:Y:S02]  /*b980*/  SHF.R.U64 R21, R21, 0x3, RZ ;  /* 0x0000000315157819 */ /* 0x000fe400000012ff */
[----:B------:R-:W-:-:S02]  /*b990*/  SHF.R.U64 R152, R152, 0x3, RZ ;  /* 0x0000000398987819 */ /* 0x000fc400000012ff */
[----:B------:R-:W-:Y:S02]  /*b9a0*/  SHF.R.U64 R19, R19, 0x3, RZ ;  /* 0x0000000313137819 */ /* 0x000fe400000012ff */
[----:B------:R-:W-:Y:S02]  /*b9b0*/  MOV R14, R14 ;  /* 0x0000000e000e7202 */ /* 0x000fe40000000f00 */
[----:B------:R-:W-:Y:S02]  /*b9c0*/  F2FP.BF16.F32.PACK_AB R4, R33, R32 ;  /* 0x000000202104723e */ /* 0x000fe400000010ff */
[----:B------:R-:W-:Y:S02]  /*b9d0*/  F2FP.BF16.F32.PACK_AB R5, R35, R34 ;  /* 0x000000222305723e */ /* 0x000fe400000010ff */
[----:B------:R-:W-:Y:S02]  /*b9e0*/  F2FP.BF16.F32.PACK_AB R6, R37, R36 ;  /* 0x000000242506723e */ /* 0x000fe400000010ff */
[----:B------:R-:W-:Y:S01]  /*b9f0*/  F2FP.BF16.F32.PACK_AB R7, R39, R38 ;  /* 0x000000262707723e */ /* 0x000fe200000010ff */
[--C-:B------:R-:W-:Y:S01]  /*ba00*/  IMAD.X R9, RZ, RZ, R13.reuse, P3 ;  /* 0x000000ffff097224 */ /* 0x100fe200018e060d */
[----:B------:R-:W-:Y:S01]  /*ba10*/  LOP3.LUT R8, R8, R11, RZ, 0x3c, !PT ;  /* 0x0000000b08087212 */ /* 0x000fe200078e3cff */
        /* <DEDUP_REMOVED lines=9> */
[----:B------:R0:W-:Y:S01]  /*bab0*/  STSM.16.M88.4 [R14], R4 ;  /* 0x000000040e007844 */ /* 0x0001e20000000200 */
[----:B------:R-:W-:-:S02]  /*bac0*/  MOV R154, R154 ;  /* 0x0000009a009a7202 */ /* 0x000fc40000000f00 */
[----:B------:R-:W-:Y:S02]  /*bad0*/  F2FP.BF16.F32.PACK_AB R12, R41, R40 ;  /* 0x00000028290c723e */ /* 0x000fe400000010ff */
[----:B------:R-:W-:Y:S02]  /*bae0*/  F2FP.BF16.F32.PACK_AB R13, R43, R42 ;  /* 0x0000002a2b0d723e */ /* 0x000fe400000010ff */
[----:B------:R-:W-:Y:S02]  /*baf0*/  F2FP.BF16.F32.PACK_AB R15, R47, R46 ;  /* 0x0000002e2f0f723e */ /* 0x000fe400000010ff */
[----:B------:R-:W-:Y:S02]  /*bb00*/  MOV R156, R156 ;  /* 0x0000009c009c7202 */ /* 0x000fe40000000f00 */
[----:B------:R-:W-:Y:S02]  /*bb10*/  MOV R22, R8 ;  /* 0x0000000800167202 */ /* 0x000fe40000000f00 */
[----:B------:R-:W-:-:S02]  /*bb20*/  MOV R3, R10 ;  /* 0x0000000a00037202 */ /* 0x000fc40000000f00 */
[----:B0-----:R-:W-:Y:S02]  /*bb30*/  F2FP.BF16.F32.PACK_AB R14, R45, R44 ;  /* 0x0000002c2d0e723e */ /* 0x001fe400000010ff */
[----:B------:R-:W-:Y:S02]  /*bb40*/  F2FP.BF16.F32.PACK_AB R4, R49, R48 ;  /* 0x000000303104723e */ /* 0x000fe400000010ff */
[----:B------:R-:W-:Y:S02]  /*bb50*/  F2FP.BF16.F32.PACK_AB R5, R51, R50 ;  /* 0x000000323305723e */ /* 0x000fe400000010ff */
[----:B------:R-:W-:Y:S02]  /*bb60*/  F2FP.BF16.F32.PACK_AB R6, R53, R52 ;  /* 0x000000343506723e */ /* 0x000fe400000010ff */
[----:B------:R-:W-:Y:S02]  /*bb70*/  F2FP.BF16.F32.PACK_AB R7, R55, R54 ;  /* 0x000000363707723e */ /* 0x000fe400000010ff */
[----:B------:R-:W-:-:S02]  /*bb80*/  MOV R158, R158 ;  /* 0x0000009e009e7202 */ /* 0x000fc40000000f00 */
[----:B------:R-:W-:Y:S02]  /*bb90*/  F2FP.BF16.F32.PACK_AB R8, R57, R56 ;  /* 0x000000383908723e */ /* 0x000fe400000010ff */
[----:B------:R-:W-:Y:S02]  /*bba0*/  F2FP.BF16.F32.PACK_AB R9, R59, R58 ;  /* 0x0000003a3b09723e */ /* 0x000fe400000010ff */
[----:B------:R-:W-:Y:S02]  /*bbb0*/  F2FP.BF16.F32.PACK_AB R10, R61, R60 ;  /* 0x0000003c3d0a723e */ /* 0x000fe400000010ff */
[----:B------:R-:W-:Y:S01]  /*bbc0*/  F2FP.BF16.F32.PACK_AB R11, R63, R62 ;  /* 0x0000003e3f0b723e */ /* 0x000fe200000010ff */
[----:B------:R0:W-:Y:S01]  /*bbd0*/  STSM.16.M88.4 [R154], R12 ;  /* 0x0000000c9a007844 */ /* 0x0001e20000000200 */
[----:B------:R-:W-:Y:S02]  /*bbe0*/  MOV R160, R160 ;  /* 0x000000a000a07202 */ /* 0x000fe40000000f00 */
[----:B------:R-:W-:Y:S01]  /*bbf0*/  MOV R20, R20 ;  /* 0x0000001400147202 */ /* 0x000fe20000000f00 */
[----:B------:R1:W-:Y:S01]  /*bc00*/  STSM.16.M88.4 [R156], R4 ;  /* 0x000000049c007844 */ /* 0x0003e20000000200 */
[----:B------:R-:W-:-:S02]  /*bc10*/  MOV R21, R152 ;  /* 0x0000009800157202 */ /* 0x000fc40000000f00 */
[----:B------:R-:W-:Y:S01]  /*bc20*/  MOV R162, R162 ;  /* 0x000000a200a27202 */ /* 0x000fe20000000f00 */
[----:B------:R2:W-:Y:S01]  /*bc30*/  STSM.16.M88.4 [R158], R8 ;  /* 0x000000089e007844 */ /* 0x0005e20000000200 */
[----:B------:R-:W-:Y:S02]  /*bc40*/  F2FP.BF16.F32.PACK_AB R152, R73, R72 ;  /* 0x000000484998723e */ /* 0x000fe400000010ff */
[----:B------:R-:W-:Y:S02]  /*bc50*/  F2FP.BF16.F32.PACK_AB R153, R75, R74 ;  /* 0x0000004a4b99723e */ /* 0x000fe400000010ff */
[----:B------:R-:W-:Y:S02]  /*bc60*/  F2FP.BF16.F32.PACK_AB R155, R79, R78 ;  /* 0x0000004e4f9b723e */ /* 0x000fe400000010ff */
[----:B0-----:R-:W-:Y:S02]  /*bc70*/  F2FP.BF16.F32.PACK_AB R12, R65, R64 ;  /* 0x00000040410c723e */ /* 0x001fe400000010ff */
[----:B------:R-:W-:-:S02]  /*bc80*/  F2FP.BF16.F32.PACK_AB R13, R67, R66 ;  /* 0x00000042430d723e */ /* 0x000fc400000010ff */
[----:B------:R-:W-:Y:S02]  /*bc90*/  F2FP.BF16.F32.PACK_AB R14, R69, R68 ;  /* 0x00000044450e723e */ /* 0x000fe400000010ff */
[----:B------:R-:W-:Y:S02]  /*bca0*/  F2FP.BF16.F32.PACK_AB R15, R71, R70 ;  /* 0x00000046470f723e */ /* 0x000fe400000010ff */
[----:B------:R-:W-:Y:S02]  /*bcb0*/  F2FP.BF16.F32.PACK_AB R154, R77, R76 ;  /* 0x0000004c4d9a723e */ /* 0x000fe400000010ff */
[----:B------:R-:W-:Y:S02]  /*bcc0*/  MOV R164, R164 ;  /* 0x000000a400a47202 */ /* 0x000fe40000000f00 */
[----:B-1----:R-:W-:Y:S02]  /*bcd0*/  F2FP.BF16.F32.PACK_AB R156, R81, R80 ;  /* 0x00000050519c723e */ /* 0x002fe400000010ff */
[----:B------:R-:W-:-:S02]  /*bce0*/  F2FP.BF16.F32.PACK_AB R157, R83, R82 ;  /* 0x00000052539d723e */ /* 0x000fc400000010ff */
[----:B--2---:R-:W-:Y:S02]  /*bcf0*/  F2FP.BF16.F32.PACK_AB R158, R85, R84 ;  /* 0x00000054559e723e */ /* 0x004fe400000010ff */
[----:B------:R-:W-:Y:S01]  /*bd00*/  F2FP.BF16.F32.PACK_AB R159, R87, R86 ;  /* 0x00000056579f723e */ /* 0x000fe200000010ff */
[----:B------:R0:W-:Y:S01]  /*bd10*/  STSM.16.M88.4 [R160], R12 ;  /* 0x0000000ca0007844 */ /* 0x0001e20000000200 */
[----:B------:R-:W-:Y:S02]  /*bd20*/  MOV R166, R166 ;  /* 0x000000a600a67202 */ /* 0x000fe40000000f00 */
[----:B------:R-:W-:Y:S02]  /*bd30*/  F2FP.BF16.F32.PACK_AB R4, R89, R88 ;  /* 0x000000585904723e */ /* 0x000fe400000010ff */
[----:B------:R-:W-:Y:S02]  /*bd40*/  F2FP.BF16.F32.PACK_AB R5, R91, R90 ;  /* 0x0000005a5b05723e */ /* 0x000fe400000010ff */
[----:B------:R-:W-:-:S02]  /*bd50*/  F2FP.BF16.F32.PACK_AB R6, R93, R92 ;  /* 0x0000005c5d06723e */ /* 0x000fc400000010ff */
[----:B------:R-:W-:Y:S02]  /*bd60*/  F2FP.BF16.F32.PACK_AB R7, R95, R94 ;  /* 0x0000005e5f07723e */ /* 0x000fe400000010ff */
[----:B------:R-:W-:Y:S02]  /*bd70*/  MOV R168, R168 ;  /* 0x000000a800a87202 */ /* 0x000fe40000000f00 */
[----:B------:R-:W-:Y:S02]  /*bd80*/  F2FP.BF16.F32.PACK_AB R8, R97, R96 ;  /* 0x000000606108723e */ /* 0x000fe400000010ff */
[----:B------:R-:W-:Y:S02]  /*bd90*/  F2FP.BF16.F32.PACK_AB R9, R99, R98 ;  /* 0x000000626309723e */ /* 0x000fe400000010ff */
[----:B------:R-:W-:Y:S02]  /*bda0*/  F2FP.BF16.F32.PACK_AB R10, R101, R100 ;  /* 0x00000064650a723e */ /* 0x000fe400000010ff */
[----:B------:R-:W-:Y:S01]  /*bdb0*/  F2FP.BF16.F32.PACK_AB R11, R103, R102 ;  /* 0x00000066670b723e */ /* 0x000fe200000010ff */
[----:B------:R1:W-:Y:S01]  /*bdc0*/  STSM.16.M88.4 [R162], R152 ;  /* 0x00000098a2007844 */ /* 0x0003e20000000200 */
[----:B0-----:R-:W-:-:S02]  /*bdd0*/  F2FP.BF16.F32.PACK_AB R12, R105, R104 ;  /* 0x00000068690c723e */ /* 0x001fc400000010ff */
[----:B------:R-:W-:Y:S02]  /*bde0*/  F2FP.BF16.F32.PACK_AB R13, R107, R106 ;  /* 0x0000006a6b0d723e */ /* 0x000fe400000010ff */
[----:B------:R-:W-:Y:S02]  /*bdf0*/  F2FP.BF16.F32.PACK_AB R14, R109, R108 ;  /* 0x0000006c6d0e723e */ /* 0x000fe400000010ff */
[----:B------:R-:W-:Y:S01]  /*be00*/  F2FP.BF16.F32.PACK_AB R15, R111, R110 ;  /* 0x0000006e6f0f723e */ /* 0x000fe200000010ff */
[----:B------:R0:W-:Y:S01]  /*be10*/  STSM.16.M88.4 [R164], R156 ;  /* 0x0000009ca4007844 */ /* 0x0001e20000000200 */
[----:B------:R-:W-:-:S03]  /*be20*/  MOV R161, R18 ;  /* 0x0000001200a17202 */ /* 0x000fc60000000f00 */
[----:B------:R2:W-:Y:S01]  /*be30*/  STSM.16.M88.4 [R166], R4 ;  /* 0x00000004a6007844 */ /* 0x0005e20000000200 */
[----:B-1----:R-:W-:Y:S02]  /*be40*/  F2FP.BF16.F32.PACK_AB R152, R113, R112 ;  /* 0x000000707198723e */ /* 0x002fe400000010ff */
[----:B------:R-:W-:Y:S02]  /*be50*/  F2FP.BF16.F32.PACK_AB R153, R115, R114 ;  /* 0x000000727399723e */ /* 0x000fe400000010ff */
[----:B------:R-:W-:Y:S02]  /*be60*/  F2FP.BF16.F32.PACK_AB R154, R117, R116 ;  /* 0x00000074759a723e */ /* 0x000fe400000010ff */
[----:B------:R-:W-:Y:S01]  /*be70*/  F2FP.BF16.F32.PACK_AB R155, R119, R118 ;  /* 0x00000076779b723e */ /* 0x000fe200000010ff */
[----:B------:R1:W-:Y:S01]  /*be80*/  STSM.16.M88.4 [R168], R8 ;  /* 0x00000008a8007844 */ /* 0x0003e20000000200 */
[----:B0-----:R-:W-:Y:S02]  /*be90*/  F2FP.BF16.F32.PACK_AB R156, R121, R120 ;  /* 0x00000078799c723e */ /* 0x001fe400000010ff */
[----:B------:R-:W-:-:S02]  /*bea0*/  F2FP.BF16.F32.PACK_AB R157, R123, R122 ;  /* 0x0000007a7b9d723e */ /* 0x000fc400000010ff */
[----:B------:R-:W-:Y:S02]  /*beb0*/  F2FP.BF16.F32.PACK_AB R158, R125, R124 ;  /* 0x0000007c7d9e723e */ /* 0x000fe400000010ff */
[----:B------:R-:W-:Y:S01]  /*bec0*/  F2FP.BF16.F32.PACK_AB R159, R127, R126 ;  /* 0x0000007e7f9f723e */ /* 0x000fe200000010ff */
[----:B------:R0:W-:Y:S01]  /*bed0*/  STSM.16.M88.4 [R17], R12 ;  /* 0x0000000c11007844 */ /* 0x0001e20000000200 */
[----:B--2---:R-:W-:Y:S02]  /*bee0*/  F2FP.BF16.F32.PACK_AB R4, R129, R128 ;  /* 0x000000808104723e */ /* 0x004fe400000010ff */
[----:B------:R-:W-:Y:S02]  /*bef0*/  F2FP.BF16.F32.PACK_AB R5, R131, R130 ;  /* 0x000000828305723e */ /* 0x000fe400000010ff */
[----:B------:R-:W-:Y:S02]  /*bf00*/  F2FP.BF16.F32.PACK_AB R6, R133, R132 ;  /* 0x000000848506723e */ /* 0x000fe400000010ff */
[----:B------:R-:W-:-:S02]  /*bf10*/  F2FP.BF16.F32.PACK_AB R7, R135, R134 ;  /* 0x000000868707723e */ /* 0x000fc400000010ff */
[----:B-1----:R-:W-:Y:S02]  /*bf20*/  F2FP.BF16.F32.PACK_AB R8, R137, R136 ;  /* 0x000000888908723e */ /* 0x002fe400000010ff */
[----:B------:R-:W-:Y:S02]  /*bf30*/  F2FP.BF16.F32.PACK_AB R9, R139, R138 ;  /* 0x0000008a8b09723e */ /* 0x000fe400000010ff */
[----:B------:R-:W-:Y:S02]  /*bf40*/  F2FP.BF16.F32.PACK_AB R10, R141, R140 ;  /* 0x0000008c8d0a723e */ /* 0x000fe400000010ff */
[----:B------:R-:W-:Y:S01]  /*bf50*/  F2FP.BF16.F32.PACK_AB R11, R143, R142 ;  /* 0x0000008e8f0b723e */ /* 0x000fe200000010ff */
[----:B------:R-:W-:Y:S01]  /*bf60*/  STSM.16.M88.4 [R22], R152 ;  /* 0x0000009816007844 */ /* 0x000fe20000000200 */
[----:B0-----:R-:W-:Y:S02]  /*bf70*/  F2FP.BF16.F32.PACK_AB R12, R145, R144 ;  /* 0x00000090910c723e */ /* 0x001fe400000010ff */
[----:B------:R-:W-:-:S02]  /*bf80*/  F2FP.BF16.F32.PACK_AB R13, R147, R146 ;  /* 0x00000092930d723e */ /* 0x000fc400000010ff */
[----:B------:R-:W-:Y:S02]  /*bf90*/  F2FP.BF16.F32.PACK_AB R14, R149, R148 ;  /* 0x00000094950e723e */ /* 0x000fe400000010ff */
[----:B------:R-:W-:Y:S01]  /*bfa0*/  F2FP.BF16.F32.PACK_AB R15, R151, R150 ;  /* 0x00000096970f723e */ /* 0x000fe200000010ff */
[----:B------:R-:W-:Y:S04]  /*bfb0*/  STSM.16.M88.4 [R3], R156 ;  /* 0x0000009c03007844 */ /* 0x000fe80000000200 */
[----:B------:R0:W-:Y:S04]  /*bfc0*/  STSM.16.M88.4 [R20], R4 ;  /* 0x0000000414007844 */ /* 0x0001e80000000200 */
[----:B------:R1:W-:Y:S04]  /*bfd0*/  STSM.16.M88.4 [R21], R8 ;  /* 0x0000000815007844 */ /* 0x0003e80000000200 */
[----:B------:R2:W-:Y:S01]  /*bfe0*/  STSM.16.M88.4 [R161], R12 ;  /* 0x0000000ca1007844 */ /* 0x0005e20000000200 */
[----:B------:R-:W-:Y:S01]  /*bff0*/  USHF.L.U32 UR4, UR19, 0x2, URZ ;  /* 0x0000000213047899 */ /* 0x000fe2000800063f */
[----:B------:R-:W-:Y:S01]  /*c000*/  BAR.SYNC.DEFER_BLOCKING 0x1, 0x100 ;  /* 0x0044000000007b1d */ /* 0x000fe20000010000 */
[----:B------:R-:W-:Y:S01]  /*c010*/  ISETP.NE.U32.AND P0, PT, RZ, UR14, PT ;  /* 0x0000000eff007c0c */ /* 0x000fe2000bf05070 */
[----:B------:R-:W-:-:S02]  /*c020*/  USHF.L.U64.HI UR16, UR19, 0x2, UR17 ;  /* 0x0000000213107899 */ /* 0x000fc40008010211 */
[----:B------:R-:W-:Y:S01]  /*c030*/  UIADD3 UR9, UP0, UR4, UR14, URZ ;  /* 0x0000000e04097290 */ /* 0x000fe2000ff1e03f */
[----:B------:R-:W-:-:S03]  /*c040*/  ISETP.NE.AND.EX P0, PT, RZ, UR15, PT, P0 ;  /* 0x0000000fff007c0c */ /* 0x000fc6000bf05300 */
[----:B------:R-:W-:Y:S02]  /*c050*/  UIADD3.X UR12, UR16, UR15, URZ, UP0, !UPT ;  /* 0x0000000f100c7290 */ /* 0x000fe400087fe43f */
[----:B------:R-:W-:-:S04]  /*c060*/  IMAD.U32 R18, RZ, RZ, UR9 ;  /* 0x00000009ff127e24 */ /* 0x000fc8000f8e00ff */
[----:B------:R-:W-:Y:S01]  /*c070*/  IMAD.U32 R19, RZ, RZ, UR12 ;  /* 0x0000000cff137e24 */ /* 0x000fe2000f8e00ff */
[----:B------:R-:W-:-:S04]  /*c080*/  ULDC.64 UR12, c[0x0][0xc08] ;  /* 0x00030200000c7ab9 */ /* 0x000fc80000000a00 */
[----:B------:R-:W3:Y:S01]  /*c090*/  @P0 LDG.E R17, desc[UR36][R18.64] ;  /* 0x0000002412110981 */ /* 0x000ee2000c1e1900 */
[----:B------:R-:W-:-:S04]  /*c0a0*/  UISETP.NE.U32.AND UP0, UPT, UR12, URZ, UPT ;  /* 0x0000003f0c00728c */ /* 0x000fc8000bf05070 */
[----:B------:R-:W-:-:S06]  /*c0b0*/  UISETP.NE.AND.EX UP0, UPT, UR13, URZ, UPT, UP0 ;  /* 0x0000003f0d00728c */ /* 0x000fcc000bf05300 */
[----:B------:R-:W-:-:S05]  /*c0c0*/  PLOP3.LUT P4, PT, PT, PT, UP0, 0x80, 0x0 ;  /* 0x000000000000781c */ /* 0x000fca0003f8f008 */
[----:B------:R-:W-:-:S03]  /*c0d0*/  @UP0 UIADD3 UR12, UP1, UR4, UR12, URZ ;  /* 0x0000000c040c0290 */ /* 0x000fc6000ff3e03f */
[----:B------:R-:W-:Y:S01]  /*c0e0*/  ULDC UR4, c[0x0][0xad4] ;  /* 0x0002b50000047ab9 */ /* 0x000fe20000000800 */
[----:B------:R-:W-:Y:S02]  /*c0f0*/  @UP0 UIADD3.X UR13, UR16, UR13, URZ, UP1, !UPT ;  /* 0x0000000d100d0290 */ /* 0x000fe40008ffe43f */
[----:B0-----:R-:W-:-:S04]  /*c100*/  IMAD.U32 R4, RZ, RZ, UR12 ;  /* 0x0000000cff047e24 */ /* 0x001fc8000f8e00ff */
[----:B------:R-:W-:-:S05]  /*c110*/  IMAD.U32 R5, RZ, RZ, UR13 ;  /* 0x0000000dff057e24 */ /* 0x000fca000f8e00ff */
[----:B------:R0:W4:Y:S01]  /*c120*/  @P4 LDG.E R3, desc[UR36][R4.64] ;  /* 0x0000002404034981 */ /* 0x000122000c1e1900 */
[----:B------:R-:W-:Y:S02]  /*c130*/  UISETP.NE.AND UP0, UPT, UR22, URZ, UPT ;  /* 0x0000003f1600728c */ /* 0x000fe4000bf05270 */
[----:B------:R-:W-:Y:S02]  /*c140*/  UISETP.NE.AND UP1, UPT, UR20, 0x1, UPT ;  /* 0x000000011400788c */ /* 0x000fe4000bf25270 */
[----:B------:R-:W-:Y:S01]  /*c150*/  USEL UR4, UR22, UR4, UP0 ;  /* 0x0000000416047287 */ /* 0x000fe20008000000 */
[----:B------:R-:W-:-:S03]  /*c160*/  UMOV UR23, 0x9b8 ;  /* 0x000009b800177882 */ /* 0x000fc60000000000 */
[----:B------:R-:W-:Y:S01]  /*c170*/  UISETP.GT.AND UP2, UPT, UR4, 0x1, UPT ;  /* 0x000000010400788c */ /* 0x000fe2000bf44270 */
[----:B------:R-:W-:Y:S01]  /*c180*/  PLOP3.LUT P1, PT, PT, PT, UP1, 0x80, 0x0 ;  /* 0x000000000000781c */ /* 0x000fe20003f2f018 */
[----:B------:R-:W-:Y:S02]  /*c190*/  UISETP.NE.U32.AND UP0, UPT, UR14, URZ, UPT ;  /* 0x0000003f0e00728c */ /* 0x000fe4000bf05070 */
[----:B------:R-:W-:Y:S01]  /*c1a0*/  USEL UR23, UR23, 0x978, UP2 ;  /* 0x0000097817177887 */ /* 0x000fe20009000000 */
[----:B-1----:R-:W-:Y:S01]  /*c1b0*/  IMAD.U32 R8, RZ, RZ, UR18 ;  /* 0x00000012ff087e24 */ /* 0x002fe2000f8e00ff */
[----:B------:R-:W-:Y:S01]  /*c1c0*/  UISETP.NE.AND.EX UP0, UPT, UR15, URZ, UPT, UP0 ;  /* 0x0000003f0f00728c */ /* 0x000fe2000bf05300 */
[----:B------:R-:W-:Y:S02]  /*c1d0*/  UMOV UR4, URZ ;  /* 0x0000003f00047c82 */ /* 0x000fe40008000000 */
[----:B------:R-:W-:Y:S01]  /*c1e0*/  IMAD R8, R8, 0x80, R171 ;  /* 0x0000008008087824 */ /* 0x000fe200078e02ab */
[----:B------:R-:W-:Y:S01]  /*c1f0*/  USEL UR9, UR19, URZ, !UP0 ;  /* 0x0000003f13097287 */ /* 0x000fe2000c000000 */
[----:B------:R-:W-:Y:S01]  /*c200*/  @UP1 ULDC UR25, c[0x0][0xbec] ;  /* 0x0002fb0000191ab9 */ /* 0x000fe20000000800 */
[----:B------:R-:W-:-:S02]  /*c210*/  USEL UR22, UR17, URZ, !UP0 ;  /* 0x0000003f11167287 */ /* 0x000fc4000c000000 */
[----:B0-----:R-:W-:Y:S01]  /*c220*/  @P1 IMAD.HI.U32 R4, R8, UR25, RZ ;  /* 0x0000001908041c27 */ /* 0x001fe2000f8e00ff */
[----:B------:R-:W-:Y:S01]  /*c230*/  USEL UR21, UR21, URZ, UP2 ;  /* 0x0000003f15157287 */ /* 0x000fe20009000000 */
[----:B------:R-:W-:Y:S01]  /*c240*/  ULDC.64 UR16, c[0x0][UR23+0x220] ;  /* 0x0000880017107abb */ /* 0x000fe20008000a00 */
[----:B------:R-:W-:Y:S01]  /*c250*/  ULDC.64 UR14, c[0x0][UR23+0x218] ;  /* 0x00008600170e7abb */ /* 0x000fe20008000a00 */
[----:B------:R-:W-:Y:S01]  /*c260*/  ULDC.64 UR18, c[0x0][UR23+0x228] ;  /* 0x00008a0017127abb */ /* 0x000fe20008000a00 */
[----:B------:R-:W-:Y:S02]  /*c270*/  UIMAD UR17, UR17, UR9, URZ ;  /* 0x00000009111172a4 */ /* 0x000fe4000f8e023f */
[----:B------:R-:W-:Y:S01]  /*c280*/  UIMAD.WIDE.U32 UR12, UR14, UR24, URZ ;  /* 0x000000180e0c72a5 */ /* 0x000fe2000f8e003f */
[----:B------:R-:W-:Y:S01]  /*c290*/  IMAD.MOV.U32 R5, RZ, RZ, R8 ;  /* 0x000000ffff057224 */ /* 0x000fe200078e0008 */
[----:B------:R-:W-:Y:S01]  /*c2a0*/  @UP1 ULDC UR28, c[0x0][0xbf0] ;  /* 0x0002fc00001c1ab9 */ /* 0x000fe20000000800 */
[----:B------:R-:W-:-:S02]  /*c2b0*/  UIMAD UR24, UR15, UR24, URZ ;  /* 0x000000180f1872a4 */ /* 0x000fc4000f8e023f */
[----:B------:R-:W-:Y:S01]  /*c2c0*/  UIMAD.WIDE.U32 UR26, UR18, UR21, URZ ;  /* 0x00000015121a72a5 */ /* 0x000fe2000f8e003f */
[----:B------:R-:W-:Y:S01]  /*c2d0*/  @P1 SHF.R.U32.HI R5, RZ, UR28, R4 ;  /* 0x0000001cff051c19 */ /* 0x000fe20008011604 */
[----:B------:R-:W-:Y:S02]  /*c2e0*/  UIMAD.WIDE.U32 UR14, UR16, UR9, URZ ;  /* 0x00000009100e72a5 */ /* 0x000fe4000f8e003f */
[----:B------:R-:W-:Y:S02]  /*c2f0*/  UIMAD UR18, UR19, UR21, URZ ;  /* 0x00000015131272a4 */ /* 0x000fe4000f8e023f */
[----:B------:R-:W-:Y:S01]  /*c300*/  UIMAD UR17, UR16, UR22, UR17 ;  /* 0x00000016101172a4 */ /* 0x000fe2000f8e0211 */
[----:B------:R-:W-:Y:S01]  /*c310*/  IMAD.U32 R4, RZ, RZ, UR26 ;  /* 0x0000001aff047e24 */ /* 0x000fe2000f8e00ff */
[----:B------:R-:W-:Y:S01]  /*c320*/  UIADD3 UR18, UR27, UR18, URZ ;  /* 0x000000121b127290 */ /* 0x000fe2000fffe03f */
[----:B------:R-:W-:Y:S01]  /*c330*/  IMAD.MOV R7, RZ, RZ, -R5 ;  /* 0x000000ffff077224 */ /* 0x000fe200078e0a05 */
[----:B------:R-:W-:-:S02]  /*c340*/  UIADD3 UR24, UR13, UR24, URZ ;  /* 0x000000180d187290 */ /* 0x000fc4000fffe03f */
[----:B------:R-:W-:Y:S01]  /*c350*/  UIADD3 UR17, UR15, UR17, URZ ;  /* 0x000000110f117290 */ /* 0x000fe2000fffe03f */
[----:B------:R-:W-:Y:S02]  /*c360*/  IMAD R7, R7, UR20, R8 ;  /* 0x0000001407077c24 */ /* 0x000fe4000f8e0208 */
[----:B------:R-:W-:-:S03]  /*c370*/  IMAD.U32 R10, RZ, RZ, UR18 ;  /* 0x00000012ff0a7e24 */ /* 0x000fc6000f8e00ff */
[----:B------:R-:W-:Y:S02]  /*c380*/  SHF.R.S32.HI R6, RZ, 0x1f, R7 ;  /* 0x0000001fff067819 */ /* 0x000fe40000011407 */
[----:B---3--:R-:W-:-:S13]  /*c390*/  @P0 R2UR UR4, R17 ;  /* 0x00000000110402ca */ /* 0x008fda00000e0000 */
[----:B------:R-:W-:Y:S02]  /*c3a0*/  UIADD3 UR12, UP0, UP3, UR14, UR12, UR4 ;  /* 0x0000000c0e0c7290 */ /* 0x000fe4000fb1e004 */
[----:B------:R-:W-:-:S04]  /*c3b0*/  USHF.R.S32.HI UR16, URZ, 0x1f, UR4 ;  /* 0x0000001f3f107899 */ /* 0x000fc80008011404 */
[----:B------:R-:W-:Y:S01]  /*c3c0*/  UIADD3.X UR14, UR17, UR24, UR16, UP0, UP3 ;  /* 0x00000018110e7290 */ /* 0x000fe200087e6410 */
[----:B------:R-:W-:Y:S02]  /*c3d0*/  IADD3 R4, P2, P3, R5, UR12, R4 ;  /* 0x0000000c05047c10 */ /* 0x000fe4000fb5e004 */
[----:B------:R-:W-:Y:S01]  /*c3e0*/  SHF.R.S32.HI R5, RZ, 0x1f, R5 ;  /* 0x0000001fff057819 */ /* 0x000fe20000011405 */
[----:B------:R-:W-:Y:S02]  /*c3f0*/  ULDC.64 UR12, c[0x0][UR23+0x210] ;  /* 0x00008400170c7abb */ /* 0x000fe40008000a00 */
[----:B------:R-:W-:Y:S01]  /*c400*/  IMAD R9, R7, UR13, RZ ;  /* 0x0000000d07097c24 */ /* 0x000fe2000f8e02ff */
[----:B------:R-:W-:Y:S01]  /*c410*/  IADD3.X R5, R5, UR14, R10, P2, P3 ;  /* 0x0000000e05057c10 */ /* 0x000fe200097e640a */
[----:B------:R-:W-:Y:S01]  /*c420*/  ULDC.64 UR14, c[0x0][0xba8] ;  /* 0x0002ea00000e7ab9 */ /* 0x000fe20000000a00 */
[----:B------:R-:W-:Y:S01]  /*c430*/  @!UP2 ULDC UR14, c[0x0][0xb50] ;  /* 0x0002d400000eaab9 */ /* 0x000fe20000000800 */
[----:B------:R-:W-:Y:S01]  /*c440*/  IMAD R9, R6, UR12, R9 ;  /* 0x0000000c06097c24 */ /* 0x000fe2000f8e0209 */
[----:B------:R-:W-:Y:S01]  /*c450*/  @!UP2 ULDC UR15, c[0x0][0xb54] ;  /* 0x0002d500000faab9 */ /* 0x000fe20000000800 */
[----:B------:R-:W-:-:S04]  /*c460*/  IMAD.WIDE.U32 R4, R7, UR12, R4 ;  /* 0x0000000c07047c25 */ /* 0x000fc8000f8e0004 */
[----:B------:R-:W-:Y:S01]  /*c470*/  IMAD.IADD R5, R5, 0x1, R9 ;  /* 0x0000000105057824 */ /* 0x000fe200078e0209 */
[C---:B------:R-:W-:Y:S01]  /*c480*/  LEA R9, P2, R4.reuse, UR14, 0x2 ;  /* 0x0000000e04097c11 */ /* 0x040fe2000f8410ff */
[----:B------:R-:W-:Y:S01]  /*c490*/  ULDC UR12, c[0x0][0xa88] ;  /* 0x0002a200000c7ab9 */ /* 0x000fe20000000800 */
[----:B----4-:R-:W-:Y:S02]  /*c4a0*/  @P4 R2UR UR12, R3 ;  /* 0x00000000030c42ca */ /* 0x010fe400000e0000 */
[----:B------:R-:W-:Y:S01]  /*c4b0*/  LEA.HI.X R10, R4, UR15, R5, 0x2, P2 ;  /* 0x0000000f040a7c11 */ /* 0x000fe200090f1405 */
[----:B--2---:R-:W-:-:S12]  /*c4c0*/  @P4 BRA `(.L_x_207) ;  /* 0x0000000000184947 */ /* 0x004fd80003800000 */
[----:B------:R-:W-:Y:S05]  /*c4d0*/  @!P0 BRA `(.L_x_207) ;  /* 0x0000000000148947 */ /* 0x000fea0003800000 */
[----:B------:R-:W2:Y:S04]  /*c4e0*/  LDG.E R4, desc[UR36][R18.64] ;  /* 0x0000002412047981 */ /* 0x000ea8000c1e1900 */
[----:B------:R-:W3:Y:S01]  /*c4f0*/  LDG.E R3, desc[UR36][R18.64+0x4] ;  /* 0x0000042412037981 */ /* 0x000ee2000c1e1900 */
[----:B--2---:R-:W-:Y:S02]  /*c500*/  R2UR UR13, R4 ;  /* 0x00000000040d72ca */ /* 0x004fe400000e0000 */
[----:B---3--:R-:W-:-:S13]  /*c510*/  R2UR UR12, R3 ;  /* 0x00000000030c72ca */ /* 0x008fda00000e0000 */
[----:B------:R-:W-:-:S12]  /*c520*/  UIADD3 UR12, -UR13, UR12, URZ ;  /* 0x0000000c0d0c7290 */ /* 0x000fd8000fffe13f */
.L_x_207:
[----:B------:R-:W2:Y:S04]  /*c530*/  LDL R12, [R1+0x40] ;  /* 0x00004000010c7983 */ /* 0x000ea80000100800 */
[----:B------:R-:W3:Y:S01]  /*c540*/  LDL R3, [R1+0x3c] ;  /* 0x00003c0001037983 */ /* 0x000ee20000100800 */
[----:B------:R-:W-:Y:S01]  /*c550*/  R2UR UR13, R170 ;  /* 0x00000000aa0d72ca */ /* 0x000fe200000e0000 */
[----:B------:R-:W-:Y:S01]  /*c560*/  UIMAD UR17, UR12, UR20, URZ ;  /* 0x000000140c1172a4 */ /* 0x000fe2000f8e023f */
[----:B------:R-:W-:Y:S01]  /*c570*/  PLOP3.LUT P3, PT, PT, PT, UP2, 0x80, 0x0 ;  /* 0x000000000000781c */ /* 0x000fe20003f6f028 */
[----:B------:R-:W-:Y:S04]  /*c580*/  SHFL.IDX PT, R4, R9, RZ, 0x1c1f ;  /* 0x001c1fff09047589 */ /* 0x000fe800000e0000 */
[----:B------:R-:W0:Y:S04]  /*c590*/  SHFL.IDX PT, R5, R10, RZ, 0x1c1f ;  /* 0x001c1fff0a057589 */ /* 0x000e2800000e0000 */
[----:B------:R-:W-:Y:S02]  /*c5a0*/  SHFL.IDX PT, R6, R9, 0x1, 0x1c1f ;  /* 0x003c1f0009067f89 */ /* 0x000fe400000e0000 */
[----:B------:R-:W-:-:S02]  /*c5b0*/  IMAD.U32 R11, RZ, RZ, UR13 ;  /* 0x0000000dff0b7e24 */ /* 0x000fc4000f8e00ff */
[----:B------:R-:W1:Y:S02]  /*c5c0*/  SHFL.IDX PT, R7, R10, 0x1, 0x1c1f ;  /* 0x003c1f000a077f89 */ /* 0x000e6400000e0000 */
[----:B--2---:R-:W-:Y:S01]  /*c5d0*/  IMAD R11, R11, 0x80, R12 ;  /* 0x000000800b0b7824 */ /* 0x004fe200078e020c */
[----:B---3--:R-:W-:-:S03]  /*c5e0*/  LOP3.LUT P0, RZ, R3, 0x3, RZ, 0xc0, !PT ;  /* 0x0000000303ff7812 */ /* 0x008fc6000780c0ff */
[C---:B------:R-:W-:Y:S01]  /*c5f0*/  VIADD R3, R11.reuse, 0x8 ;  /* 0x000000080b037836 */ /* 0x040fe20000000000 */
[----:B------:R-:W-:-:S04]  /*c600*/  ISETP.GE.OR P2, PT, R11, UR17, P0 ;  /* 0x000000110b007c0c */ /* 0x000fc80008746670 */
[----:B------:R-:W-:-:S09]  /*c610*/  ISETP.GE.OR P0, PT, R3, UR17, P0 ;  /* 0x0000001103007c0c */ /* 0x000fd20008706670 */
[----:B0-----:R0:W-:Y:S01]  /*c620*/  @!P2 ST.E desc[UR36][R4.64], R2 ;  /* 0x000000020400a985 */ /* 0x0011e2000c101924 */
[----:B------:R-:W-:-:S03]  /*c630*/  ISETP.GE.AND P2, PT, R11, UR17, PT ;  /* 0x000000110b007c0c */ /* 0x000fc6000bf46270 */
[----:B-1----:R0:W-:Y:S01]  /*c640*/  @!P0 ST.E desc[UR36][R6.64], R0 ;  /* 0x0000000006008985 */ /* 0x0021e2000c101924 */
[----:B------:R-:W-:Y:S01]  /*c650*/  ISETP.GE.AND P0, PT, R3, UR17, PT ;  /* 0x0000001103007c0c */ /* 0x000fe2000bf06270 */
[----:B------:R-:W-:-:S12]  /*c660*/  @P3 BRA `(.L_x_208) ;  /* 0x0000001000183947 */ /* 0x000fd80003800000 */
[----:B0-----:R-:W0:Y:S01]  /*c670*/  S2R R0, SR_TID.X ;  /* 0x0000000000007919 */ /* 0x001e220000002100 */
[----:B------:R-:W-:Y:S01]  /*c680*/  ULDC.64 UR14, c[0x0][0xaa0] ;  /* 0x0002a800000e7ab9 */ /* 0x000fe20000000a00 */
[----:B------:R-:W-:Y:S02]  /*c690*/  R2UR UR19, R216 ;  /* 0x00000000d81372ca */ /* 0x000fe400000e0000 */
[----:B------:R-:W-:Y:S01]  /*c6a0*/  R2UR UR18, R170 ;  /* 0x00000000aa1272ca */ /* 0x000fe200000e0000 */
[----:B0-----:R-:W-:-:S05]  /*c6b0*/  VIADD R0, R0, 0xffffff80 ;  /* 0xffffff8000007836 */ /* 0x001fca0000000000 */
[----:B------:R-:W-:-:S04]  /*c6c0*/  SHF.R.S32.HI R3, RZ, 0x1f, R0 ;  /* 0x0000001fff037819 */ /* 0x000fc80000011400 */
[----:B------:R-:W-:-:S04]  /*c6d0*/  LEA.HI R3, R3, R0, RZ, 0x3 ;  /* 0x0000000003037211 */ /* 0x000fc800078f18ff */
[----:B------:R-:W-:Y:S02]  /*c6e0*/  LOP3.LUT R5, R3, 0xfffffff8, RZ, 0xc0, !PT ;  /* 0xfffffff803057812 */ /* 0x000fe400078ec0ff */
[----:B------:R-:W-:Y:S01]  /*c6f0*/  SHF.R.S32.HI R17, RZ, 0x3, R3 ;  /* 0x00000003ff117819 */ /* 0x000fe20000011403 */
[----:B------:R-:W-:Y:S02]  /*c700*/  IMAD.MOV.U32 R3, RZ, RZ, 0x2 ;  /* 0x00000002ff037424 */ /* 0x000fe400078e00ff */
[----:B------:R-:W-:-:S04]  /*c710*/  IMAD.IADD R18, R0, 0x1, -R5 ;  /* 0x0000000100127824 */ /* 0x000fc800078e0a05 */
[----:B------:R-:W-:-:S04]  /*c720*/  IMAD.SHL.U32 R0, R18, 0x8, RZ ;  /* 0x0000000812007824 */ /* 0x000fc800078e00ff */
[----:B------:R-:W-:-:S04]  /*c730*/  IMAD R2, R17, 0x40, R0 ;  /* 0x0000004011027824 */ /* 0x000fc800078e0200 */
[----:B------:R-:W-:-:S03]  /*c740*/  IMAD.WIDE R2, R2, R3, UR10 ;  /* 0x0000000a02027e25 */ /* 0x000fc6000f8e0203 */
[C---:B------:R-:W-:Y:S02]  /*c750*/  IADD3 R25, P2, R2.reuse, 0x3000, RZ ;  /* 0x0000300002197810 */ /* 0x040fe40007f5e0ff */
[C---:B------:R-:W-:Y:S02]  /*c760*/  IADD3 R9, P4, R2.reuse, 0x1000, RZ ;  /* 0x0000100002097810 */ /* 0x040fe40007f9e0ff */
[----:B------:R-:W-:Y:S02]  /*c770*/  IADD3 R13, P3, R2, 0x2000, RZ ;  /* 0x00002000020d7810 */ /* 0x000fe40007f7e0ff */
[----:B------:R-:W-:Y:S02]  /*c780*/  LOP3.LUT R24, R25, 0x380, RZ, 0xc0, !PT ;  /* 0x0000038019187812 */ /* 0x000fe400078ec0ff */
[----:B------:R-:W-:Y:S02]  /*c790*/  LOP3.LUT R8, R9, 0x380, RZ, 0xc0, !PT ;  /* 0x0000038009087812 */ /* 0x000fe400078ec0ff */
[----:B------:R-:W-:-:S02]  /*c7a0*/  LOP3.LUT R12, R13, 0x380, RZ, 0xc0, !PT ;  /* 0x000003800d0c7812 */ /* 0x000fc400078ec0ff */
[----:B------:R-:W-:Y:S02]  /*c7b0*/  SHF.R.U64 R24, R24, 0x3, RZ ;  /* 0x0000000318187819 */ /* 0x000fe400000012ff */
[----:B------:R-:W-:Y:S02]  /*c7c0*/  SHF.R.U64 R8, R8, 0x3, RZ ;  /* 0x0000000308087819 */ /* 0x000fe400000012ff */
[----:B------:R-:W-:Y:S02]  /*c7d0*/  SHF.R.U64 R12, R12, 0x3, RZ ;  /* 0x000000030c0c7819 */ /* 0x000fe400000012ff */
[----:B------:R-:W-:Y:S01]  /*c7e0*/  LOP3.LUT R24, R24, R25, RZ, 0x3c, !PT ;  /* 0x0000001918187212 */ /* 0x000fe200078e3cff */
[--C-:B------:R-:W-:Y:S01]  /*c7f0*/  IMAD.X R25, RZ, RZ, R3.reuse, P2 ;  /* 0x000000ffff197224 */ /* 0x100fe200010e0603 */
[----:B------:R-:W-:Y:S01]  /*c800*/  LOP3.LUT R8, R8, R9, RZ, 0x3c, !PT ;  /* 0x0000000908087212 */ /* 0x000fe200078e3cff */
[--C-:B------:R-:W-:Y:S01]  /*c810*/  IMAD.X R9, RZ, RZ, R3.reuse, P4 ;  /* 0x000000ffff097224 */ /* 0x100fe200020e0603 */
[----:B------:R-:W-:Y:S01]  /*c820*/  LOP3.LUT R12, R12, R13, RZ, 0x3c, !PT ;  /* 0x0000000d0c0c7212 */ /* 0x000fe200078e3cff */
[----:B------:R-:W-:Y:S01]  /*c830*/  IMAD.X R13, RZ, RZ, R3, P3 ;  /* 0x000000ffff0d7224 */ /* 0x000fe200018e0603 */
[C---:B------:R-:W-:Y:S01]  /*c840*/  IADD3 R49, P2, R2.reuse, 0x9000, RZ ;  /* 0x0000900002317810 */ /* 0x040fe20007f5e0ff */
[----:B------:R-:W-:Y:S01]  /*c850*/  UIMAD UR12, UR16, UR14, URZ ;  /* 0x0000000e100c72a4 */ /* 0x000fe2000f8e023f */
[C---:B------:R-:W-:Y:S01]  /*c860*/  IADD3 R29, P0, R2.reuse, 0x4000, RZ ;  /* 0x00004000021d7810 */ /* 0x040fe20007f1e0ff */
[----:B------:R-:W-:Y:S01]  /*c870*/  UIMAD.WIDE.U32 UR10, UR4, UR14, URZ ;  /* 0x0000000e040a72a5 */ /* 0x000fe2000f8e003f */
[C---:B------:R-:W-:Y:S01]  /*c880*/  IADD3 R33, P6, R2.reuse, 0x5000, RZ ;  /* 0x0000500002217810 */ /* 0x040fe20007fde0ff */
[----:B------:R-:W-:Y:S01]  /*c890*/  IMAD.U32 R78, RZ, RZ, UR18 ;  /* 0x00000012ff4e7e24 */ /* 0x000fe2000f8e00ff */
[C---:B------:R-:W-:Y:S01]  /*c8a0*/  IADD3 R37, P5, R2.reuse, 0x6000, RZ ;  /* 0x0000600002257810 */ /* 0x040fe20007fbe0ff */
[----:B------:R-:W5:Y:S01]  /*c8b0*/  LD.E.128 R8, desc[UR36][R8.64] ;  /* 0x0000002408087980 */ /* 0x000f62000c101d00 */
[----:B------:R-:W-:-:S02]  /*c8c0*/  IADD3 R41, P4, R2, 0x7000, RZ ;  /* 0x0000700002297810 */ /* 0x000fc40007f9e0ff */
[C---:B------:R-:W-:Y:S01]  /*c8d0*/  IADD3 R45, P3, R2.reuse, 0x8000, RZ ;  /* 0x00008000022d7810 */ /* 0x040fe20007f7e0ff */
[----:B------:R-:W5:Y:S01]  /*c8e0*/  LD.E.128 R12, desc[UR36][R12.64] ;  /* 0x000000240c0c7980 */ /* 0x000f62000c101d00 */
[----:B------:R-:W-:Y:S02]  /*c8f0*/  LOP3.LUT R48, R49, 0x380, RZ, 0xc0, !PT ;  /* 0x0000038031307812 */ /* 0x000fe400078ec0ff */
[----:B------:R-:W-:Y:S01]  /*c900*/  LOP3.LUT R7, R2, 0x380, RZ, 0xc0, !PT ;  /* 0x0000038002077812 */ /* 0x000fe200078ec0ff */
[----:B------:R-:W-:Y:S01]  /*c910*/  UIMAD UR12, UR4, UR15, UR12 ;  /* 0x0000000f040c72a4 */ /* 0x000fe2000f8e020c */
[----:B------:R-:W-:Y:S01]  /*c920*/  LOP3.LUT R28, R29, 0x380, RZ, 0xc0, !PT ;  /* 0x000003801d1c7812 */ /* 0x000fe200078ec0ff */
[----:B------:R-:W-:Y:S01]  /*c930*/  @UP1 ULDC UR14, c[0x0][0xbec] ;  /* 0x0002fb00000e1ab9 */ /* 0x000fe20000000800 */
[----:B------:R-:W-:Y:S01]  /*c940*/  LOP3.LUT R32, R33, 0x380, RZ, 0xc0, !PT ;  /* 0x0000038021207812 */ /* 0x000fe200078ec0ff */
[----:B------:R-:W5:Y:S01]  /*c950*/  LD.E.128 R24, desc[UR36][R24.64] ;  /* 0x0000002418187980 */ /* 0x000f62000c101d00 */
[----:B------:R-:W-:-:S02]  /*c960*/  LOP3.LUT R36, R37, 0x380, RZ, 0xc0, !PT ;  /* 0x0000038025247812 */ /* 0x000fc400078ec0ff */
[----:B------:R-:W-:Y:S02]  /*c970*/  LOP3.LUT R40, R41, 0x380, RZ, 0xc0, !PT ;  /* 0x0000038029287812 */ /* 0x000fe400078ec0ff */
[----:B------:R-:W-:Y:S02]  /*c980*/  LOP3.LUT R44, R45, 0x380, RZ, 0xc0, !PT ;  /* 0x000003802d2c7812 */ /* 0x000fe400078ec0ff */
[----:B------:R-:W-:Y:S02]  /*c990*/  SHF.R.U64 R48, R48, 0x3, RZ ;  /* 0x0000000330307819 */ /* 0x000fe400000012ff */
[----:B------:R-:W-:Y:S02]  /*c9a0*/  SHF.R.U64 R28, R28, 0x3, RZ ;  /* 0x000000031c1c7819 */ /* 0x000fe400000012ff */
[----:B------:R-:W-:Y:S02]  /*c9b0*/  SHF.R.U64 R32, R32, 0x3, RZ ;  /* 0x0000000320207819 */ /* 0x000fe400000012ff */
[----:B------:R-:W-:-:S02]  /*c9c0*/  SHF.R.U64 R36, R36, 0x3, RZ ;  /* 0x0000000324247819 */ /* 0x000fc400000012ff */
[----:B------:R-:W-:Y:S02]  /*c9d0*/  SHF.R.U64 R40, R40, 0x3, RZ ;  /* 0x0000000328287819 */ /* 0x000fe400000012ff */
        /* <DEDUP_REMOVED lines=14> */
[----:B------:R-:W-:Y:S01]  /*cac0*/  SHF.R.U64 R7, R7, 0x3, RZ ;  /* 0x0000000307077819 */ /* 0x000fe200000012ff */
[----:B------:R-:W-:Y:S01]  /*cad0*/  UIADD3 UR11, UR11, UR12, URZ ;  /* 0x0000000c0b0b7290 */ /* 0x000fe2000fffe03f */
[C---:B------:R-:W-:Y:S01]  /*cae0*/  IADD3 R53, P0, R2.reuse, 0xa000, RZ ;  /* 0x0000a00002357810 */ /* 0x040fe20007f1e0ff */
[----:B------:R-:W-:Y:S01]  /*caf0*/  IMAD.X R73, RZ, RZ, R3, P2 ;  /* 0x000000ffff497224 */ /* 0x000fe200010e0603 */
[C---:B------:R-:W-:Y:S01]  /*cb00*/  IADD3 R57, P6, R2.reuse, 0xb000, RZ ;  /* 0x0000b00002397810 */ /* 0x040fe20007fde0ff */
[----:B------:R-:W-:Y:S01]  /*cb10*/  ULDC.64 UR12, c[0x0][0xae8] ;  /* 0x0002ba00000c7ab9 */ /* 0x000fe20000000a00 */
[C---:B------:R-:W-:Y:S01]  /*cb20*/  IADD3 R61, P5, R2.reuse, 0xc000, RZ ;  /* 0x0000c000023d7810 */ /* 0x040fe20007fbe0ff */
[----:B------:R-:W-:Y:S01]  /*cb30*/  USHF.R.S32.HI UR4, URZ, 0x1f, UR9 ;  /* 0x0000001f3f047899 */ /* 0x000fe20008011409 */
[C---:B------:R-:W-:Y:S01]  /*cb40*/  IADD3 R65, P4, R2.reuse, 0xd000, RZ ;  /* 0x0000d00002417810 */ /* 0x040fe20007f9e0ff */
[----:B------:R-:W5:Y:S01]  /*cb50*/  LD.E.128 R28, desc[UR36][R28.64] ;  /* 0x000000241c1c7980 */ /* 0x000f62000c101d00 */
[----:B------:R-:W-:-:S02]  /*cb60*/  IADD3 R69, P3, R2, 0xe000, RZ ;  /* 0x0000e00002457810 */ /* 0x000fc40007f7e0ff */
[----:B------:R-:W-:Y:S01]  /*cb70*/  LOP3.LUT R4, R5, 0x380, RZ, 0xc0, !PT ;  /* 0x0000038005047812 */ /* 0x000fe200078ec0ff */
[----:B------:R-:W5:Y:S01]  /*cb80*/  LD.E.128 R32, desc[UR36][R32.64] ;  /* 0x0000002420207980 */ /* 0x000f62000c101d00 */
[----:B------:R-:W-:Y:S02]  /*cb90*/  LOP3.LUT R52, R53, 0x380, RZ, 0xc0, !PT ;  /* 0x0000038035347812 */ /* 0x000fe400078ec0ff */
[----:B------:R-:W-:Y:S01]  /*cba0*/  LOP3.LUT R56, R57, 0x380, RZ, 0xc0, !PT ;  /* 0x0000038039387812 */ /* 0x000fe200078ec0ff */
[----:B------:R-:W5:Y:S01]  /*cbb0*/  LD.E.128 R36, desc[UR36][R36.64] ;  /* 0x0000002424247980 */ /* 0x000f62000c101d00 */
[----:B------:R-:W-:Y:S02]  /*cbc0*/  LOP3.LUT R60, R61, 0x380, RZ, 0xc0, !PT ;  /* 0x000003803d3c7812 */ /* 0x000fe400078ec0ff */
[----:B------:R-:W-:Y:S01]  /*cbd0*/  LOP3.LUT R64, R65, 0x380, RZ, 0xc0, !PT ;  /* 0x0000038041407812 */ /* 0x000fe200078ec0ff */
[----:B------:R-:W5:Y:S01]  /*cbe0*/  LD.E.128 R40, desc[UR36][R40.64] ;  /* 0x0000002428287980 */ /* 0x000f62000c101d00 */
[----:B------:R-:W-:-:S02]  /*cbf0*/  LOP3.LUT R68, R69, 0x380, RZ, 0xc0, !PT ;  /* 0x0000038045447812 */ /* 0x000fc400078ec0ff */
[----:B------:R-:W-:Y:S01]  /*cc00*/  SHF.R.U64 R4, R4, 0x3, RZ ;  /* 0x0000000304047819 */ /* 0x000fe200000012ff */
[----:B------:R-:W5:Y:S01]  /*cc10*/  LD.E.128 R44, desc[UR36][R44.64] ;  /* 0x000000242c2c7980 */ /* 0x000f62000c101d00 */
[----:B------:R-:W-:Y:S02]  /*cc20*/  SHF.R.U64 R52, R52, 0x3, RZ ;  /* 0x0000000334347819 */ /* 0x000fe400000012ff */
[----:B------:R-:W-:Y:S01]  /*cc30*/  SHF.R.U64 R56, R56, 0x3, RZ ;  /* 0x0000000338387819 */ /* 0x000fe200000012ff */
[----:B------:R-:W5:Y:S01]  /*cc40*/  LD.E.128 R48, desc[UR36][R48.64] ;  /* 0x0000002430307980 */ /* 0x000f62000c101d00 */
[----:B------:R-:W-:Y:S02]  /*cc50*/  SHF.R.U64 R60, R60, 0x3, RZ ;  /* 0x000000033c3c7819 */ /* 0x000fe400000012ff */
[----:B------:R-:W-:Y:S02]  /*cc60*/  SHF.R.U64 R64, R64, 0x3, RZ ;  /* 0x0000000340407819 */ /* 0x000fe400000012ff */
[----:B------:R-:W-:-:S02]  /*cc70*/  SHF.R.U64 R68, R68, 0x3, RZ ;  /* 0x0000000344447819 */ /* 0x000fc400000012ff */
[----:B------:R-:W-:Y:S01]  /*cc80*/  LOP3.LUT R2, R7, R2, RZ, 0x3c, !PT ;  /* 0x0000000207027212 */ /* 0x000fe200078e3cff */
[----:B------:R-:W-:Y:S01]  /*cc90*/  UIMAD.WIDE.U32 UR10, UR19, UR12, UR10 ;  /* 0x0000000c130a72a5 */ /* 0x000fe2000f8e000a */
[----:B------:R-:W-:Y:S01]  /*cca0*/  LOP3.LUT R52, R52, R53, RZ, 0x3c, !PT ;  /* 0x0000003534347212 */ /* 0x000fe200078e3cff */
[--C-:B------:R-:W-:Y:S01]  /*ccb0*/  IMAD.X R53, RZ, RZ, R3.reuse, P0 ;  /* 0x000000ffff357224 */ /* 0x100fe200000e0603 */
[----:B------:R-:W-:Y:S02]  /*ccc0*/  LOP3.LUT R56, R56, R57, RZ, 0x3c, !PT ;  /* 0x0000003938387212 */ /* 0x000fe400078e3cff */
[----:B------:R-:W-:Y:S01]  /*ccd0*/  LOP3.LUT R60, R60, R61, RZ, 0x3c, !PT ;  /* 0x0000003d3c3c7212 */ /* 0x000fe200078e3cff */
[--C-:B------:R-:W-:Y:S01]  /*cce0*/  IMAD.X R61, RZ, RZ, R3.reuse, P5 ;  /* 0x000000ffff3d7224 */ /* 0x100fe200028e0603 */
[----:B------:R-:W-:Y:S01]  /*ccf0*/  LOP3.LUT R64, R64, R65, RZ, 0x3c, !PT ;  /* 0x0000004140407212 */ /* 0x000fe200078e3cff */
[--C-:B------:R-:W-:Y:S01]  /*cd00*/  IMAD.X R65, RZ, RZ, R3.reuse, P4 ;  /* 0x000000ffff417224 */ /* 0x100fe200020e0603 */
[----:B------:R-:W-:Y:S01]  /*cd10*/  LOP3.LUT R68, R68, R69, RZ, 0x3c, !PT ;  /* 0x0000004544447212 */ /* 0x000fe200078e3cff */
[----:B------:R-:W-:Y:S01]  /*cd20*/  IMAD.X R69, RZ, RZ, R3, P3 ;  /* 0x000000ffff457224 */ /* 0x000fe200018e0603 */
[----:B------:R-:W-:Y:S01]  /*cd30*/  LOP3.LUT R72, R4, R5, RZ, 0x3c, !PT ;  /* 0x0000000504487212 */ /* 0x000fe200078e3cff */
[----:B------:R-:W-:Y:S01]  /*cd40*/  UIMAD UR11, UR19, UR13, UR11 ;  /* 0x0000000d130b72a4 */ /* 0x000fe2000f8e020b */
[----:B------:R-:W-:Y:S01]  /*cd50*/  IADD3.X R57, RZ, R3, RZ, P6, !PT ;  /* 0x00000003ff397210 */ /* 0x000fe200037fe4ff */
[----:B------:R0:W5:Y:S01]  /*cd60*/  LD.E.128 R4, desc[UR36][R2.64] ;  /* 0x0000002402047980 */ /* 0x000162000c101d00 */
[----:B------:R-:W-:-:S02]  /*cd70*/  ULDC.64 UR12, c[0x0][0xaf0] ;  /* 0x0002bc00000c7ab9 */ /* 0x000fc40000000a00 */
[----:B------:R-:W-:Y:S01]  /*cd80*/  UIMAD UR4, UR4, UR12, URZ ;  /* 0x0000000c040472a4 */ /* 0x000fe2000f8e023f */
[----:B------:R-:W5:Y:S01]  /*cd90*/  LD.E.128 R52, desc[UR36][R52.64] ;  /* 0x0000002434347980 */ /* 0x000f62000c101d00 */
[----:B------:R-:W-:-:S03]  /*cda0*/  IMAD R78, R78, 0x80, R17 ;  /* 0x000000804e4e7824 */ /* 0x000fc600078e0211 */
[----:B------:R-:W5:Y:S01]  /*cdb0*/  LD.E.128 R56, desc[UR36][R56.64] ;  /* 0x0000002438387980 */ /* 0x000f62000c101d00 */
[----:B0-----:R-:W-:Y:S02]  /*cdc0*/  IMAD.U32 R3, RZ, RZ, UR18 ;  /* 0x00000012ff037e24 */ /* 0x001fe4000f8e00ff */
[----:B------:R-:W-:Y:S01]  /*cdd0*/  IMAD R2, R18, 0x20, R17 ;  /* 0x0000002012027824 */ /* 0x000fe200078e0211 */
[----:B------:R-:W5:Y:S03]  /*cde0*/  LD.E.128 R60, desc[UR36][R60.64] ;  /* 0x000000243c3c7980 */ /* 0x000f66000c101d00 */
[----:B------:R-:W-:Y:S01]  /*cdf0*/  IMAD R20, R3, 0x80, R2 ;  /* 0x0000008003147824 */ /* 0x000fe200078e0202 */
[----:B------:R-:W-:Y:S01]  /*ce00*/  UIMAD UR4, UR9, UR13, UR4 ;  /* 0x0000000d090472a4 */ /* 0x000fe2000f8e0204 */
[----:B------:R-:W5:Y:S02]  /*ce10*/  LD.E.128 R64, desc[UR36][R64.64] ;  /* 0x0000002440407980 */ /* 0x000f64000c101d00 */
[----:B------:R-:W-:Y:S01]  /*ce20*/  @P1 IMAD.HI.U32 R2, R20, UR14, RZ ;  /* 0x0000000e14021c27 */ /* 0x000fe2000f8e00ff */
[----:B------:R-:W-:Y:S01]  /*ce30*/  UIMAD.WIDE.U32 UR10, UR9, UR12, UR10 ;  /* 0x0000000c090a72a5 */ /* 0x000fe2000f8e000a */
[----:B------:R-:W5:Y:S02]  /*ce40*/  LD.E.128 R68, desc[UR36][R68.64] ;  /* 0x0000002444447980 */ /* 0x000f64000c101d00 */
[----:B------:R-:W-:Y:S01]  /*ce50*/  @UP1 ULDC UR9, c[0x0][0xbf0] ;  /* 0x0002fc0000091ab9 */ /* 0x000fe20000000800 */
[----:B------:R-:W-:Y:S01]  /*ce60*/  IMAD.MOV.U32 R19, RZ, RZ, R20 ;  /* 0x000000ffff137224 */ /* 0x000fe200078e0014 */
[----:B------:R-:W-:Y:S01]  /*ce70*/  @P1 SHF.R.U32.HI R19, RZ, UR9, R2 ;  /* 0x00000009ff131c19 */ /* 0x000fe20008011602 */
[----:B------:R-:W-:Y:S01]  /*ce80*/  UIADD3 UR4, UR11, UR4, URZ ;  /* 0x000000040b047290 */ /* 0x000fe2000fffe03f */
[----:B------:R-:W-:Y:S01]  /*ce90*/  IMAD.U32 R2, RZ, RZ, UR10 ;  /* 0x0000000aff027e24 */ /* 0x000fe2000f8e00ff */
[----:B------:R-:W5:Y:S01]  /*cea0*/  LD.E.128 R72, desc[UR36][R72.64] ;  /* 0x0000002448487980 */ /* 0x000f62000c101d00 */
[--C-:B------:R-:W-:Y:S01]  /*ceb0*/  SHF.R.S32.HI R18, RZ, 0x1f, R19.reuse ;  /* 0x0000001fff127819 */ /* 0x100fe20000011413 */
[----:B------:R-:W-:-:S02]  /*cec0*/  IMAD.MOV R21, RZ, RZ, -R19 ;  /* 0x000000ffff157224 */ /* 0x000fc400078e0a13 */
[----:B------:R-:W-:Y:S01]  /*ced0*/  IMAD.U32 R3, RZ, RZ, UR11 ;  /* 0x0000000bff037e24 */ /* 0x000fe2000f8e00ff */
[----:B------:R-:W-:Y:S01]  /*cee0*/  ULDC.64 UR10, c[0x0][0xae0] ;  /* 0x0002b800000a7ab9 */ /* 0x000fe20000000a00 */
[----:B------:R-:W-:Y:S01]  /*cef0*/  IMAD.U32 R3, RZ, RZ, UR4 ;  /* 0x00000004ff037e24 */ /* 0x000fe2000f8e00ff */
[----:B------:R-:W-:Y:S01]  /*cf00*/  @!PT LDS RZ, [RZ] ;  /* 0x00000000fffff984 */ /* 0x000fe20000000800 */
[----:B------:R-:W-:Y:S01]  /*cf10*/  @!PT LDS RZ, [RZ] ;  /* 0x00000000fffff984 */ /* 0x000fe20000000800 */
[----:B------:R-:W-:Y:S01]  /*cf20*/  @!PT LDS RZ, [RZ] ;  /* 0x00000000fffff984 */ /* 0x000fe20000000800 */
[----:B------:R-:W-:Y:S01]  /*cf30*/  @!PT LDS RZ, [RZ] ;  /* 0x00000000fffff984 */ /* 0x000fe20000000800 */
[----:B------:R0:W-:Y:S06]  /*cf40*/  MEMBAR.ALL.CTA ;  /* 0x0000000000007992 */ /* 0x0001ec0000008000 */
[----:B0-----:R-:W0:Y:S01]  /*cf50*/  FENCE.VIEW.ASYNC.S ;  /* 0x00000000000073c6 */ /* 0x001e220000000000 */
[----:B------:R-:W-:-:S02]  /*cf60*/  IMAD R18, R18, UR10, RZ ;  /* 0x0000000a12127c24 */ /* 0x000fc4000f8e02ff */
[----:B------:R-:W-:Y:S02]  /*cf70*/  IMAD R21, R21, UR20, R20 ;  /* 0x0000001415157c24 */ /* 0x000fe4000f8e0214 */
        /* <DEDUP_REMOVED lines=8> */
[----:B------:R-:W-:-:S03]  /*d000*/  ULDC.64 UR10, c[0x0][0xa80] ;  /* 0x0002a000000a7ab9 */ /* 0x000fc60000000a00 */
[----:B------:R-:W-:Y:S01]  /*d010*/  IMAD.IADD R3, R3, 0x1, R17 ;  /* 0x0000000103037824 */ /* 0x000fe200078e0211 */
[----:B------:R-:W-:Y:S01]  /*d020*/  LEA R17, P2, R2, UR10, 0x1 ;  /* 0x0000000a02117c11 */ /* 0x000fe2000f8408ff */
[----:B------:R-:W-:-:S03]  /*d030*/  UIADD3 UR8, UR8, 0x38820, URZ ;  /* 0x0003882008087890 */ /* 0x000fc6000fffe03f */
[----:B------:R-:W-:Y:S02]  /*d040*/  LEA.HI.X R22, R2, UR11, R3, 0x1, P2 ;  /* 0x0000000b02167c11 */ /* 0x000fe400090f0c03 */
[C---:B------:R-:W-:Y:S01]  /*d050*/  ISETP.GE.AND P2, PT, R78.reuse, UR17, PT ;  /* 0x000000114e007c0c */ /* 0x040fe2000bf46270 */
[----:B------:R-:W-:Y:S01]  /*d060*/  UPRMT UR8, URZ, 0x654, UR8 ;  /* 0x000006543f087896 */ /* 0x000fe20008000008 */
[C---:B------:R-:W-:Y:S02]  /*d070*/  VIADD R18, R78.reuse, 0x20 ;  /* 0x000000204e127836 */ /* 0x040fe40000000000 */
[----:B------:R-:W-:Y:S02]  /*d080*/  VIADD R19, R78, 0x40 ;  /* 0x000000404e137836 */ /* 0x000fe40000000000 */
[C---:B------:R-:W-:Y:S02]  /*d090*/  VIADD R80, R0.reuse, 0x40 ;  /* 0x0000004000507836 */ /* 0x040fe40000000000 */
[----:B------:R-:W-:-:S02]  /*d0a0*/  VIADD R82, R0, 0x80 ;  /* 0x0000008000527836 */ /* 0x000fc40000000000 */
[----:B------:R-:W-:Y:S01]  /*d0b0*/  VIADD R84, R0, 0xc0 ;  /* 0x000000c000547836 */ /* 0x000fe20000000000 */
[----:B0-----:R-:W-:Y:S01]  /*d0c0*/  SYNCS.ARRIVE.TRANS64.RED.A1T0 RZ, [UR8], RZ ;  /* 0x000000ffffff79a7 */ /* 0x001fe20008100408 */
[----:B------:R0:W1:Y:S01]  /*d0d0*/  SHFL.IDX PT, R79, R17, RZ, 0x181f ;  /* 0x00181fff114f7589 */ /* 0x00006200000e0000 */
[----:B------:R-:W-:Y:S03]  /*d0e0*/  BSSY B1, `(.L_x_209) ;  /* 0x000001a000017945 */ /* 0x000fe60003800000 */
[----:B------:R0:W2:Y:S01]  /*d0f0*/  SHFL.IDX PT, R77, R22, RZ, 0x181f ;  /* 0x00181fff164d7589 */ /* 0x0000a200000e0000 */
[----:B------:R-:W-:Y:S02]  /*d100*/  ISETP.GE.AND P1, PT, R18, UR17, PT ;  /* 0x0000001112007c0c */ /* 0x000fe4000bf26270 */
[----:B------:R-:W-:Y:S02]  /*d110*/  ISETP.GE.AND P0, PT, R19, UR17, PT ;  /* 0x0000001113007c0c */ /* 0x000fe4000bf06270 */
[----:B------:R-:W-:-:S02]  /*d120*/  SHF.R.S32.HI R86, RZ, 0x1f, R0 ;  /* 0x0000001fff567819 */ /* 0x000fc40000011400 */
[----:B------:R-:W-:Y:S02]  /*d130*/  SHF.R.S32.HI R81, RZ, 0x1f, R80 ;  /* 0x0000001fff517819 */ /* 0x000fe40000011450 */
[----:B------:R-:W-:Y:S02]  /*d140*/  SHF.R.S32.HI R83, RZ, 0x1f, R82 ;  /* 0x0000001fff537819 */ /* 0x000fe40000011452 */
[----:B------:R-:W-:Y:S01]  /*d150*/  SHF.R.S32.HI R85, RZ, 0x1f, R84 ;  /* 0x0000001fff557819 */ /* 0x000fe20000011454 */
[----:B0-----:R-:W-:Y:S06]  /*d160*/  @P2 BRA `(.L_x_210) ;  /* 0x0000000000442947 */ /* 0x001fec0003800000 */
[----:B------:R-:W-:Y:S02]  /*d170*/  ULDC UR4, c[0x0][0xac8] ;  /* 0x0002b20000047ab9 */ /* 0x000fe40000000800 */
[----:B------:R-:W-:Y:S02]  /*d180*/  ISETP.GE.AND P5, PT, R0, UR4, PT ;  /* 0x0000000400007c0c */ /* 0x000fe4000bfa6270 */
[----:B------:R-:W-:Y:S02]  /*d190*/  ISETP.GE.AND P4, PT, R80, UR4, PT ;  /* 0x0000000450007c0c */ /* 0x000fe4000bf86270 */
[----:B------:R-:W-:Y:S02]  /*d1a0*/  ISETP.GE.AND P3, PT, R82, UR4, PT ;  /* 0x0000000452007c0c */ /* 0x000fe4000bf66270 */
[----:B------:R-:W-:-:S07]  /*d1b0*/  ISETP.GE.AND P2, PT, R84, UR4, PT ;  /* 0x0000000454007c0c */ /* 0x000fce000bf46270 */
[----:B-1----:R-:W-:-:S04]  /*d1c0*/  @!P5 LEA R2, P6, R0, R79, 0x1 ;  /* 0x0000004f0002d211 */ /* 0x002fc800078c08ff */
[----:B--2---:R-:W-:Y:S02]  /*d1d0*/  @!P5 LEA.HI.X R3, R0, R77, R86, 0x1, P6 ;  /* 0x0000004d0003d211 */ /* 0x004fe400030f0c56 */
[----:B------:R-:W-:-:S03]  /*d1e0*/  @!P4 LEA R18, P6, R80, R79, 0x1 ;  /* 0x0000004f5012c211 */ /* 0x000fc600078c08ff */
[----:B-----5:R0:W-:Y:S01]  /*d1f0*/  @!P5 ST.E.128 desc[UR36][R2.64], R4 ;  /* 0x000000040200d985 */ /* 0x0201e2000c101d24 */
[----:B------:R-:W-:Y:S02]  /*d200*/  @!P4 LEA.HI.X R19, R80, R77, R81, 0x1, P6 ;  /* 0x0000004d5013c211 */ /* 0x000fe400030f0c51 */
[----:B------:R-:W-:-:S03]  /*d210*/  @!P3 LEA R20, P6, R82, R79, 0x1 ;  /* 0x0000004f5214b211 */ /* 0x000fc600078c08ff */
[----:B------:R0:W-:Y:S01]  /*d220*/  @!P4 ST.E.128 desc[UR36][R18.64], R28 ;  /* 0x0000001c1200c985 */ /* 0x0001e2000c101d24 */
[----:B------:R-:W-:Y:S02]  /*d230*/  @!P3 LEA.HI.X R21, R82, R77, R83, 0x1, P6 ;  /* 0x0000004d5215b211 */ /* 0x000fe400030f0c53 */
[----:B------:R-:W-:-:S03]  /*d240*/  @!P2 LEA R76, P6, R84, R79, 0x1 ;  /* 0x0000004f544ca211 */ /* 0x000fc600078c08ff */
[----:B------:R0:W-:Y:S01]  /*d250*/  @!P3 ST.E.128 desc[UR36][R20.64], R44 ;  /* 0x0000002c1400b985 */ /* 0x0001e2000c101d24 */
[----:B------:R-:W-:-:S05]  /*d260*/  @!P2 LEA.HI.X R77, R84, R77, R85, 0x1, P6 ;  /* 0x0000004d544da211 */ /* 0x000fca00030f0c55 */
[----:B------:R0:W-:Y:S04]  /*d270*/  @!P2 ST.E.128 desc[UR36][R76.64], R60 ;  /* 0x0000003c4c00a985 */ /* 0x0001e8000c101d24 */
.L_x_210:
[----:B------:R-:W-:Y:S05]  /*d280*/  BSYNC B1 ;  /* 0x0000000000017941 */ /* 0x000fea0003800000 */
.L_x_209:
[----:B0-----:R0:W3:Y:S01]  /*d290*/  SHFL.IDX PT, R19, R22, 0x1, 0x181f ;  /* 0x00381f0016137f89 */ /* 0x0010e200000e0000 */
[----:B------:R-:W-:Y:S03]  /*d2a0*/  BSSY B1, `(.L_x_211) ;  /* 0x0000014000017945 */ /* 0x000fe60003800000 */
[----:B-----5:R0:W4:Y:S01]  /*d2b0*/  SHFL.IDX PT, R7, R17, 0x1, 0x181f ;  /* 0x00381f0011077f89 */ /* 0x02012200000e0000 */
[----:B------:R-:W-:Y:S05]  /*d2c0*/  @P1 BRA `(.L_x_212) ;  /* 0x0000000000441947 */ /* 0x000fea0003800000 */
[----:B------:R-:W-:Y:S02]  /*d2d0*/  ULDC UR4, c[0x0][0xac8] ;  /* 0x0002b20000047ab9 */ /* 0x000fe40000000800 */
[----:B------:R-:W-:Y:S02]  /*d2e0*/  ISETP.GE.AND P4, PT, R0, UR4, PT ;  /* 0x0000000400007c0c */ /* 0x000fe4000bf86270 */
[----:B------:R-:W-:Y:S02]  /*d2f0*/  ISETP.GE.AND P3, PT, R80, UR4, PT ;  /* 0x0000000450007c0c */ /* 0x000fe4000bf66270 */
[----:B------:R-:W-:Y:S02]  /*d300*/  ISETP.GE.AND P2, PT, R82, UR4, PT ;  /* 0x0000000452007c0c */ /* 0x000fe4000bf46270 */
[----:B------:R-:W-:-:S07]  /*d310*/  ISETP.GE.AND P1, PT, R84, UR4, PT ;  /* 0x0000000454007c0c */ /* 0x000fce000bf26270 */
[-C--:B----4-:R-:W-:Y:S02]  /*d320*/  @!P4 LEA R2, P6, R0, R7.reuse, 0x1 ;  /* 0x000000070002c211 */ /* 0x090fe400078c08ff */
[----:B------:R-:W-:Y:S02]  /*d330*/  @!P3 LEA R4, P5, R80, R7, 0x1 ;  /* 0x000000075004b211 */ /* 0x000fe400078a08ff */
[----:B---3--:R-:W-:Y:S02]  /*d340*/  @!P4 LEA.HI.X R3, R0, R19, R86, 0x1, P6 ;  /* 0x000000130003c211 */ /* 0x008fe400030f0c56 */
[----:B------:R-:W-:Y:S02]  /*d350*/  @!P2 LEA R6, P6, R82, R7, 0x1 ;  /* 0x000000075206a211 */ /* 0x000fe400078c08ff */
[----:B------:R-:W-:Y:S01]  /*d360*/  @!P3 LEA.HI.X R5, R80, R19, R81, 0x1, P5 ;  /* 0x000000135005b211 */ /* 0x000fe200028f0c51 */
[----:B------:R3:W-:Y:S01]  /*d370*/  @!P4 ST.E.128 desc[UR36][R2.64], R8 ;  /* 0x000000080200c985 */ /* 0x0007e2000c101d24 */
[----:B------:R-:W-:-:S02]  /*d380*/  @!P1 LEA R18, P5, R84, R7, 0x1 ;  /* 0x0000000754129211 */ /* 0x000fc400078a08ff */
[-C--:B------:R-:W-:Y:S01]  /*d390*/  @!P2 LEA.HI.X R7, R82, R19.reuse, R83, 0x1, P6 ;  /* 0x000000135207a211 */ /* 0x080fe200030f0c53 */
[----:B------:R3:W-:Y:S01]  /*d3a0*/  @!P3 ST.E.128 desc[UR36][R4.64], R32 ;  /* 0x000000200400b985 */ /* 0x0007e2000c101d24 */
[----:B------:R-:W-:-:S03]  /*d3b0*/  @!P1 LEA.HI.X R19, R84, R19, R85, 0x1, P5 ;  /* 0x0000001354139211 */ /* 0x000fc600028f0c55 */
[----:B------:R3:W-:Y:S04]  /*d3c0*/  @!P2 ST.E.128 desc[UR36][R6.64], R48 ;  /* 0x000000300600a985 */ /* 0x0007e8000c101d24 */
[----:B------:R3:W-:Y:S02]  /*d3d0*/  @!P1 ST.E.128 desc[UR36][R18.64], R64 ;  /* 0x0000004012009985 */ /* 0x0007e4000c101d24 */
.L_x_212:
[----:B------:R-:W-:Y:S05]  /*d3e0*/  BSYNC B1 ;  /* 0x0000000000017941 */ /* 0x000fea0003800000 */
.L_x_211:
[----:B---3--:R3:W0:Y:S01]  /*d3f0*/  SHFL.IDX PT, R9, R22, 0x2, 0x181f ;  /* 0x00581f0016097f89 */ /* 0x00862200000e0000 */
[----:B------:R-:W-:Y:S03]  /*d400*/  BSSY B1, `(.L_x_213) ;  /* 0x0000014000017945 */ /* 0x000fe60003800000 */
[----:B------:R3:W0:Y:S01]  /*d410*/  SHFL.IDX PT, R5, R17, 0x2, 0x181f ;  /* 0x00581f0011057f89 */ /* 0x00062200000e0000 */
[----:B------:R-:W-:Y:S05]  /*d420*/  @P0 BRA `(.L_x_214) ;  /* 0x0000000000440947 */ /* 0x000fea0003800000 */
[----:B------:R-:W-:Y:S02]  /*d430*/  ULDC UR4, c[0x0][0xac8] ;  /* 0x0002b20000047ab9 */ /* 0x000fe40000000800 */
[----:B------:R-:W-:Y:S02]  /*d440*/  ISETP.GE.AND P3, PT, R0, UR4, PT ;  /* 0x0000000400007c0c */ /* 0x000fe4000bf66270 */
[----:B------:R-:W-:Y:S02]  /*d450*/  ISETP.GE.AND P2, PT, R80, UR4, PT ;  /* 0x0000000450007c0c */ /* 0x000fe4000bf46270 */
[----:B------:R-:W-:Y:S02]  /*d460*/  ISETP.GE.AND P1, PT, R82, UR4, PT ;  /* 0x0000000452007c0c */ /* 0x000fe4000bf26270 */
[----:B------:R-:W-:-:S07]  /*d470*/  ISETP.GE.AND P0, PT, R84, UR4, PT ;  /* 0x0000000454007c0c */ /* 0x000fce000bf06270 */
[-C--:B0-----:R-:W-:Y:S02]  /*d480*/  @!P3 LEA R2, P6, R0, R5.reuse, 0x1 ;  /* 0x000000050002b211 */ /* 0x081fe400078c08ff */
[-C--:B------:R-:W-:Y:S02]  /*d490*/  @!P2 LEA R4, P5, R80, R5.reuse, 0x1 ;  /* 0x000000055004a211 */ /* 0x080fe400078a08ff */
[----:B------:R-:W-:Y:S02]  /*d4a0*/  @!P1 LEA R6, P4, R82, R5, 0x1 ;  /* 0x0000000552069211 */ /* 0x000fe400078808ff */
[----:B------:R-:W-:Y:S02]  /*d4b0*/  @!P3 LEA.HI.X R3, R0, R9, R86, 0x1, P6 ;  /* 0x000000090003b211 */ /* 0x000fe400030f0c56 */
[----:B------:R-:W-:Y:S02]  /*d4c0*/  @!P0 LEA R8, P6, R84, R5, 0x1 ;  /* 0x0000000554088211 */ /* 0x000fe400078c08ff */
[-C--:B------:R-:W-:Y:S01]  /*d4d0*/  @!P2 LEA.HI.X R5, R80, R9.reuse, R81, 0x1, P5 ;  /* 0x000000095005a211 */ /* 0x080fe200028f0c51 */
[----:B------:R0:W-:Y:S01]  /*d4e0*/  @!P3 ST.E.128 desc[UR36][R2.64], R12 ;  /* 0x0000000c0200b985 */ /* 0x0001e2000c101d24 */
[----:B----4-:R-:W-:-:S02]  /*d4f0*/  @!P1 LEA.HI.X R7, R82, R9, R83, 0x1, P4 ;  /* 0x0000000952079211 */ /* 0x010fc400020f0c53 */
[----:B------:R-:W-:Y:S01]  /*d500*/  @!P0 LEA.HI.X R9, R84, R9, R85, 0x1, P6 ;  /* 0x0000000954098211 */ /* 0x000fe200030f0c55 */
[----:B------:R0:W-:Y:S04]  /*d510*/  @!P2 ST.E.128 desc[UR36][R4.64], R36 ;  /* 0x000000240400a985 */ /* 0x0001e8000c101d24 */
[----:B------:R0:W-:Y:S04]  /*d520*/  @!P1 ST.E.128 desc[UR36][R6.64], R52 ;  /* 0x0000003406009985 */ /* 0x0001e8000c101d24 */
[----:B------:R0:W-:Y:S02]  /*d530*/  @!P0 ST.E.128 desc[UR36][R8.64], R68 ;  /* 0x0000004408008985 */ /* 0x0001e4000c101d24 */
.L_x_214:
[----:B------:R-:W-:Y:S05]  /*d540*/  BSYNC B1 ;  /* 0x0000000000017941 */ /* 0x000fea0003800000 */
.L_x_213:
[----:B0-----:R-:W-:Y:S01]  /*d550*/  VIADD R2, R78, 0x60 ;  /* 0x000000604e027836 */ /* 0x001fe20000000000 */
[----:B------:R0:W0:Y:S04]  /*d560*/  SHFL.IDX PT, R9, R22, 0x3, 0x181f ;  /* 0x00781f0016097f89 */ /* 0x00002800000e0000 */
[----:B------:R-:W-:Y:S01]  /*d570*/  ISETP.GE.AND P0, PT, R2, UR17, PT ;  /* 0x0000001102007c0c */ /* 0x000fe2000bf06270 */
[----:B---3--:R-:W3:-:S12]  /*d580*/  SHFL.IDX PT, R17, R17, 0x3, 0x181f ;  /* 0x00781f0011117f89 */ /* 0x008ed800000e0000 */
[----:B------:R-:W-:Y:S05]  /*d590*/  @P0 BRA `(.L_x_215) ;  /* 0x0000002800700947 */ /* 0x000fea0003800000 */
[----:B------:R-:W-:Y:S02]  /*d5a0*/  ULDC UR4, c[0x0][0xac8] ;  /* 0x0002b20000047ab9 */ /* 0x000fe40000000800 */
[----:B------:R-:W-:Y:S02]  /*d5b0*/  ISETP.GE.AND P3, PT, R0, UR4, PT ;  /* 0x0000000400007c0c */ /* 0x000fe4000bf66270 */
[----:B------:R-:W-:Y:S02]  /*d5c0*/  ISETP.GE.AND P4, PT, R80, UR4, PT ;  /* 0x0000000450007c0c */ /* 0x000fe4000bf86270 */
[----:B------:R-:W-:-:S09]  /*d5d0*/  ISETP.GE.AND P5, PT, R82, UR4, PT ;  /* 0x0000000452007c0c */ /* 0x000fd2000bfa6270 */
[-C--:B---3--:R-:W-:Y:S02]  /*d5e0*/  @!P3 LEA R2, P0, R0, R17.reuse, 0x1 ;  /* 0x000000110002b211 */ /* 0x088fe400078008ff */
[-C--:B------:R-:W-:Y:S02]  /*d5f0*/  @!P4 LEA R4, P1, R80, R17.reuse, 0x1 ;  /* 0x000000115004c211 */ /* 0x080fe400078208ff */
[----:B------:R-:W-:Y:S02]  /*d600*/  @!P5 LEA R6, P2, R82, R17, 0x1 ;  /* 0x000000115206d211 */ /* 0x000fe400078408ff */
[-C--:B0-----:R-:W-:Y:S02]  /*d610*/  @!P3 LEA.HI.X R3, R0, R9.reuse, R86, 0x1, P0 ;  /* 0x000000090003b211 */ /* 0x081fe400000f0c56 */
[-C--:B------:R-:W-:Y:S02]  /*d620*/  @!P4 LEA.HI.X R5, R80, R9.reuse, R81, 0x1, P1 ;  /* 0x000000095005c211 */ /* 0x080fe400008f0c51 */
[----:B----4-:R-:W-:Y:S01]  /*d630*/  @!P5 LEA.HI.X R7, R82, R9, R83, 0x1, P2 ;  /* 0x000000095207d211 */ /* 0x010fe200010f0c53 */
[----:B------:R0:W-:Y:S01]  /*d640*/  @!P3 ST.E.128 desc[UR36][R2.64], R24 ;  /* 0x000000180200b985 */ /* 0x0001e2000c101d24 */
[----:B------:R-:W-:-:S03]  /*d650*/  ISETP.GE.AND P0, PT, R84, UR4, PT ;  /* 0x0000000454007c0c */ /* 0x000fc6000bf06270 */
[----:B------:R0:W-:Y:S04]  /*d660*/  @!P4 ST.E.128 desc[UR36][R4.64], R40 ;  /* 0x000000280400c985 */ /* 0x0001e8000c101d24 */
[----:B------:R0:W-:Y:S06]  /*d670*/  @!P5 ST.E.128 desc[UR36][R6.64], R56 ;  /* 0x000000380600d985 */ /* 0x0001ec000c101d24 */
[----:B------:R-:W-:Y:S05]  /*d680*/  @P0 BRA `(.L_x_215) ;  /* 0x0000002800340947 */ /* 0x000fea0003800000 */
[----:B0-----:R-:W-:-:S04]  /*d690*/  LEA R2, P0, R84, R17, 0x1 ;  /* 0x0000001154027211 */ /* 0x001fc800078008ff */
[----:B------:R-:W-:-:S05]  /*d6a0*/  LEA.HI.X R3, R84, R9, R85, 0x1, P0 ;  /* 0x0000000954037211 */ /* 0x000fca00000f0c55 */
[----:B------:R0:W-:Y:S01]  /*d6b0*/  ST.E.128 desc[UR36][R2.64], R72 ;  /* 0x0000004802007985 */ /* 0x0001e2000c101d24 */
[----:B------:R-:W-:Y:S05]  /*d6c0*/  BRA `(.L_x_215) ;  /* 0x0000002800247947 */ /* 0x000fea0003800000 */
.L_x_208:
[----:B------:R-:W-:Y:S01]  /*d6d0*/  ULDC.64 UR14, c[0x0][0xb08] ;  /* 0x0002c200000e7ab9 */ /* 0x000fe20000000a00 */
[----:B------:R-:W-:Y:S01]  /*d6e0*/  R2UR UR18, R216 ;  /* 0x00000000d81272ca */ /* 0x000fe200000e0000 */
[----:B------:R-:W-:Y:S01]  /*d6f0*/  UIMAD UR12, UR16, UR14, URZ ;  /* 0x0000000e100c72a4 */ /* 0x000fe2000f8e023f */
[----:B------:R-:W-:Y:S01]  /*d700*/  R2UR UR17, R215 ;  /* 0x00000000d71172ca */ /* 0x000fe200000e0000 */
[----:B------:R-:W-:Y:S01]  /*d710*/  UIMAD.WIDE.U32 UR10, UR4, UR14, URZ ;  /* 0x0000000e040a72a5 */ /* 0x000fe2000f8e003f */
[----:B0-----:R-:W-:Y:S01]  /*d720*/  IMAD.MOV.U32 R5, RZ, RZ, R8 ;  /* 0x000000ffff057224 */ /* 0x001fe200078e0008 */
[----:B------:R-:W-:Y:S01]  /*d730*/  UIMAD UR12, UR4, UR15, UR12 ;  /* 0x0000000f040c72a4 */ /* 0x000fe2000f8e020c */
[C---:B------:R-:W-:Y:S01]  /*d740*/  VIADD R161, R23.reuse, 0x70 ;  /* 0x0000007017a17836 */ /* 0x040fe20000000000 */
[----:B------:R-:W-:Y:S01]  /*d750*/  USHF.R.S32.HI UR4, URZ, 0x1f, UR9 ;  /* 0x0000001f3f047899 */ /* 0x000fe20008011409 */
[C---:B------:R-:W-:Y:S01]  /*d760*/  VIADD R163, R23.reuse, 0x68 ;  /* 0x0000006817a37836 */ /* 0x040fe20000000000 */
[----:B------:R-:W-:Y:S01]  /*d770*/  UIADD3 UR11, UR11, UR12, URZ ;  /* 0x0000000c0b0b7290 */ /* 0x000fe2000fffe03f */
[C---:B------:R-:W-:Y:S01]  /*d780*/  VIADD R165, R23.reuse, 0x60 ;  /* 0x0000006017a57836 */ /* 0x040fe20000000000 */
[----:B------:R-:W-:Y:S01]  /*d790*/  ULDC.64 UR14, c[0x0][0xb40] ;  /* 0x0002d000000e7ab9 */ /* 0x000fe20000000a00 */
[----:B------:R-:W-:Y:S01]  /*d7a0*/  ULDC.64 UR12, c[0x0][0xb38] ;  /* 0x0002ce00000c7ab9 */ /* 0x000fe20000000a00 */
[----:B------:R-:W-:Y:S01]  /*d7b0*/  UIMAD UR4, UR4, UR14, URZ ;  /* 0x0000000e040472a4 */ /* 0x000fe2000f8e023f */
[C---:B------:R-:W-:Y:S01]  /*d7c0*/  VIADD R167, R23.reuse, 0x58 ;  /* 0x0000005817a77836 */ /* 0x040fe20000000000 */
[----:B------:R-:W-:Y:S01]  /*d7d0*/  UIMAD.WIDE.U32 UR10, UR18, UR12, UR10 ;  /* 0x0000000c120a72a5 */ /* 0x000fe2000f8e000a */
[C---:B------:R-:W-:Y:S01]  /*d7e0*/  VIADD R169, R23.reuse, 0x50 ;  /* 0x0000005017a97836 */ /* 0x040fe20000000000 */
[----:B------:R-:W-:Y:S01]  /*d7f0*/  UIMAD UR4, UR9, UR15, UR4 ;  /* 0x0000000f090472a4 */ /* 0x000fe2000f8e0204 */
[C---:B------:R-:W-:Y:S01]  /*d800*/  VIADD R171, R23.reuse, 0x48 ;  /* 0x0000004817ab7836 */ /* 0x040fe20000000000 */
[----:B------:R-:W-:Y:S01]  /*d810*/  UIMAD UR11, UR18, UR13, UR11 ;  /* 0x0000000d120b72a4 */ /* 0x000fe2000f8e020b */
[C---:B------:R-:W-:Y:S01]  /*d820*/  VIADD R173, R23.reuse, 0x40 ;  /* 0x0000004017ad7836 */ /* 0x040fe20000000000 */
[----:B------:R-:W-:Y:S01]  /*d830*/  UIADD3 UR8, UR8, 0x38820, URZ ;  /* 0x0003882008087890 */ /* 0x000fe2000fffe03f */
[C---:B------:R-:W-:Y:S01]  /*d840*/  VIADD R177, R23.reuse, 0x30 ;  /* 0x0000003017b17836 */ /* 0x040fe20000000000 */
[----:B------:R-:W-:Y:S01]  /*d850*/  UIMAD.WIDE.U32 UR10, UR9, UR14, UR10 ;  /* 0x0000000e090a72a5 */ /* 0x000fe2000f8e000a */
[C---:B------:R-:W-:Y:S01]  /*d860*/  VIADD R179, R23.reuse, 0x28 ;  /* 0x0000002817b37836 */ /* 0x040fe20000000000 */
[----:B------:R-:W-:Y:S01]  /*d870*/  ULDC.64 UR12, c[0x0][0xb48] ;  /* 0x0002d200000c7ab9 */ /* 0x000fe20000000a00 */
[----:B------:R-:W-:Y:S01]  /*d880*/  @UP1 ULDC UR9, c[0x0][0xbec] ;  /* 0x0002fb0000091ab9 */ /* 0x000fe20000000800 */
[----:B------:R-:W-:Y:S01]  /*d890*/  UIADD3 UR11, UR11, UR4, URZ ;  /* 0x000000040b0b7290 */ /* 0x000fe2000fffe03f */
[----:B------:R-:W-:Y:S01]  /*d8a0*/  @P1 IMAD.HI.U32 R0, R8, UR9, RZ ;  /* 0x0000000908001c27 */ /* 0x000fe2000f8e00ff */
[----:B------:R-:W-:Y:S01]  /*d8b0*/  UPRMT UR8, URZ, 0x654, UR8 ;  /* 0x000006543f087896 */ /* 0x000fe20008000008 */
[C---:B------:R-:W-:Y:S01]  /*d8c0*/  IADD3 R175, R23.reuse, 0x38, RZ ;  /* 0x0000003817af7810 */ /* 0x040fe20007ffe0ff */
[----:B------:R-:W-:Y:S01]  /*d8d0*/  @UP1 ULDC UR4, c[0x0][0xbf0] ;  /* 0x0002fc0000041ab9 */ /* 0x000fe20000000800 */
[----:B------:R-:W-:Y:S01]  /*d8e0*/  UIMAD.WIDE.U32 UR10, UR17, UR12, UR10 ;  /* 0x0000000c110a72a5 */ /* 0x000fe2000f8e000a */
[----:B------:R-:W-:Y:S01]  /*d8f0*/  @P1 SHF.R.U32.HI R5, RZ, UR4, R0 ;  /* 0x00000004ff051c19 */ /* 0x000fe20008011600 */
[----:B------:R-:W-:Y:S01]  /*d900*/  VIADD R181, R23, 0x20 ;  /* 0x0000002017b57836 */ /* 0x000fe20000000000 */
[----:B------:R-:W-:Y:S01]  /*d910*/  BSSY B1, `(.L_x_216) ;  /* 0x00000ce000017945 */ /* 0x000fe20003800000 */
[----:B------:R-:W-:Y:S01]  /*d920*/  UIMAD UR4, UR17, UR13, UR11 ;  /* 0x0000000d110472a4 */ /* 0x000fe2000f8e020b */
[--C-:B------:R-:W-:Y:S01]  /*d930*/  SHF.R.S32.HI R0, RZ, 0x1f, R5.reuse ;  /* 0x0000001fff007819 */ /* 0x100fe20000011405 */
[----:B------:R-:W-:Y:S01]  /*d940*/  IMAD.MOV R7, RZ, RZ, -R5 ;  /* 0x000000ffff077224 */ /* 0x000fe200078e0a05 */
[----:B------:R-:W-:Y:S01]  /*d950*/  ULDC.64 UR12, c[0x0][0xb30] ;  /* 0x0002cc00000c7ab9 */ /* 0x000fe20000000a00 */
[----:B------:R-:W-:Y:S01]  /*d960*/  IMAD.U32 R3, RZ, RZ, UR11 ;  /* 0x0000000bff037e24 */ /* 0x000fe2000f8e00ff */
[----:B------:R-:W-:Y:S01]  /*d970*/  SYNCS.ARRIVE.TRANS64.RED.A1T0 RZ, [UR8], RZ ;  /* 0x000000ffffff79a7 */ /* 0x000fe20008100408 */
[----:B------:R-:W-:Y:S01]  /*d980*/  IMAD R7, R7, UR20, R8 ;  /* 0x0000001407077c24 */ /* 0x000fe2000f8e0208 */
[----:B------:R-:W-:Y:S01]  /*d990*/  SHF.R.S32.HI R18, RZ, 0x1f, R217 ;  /* 0x0000001fff127819 */ /* 0x000fe200000114d9 */
[----:B------:R-:W-:Y:S01]  /*d9a0*/  IMAD R0, R0, UR12, RZ ;  /* 0x0000000c00007c24 */ /* 0x000fe2000f8e02ff */
[----:B------:R-:W-:Y:S01]  /*d9b0*/  SHF.R.S32.HI R20, RZ, 0x1f, R218 ;  /* 0x0000001fff147819 */ /* 0x000fe200000114da */
[----:B------:R-:W-:Y:S01]  /*d9c0*/  IMAD.U32 R2, RZ, RZ, UR10 ;  /* 0x0000000aff027e24 */ /* 0x000fe2000f8e00ff */
[----:B------:R-:W-:Y:S01]  /*d9d0*/  ULDC.64 UR10, c[0x0][0xb28] ;  /* 0x0002ca00000a7ab9 */ /* 0x000fe20000000a00 */
[----:B------:R-:W-:Y:S01]  /*d9e0*/  IMAD.U32 R3, RZ, RZ, UR4 ;  /* 0x00000004ff037e24 */ /* 0x000fe2000f8e00ff */
[----:B------:R-:W-:Y:S01]  /*d9f0*/  SHF.R.S32.HI R22, RZ, 0x1f, R219 ;  /* 0x0000001fff167819 */ /* 0x000fe200000114db */
[C---:B------:R-:W-:Y:S01]  /*da00*/  IMAD R9, R5.reuse, UR13, R0 ;  /* 0x0000000d05097c24 */ /* 0x040fe2000f8e0200 */
[----:B------:R-:W-:Y:S01]  /*da10*/  SHF.R.S32.HI R0, RZ, 0x1f, R7 ;  /* 0x0000001fff007819 */ /* 0x000fe20000011407 */
[----:B------:R-:W-:Y:S01]  /*da20*/  IMAD.WIDE.U32 R2, R5, UR12, R2 ;  /* 0x0000000c05027c25 */ /* 0x000fe2000f8e0002 */
[----:B------:R-:W-:-:S02]  /*da30*/  SHF.R.S32.HI R152, RZ, 0x1f, R220 ;  /* 0x0000001fff987819 */ /* 0x000fc400000114dc */
[----:B------:R-:W-:Y:S01]  /*da40*/  SHF.R.S32.HI R153, RZ, 0x1f, R221 ;  /* 0x0000001fff997819 */ /* 0x000fe200000114dd */
[----:B------:R-:W-:Y:S01]  /*da50*/  IMAD R0, R0, UR10, RZ ;  /* 0x0000000a00007c24 */ /* 0x000fe2000f8e02ff */
[----:B------:R-:W-:Y:S01]  /*da60*/  SHF.R.S32.HI R154, RZ, 0x1f, R222 ;  /* 0x0000001fff9a7819 */ /* 0x000fe200000114de */
[----:B------:R-:W-:Y:S01]  /*da70*/  IMAD.IADD R3, R3, 0x1, R9 ;  /* 0x0000000103037824 */ /* 0x000fe200078e0209 */
[----:B------:R-:W-:Y:S01]  /*da80*/  SHF.R.S32.HI R155, RZ, 0x1f, R223 ;  /* 0x0000001fff9b7819 */ /* 0x000fe200000114df */
[C---:B------:R-:W-:Y:S01]  /*da90*/  IMAD R5, R7.reuse, UR11, R0 ;  /* 0x0000000b07057c24 */ /* 0x040fe2000f8e0200 */
[----:B------:R-:W-:Y:S01]  /*daa0*/  SHF.R.S32.HI R156, RZ, 0x1f, R224 ;  /* 0x0000001fff9c7819 */ /* 0x000fe200000114e0 */
[----:B------:R-:W-:Y:S01]  /*dab0*/  IMAD.WIDE.U32 R2, R7, UR10, R2 ;  /* 0x0000000a07027c25 */ /* 0x000fe2000f8e0002 */
[----:B------:R-:W-:Y:S01]  /*dac0*/  ULDC.64 UR10, c[0x0][0xb00] ;  /* 0x0002c000000a7ab9 */ /* 0x000fe20000000a00 */
[----:B------:R-:W-:Y:S02]  /*dad0*/  SHF.R.S32.HI R157, RZ, 0x1f, R225 ;  /* 0x0000001fff9d7819 */ /* 0x000fe400000114e1 */
[----:B------:R-:W-:Y:S01]  /*dae0*/  IMAD.IADD R3, R3, 0x1, R5 ;  /* 0x0000000103037824 */ /* 0x000fe200078e0205 */
[C---:B------:R-:W-:Y:S01]  /*daf0*/  LEA R0, P1, R2.reuse, UR10, 0x2 ;  /* 0x0000000a02007c11 */ /* 0x040fe2000f8210ff */
[C---:B------:R-:W-:Y:S01]  /*db00*/  VIADD R183, R23.reuse, 0x18 ;  /* 0x0000001817b77836 */ /* 0x040fe20000000000 */
[----:B------:R-:W-:Y:S01]  /*db10*/  SHF.R.S32.HI R158, RZ, 0x1f, R226 ;  /* 0x0000001fff9e7819 */ /* 0x000fe200000114e2 */
[C---:B------:R-:W-:Y:S01]  /*db20*/  VIADD R185, R23.reuse, 0x10 ;  /* 0x0000001017b97836 */ /* 0x040fe20000000000 */
[----:B------:R-:W-:Y:S01]  /*db30*/  LEA.HI.X R12, R2, UR11, R3, 0x2, P1 ;  /* 0x0000000b020c7c11 */ /* 0x000fe200088f1403 */
[C---:B------:R-:W-:Y:S01]  /*db40*/  VIADD R187, R23.reuse, 0x8 ;  /* 0x0000000817bb7836 */ /* 0x040fe20000000000 */
[----:B------:R0:W1:Y:S01]  /*db50*/  SHFL.IDX PT, R2, R0, RZ, 0x1c1f ;  /* 0x001c1fff00027589 */ /* 0x00006200000e0000 */
[----:B------:R-:W-:Y:S01]  /*db60*/  SHF.R.S32.HI R159, RZ, 0x1f, R227 ;  /* 0x0000001fff9f7819 */ /* 0x000fe200000114e3 */
[C---:B------:R-:W-:Y:S01]  /*db70*/  VIADD R160, R23.reuse, 0x70 ;  /* 0x0000007017a07836 */ /* 0x040fe20000000000 */
[----:B------:R-:W-:Y:S01]  /*db80*/  SHF.R.S32.HI R161, RZ, 0x1f, R161 ;  /* 0x0000001fffa17819 */ /* 0x000fe200000114a1 */
[----:B------:R0:W2:Y:S01]  /*db90*/  SHFL.IDX PT, R3, R12, RZ, 0x1c1f ;  /* 0x001c1fff0c037589 */ /* 0x0000a200000e0000 */
        /* <DEDUP_REMOVED lines=26> */
[----:B012---:R-:W-:Y:S06]  /*dd40*/  @P2 BRA `(.L_x_217) ;  /* 0x0000000800282947 */ /* 0x007fec0003800000 */
[----:B------:R-:W-:Y:S01]  /*dd50*/  ULDC UR4, c[0x0][0xac8] ;  /* 0x0002b20000047ab9 */ /* 0x000fe20000000800 */
[C---:B------:R-:W-:Y:S01]  /*dd60*/  VIADD R19, R23.reuse, 0xe0 ;  /* 0x000000e017137836 */ /* 0x040fe20000000000 */
[C---:B------:R-:W-:Y:S01]  /*dd70*/  ISETP.GE.AND P2, PT, R23.reuse, UR4, PT ;  /* 0x0000000417007c0c */ /* 0x040fe2000bf46270 */
[C---:B------:R-:W-:Y:S01]  /*dd80*/  VIADD R21, R23.reuse, 0xe8 ;  /* 0x000000e817157836 */ /* 0x040fe20000000000 */
[----:B------:R-:W-:Y:S01]  /*dd90*/  ISETP.GE.AND P1, PT, R186, UR4, PT ;  /* 0x00000004ba007c0c */ /* 0x000fe2000bf26270 */
[C---:B------:R-:W-:Y:S01]  /*dda0*/  VIADD R17, R23.reuse, 0xf0 ;  /* 0x000000f017117836 */ /* 0x040fe20000000000 */
[----:B------:R-:W-:Y:S01]  /*ddb0*/  ISETP.GE.AND P3, PT, R184, UR4, PT ;  /* 0x00000004b8007c0c */ /* 0x000fe2000bf66270 */
[----:B------:R-:W-:Y:S01]  /*ddc0*/  VIADD R13, R23, 0xf8 ;  /* 0x000000f8170d7836 */ /* 0x000fe20000000000 */
[----:B------:R-:W-:-:S07]  /*ddd0*/  ISETP.GE.AND P4, PT, R182, UR4, PT ;  /* 0x00000004b6007c0c */ /* 0x000fce000bf86270 */
[----:B------:R-:W-:Y:S02]  /*dde0*/  @!P2 IMAD.WIDE R4, R23, 0x4, R2 ;  /* 0x000000041704a825 */ /* 0x000fe400078e0202 */
[----:B------:R-:W-:-:S03]  /*ddf0*/  @!P1 LEA R6, P5, R186, R2, 0x2 ;  /* 0x00000002ba069211 */ /* 0x000fc600078a10ff */
[----:B------:R0:W-:Y:S01]  /*de00*/  @!P2 ST.E.64 desc[UR36][R4.64], R24 ;  /* 0x000000180400a985 */ /* 0x0001e2000c101b24 */
[----:B------:R-:W-:Y:S02]  /*de10*/  ISETP.GE.AND P2, PT, R180, UR4, PT ;  /* 0x00000004b4007c0c */ /* 0x000fe4000bf46270 */
[----:B------:R-:W-:-:S05]  /*de20*/  @!P1 LEA.HI.X R7, R186, R3, R187, 0x2, P5 ;  /* 0x00000003ba079211 */ /* 0x000fca00028f14bb */
[----:B------:R1:W-:Y:S01]  /*de30*/  @!P1 ST.E.64 desc[UR36][R6.64], R28 ;  /* 0x0000001c06009985 */ /* 0x0003e2000c101b24 */
[----:B------:R-:W-:Y:S02]  /*de40*/  ISETP.GE.AND P1, PT, R178, UR4, PT ;  /* 0x00000004b2007c0c */ /* 0x000fe4000bf26270 */
[----:B0-----:R-:W-:-:S04]  /*de50*/  @!P3 LEA R4, P6, R184, R2, 0x2 ;  /* 0x00000002b804b211 */ /* 0x001fc800078c10ff */
[----:B------:R-:W-:Y:S02]  /*de60*/  @!P3 LEA.HI.X R5, R184, R3, R185, 0x2, P6 ;  /* 0x00000003b805b211 */ /* 0x000fe400030f14b9 */
[----:B-1----:R-:W-:-:S03]  /*de70*/  @!P4 LEA R6, P5, R182, R2, 0x2 ;  /* 0x00000002b606c211 */ /* 0x002fc600078a10ff */
        /* <DEDUP_REMOVED lines=34> */
[----:B------:R-:W-:Y:S02]  /*e0a0*/  @!P4 LEA.HI.X R7, R166, R3, R167, 0x2, P5 ;  /* 0x00000003a607c211 */ /* 0x000fe400028f14a7 */
[----:B------:R-:W-:-:S03]  /*e0b0*/  ISETP.GE.AND P5, PT, R227, UR4, PT ;  /* 0x00000004e3007c0c */ /* 0x000fc6000bfa6270 */
[----:B------:R1:W-:Y:S01]  /*e0c0*/  @!P4 ST.E.64 desc[UR36][R6.64], R68 ;  /* 0x000000440600c985 */ /* 0x0003e2000c101b24 */
[----:B------:R-:W-:Y:S02]  /*e0d0*/  ISETP.GE.AND P4, PT, R226, UR4, PT ;  /* 0x00000004e2007c0c */ /* 0x000fe4000bf86270 */
[----:B0-----:R-:W-:-:S04]  /*e0e0*/  @!P2 LEA R4, P6, R164, R2, 0x2 ;  /* 0x00000002a404a211 */ /* 0x001fc800078c10ff */
[----:B------:R-:W-:Y:S02]  /*e0f0*/  @!P2 LEA.HI.X R5, R164, R3, R165, 0x2, P6 ;  /* 0x00000003a405a211 */ /* 0x000fe400030f14a5 */
[----:B-1----:R-:W-:-:S03]  /*e100*/  @!P1 LEA R6, P6, R162, R2, 0x2 ;  /* 0x00000002a2069211 */ /* 0x002fc600078c10ff */
[----:B------:R0:W-:Y:S01]  /*e110*/  @!P2 ST.E.64 desc[UR36][R4.64], R72 ;  /* 0x000000480400a985 */ /* 0x0001e2000c101b24 */
[----:B------:R-:W-:Y:S02]  /*e120*/  @!P1 LEA.HI.X R7, R162, R3, R163, 0x2, P6 ;  /* 0x00000003a2079211 */ /* 0x000fe400030f14a3 */
[----:B------:R-:W-:-:S03]  /*e130*/  @!P4 LEA R10, P6, R226, R2, 0x2 ;  /* 0x00000002e20ac211 */ /* 0x000fc600078c10ff */
[----:B------:R1:W-:Y:S01]  /*e140*/  @!P1 ST.E.64 desc[UR36][R6.64], R76 ;  /* 0x0000004c06009985 */ /* 0x0003e2000c101b24 */
[----:B------:R-:W-:Y:S02]  /*e150*/  ISETP.GE.AND P1, PT, R225, UR4, PT ;  /* 0x00000004e1007c0c */ /* 0x000fe4000bf26270 */
[----:B------:R-:W-:Y:S02]  /*e160*/  @!P4 LEA.HI.X R11, R226, R3, R158, 0x2, P6 ;  /* 0x00000003e20bc211 */ /* 0x000fe400030f149e */
[----:B0-----:R-:W-:-:S04]  /*e170*/  @!P3 LEA R4, P2, R160, R2, 0x2 ;  /* 0x00000002a004b211 */ /* 0x001fc800078410ff */
[----:B------:R-:W-:Y:S02]  /*e180*/  @!P3 LEA.HI.X R5, R160, R3, R161, 0x2, P2 ;  /* 0x00000003a005b211 */ /* 0x000fe400010f14a1 */
[----:B------:R-:W-:-:S03]  /*e190*/  @!P5 LEA R8, P2, R227, R2, 0x2 ;  /* 0x00000002e308d211 */ /* 0x000fc600078410ff */
[----:B------:R0:W-:Y:S01]  /*e1a0*/  @!P3 ST.E.64 desc[UR36][R4.64], R80 ;  /* 0x000000500400b985 */ /* 0x0001e2000c101b24 */
[----:B------:R-:W-:Y:S02]  /*e1b0*/  ISETP.GE.AND P3, PT, R224, UR4, PT ;  /* 0x00000004e0007c0c */ /* 0x000fe4000bf66270 */
[----:B------:R-:W-:Y:S02]  /*e1c0*/  @!P5 LEA.HI.X R9, R227, R3, R159, 0x2, P2 ;  /* 0x00000003e309d211 */ /* 0x000fe400010f149f */
[----:B------:R-:W-:-:S03]  /*e1d0*/  ISETP.GE.AND P2, PT, R223, UR4, PT ;  /* 0x00000004df007c0c */ /* 0x000fc6000bf46270 */
[----:B------:R2:W-:Y:S01]  /*e1e0*/  @!P5 ST.E.64 desc[UR36][R8.64], R84 ;  /* 0x000000540800d985 */ /* 0x0005e2000c101b24 */
[----:B------:R-:W-:-:S03]  /*e1f0*/  @!P1 LEA R14, P5, R225, R2, 0x2 ;  /* 0x00000002e10e9211 */ /* 0x000fc600078a10ff */
[----:B------:R3:W-:Y:S01]  /*e200*/  @!P4 ST.E.64 desc[UR36][R10.64], R88 ;  /* 0x000000580a00c985 */ /* 0x0007e2000c101b24 */
[----:B------:R-:W-:Y:S02]  /*e210*/  ISETP.GE.AND P4, PT, R222, UR4, PT ;  /* 0x00000004de007c0c */ /* 0x000fe4000bf86270 */
[CC--:B-1----:R-:W-:Y:S02]  /*e220*/  @!P3 LEA R6, P6, R224.reuse, R2.reuse, 0x2 ;  /* 0x00000002e006b211 */ /* 0x0c2fe400078c10ff */
[-C--:B------:R-:W-:Y:S02]  /*e230*/  @!P1 LEA.HI.X R15, R225, R3.reuse, R157, 0x2, P5 ;  /* 0x00000003e10f9211 */ /* 0x080fe400028f149d */
[----:B------:R-:W-:Y:S02]  /*e240*/  @!P3 LEA.HI.X R7, R224, R3, R156, 0x2, P6 ;  /* 0x00000003e007b211 */ /* 0x000fe400030f149c */
[----:B------:R-:W-:Y:S01]  /*e250*/  ISETP.GE.AND P6, PT, R221, UR4, PT ;  /* 0x00000004dd007c0c */ /* 0x000fe2000bfc6270 */
[----:B------:R-:W-:Y:S01]  /*e260*/  @!P1 ST.E.64 desc[UR36][R14.64], R92 ;  /* 0x0000005c0e009985 */ /* 0x000fe2000c101b24 */
[----:B0-----:R-:W-:-:S03]  /*e270*/  @!P2 LEA R4, P5, R223, R2, 0x2 ;  /* 0x00000002df04a211 */ /* 0x001fc600078a10ff */
[----:B------:R0:W-:Y:S01]  /*e280*/  @!P3 ST.E.64 desc[UR36][R6.64], R96 ;  /* 0x000000600600b985 */ /* 0x0001e2000c101b24 */
[-C--:B------:R-:W-:Y:S02]  /*e290*/  @!P2 LEA.HI.X R5, R223, R3.reuse, R155, 0x2, P5 ;  /* 0x00000003df05a211 */ /* 0x080fe400028f149b */
[----:B------:R-:W-:Y:S02]  /*e2a0*/  ISETP.GE.AND P3, PT, R220, UR4, PT ;  /* 0x00000004dc007c0c */ /* 0x000fe4000bf66270 */
[CC--:B--2---:R-:W-:Y:S01]  /*e2b0*/  @!P4 LEA R8, P1, R222.reuse, R2.reuse, 0x2 ;  /* 0x00000002de08c211 */ /* 0x0c4fe200078210ff */
[----:B------:R1:W-:Y:S01]  /*e2c0*/  @!P2 ST.E.64 desc[UR36][R4.64], R100 ;  /* 0x000000640400a985 */ /* 0x0003e2000c101b24 */
[----:B------:R-:W-:Y:S02]  /*e2d0*/  ISETP.GE.AND P2, PT, R219, UR4, PT ;  /* 0x00000004db007c0c */ /* 0x000fe4000bf46270 */
[----:B---3--:R-:W-:Y:S02]  /*e2e0*/  @!P6 LEA R10, P5, R221, R2, 0x2 ;  /* 0x00000002dd0ae211 */ /* 0x008fe400078a10ff */
[----:B------:R-:W-:-:S02]  /*e2f0*/  @!P4 LEA.HI.X R9, R222, R3, R154, 0x2, P1 ;  /* 0x00000003de09c211 */ /* 0x000fc400008f149a */
[----:B------:R-:W-:Y:S02]  /*e300*/  @!P6 LEA.HI.X R11, R221, R3, R153, 0x2, P5 ;  /* 0x00000003dd0be211 */ /* 0x000fe400028f1499 */
[----:B------:R-:W-:Y:S01]  /*e310*/  ISETP.GE.AND P1, PT, R218, UR4, PT ;  /* 0x00000004da007c0c */ /* 0x000fe2000bf26270 */
[----:B------:R2:W-:Y:S01]  /*e320*/  @!P4 ST.E.64 desc[UR36][R8.64], R104 ;  /* 0x000000680800c985 */ /* 0x0005e2000c101b24 */
[----:B------:R-:W-:-:S03]  /*e330*/  ISETP.GE.AND P5, PT, R217, UR4, PT ;  /* 0x00000004d9007c0c */ /* 0x000fc6000bfa6270 */
[----:B------:R3:W-:Y:S01]  /*e340*/  @!P6 ST.E.64 desc[UR36][R10.64], R108 ;  /* 0x0000006c0a00e985 */ /* 0x0007e2000c101b24 */
[CC--:B0-----:R-:W-:Y:S02]  /*e350*/  @!P3 LEA R6, P6, R220.reuse, R2.reuse, 0x2 ;  /* 0x00000002dc06b211 */ /* 0x0c1fe400078c10ff */
[CC--:B-1----:R-:W-:Y:S02]  /*e360*/  @!P2 LEA R4, P4, R219.reuse, R2.reuse, 0x2 ;  /* 0x00000002db04a211 */ /* 0x0c2fe400078810ff */
[-C--:B------:R-:W-:Y:S02]  /*e370*/  @!P3 LEA.HI.X R7, R220, R3.reuse, R152, 0x2, P6 ;  /* 0x00000003dc07b211 */ /* 0x080fe400030f1498 */
[----:B------:R-:W-:Y:S02]  /*e380*/  @!P2 LEA.HI.X R5, R219, R3, R22, 0x2, P4 ;  /* 0x00000003db05a211 */ /* 0x000fe400020f1416 */
[----:B------:R-:W-:Y:S01]  /*e390*/  ISETP.GE.AND P4, PT, R214, UR4, PT ;  /* 0x00000004d6007c0c */ /* 0x000fe2000bf86270 */
[----:B------:R0:W-:Y:S01]  /*e3a0*/  @!P3 ST.E.64 desc[UR36][R6.64], R112 ;  /* 0x000000700600b985 */ /* 0x0001e2000c101b24 */
[----:B------:R-:W-:-:S03]  /*e3b0*/  @!P1 LEA R14, P6, R218, R2, 0x2 ;  /* 0x00000002da0e9211 */ /* 0x000fc600078c10ff */
[----:B------:R1:W-:Y:S01]  /*e3c0*/  @!P2 ST.E.64 desc[UR36][R4.64], R116 ;  /* 0x000000740400a985 */ /* 0x0003e2000c101b24 */
[CC--:B--2---:R-:W-:Y:S02]  /*e3d0*/  @!P5 LEA R8, P2, R217.reuse, R2.reuse, 0x2 ;  /* 0x00000002d908d211 */ /* 0x0c4fe400078410ff */
[-C--:B------:R-:W-:Y:S02]  /*e3e0*/  @!P1 LEA.HI.X R15, R218, R3.reuse, R20, 0x2, P6 ;  /* 0x00000003da0f9211 */ /* 0x080fe400030f1414 */
[----:B------:R-:W-:Y:S02]  /*e3f0*/  @!P5 LEA.HI.X R9, R217, R3, R18, 0x2, P2 ;  /* 0x00000003d909d211 */ /* 0x000fe400010f1412 */
[----:B------:R-:W-:Y:S01]  /*e400*/  ISETP.GE.AND P2, PT, R213, UR4, PT ;  /* 0x00000004d5007c0c */ /* 0x000fe2000bf46270 */
[----:B------:R-:W-:Y:S01]  /*e410*/  @!P1 ST.E.64 desc[UR36][R14.64], R120 ;  /* 0x000000780e009985 */ /* 0x000fe2000c101b24 */
[----:B---3--:R-:W-:Y:S02]  /*e420*/  SHF.R.S32.HI R11, RZ, 0x1f, R214 ;  /* 0x0000001fff0b7819 */ /* 0x008fe400000114d6 */
[----:B------:R-:W-:Y:S01]  /*e430*/  @!P4 LEA R10, P3, R214, R2, 0x2 ;  /* 0x00000002d60ac211 */ /* 0x000fe200078610ff */
[----:B------:R2:W-:Y:S01]  /*e440*/  @!P5 ST.E.64 desc[UR36][R8.64], R124 ;  /* 0x0000007c0800d985 */ /* 0x0005e2000c101b24 */
[----:B------:R-:W-:-:S02]  /*e450*/  ISETP.GE.AND P1, PT, R19, UR4, PT ;  /* 0x0000000413007c0c */ /* 0x000fc4000bf26270 */
[----:B------:R-:W-:Y:S02]  /*e460*/  @!P4 LEA.HI.X R11, R214, R3, R11, 0x2, P3 ;  /* 0x00000003d60bc211 */ /* 0x000fe400018f140b */
[----:B------:R-:W-:Y:S02]  /*e470*/  ISETP.GE.AND P3, PT, R21, UR4, PT ;  /* 0x0000000415007c0c */ /* 0x000fe4000bf66270 */
[----:B0-----:R-:W-:Y:S01]  /*e480*/  SHF.R.S32.HI R7, RZ, 0x1f, R213 ;  /* 0x0000001fff077819 */ /* 0x001fe200000114d5 */
[----:B------:R0:W-:Y:S01]  /*e490*/  @!P4 ST.E.64 desc[UR36][R10.64], R128 ;  /* 0x000000800a00c985 */ /* 0x0001e2000c101b24 */
[----:B------:R-:W-:Y:S02]  /*e4a0*/  ISETP.GE.AND P4, PT, R17, UR4, PT ;  /* 0x0000000411007c0c */ /* 0x000fe4000bf86270 */
[----:B------:R-:W-:Y:S02]  /*e4b0*/  @!P2 LEA R6, P5, R213, R2, 0x2 ;  /* 0x00000002d506a211 */ /* 0x000fe400078a10ff */
[----:B-1----:R-:W-:-:S02]  /*e4c0*/  SHF.R.S32.HI R5, RZ, 0x1f, R19 ;  /* 0x0000001fff057819 */ /* 0x002fc40000011413 */
[-C--:B------:R-:W-:Y:S02]  /*e4d0*/  @!P1 LEA R4, P6, R19, R2.reuse, 0x2 ;  /* 0x0000000213049211 */ /* 0x080fe400078c10ff */
[-C--:B------:R-:W-:Y:S02]  /*e4e0*/  @!P2 LEA.HI.X R7, R213, R3.reuse, R7, 0x2, P5 ;  /* 0x00000003d507a211 */ /* 0x080fe400028f1407 */
[----:B------:R-:W-:Y:S02]  /*e4f0*/  ISETP.GE.AND P5, PT, R13, UR4, PT ;  /* 0x000000040d007c0c */ /* 0x000fe4000bfa6270 */
[----:B------:R-:W-:Y:S01]  /*e500*/  @!P1 LEA.HI.X R5, R19, R3, R5, 0x2, P6 ;  /* 0x0000000313059211 */ /* 0x000fe200030f1405 */
[----:B------:R1:W-:Y:S01]  /*e510*/  @!P2 ST.E.64 desc[UR36][R6.64], R132 ;  /* 0x000000840600a985 */ /* 0x0003e2000c101b24 */
[----:B--2---:R-:W-:Y:S02]  /*e520*/  SHF.R.S32.HI R9, RZ, 0x1f, R21 ;  /* 0x0000001fff097819 */ /* 0x004fe40000011415 */
[----:B------:R-:W-:Y:S01]  /*e530*/  @!P3 LEA R8, P6, R21, R2, 0x2 ;  /* 0x000000021508b211 */ /* 0x000fe200078c10ff */
[----:B------:R1:W-:Y:S01]  /*e540*/  @!P1 ST.E.64 desc[UR36][R4.64], R136 ;  /* 0x0000008804009985 */ /* 0x0003e2000c101b24 */
[----:B0-----:R-:W-:-:S02]  /*e550*/  SHF.R.S32.HI R11, RZ, 0x1f, R17 ;  /* 0x0000001fff0b7819 */ /* 0x001fc40000011411 */
[-C--:B------:R-:W-:Y:S02]  /*e560*/  @!P3 LEA.HI.X R9, R21, R3.reuse, R9, 0x2, P6 ;  /* 0x000000031509b211 */ /* 0x080fe400030f1409 */
[CC--:B------:R-:W-:Y:S02]  /*e570*/  @!P4 LEA R10, P6, R17.reuse, R2.reuse, 0x2 ;  /* 0x00000002110ac211 */ /* 0x0c0fe400078c10ff */
[----:B------:R-:W-:Y:S01]  /*e580*/  SHF.R.S32.HI R14, RZ, 0x1f, R13 ;  /* 0x0000001fff0e7819 */ /* 0x000fe2000001140d */
[----:B------:R1:W-:Y:S01]  /*e590*/  @!P3 ST.E.64 desc[UR36][R8.64], R140 ;  /* 0x0000008c0800b985 */ /* 0x0003e2000c101b24 */
[----:B------:R-:W-:Y:S02]  /*e5a0*/  @!P4 LEA.HI.X R11, R17, R3, R11, 0x2, P6 ;  /* 0x00000003110bc211 */ /* 0x000fe400030f140b */
[----:B------:R-:W-:-:S03]  /*e5b0*/  @!P5 LEA R2, P6, R13, R2, 0x2 ;  /* 0x000000020d02d211 */ /* 0x000fc600078c10ff */
[----:B------:R1:W-:Y:S01]  /*e5c0*/  @!P4 ST.E.64 desc[UR36][R10.64], R144 ;  /* 0x000000900a00c985 */ /* 0x0003e2000c101b24 */
[----:B------:R-:W-:-:S05]  /*e5d0*/  @!P5 LEA.HI.X R3, R13, R3, R14, 0x2, P6 ;  /* 0x000000030d03d211 */ /* 0x000fca00030f140e */
[----:B------:R1:W-:Y:S04]  /*e5e0*/  @!P5 ST.E.64 desc[UR36][R2.64], R148 ;  /* 0x000000940200d985 */ /* 0x0003e8000c101b24 */
.L_x_217:
[----:B------:R-:W-:Y:S05]  /*e5f0*/  BSYNC B1 ;  /* 0x0000000000017941 */ /* 0x000fea0003800000 */
.L_x_216:
[----:B-1----:R0:W1:Y:S04]  /*e600*/  SHFL.IDX PT, R3, R12, 0x1, 0x1c1f ;  /* 0x003c1f000c037f89 */ /* 0x00206800000e0000 */
[----:B------:R0:W2:Y:S01]  /*e610*/  SHFL.IDX PT, R2, R0, 0x1, 0x1c1f ;  /* 0x003c1f0000027f89 */ /* 0x0000a200000e0000 */
[----:B------:R-:W-:Y:S05]  /*e620*/  @P0 BRA `(.L_x_215) ;  /* 0x00000018004c0947 */ /* 0x000fea0003800000 */
[----:B------:R-:W-:Y:S01]  /*e630*/  ULDC UR4, c[0x0][0xac8] ;  /* 0x0002b20000047ab9 */ /* 0x000fe20000000800 */
[C---:B------:R-:W-:Y:S01]  /*e640*/  VIADD R17, R23.reuse, 0xe0 ;  /* 0x000000e017117836 */ /* 0x040fe20000000000 */
[----:B------:R-:W-:Y:S01]  /*e650*/  ISETP.GE.AND P0, PT, R186, UR4, PT ;  /* 0x00000004ba007c0c */ /* 0x000fe2000bf06270 */
[C---:B------:R-:W-:Y:S01]  /*e660*/  VIADD R19, R23.reuse, 0xf0 ;  /* 0x000000f017137836 */ /* 0x040fe20000000000 */
[----:B------:R-:W-:Y:S02]  /*e670*/  ISETP.GE.AND P6, PT, R23, UR4, PT ;  /* 0x0000000417007c0c */ /* 0x000fe4000bfc6270 */
[----:B------:R-:W-:Y:S02]  /*e680*/  ISETP.GE.AND P1, PT, R184, UR4, PT ;  /* 0x00000004b8007c0c */ /* 0x000fe4000bf26270 */
[----:B------:R-:W-:Y:S02]  /*e690*/  ISETP.GE.AND P2, PT, R182, UR4, PT ;  /* 0x00000004b6007c0c */ /* 0x000fe4000bf46270 */
[----:B------:R-:W-:-:S02]  /*e6a0*/  ISETP.GE.AND P3, PT, R180, UR4, PT ;  /* 0x00000004b4007c0c */ /* 0x000fc4000bf66270 */
[----:B0-----:R-:W-:-:S03]  /*e6b0*/  SHF.R.S32.HI R0, RZ, 0x1f, R17 ;  /* 0x0000001fff007819 */ /* 0x001fc60000011411 */
[-C--:B--2---:R-:W-:Y:S02]  /*e6c0*/  @!P0 LEA R6, P5, R186, R2.reuse, 0x2 ;  /* 0x00000002ba068211 */ /* 0x084fe400078a10ff */
[----:B-1----:R-:W-:Y:S02]  /*e6d0*/  @!P6 IMAD.WIDE R4, R23, 0x4, R2 ;  /* 0x000000041704e825 */ /* 0x002fe400078e0202 */
[-C--:B------:R-:W-:Y:S02]  /*e6e0*/  @!P1 LEA R8, P4, R184, R2.reuse, 0x2 ;  /* 0x00000002b8089211 */ /* 0x080fe400078810ff */
[-C--:B------:R-:W-:Y:S01]  /*e6f0*/  @!P0 LEA.HI.X R7, R186, R3.reuse, R187, 0x2, P5 ;  /* 0x00000003ba078211 */ /* 0x080fe200028f14bb */
[----:B------:R0:W-:Y:S01]  /*e700*/  @!P6 ST.E.64 desc[UR36][R4.64], R26 ;  /* 0x0000001a0400e985 */ /* 0x0001e2000c101b24 */
[----:B------:R-:W-:Y:S02]  /*e710*/  @!P1 LEA.HI.X R9, R184, R3, R185, 0x2, P4 ;  /* 0x00000003b8099211 */ /* 0x000fe400020f14b9 */
[----:B------:R-:W-:Y:S01]  /*e720*/  ISETP.GE.AND P5, PT, R178, UR4, PT ;  /* 0x00000004b2007c0c */ /* 0x000fe2000bfa6270 */
[----:B------:R1:W-:Y:S01]  /*e730*/  @!P0 ST.E.64 desc[UR36][R6.64], R30 ;  /* 0x0000001e06008985 */ /* 0x0003e2000c101b24 */
[----:B------:R-:W-:-:S02]  /*e740*/  @!P2 LEA R10, P6, R182, R2, 0x2 ;  /* 0x00000002b60aa211 */ /* 0x000fc400078c10ff */
[----:B------:R-:W-:Y:S01]  /*e750*/  ISETP.GE.AND P0, PT, R176, UR4, PT ;  /* 0x00000004b0007c0c */ /* 0x000fe2000bf06270 */
[----:B------:R2:W-:Y:S01]  /*e760*/  @!P1 ST.E.64 desc[UR36][R8.64], R34 ;  /* 0x0000002208009985 */ /* 0x0005e2000c101b24 */
[-C--:B------:R-:W-:Y:S02]  /*e770*/  @!P2 LEA.HI.X R11, R182, R3.reuse, R183, 0x2, P6 ;  /* 0x00000003b60ba211 */ /* 0x080fe400030f14b7 */
[----:B------:R-:W-:Y:S02]  /*e780*/  ISETP.GE.AND P1, PT, R174, UR4, PT ;  /* 0x00000004ae007c0c */ /* 0x000fe4000bf26270 */
[----:B------:R-:W-:Y:S01]  /*e790*/  @!P3 LEA R12, P4, R180, R2, 0x2 ;  /* 0x00000002b40cb211 */ /* 0x000fe200078810ff */
[----:B------:R3:W-:Y:S01]  /*e7a0*/  @!P2 ST.E.64 desc[UR36][R10.64], R38 ;  /* 0x000000260a00a985 */ /* 0x0007e2000c101b24 */
[----:B------:R-:W-:Y:S02]  /*e7b0*/  ISETP.GE.AND P2, PT, R172, UR4, PT ;  /* 0x00000004ac007c0c */ /* 0x000fe4000bf46270 */
[----:B------:R-:W-:-:S02]  /*e7c0*/  @!P3 LEA.HI.X R13, R180, R3, R181, 0x2, P4 ;  /* 0x00000003b40db211 */ /* 0x000fc400020f14b5 */
[-C--:B0-----:R-:W-:Y:S02]  /*e7d0*/  @!P5 LEA R4, P4, R178, R2.reuse, 0x2 ;  /* 0x00000002b204d211 */ /* 0x081fe400078810ff */
[-C--:B-1----:R-:W-:Y:S01]  /*e7e0*/  @!P0 LEA R6, P6, R176, R2.reuse, 0x2 ;  /* 0x00000002b0068211 */ /* 0x082fe200078c10ff */
[----:B------:R-:W-:Y:S01]  /*e7f0*/  @!P3 ST.E.64 desc[UR36][R12.64], R42 ;  /* 0x0000002a0c00b985 */ /* 0x000fe2000c101b24 */
[-C--:B------:R-:W-:Y:S02]  /*e800*/  @!P5 LEA.HI.X R5, R178, R3.reuse, R179, 0x2, P4 ;  /* 0x00000003b205d211 */ /* 0x080fe400020f14b3 */
[----:B------:R-:W-:Y:S02]  /*e810*/  ISETP.GE.AND P3, PT, R170, UR4, PT ;  /* 0x00000004aa007c0c */ /* 0x000fe4000bf66270 */
[----:B------:R-:W-:Y:S01]  /*e820*/  @!P1 LEA R14, P4, R174, R2, 0x2 ;  /* 0x00000002ae0e9211 */ /* 0x000fe200078810ff */
[----:B------:R0:W-:Y:S01]  /*e830*/  @!P5 ST.E.64 desc[UR36][R4.64], R46 ;  /* 0x0000002e0400d985 */ /* 0x0001e2000c101b24 */
[----:B------:R-:W-:-:S02]  /*e840*/  @!P0 LEA.HI.X R7, R176, R3, R177, 0x2, P6 ;  /* 0x00000003b0078211 */ /* 0x000fc400030f14b1 */
[-C--:B------:R-:W-:Y:S02]  /*e850*/  @!P1 LEA.HI.X R15, R174, R3.reuse, R175, 0x2, P4 ;  /* 0x00000003ae0f9211 */ /* 0x080fe400020f14af */
[----:B------:R-:W-:Y:S01]  /*e860*/  ISETP.GE.AND P5, PT, R168, UR4, PT ;  /* 0x00000004a8007c0c */ /* 0x000fe2000bfa6270 */
[----:B------:R1:W-:Y:S01]  /*e870*/  @!P0 ST.E.64 desc[UR36][R6.64], R50 ;  /* 0x0000003206008985 */ /* 0x0003e2000c101b24 */
[----:B--2---:R-:W-:Y:S02]  /*e880*/  @!P2 LEA R8, P6, R172, R2, 0x2 ;  /* 0x00000002ac08a211 */ /* 0x004fe400078c10ff */
[----:B------:R-:W-:Y:S01]  /*e890*/  ISETP.GE.AND P0, PT, R166, UR4, PT ;  /* 0x00000004a6007c0c */ /* 0x000fe2000bf06270 */
[----:B------:R-:W-:Y:S01]  /*e8a0*/  @!P1 ST.E.64 desc[UR36][R14.64], R54 ;  /* 0x000000360e009985 */ /* 0x000fe2000c101b24 */
[----:B------:R-:W-:Y:S02]  /*e8b0*/  @!P2 LEA.HI.X R9, R172, R3, R173, 0x2, P6 ;  /* 0x00000003ac09a211 */ /* 0x000fe400030f14ad */
[----:B------:R-:W-:-:S02]  /*e8c0*/  ISETP.GE.AND P1, PT, R164, UR4, PT ;  /* 0x00000004a4007c0c */ /* 0x000fc4000bf26270 */
[-C--:B---3--:R-:W-:Y:S01]  /*e8d0*/  @!P3 LEA R10, P4, R170, R2.reuse, 0x2 ;  /* 0x00000002aa0ab211 */ /* 0x088fe200078810ff */
[----:B------:R2:W-:Y:S01]  /*e8e0*/  @!P2 ST.E.64 desc[UR36][R8.64], R58 ;  /* 0x0000003a0800a985 */ /* 0x0005e2000c101b24 */
[----:B------:R-:W-:Y:S02]  /*e8f0*/  ISETP.GE.AND P2, PT, R162, UR4, PT ;  /* 0x00000004a2007c0c */ /* 0x000fe4000bf46270 */
[-C--:B------:R-:W-:Y:S02]  /*e900*/  @!P3 LEA.HI.X R11, R170, R3.reuse, R171, 0x2, P4 ;  /* 0x00000003aa0bb211 */ /* 0x080fe400020f14ab */
[-C--:B0-----:R-:W-:Y:S02]  /*e910*/  @!P5 LEA R4, P4, R168, R2.reuse, 0x2 ;  /* 0x00000002a804d211 */ /* 0x081fe400078810ff */
[----:B-1----:R-:W-:Y:S01]  /*e920*/  @!P0 LEA R6, P6, R166, R2, 0x2 ;  /* 0x00000002a6068211 */ /* 0x002fe200078c10ff */
[----:B------:R0:W-:Y:S01]  /*e930*/  @!P3 ST.E.64 desc[UR36][R10.64], R62 ;  /* 0x0000003e0a00b985 */ /* 0x0001e2000c101b24 */
[----:B------:R-:W-:-:S02]  /*e940*/  @!P5 LEA.HI.X R5, R168, R3, R169, 0x2, P4 ;  /* 0x00000003a805d211 */ /* 0x000fc400020f14a9 */
[----:B------:R-:W-:Y:S02]  /*e950*/  ISETP.GE.AND P3, PT, R160, UR4, PT ;  /* 0x00000004a0007c0c */ /* 0x000fe4000bf66270 */
[-C--:B------:R-:W-:Y:S01]  /*e960*/  @!P1 LEA R12, P4, R164, R2.reuse, 0x2 ;  /* 0x00000002a40c9211 */ /* 0x080fe200078810ff */
[----:B------:R1:W-:Y:S01]  /*e970*/  @!P5 ST.E.64 desc[UR36][R4.64], R66 ;  /* 0x000000420400d985 */ /* 0x0003e2000c101b24 */
[-C--:B------:R-:W-:Y:S02]  /*e980*/  @!P0 LEA.HI.X R7, R166, R3.reuse, R167, 0x2, P6 ;  /* 0x00000003a6078211 */ /* 0x080fe400030f14a7 */
[----:B------:R-:W-:Y:S02]  /*e990*/  @!P1 LEA.HI.X R13, R164, R3, R165, 0x2, P4 ;  /* 0x00000003a40d9211 */ /* 0x000fe400020f14a5 */
[----:B------:R-:W-:Y:S01]  /*e9a0*/  ISETP.GE.AND P6, PT, R227, UR4, PT ;  /* 0x00000004e3007c0c */ /* 0x000fe2000bfc6270 */
[----:B------:R3:W-:Y:S01]  /*e9b0*/  @!P0 ST.E.64 desc[UR36][R6.64], R70 ;  /* 0x0000004606008985 */ /* 0x0007e2000c101b24 */
[----:B--2---:R-:W-:-:S02]  /*e9c0*/  @!P2 LEA R8, P5, R162, R2, 0x2 ;  /* 0x00000002a208a211 */ /* 0x004fc400078a10ff */
[----:B------:R-:W-:Y:S01]  /*e9d0*/  ISETP.GE.AND P0, PT, R226, UR4, PT ;  /* 0x00000004e2007c0c */ /* 0x000fe2000bf06270 */
[----:B------:R-:W-:Y:S01]  /*e9e0*/  @!P1 ST.E.64 desc[UR36][R12.64], R74 ;  /* 0x0000004a0c009985 */ /* 0x000fe2000c101b24 */
[-C--:B------:R-:W-:Y:S02]  /*e9f0*/  @!P2 LEA.HI.X R9, R162, R3.reuse, R163, 0x2, P5 ;  /* 0x00000003a209a211 */ /* 0x080fe400028f14a3 */
[----:B------:R-:W-:Y:S02]  /*ea00*/  ISETP.GE.AND P1, PT, R225, UR4, PT ;  /* 0x00000004e1007c0c */ /* 0x000fe4000bf26270 */
[----:B0-----:R-:W-:Y:S01]  /*ea10*/  @!P3 LEA R10, P4, R160, R2, 0x2 ;  /* 0x00000002a00ab211 */ /* 0x001fe200078810ff */
[----:B------:R0:W-:Y:S01]  /*ea20*/  @!P2 ST.E.64 desc[UR36][R8.64], R78 ;  /* 0x0000004e0800a985 */ /* 0x0001e2000c101b24 */
[----:B------:R-:W-:Y:S02]  /*ea30*/  ISETP.GE.AND P2, PT, R224, UR4, PT ;  /* 0x00000004e0007c0c */ /* 0x000fe4000bf46270 */
[----:B------:R-:W-:-:S02]  /*ea40*/  @!P3 LEA.HI.X R11, R160, R3, R161, 0x2, P4 ;  /* 0x00000003a00bb211 */ /* 0x000fc400020f14a1 */
[CC--:B-1----:R-:W-:Y:S02]  /*ea50*/  @!P6 LEA R4, P4, R227.reuse, R2.reuse, 0x2 ;  /* 0x00000002e304e211 */ /* 0x0c2fe400078810ff */
[CC--:B---3--:R-:W-:Y:S01]  /*ea60*/  @!P0 LEA R6, P5, R226.reuse, R2.reuse, 0x2 ;  /* 0x00000002e2068211 */ /* 0x0c8fe200078a10ff */
[----:B------:R1:W-:Y:S01]  /*ea70*/  @!P3 ST.E.64 desc[UR36][R10.64], R82 ;  /* 0x000000520a00b985 */ /* 0x0003e2000c101b24 */
        /* <DEDUP_REMOVED lines=8> */
[C---:B0-----:R-:W-:Y:S02]  /*eb00*/  @!P2 LEA R8, P6, R224.reuse, R2, 0x2 ;  /* 0x00000002e008a211 */ /* 0x041fe400078c10ff */
[----:B------:R-:W-:Y:S01]  /*eb10*/  ISETP.GE.AND P0, PT, R221, UR4, PT ;  /* 0x00000004dd007c0c */ /* 0x000fe2000bf06270 */
[----:B------:R0:W-:Y:S01]  /*eb20*/  @!P1 ST.E.64 desc[UR36][R14.64], R94 ;  /* 0x0000005e0e009985 */ /* 0x0001e2000c101b24 */
[----:B------:R-:W-:Y:S02]  /*eb30*/  @!P2 LEA.HI.X R9, R224, R3, R156, 0x2, P6 ;  /* 0x00000003e009a211 */ /* 0x000fe400030f149c */
[----:B------:R-:W-:-:S02]  /*eb40*/  ISETP.GE.AND P1, PT, R220, UR4, PT ;  /* 0x00000004dc007c0c */ /* 0x000fc4000bf26270 */
[-C--:B-1----:R-:W-:Y:S01]  /*eb50*/  @!P3 LEA R10, P4, R223, R2.reuse, 0x2 ;  /* 0x00000002df0ab211 */ /* 0x082fe200078810ff */
[----:B------:R1:W-:Y:S01]  /*eb60*/  @!P2 ST.E.64 desc[UR36][R8.64], R98 ;  /* 0x000000620800a985 */ /* 0x0003e2000c101b24 */
[----:B------:R-:W-:Y:S02]  /*eb70*/  ISETP.GE.AND P2, PT, R219, UR4, PT ;  /* 0x00000004db007c0c */ /* 0x000fe4000bf46270 */
[-C--:B------:R-:W-:Y:S02]  /*eb80*/  @!P3 LEA.HI.X R11, R223, R3.reuse, R155, 0x2, P4 ;  /* 0x00000003df0bb211 */ /* 0x080fe400020f149b */
[CC--:B--2---:R-:W-:Y:S02]  /*eb90*/  @!P5 LEA R4, P4, R222.reuse, R2.reuse, 0x2 ;  /* 0x00000002de04d211 */ /* 0x0c4fe400078810ff */
[----:B---3--:R-:W-:Y:S01]  /*eba0*/  @!P0 LEA R6, P6, R221, R2, 0x2 ;  /* 0x00000002dd068211 */ /* 0x008fe200078c10ff */
[----:B------:R-:W-:Y:S01]  /*ebb0*/  @!P3 ST.E.64 desc[UR36][R10.64], R102 ;  /* 0x000000660a00b985 */ /* 0x000fe2000c101b24 */
[----:B------:R-:W-:-:S02]  /*ebc0*/  @!P5 LEA.HI.X R5, R222, R3, R154, 0x2, P4 ;  /* 0x00000003de05d211 */ /* 0x000fc400020f149a */
[-C--:B------:R-:W-:Y:S02]  /*ebd0*/  @!P1 LEA R12, P4, R220, R2.reuse, 0x2 ;  /* 0x00000002dc0c9211 */ /* 0x080fe400078810ff */
[----:B------:R-:W-:Y:S01]  /*ebe0*/  ISETP.GE.AND P3, PT, R218, UR4, PT ;  /* 0x00000004da007c0c */ /* 0x000fe2000bf66270 */
[----:B------:R-:W-:Y:S01]  /*ebf0*/  @!P5 ST.E.64 desc[UR36][R4.64], R106 ;  /* 0x0000006a0400d985 */ /* 0x000fe2000c101b24 */
[-C--:B------:R-:W-:Y:S02]  /*ec00*/  @!P0 LEA.HI.X R7, R221, R3.reuse, R153, 0x2, P6 ;  /* 0x00000003dd078211 */ /* 0x080fe400030f1499 */
[----:B------:R-:W-:Y:S02]  /*ec10*/  @!P1 LEA.HI.X R13, R220, R3, R152, 0x2, P4 ;  /* 0x00000003dc0d9211 */ /* 0x000fe400020f1498 */
[----:B0-----:R-:W-:Y:S01]  /*ec20*/  @!P2 LEA R14, P5, R219, R2, 0x2 ;  /* 0x00000002db0ea211 */ /* 0x001fe200078a10ff */
[----:B------:R0:W-:Y:S01]  /*ec30*/  @!P0 ST.E.64 desc[UR36][R6.64], R110 ;  /* 0x0000006e06008985 */ /* 0x0001e2000c101b24 */
[----:B------:R-:W-:-:S02]  /*ec40*/  ISETP.GE.AND P0, PT, R214, UR4, PT ;  /* 0x00000004d6007c0c */ /* 0x000fc4000bf06270 */
[-C--:B------:R-:W-:Y:S01]  /*ec50*/  @!P2 LEA.HI.X R15, R219, R3.reuse, R22, 0x2, P5 ;  /* 0x00000003db0fa211 */ /* 0x080fe200028f1416 */
[----:B------:R2:W-:Y:S01]  /*ec60*/  @!P1 ST.E.64 desc[UR36][R12.64], R114 ;  /* 0x000000720c009985 */ /* 0x0005e2000c101b24 */
[----:B------:R-:W-:Y:S02]  /*ec70*/  ISETP.GE.AND P1, PT, R217, UR4, PT ;  /* 0x00000004d9007c0c */ /* 0x000fe4000bf26270 */
[C---:B-1----:R-:W-:Y:S01]  /*ec80*/  @!P3 LEA R8, P4, R218.reuse, R2, 0x2 ;  /* 0x00000002da08b211 */ /* 0x042fe200078810ff */
[----:B------:R-:W-:Y:S01]  /*ec90*/  @!P2 ST.E.64 desc[UR36][R14.64], R118 ;  /* 0x000000760e00a985 */ /* 0x000fe2000c101b24 */
[----:B------:R-:W-:Y:S02]  /*eca0*/  ISETP.GE.AND P2, PT, R213, UR4, PT ;  /* 0x00000004d5007c0c */ /* 0x000fe4000bf46270 */
[----:B------:R-:W-:Y:S02]  /*ecb0*/  @!P3 LEA.HI.X R9, R218, R3, R20, 0x2, P4 ;  /* 0x00000003da09b211 */ /* 0x000fe400020f1414 */
[----:B------:R-:W-:-:S02]  /*ecc0*/  ISETP.GE.AND P4, PT, R17, UR4, PT ;  /* 0x0000000411007c0c */ /* 0x000fc4000bf86270 */
[----:B0-----:R-:W-:Y:S01]  /*ecd0*/  SHF.R.S32.HI R7, RZ, 0x1f, R214 ;  /* 0x0000001fff077819 */ /* 0x001fe200000114d6 */
[----:B------:R0:W-:Y:S01]  /*ece0*/  @!P3 ST.E.64 desc[UR36][R8.64], R122 ;  /* 0x0000007a0800b985 */ /* 0x0001e2000c101b24 */
[-C--:B------:R-:W-:Y:S01]  /*ecf0*/  @!P0 LEA R6, P6, R214, R2.reuse, 0x2 ;  /* 0x00000002d6068211 */ /* 0x080fe200078c10ff */
[----:B--2---:R-:W-:Y:S01]  /*ed00*/  VIADD R13, R23, 0xe8 ;  /* 0x000000e8170d7836 */ /* 0x004fe20000000000 */
[----:B------:R-:W-:Y:S02]  /*ed10*/  @!P1 LEA R4, P5, R217, R2, 0x2 ;  /* 0x00000002d9049211 */ /* 0x000fe400078a10ff */
[----:B------:R-:W-:Y:S02]  /*ed20*/  SHF.R.S32.HI R11, RZ, 0x1f, R213 ;  /* 0x0000001fff0b7819 */ /* 0x000fe400000114d5 */
[----:B------:R-:W-:Y:S02]  /*ed30*/  ISETP.GE.AND P3, PT, R13, UR4, PT ;  /* 0x000000040d007c0c */ /* 0x000fe4000bf66270 */
[----:B------:R-:W-:-:S02]  /*ed40*/  @!P1 LEA.HI.X R5, R217, R3, R18, 0x2, P5 ;  /* 0x00000003d9059211 */ /* 0x000fc400028f1412 */
[-C--:B------:R-:W-:Y:S02]  /*ed50*/  @!P2 LEA R10, P5, R213, R2.reuse, 0x2 ;  /* 0x00000002d50aa211 */ /* 0x080fe400078a10ff */
[-C--:B------:R-:W-:Y:S01]  /*ed60*/  @!P0 LEA.HI.X R7, R214, R3.reuse, R7, 0x2, P6 ;  /* 0x00000003d6078211 */ /* 0x080fe200030f1407 */
[----:B------:R1:W-:Y:S01]  /*ed70*/  @!P1 ST.E.64 desc[UR36][R4.64], R126 ;  /* 0x0000007e04009985 */ /* 0x0003e2000c101b24 */
[----:B------:R-:W-:Y:S02]  /*ed80*/  ISETP.GE.AND P6, PT, R19, UR4, PT ;  /* 0x0000000413007c0c */ /* 0x000fe4000bfc6270 */
[----:B------:R-:W-:Y:S01]  /*ed90*/  @!P2 LEA.HI.X R11, R213, R3, R11, 0x2, P5 ;  /* 0x00000003d50ba211 */ /* 0x000fe200028f140b */
[----:B------:R1:W-:Y:S01]  /*eda0*/  @!P0 ST.E.64 desc[UR36][R6.64], R130 ;  /* 0x0000008206008985 */ /* 0x0003e2000c101b24 */
[----:B0-----:R-:W-:-:S03]  /*edb0*/  @!P4 LEA R8, P5, R17, R2, 0x2 ;  /* 0x000000021108c211 */ /* 0x001fc600078a10ff */
[----:B------:R1:W-:Y:S01]  /*edc0*/  @!P2 ST.E.64 desc[UR36][R10.64], R134 ;  /* 0x000000860a00a985 */ /* 0x0003e2000c101b24 */
[-C--:B------:R-:W-:Y:S01]  /*edd0*/  @!P4 LEA.HI.X R9, R17, R3.reuse, R0, 0x2, P5 ;  /* 0x000000031109c211 */ /* 0x080fe200028f1400 */
[----:B------:R-:W-:Y:S01]  /*ede0*/  VIADD R17, R23, 0xf8 ;  /* 0x000000f817117836 */ /* 0x000fe20000000000 */
[----:B------:R-:W-:Y:S02]  /*edf0*/  SHF.R.S32.HI R0, RZ, 0x1f, R13 ;  /* 0x0000001fff007819 */ /* 0x000fe4000001140d */
[----:B------:R-:W-:Y:S01]  /*ee00*/  @!P3 LEA R12, P5, R13, R2, 0x2 ;  /* 0x000000020d0cb211 */ /* 0x000fe200078a10ff */
[----:B------:R1:W-:Y:S01]  /*ee10*/  @!P4 ST.E.64 desc[UR36][R8.64], R138 ;  /* 0x0000008a0800c985 */ /* 0x0003e2000c101b24 */
[----:B------:R-:W-:Y:S02]  /*ee20*/  ISETP.GE.AND P0, PT, R17, UR4, PT ;  /* 0x0000000411007c0c */ /* 0x000fe4000bf06270 */
[----:B------:R-:W-:Y:S02]  /*ee30*/  @!P3 LEA.HI.X R13, R13, R3, R0, 0x2, P5 ;  /* 0x000000030d0db211 */ /* 0x000fe400028f1400 */
[----:B------:R-:W-:-:S02]  /*ee40*/  SHF.R.S32.HI R0, RZ, 0x1f, R19 ;  /* 0x0000001fff007819 */ /* 0x000fc40000011413 */
[C---:B------:R-:W-:Y:S01]  /*ee50*/  @!P6 LEA R14, P5, R19.reuse, R2, 0x2 ;  /* 0x00000002130ee211 */ /* 0x040fe200078a10ff */
[----:B------:R1:W-:Y:S03]  /*ee60*/  @!P3 ST.E.64 desc[UR36][R12.64], R142 ;  /* 0x0000008e0c00b985 */ /* 0x0003e6000c101b24 */
[----:B------:R-:W-:-:S05]  /*ee70*/  @!P6 LEA.HI.X R15, R19, R3, R0, 0x2, P5 ;  /* 0x00000003130fe211 */ /* 0x000fca00028f1400 */
[----:B------:R1:W-:Y:S01]  /*ee80*/  @!P6 ST.E.64 desc[UR36][R14.64], R146 ;  /* 0x000000920e00e985 */ /* 0x0003e2000c101b24 */
[----:B------:R-:W-:Y:S05]  /*ee90*/  @P0 BRA `(.L_x_215) ;  /* 0x0000001000300947 */ /* 0x000fea0003800000 */
[----:B------:R-:W-:Y:S02]  /*eea0*/  LEA R2, P0, R17, R2, 0x2 ;  /* 0x0000000211027211 */ /* 0x000fe400078010ff */
[----:B------:R-:W-:-:S04]  /*eeb0*/  SHF.R.S32.HI R0, RZ, 0x1f, R17 ;  /* 0x0000001fff007819 */ /* 0x000fc80000011411 */
[----:B------:R-:W-:-:S05]  /*eec0*/  LEA.HI.X R3, R17, R3, R0, 0x2, P0 ;  /* 0x0000000311037211 */ /* 0x000fca00000f1400 */
[----:B------:R0:W-:Y:S01]  /*eed0*/  ST.E.64 desc[UR36][R2.64], R150 ;  /* 0x0000009602007985 */ /* 0x0001e2000c101b24 */
[----:B------:R-:W-:Y:S05]  /*eee0*/  BRA `(.L_x_215) ;  /* 0x00000010001c7947 */ /* 0x000fea0003800000 */
.L_x_206:
[----:B------:R-:W2:Y:S01]  /*eef0*/  LDL R8, [R1+0x30] ;  /* 0x0000300001087983 */ /* 0x000ea20000100800 */
[----:B------:R-:W-:Y:S01]  /*ef00*/  ULDC.64 UR8, c[0x0][0xc00] ;  /* 0x0003000000087ab9 */ /* 0x000fe20000000a00 */
[----:B------:R-:W-:Y:S01]  /*ef10*/  R2UR UR10, R212 ;  /* 0x00000000d40a72ca */ /* 0x000fe200000e0000 */
[----:B------:R-:W-:-:S04]  /*ef20*/  UISETP.NE.U32.AND UP0, UPT, UR8, URZ, UPT ;  /* 0x0000003f0800728c */ /* 0x000fc8000bf05070 */
[----:B------:R-:W-:-:S03]  /*ef30*/  UISETP.NE.AND.EX UP0, UPT, UR9, URZ, UPT, UP0 ;  /* 0x0000003f0900728c */ /* 0x000fc6000bf05300 */
[----:B------:R-:W-:-:S03]  /*ef40*/  ULDC.64 UR8, c[0x0][0xc00] ;  /* 0x0003000000087ab9 */ /* 0x000fc60000000a00 */
[----:B------:R-:W-:Y:S02]  /*ef50*/  PLOP3.LUT P1, PT, PT, PT, UP0, 0x80, 0x0 ;  /* 0x000000000000781c */ /* 0x000fe40003f2f008 */
[----:B--2---:R-:W-:-:S13]  /*ef60*/  R2UR UR4, R8 ;  /* 0x00000000080472ca */ /* 0x004fda00000e0000 */
[----:B------:R-:W-:-:S06]  /*ef70*/  UIMAD.WIDE UR8, UR4, 0x4, UR8 ;  /* 0x00000004040878a5 */ /* 0x000fcc000f8e0208 */
[----:B------:R-:W-:Y:S02]  /*ef80*/  IMAD.U32 R2, RZ, RZ, UR8 ;  /* 0x00000008ff027e24 */ /* 0x000fe4000f8e00ff */
[----:B0-----:R-:W-:Y:S01]  /*ef90*/  IMAD.U32 R3, RZ, RZ, UR9 ;  /* 0x00000009ff037e24 */ /* 0x001fe2000f8e00ff */
[----:B------:R-:W-:Y:S02]  /*efa0*/  ULDC.64 UR8, c[0x0][0xc08] ;  /* 0x0003020000087ab9 */ /* 0x000fe40000000a00 */
[----:B------:R-:W-:Y:S02]  /*efb0*/  UISETP.NE.U32.AND UP1, UPT, UR8, URZ, UPT ;  /* 0x0000003f0800728c */ /* 0x000fe4000bf25070 */
[----:B------:R-:W2:Y:S02]  /*efc0*/  @P1 LDG.E R7, desc[UR36][R2.64] ;  /* 0x0000002402071981 */ /* 0x000ea4000c1e1900 */
[----:B------:R-:W-:-:S06]  /*efd0*/  UISETP.NE.AND.EX UP1, UPT, UR9, URZ, UPT, UP1 ;  /* 0x0000003f0900728c */ /* 0x000fcc000bf25310 */
[----:B------:R-:W-:-:S05]  /*efe0*/  PLOP3.LUT P2, PT, PT, PT, UP1, 0x80, 0x0 ;  /* 0x000000000000781c */ /* 0x000fca0003f4f018 */
[----:B------:R-:W-:Y:S02]  /*eff0*/  @UP1 ULDC.64 UR8, c[0x0][0xc08] ;  /* 0x0003020000081ab9 */ /* 0x000fe40000000a00 */
[----:B------:R-:W-:-:S03]  /*f000*/  @UP1 UIMAD.WIDE UR8, UR4, 0x4, UR8 ;  /* 0x00000004040818a5 */ /* 0x000fc6000f8e0208 */
[----:B------:R-:W-:Y:S02]  /*f010*/  ULDC UR4, c[0x0][0xa88] ;  /* 0x0002a20000047ab9 */ /* 0x000fe40000000800 */
[----:B------:R-:W-:Y:S02]  /*f020*/  IMAD.U32 R0, RZ, RZ, UR4 ;  /* 0x00000004ff007e24 */ /* 0x000fe4000f8e00ff */
[----:B------:R-:W-:Y:S02]  /*f030*/  IMAD.U32 R4, RZ, RZ, UR8 ;  /* 0x00000008ff047e24 */ /* 0x000fe4000f8e00ff */
[----:B------:R-:W-:-:S05]  /*f040*/  IMAD.U32 R5, RZ, RZ, UR9 ;  /* 0x00000009ff057e24 */ /* 0x000fca000f8e00ff */
[----:B------:R0:W5:Y:S01]  /*f050*/  @P2 LDG.E R0, desc[UR36][R4.64] ;  /* 0x0000002404002981 */ /* 0x000162000c1e1900 */
[----:B------:R-:W-:Y:S01]  /*f060*/  UMOV UR4, URZ ;  /* 0x0000003f00047c82 */ /* 0x000fe20008000000 */
[----:B------:R-:W-:Y:S01]  /*f070*/  UISETP.NE.AND UP1, UPT, UR10, URZ, UPT ;  /* 0x0000003f0a00728c */ /* 0x000fe2000bf25270 */
[----:B------:R-:W1:Y:S10]  /*f080*/  S2R R6, SR_TID.X ;  /* 0x0000000000067919 */ /* 0x000e740000002100 */
[----:B------:R-:W-:-:S02]  /*f090*/  @!UP1 ULDC UR10, c[0x0][0xad4] ;  /* 0x0002b500000a9ab9 */ /* 0x000fc40000000800 */
[----:B------:R-:W-:Y:S02]  /*f0a0*/  IMAD.U32 R212, RZ, RZ, UR10 ;  /* 0x0000000affd47e24 */ /* 0x000fe4000f8e00ff */
[----:B-1----:R-:W-:-:S05]  /*f0b0*/  VIADD R6, R6, 0xffffff80 ;  /* 0xffffff8006067836 */ /* 0x002fca0000000000 */
[----:B------:R-:W-:Y:S02]  /*f0c0*/  ISETP.GT.AND P0, PT, R6, 0x7f, PT ;  /* 0x0000007f0600780c */ /* 0x000fe40003f04270 */
[----:B--2---:R-:W-:-:S13]  /*f0d0*/  @P1 R2UR UR4, R7 ;  /* 0x00000000070412ca */ /* 0x004fda00000e0000 */
[----:B------:R-:W-:Y:S01]  /*f0e0*/  USHF.R.S32.HI UR21, URZ, 0x1f, UR4 ;  /* 0x0000001f3f157899 */ /* 0x000fe20008011404 */
[----:B0-----:R-:W-:Y:S11]  /*f0f0*/  @P2 BRA `(.L_x_218) ;  /* 0x0000000000102947 */ /* 0x001ff60003800000 */
[----:B------:R-:W-:Y:S05]  /*f100*/  @!P1 BRA `(.L_x_218) ;  /* 0x00000000000c9947 */ /* 0x000fea0003800000 */
[----:B------:R-:W2:Y:S04]  /*f110*/  LDG.E R5, desc[UR36][R2.64] ;  /* 0x0000002402057981 */ /* 0x000ea8000c1e1900 */
[----:B-----5:R-:W2:Y:S02]  /*f120*/  LDG.E R0, desc[UR36][R2.64+0x4] ;  /* 0x0000042402007981 */ /* 0x020ea4000c1e1900 */
[----:B--2---:R-:W-:-:S07]  /*f130*/  IMAD.IADD R0, R0, 0x1, -R5 ;  /* 0x0000000100007824 */ /* 0x004fce00078e0a05 */
.L_x_218:
[----:B------:R-:W2:Y:S01]  /*f140*/  LDL.LU R2, [R1+0x34] ;  /* 0x0000340001027983 */ /* 0x000ea20000300800 */
[----:B------:R-:W-:Y:S01]  /*f150*/  R2UR UR9, R8 ;  /* 0x00000000080972ca */ /* 0x000fe200000e0000 */
[----:B------:R-:W-:-:S12]  /*f160*/  BSSY B1, `(.L_x_219) ;  /* 0x0000040000017945 */ /* 0x000fd80003800000 */
[----:B------:R-:W-:Y:S01]  /*f170*/  USEL UR12, UR9, URZ, !UP0 ;  /* 0x0000003f090c7287 */ /* 0x000fe2000c000000 */
[----:B--2---:R-:W-:-:S13]  /*f180*/  R2UR UR8, R2 ;  /* 0x00000000020872ca */ /* 0x004fda00000e0000 */
[----:B------:R-:W-:Y:S01]  /*f190*/  USEL UR13, UR8, URZ, !UP0 ;  /* 0x0000003f080d7287 */ /* 0x000fe2000c000000 */
[----:B------:R-:W-:Y:S11]  /*f1a0*/  @P0 BRA `(.L_x_220) ;  /* 0x0000000000ec0947 */ /* 0x000ff60003800000 */
[----:B------:R-:W2:Y:S01]  /*f1b0*/  LDL R2, [R1+0x2c] ;  /* 0x00002c0001027983 */ /* 0x000ea20000100800 */
[----:B------:R-:W0:Y:S01]  /*f1c0*/  LDC R9, c[0x0][0xbe8] ;  /* 0x0002fa00ff097b82 */ /* 0x000e220000000800 */
[----:B--2---:R-:W-:Y:S02]  /*f1d0*/  R2UR UR8, R2 ;  /* 0x00000000020872ca */ /* 0x004fe400000e0000 */
[----:B------:R-:W1:Y:S11]  /*f1e0*/  S2R R2, SR_TID.X ;  /* 0x0000000000027919 */ /* 0x000e760000002100 */
[----:B------:R-:W-:-:S04]  /*f1f0*/  IMAD.U32 R3, RZ, RZ, UR8 ;  /* 0x00000008ff037e24 */ /* 0x000fc8000f8e00ff */
[----:B-1----:R-:W-:Y:S02]  /*f200*/  IMAD R2, R3, 0x80, R2 ;  /* 0x0000008003027824 */ /* 0x002fe400078e0202 */
[----:B0----5:R-:W-:Y:S02]  /*f210*/  IMAD R3, R0, R9, RZ ;  /* 0x0000000900037224 */ /* 0x021fe400078e02ff */
[----:B------:R-:W-:-:S05]  /*f220*/  VIADD R4, R2, 0xffffff80 ;  /* 0xffffff8002047836 */ /* 0x000fca0000000000 */
[----:B------:R-:W-:-:S13]  /*f230*/  ISETP.GE.AND P0, PT, R4, R3, PT ;  /* 0x000000030400720c */ /* 0x000fda0003f06270 */
[----:B------:R-:W-:Y:S05]  /*f240*/  @P0 BRA `(.L_x_220) ;  /* 0x0000000000c40947 */ /* 0x000fea0003800000 */
[----:B------:R-:W-:Y:S01]  /*f250*/  ISETP.NE.AND P0, PT, R9, 0x1, PT ;  /* 0x000000010900780c */ /* 0x000fe20003f05270 */
[----:B------:R-:W-:Y:S01]  /*f260*/  UMOV UR19, 0x9b8 ;  /* 0x000009b800137882 */ /* 0x000fe20000000000 */
[----:B------:R-:W-:Y:S01]  /*f270*/  R2UR UR9, R212 ;  /* 0x00000000d40972ca */ /* 0x000fe200000e0000 */
[----:B------:R-:W-:Y:S01]  /*f280*/  IMAD.MOV.U32 R5, RZ, RZ, R4 ;  /* 0x000000ffff057224 */ /* 0x000fe200078e0004 */
[----:B------:R-:W-:Y:S02]  /*f290*/  R2UR UR8, R215 ;  /* 0x00000000d70872ca */ /* 0x000fe400000e0000 */
[----:B------:R-:W-:-:S07]  /*f2a0*/  R2UR UR20, R216 ;  /* 0x00000000d81472ca */ /* 0x000fce00000e0000 */
[----:B------:R-:W0:Y:S02]  /*f2b0*/  @P0 LDC R3, c[0x0][0xbec] ;  /* 0x0002fb00ff030b82 */ /* 0x000e240000000800 */
[----:B------:R-:W-:-:S04]  /*f2c0*/  UISETP.GT.AND UP0, UPT, UR9, 0x1, UPT ;  /* 0x000000010900788c */ /* 0x000fc8000bf04270 */
[----:B------:R-:W-:Y:S02]  /*f2d0*/  USEL UR19, UR19, 0x978, UP0 ;  /* 0x0000097813137887 */ /* 0x000fe40008000000 */
[----:B------:R-:W1:Y:S01]  /*f2e0*/  @P0 LDC R7, c[0x0][0xbf0] ;  /* 0x0002fc00ff070b82 */ /* 0x000e620000000800 */
[----:B------:R-:W-:-:S09]  /*f2f0*/  USEL UR18, UR8, URZ, UP0 ;  /* 0x0000003f08127287 */ /* 0x000fd20008000000 */
[----:B------:R-:W-:Y:S01]  /*f300*/  ULDC.64 UR8, c[0x0][UR19+0x218] ;  /* 0x0000860013087abb */ /* 0x000fe20008000a00 */
[----:B------:R-:W-:Y:S01]  /*f310*/  ULDC.64 UR14, c[0x0][UR19+0x220] ;  /* 0x00008800130e7abb */ /* 0x000fe20008000a00 */
[----:B------:R-:W-:Y:S01]  /*f320*/  ULDC.64 UR16, c[0x0][UR19+0x228] ;  /* 0x00008a0013107abb */ /* 0x000fe20008000a00 */
[----:B------:R-:W-:Y:S02]  /*f330*/  UIMAD.WIDE.U32 UR10, UR8, UR20, URZ ;  /* 0x00000014080a72a5 */ /* 0x000fe4000f8e003f */
[----:B------:R-:W-:Y:S01]  /*f340*/  UIMAD UR20, UR9, UR20, URZ ;  /* 0x00000014091472a4 */ /* 0x000fe2000f8e023f */
[----:B0-----:R-:W-:Y:S01]  /*f350*/  @P0 IMAD.HI.U32 R2, R4, R3, RZ ;  /* 0x0000000304020227 */ /* 0x001fe200078e00ff */
[----:B------:R-:W-:Y:S02]  /*f360*/  UIMAD UR15, UR15, UR12, URZ ;  /* 0x0000000c0f0f72a4 */ /* 0x000fe4000f8e023f */
[----:B------:R-:W-:Y:S02]  /*f370*/  UIMAD.WIDE.U32 UR22, UR16, UR18, URZ ;  /* 0x00000012101672a5 */ /* 0x000fe4000f8e003f */
[----:B------:R-:W-:-:S02]  /*f380*/  UIMAD.WIDE.U32 UR8, UR14, UR12, URZ ;  /* 0x0000000c0e0872a5 */ /* 0x000fc4000f8e003f */
[----:B------:R-:W-:Y:S01]  /*f390*/  UIMAD UR16, UR17, UR18, URZ ;  /* 0x00000012111072a4 */ /* 0x000fe2000f8e023f */
[----:B-1----:R-:W-:Y:S01]  /*f3a0*/  @P0 SHF.R.U32.HI R5, RZ, R7, R2 ;  /* 0x00000007ff050219 */ /* 0x002fe20000011602 */
[----:B------:R-:W-:Y:S01]  /*f3b0*/  UIMAD UR15, UR14, UR13, UR15 ;  /* 0x0000000d0e0f72a4 */ /* 0x000fe2000f8e020f */
[----:B------:R-:W-:Y:S01]  /*f3c0*/  IMAD.U32 R2, RZ, RZ, UR22 ;  /* 0x00000016ff027e24 */ /* 0x000fe2000f8e00ff */
[----:B------:R-:W-:Y:S01]  /*f3d0*/  UIADD3 UR10, UP1, UP2, UR8, UR10, UR4 ;  /* 0x0000000a080a7290 */ /* 0x000fe2000fa3e004 */
[----:B------:R-:W-:Y:S01]  /*f3e0*/  IMAD.U32 R3, RZ, RZ, UR23 ;  /* 0x00000017ff037e24 */ /* 0x000fe2000f8e00ff */
[----:B------:R-:W-:Y:S01]  /*f3f0*/  UIADD3 UR16, UR23, UR16, URZ ;  /* 0x0000001017107290 */ /* 0x000fe2000fffe03f */
[--C-:B------:R-:W-:Y:S01]  /*f400*/  IMAD.MOV R7, RZ, RZ, -R5.reuse ;  /* 0x000000ffff077224 */ /* 0x100fe200078e0a05 */
[----:B------:R-:W-:Y:S02]  /*f410*/  UIADD3 UR20, UR11, UR20, URZ ;  /* 0x000000140b147290 */ /* 0x000fe4000fffe03f */
[----:B------:R-:W-:Y:S01]  /*f420*/  UIADD3 UR15, UR9, UR15, URZ ;  /* 0x0000000f090f7290 */ /* 0x000fe2000fffe03f */
[----:B------:R-:W-:Y:S01]  /*f430*/  IADD3 R2, P0, P1, R5, UR10, R2 ;  /* 0x0000000a05027c10 */ /* 0x000fe2000f91e002 */
[----:B------:R-:W-:Y:S01]  /*f440*/  IMAD R7, R9, R7, R4 ;  /* 0x0000000709077224 */ /* 0x000fe200078e0204 */
[----:B------:R-:W-:Y:S01]  /*f450*/  SHF.R.S32.HI R5, RZ, 0x1f, R5 ;  /* 0x0000001fff057819 */ /* 0x000fe20000011405 */
[----:B------:R-:W-:Y:S01]  /*f460*/  UIADD3.X UR10, UR15, UR20, UR21, UP1, UP2 ;  /* 0x000000140f0a7290 */ /* 0x000fe20008fe4415 */
[----:B------:R-:W-:Y:S01]  /*f470*/  IMAD.U32 R8, RZ, RZ, UR16 ;  /* 0x00000010ff087e24 */ /* 0x000fe2000f8e00ff */
[----:B------:R-:W-:Y:S01]  /*f480*/  ULDC.64 UR8, c[0x0][UR19+0x210] ;  /* 0x0000840013087abb */ /* 0x000fe20008000a00 */
[----:B------:R-:W-:Y:S01]  /*f490*/  SHF.R.S32.HI R4, RZ, 0x1f, R7 ;  /* 0x0000001fff047819 */ /* 0x000fe20000011407 */
[----:B------:R-:W-:-:S02]  /*f4a0*/  IMAD R9, R7, UR9, RZ ;  /* 0x0000000907097c24 */ /* 0x000fc4000f8e02ff */
[----:B------:R-:W-:Y:S01]  /*f4b0*/  IADD3.X R3, R5, UR10, R8, P0, P1 ;  /* 0x0000000a05037c10 */ /* 0x000fe200087e2408 */
[----:B------:R-:W-:Y:S01]  /*f4c0*/  ULDC.64 UR10, c[0x0][0xba8] ;  /* 0x0002ea00000a7ab9 */ /* 0x000fe20000000a00 */
[----:B------:R-:W-:Y:S01]  /*f4d0*/  IMAD R9, R4, UR8, R9 ;  /* 0x0000000804097c24 */ /* 0x000fe2000f8e0209 */
[----:B------:R-:W-:Y:S01]  /*f4e0*/  @!UP0 ULDC UR10, c[0x0][0xb50] ;  /* 0x0002d400000a8ab9 */ /* 0x000fe20000000800 */
[----:B------:R-:W-:Y:S01]  /*f4f0*/  @!UP0 ULDC UR11, c[0x0][0xb54] ;  /* 0x0002d500000b8ab9 */ /* 0x000fe20000000800 */
[----:B------:R-:W-:-:S04]  /*f500*/  IMAD.WIDE.U32 R2, R7, UR8, R2 ;  /* 0x0000000807027c25 */ /* 0x000fc8000f8e0002 */
[----:B------:R-:W-:Y:S01]  /*f510*/  IMAD.IADD R3, R3, 0x1, R9 ;  /* 0x0000000103037824 */ /* 0x000fe200078e0209 */
[----:B------:R-:W-:-:S04]  /*f520*/  LEA R4, P0, R2, UR10, 0x2 ;  /* 0x0000000a02047c11 */ /* 0x000fc8000f8010ff */
[----:B------:R-:W-:Y:S01]  /*f530*/  LEA.HI.X R5, R2, UR11, R3, 0x2, P0 ;  /* 0x0000000b02057c11 */ /* 0x000fe200080f1403 */
[----:B------:R-:W-:-:S05]  /*f540*/  IMAD.MOV.U32 R3, RZ, RZ, -0x800000 ;  /* 0xff800000ff037424 */ /* 0x000fca00078e00ff */
[----:B------:R0:W-:Y:S03]  /*f550*/  STG.E desc[UR36][R4.64], R3 ;  /* 0x0000000304007986 */ /* 0x0001e6000c101924 */
.L_x_220:
[----:B------:R-:W-:Y:S05]  /*f560*/  BSYNC B1 ;  /* 0x0000000000017941 */ /* 0x000fea0003800000 */
.L_x_219:
[----:B------:R-:W-:-:S13]  /*f570*/  R2UR UR8, R212 ;  /* 0x00000000d40872ca */ /* 0x000fda00000e0000 */
[----:B------:R-:W-:-:S06]  /*f580*/  UISETP.GT.AND UP0, UPT, UR8, 0x1, UPT ;  /* 0x000000010800788c */ /* 0x000fcc000bf04270 */
[----:B------:R-:W-:-:S13]  /*f590*/  PLOP3.LUT P0, PT, PT, PT, UP0, 0x80, 0x0 ;  /* 0x000000000000781c */ /* 0x000fda0003f0f008 */
[----:B------:R-:W-:Y:S05]  /*f5a0*/  @P0 BRA `(.L_x_215) ;  /* 0x00000008006c0947 */ /* 0x000fea0003800000 */
[----:B------:R-:W2:Y:S01]  /*f5b0*/  LDL.LU R2, [R1+0x2c] ;  /* 0x00002c0001027983 */ /* 0x000ea20000300800 */
[----:B------:R-:W1:Y:S01]  /*f5c0*/  LDC R11, c[0x0][0xbe8] ;  /* 0x0002fa00ff0b7b82 */ /* 0x000e620000000800 */
[----:B0-----:R-:W-:Y:S01]  /*f5d0*/  SHF.R.S32.HI R3, RZ, 0x1f, R6 ;  /* 0x0000001fff037819 */ /* 0x001fe20000011406 */
[----:B------:R-:W-:Y:S01]  /*f5e0*/  ULDC.64 UR10, c[0x0][0xaa0] ;  /* 0x0002a800000a7ab9 */ /* 0x000fe20000000a00 */
[----:B------:R-:W-:Y:S01]  /*f5f0*/  R2UR UR15, R216 ;  /* 0x00000000d80f72ca */ /* 0x000fe200000e0000 */
[----:B------:R-:W-:Y:S01]  /*f600*/  UIMAD.WIDE.U32 UR8, UR4, UR10, URZ ;  /* 0x0000000a040872a5 */ /* 0x000fe2000f8e003f */
[----:B------:R-:W-:Y:S01]  /*f610*/  BSSY B1, `(.L_x_221) ;  /* 0x0000052000017945 */ /* 0x000fe20003800000 */
[----:B------:R-:W-:-:S04]  /*f620*/  UIMAD UR10, UR21, UR10, URZ ;  /* 0x0000000a150a72a4 */ /* 0x000fc8000f8e023f */
[----:B------:R-:W-:-:S04]  /*f630*/  UIMAD UR10, UR4, UR11, UR10 ;  /* 0x0000000b040a72a4 */ /* 0x000fc8000f8e020a */
[----:B------:R-:W-:-:S03]  /*f640*/  UIADD3 UR9, UR9, UR10, URZ ;  /* 0x0000000a09097290 */ /* 0x000fc6000fffe03f */
[----:B------:R-:W-:Y:S02]  /*f650*/  ULDC.64 UR10, c[0x0][0xae8] ;  /* 0x0002ba00000a7ab9 */ /* 0x000fe40000000a00 */
[----:B------:R-:W-:-:S04]  /*f660*/  UIMAD.WIDE.U32 UR8, UR15, UR10, UR8 ;  /* 0x0000000a0f0872a5 */ /* 0x000fc8000f8e0008 */
[----:B------:R-:W-:Y:S01]  /*f670*/  UIMAD UR9, UR15, UR11, UR9 ;  /* 0x0000000b0f0972a4 */ /* 0x000fe2000f8e0209 */
[----:B-1----:R-:W-:Y:S02]  /*f680*/  ISETP.NE.AND P0, PT, R11, 0x1, PT ;  /* 0x000000010b00780c */ /* 0x002fe40003f05270 */
[----:B------:R-:W-:Y:S02]  /*f690*/  ULDC.64 UR10, c[0x0][0xaf0] ;  /* 0x0002bc00000a7ab9 */ /* 0x000fe40000000a00 */
[----:B------:R-:W-:-:S04]  /*f6a0*/  UIMAD UR13, UR13, UR10, URZ ;  /* 0x0000000a0d0d72a4 */ /* 0x000fc8000f8e023f */
[----:B------:R-:W-:Y:S02]  /*f6b0*/  UIMAD UR4, UR12, UR11, UR13 ;  /* 0x0000000b0c0472a4 */ /* 0x000fe4000f8e020d */
[----:B------:R-:W-:-:S03]  /*f6c0*/  UIMAD.WIDE.U32 UR12, UR12, UR10, UR8 ;  /* 0x0000000a0c0c72a5 */ /* 0x000fc6000f8e0008 */
[----:B------:R-:W0:Y:S01]  /*f6d0*/  @P0 LDC R7, c[0x0][0xbf0] ;  /* 0x0002fc00ff070b82 */ /* 0x000e220000000800 */
[----:B------:R-:W-:Y:S01]  /*f6e0*/  UIADD3 UR4, UR13, UR4, URZ ;  /* 0x000000040d047290 */ /* 0x000fe2000fffe03f */
[----:B------:R-:W-:Y:S01]  /*f6f0*/  ULDC.64 UR8, c[0x0][0xae0] ;  /* 0x0002b80000087ab9 */ /* 0x000fe20000000a00 */
[----:B--2---:R-:W-:Y:S02]  /*f700*/  R2UR UR14, R2 ;  /* 0x00000000020e72ca */ /* 0x004fe400000e0000 */
[----:B------:R-:W-:-:S03]  /*f710*/  LEA.HI R2, R3, R6, RZ, 0x3 ;  /* 0x0000000603027211 */ /* 0x000fc600078f18ff */
[----:B------:R-:W1:Y:S01]  /*f720*/  @P0 LDC R3, c[0x0][0xbec] ;  /* 0x0002fb00ff030b82 */ /* 0x000e620000000800 */
[----:B------:R-:W-:Y:S02]  /*f730*/  LOP3.LUT R5, R2, 0xfffffff8, RZ, 0xc0, !PT ;  /* 0xfffffff802057812 */ /* 0x000fe400078ec0ff */
[----:B------:R-:W-:-:S03]  /*f740*/  SHF.R.S32.HI R13, RZ, 0x3, R2 ;  /* 0x00000003ff0d7819 */ /* 0x000fc60000011402 */
[----:B------:R-:W-:Y:S02]  /*f750*/  IMAD.IADD R8, R6, 0x1, -R5 ;  /* 0x0000000106087824 */ /* 0x000fe400078e0a05 */
[----:B------:R-:W-:Y:S02]  /*f760*/  IMAD.U32 R5, RZ, RZ, UR14 ;  /* 0x0000000eff057e24 */ /* 0x000fe4000f8e00ff */
[----:B------:R-:W-:-:S04]  /*f770*/  IMAD R2, R8, 0x20, R13 ;  /* 0x0000002008027824 */ /* 0x000fc800078e020d */
[----:B------:R-:W-:-:S04]  /*f780*/  IMAD R6, R5, 0x80, R2 ;  /* 0x0000008005067824 */ /* 0x000fc800078e0202 */
[----:B------:R-:W-:Y:S02]  /*f790*/  IMAD.MOV.U32 R5, RZ, RZ, R6 ;  /* 0x000000ffff057224 */ /* 0x000fe400078e0006 */
[----:B-1----:R-:W-:-:S04]  /*f7a0*/  @P0 IMAD.HI.U32 R2, R6, R3, RZ ;  /* 0x0000000306020227 */ /* 0x002fc800078e00ff */
[----:B------:R-:W-:Y:S01]  /*f7b0*/  IMAD.U32 R3, RZ, RZ, UR13 ;  /* 0x0000000dff037e24 */ /* 0x000fe2000f8e00ff */
[----:B0-----:R-:W-:Y:S01]  /*f7c0*/  @P0 SHF.R.U32.HI R5, RZ, R7, R2 ;  /* 0x00000007ff050219 */ /* 0x001fe20000011602 */
[----:B------:R-:W-:Y:S01]  /*f7d0*/  IMAD.U32 R3, RZ, RZ, UR4 ;  /* 0x00000004ff037e24 */ /* 0x000fe2000f8e00ff */
[----:B------:R-:W-:Y:S02]  /*f7e0*/  MOV R2, UR12 ;  /* 0x0000000c00027c02 */ /* 0x000fe40008000f00 */
[--C-:B------:R-:W-:Y:S01]  /*f7f0*/  SHF.R.S32.HI R4, RZ, 0x1f, R5.reuse ;  /* 0x0000001fff047819 */ /* 0x100fe20000011405 */
[----:B------:R-:W-:Y:S02]  /*f800*/  IMAD.MOV R7, RZ, RZ, -R5 ;  /* 0x000000ffff077224 */ /* 0x000fe400078e0a05 */
[----:B------:R-:W-:-:S04]  /*f810*/  IMAD.WIDE.U32 R2, R5, UR8, R2 ;  /* 0x0000000805027c25 */ /* 0x000fc8000f8e0002 */
[----:B------:R-:W-:Y:S02]  /*f820*/  IMAD R7, R11, R7, R6 ;  /* 0x000000070b077224 */ /* 0x000fe400078e0206 */
[----:B------:R-:W-:Y:S02]  /*f830*/  IMAD R4, R4, UR8, RZ ;  /* 0x0000000804047c24 */ /* 0x000fe4000f8e02ff */
[----:B------:R-:W-:Y:S02]  /*f840*/  IMAD.U32 R6, RZ, RZ, UR14 ;  /* 0x0000000eff067e24 */ /* 0x000fe4000f8e00ff */
[----:B------:R-:W-:Y:S01]  /*f850*/  IMAD R9, R5, UR9, R4 ;  /* 0x0000000905097c24 */ /* 0x000fe2000f8e0204 */
[----:B------:R-:W-:Y:S01]  /*f860*/  SHF.R.S32.HI R4, RZ, 0x1f, R7 ;  /* 0x0000001fff047819 */ /* 0x000fe20000011407 */
[----:B------:R-:W-:Y:S01]  /*f870*/  ULDC.64 UR8, c[0x0][0xad8] ;  /* 0x0002b60000087ab9 */ /* 0x000fe20000000a00 */
[----:B------:R-:W-:Y:S02]  /*f880*/  IMAD R6, R6, 0x80, R13 ;  /* 0x0000008006067824 */ /* 0x000fe400078e020d */
[----:B------:R-:W-:-:S02]  /*f890*/  IMAD.IADD R3, R3, 0x1, R9 ;  /* 0x0000000103037824 */ /* 0x000fc400078e0209 */
[----:B------:R-:W-:Y:S02]  /*f8a0*/  IMAD R4, R4, UR8, RZ ;  /* 0x0000000804047c24 */ /* 0x000fe4000f8e02ff */
[----:B------:R-:W-:-:S04]  /*f8b0*/  IMAD.WIDE.U32 R2, R7, UR8, R2 ;  /* 0x0000000807027c25 */ /* 0x000fc8000f8e0002 */
[----:B------:R-:W-:Y:S01]  /*f8c0*/  IMAD R5, R7, UR9, R4 ;  /* 0x0000000907057c24 */ /* 0x000fe2000f8e0204 */
[----:B------:R-:W-:Y:S01]  /*f8d0*/  ULDC.64 UR8, c[0x0][0xa80] ;  /* 0x0002a00000087ab9 */ /* 0x000fe20000000a00 */
[----:B-----5:R-:W-:Y:S02]  /*f8e0*/  IMAD R11, R0, R11, RZ ;  /* 0x0000000b000b7224 */ /* 0x020fe400078e02ff */
[----:B------:R-:W-:Y:S02]  /*f8f0*/  VIADD R4, R6, 0x40 ;  /* 0x0000004006047836 */ /* 0x000fe40000000000 */
[----:B------:R-:W-:Y:S01]  /*f900*/  IMAD.IADD R3, R3, 0x1, R5 ;  /* 0x0000000103037824 */ /* 0x000fe200078e0205 */
[----:B------:R-:W-:Y:S01]  /*f910*/  LEA R5, P2, R2, UR8, 0x1 ;  /* 0x0000000802057c11 */ /* 0x000fe2000f8408ff */
[----:B------:R-:W-:Y:S01]  /*f920*/  VIADD R0, R6, 0x20 ;  /* 0x0000002006007836 */ /* 0x000fe20000000000 */
[----:B------:R-:W-:Y:S01]  /*f930*/  ISETP.GE.AND P0, PT, R4, R11, PT ;  /* 0x0000000b0400720c */ /* 0x000fe20003f06270 */
[----:B------:R-:W-:Y:S01]  /*f940*/  IMAD.SHL.U32 R7, R8, 0x8, RZ ;  /* 0x0000000808077824 */ /* 0x000fe200078e00ff */
[----:B------:R-:W-:-:S02]  /*f950*/  LEA.HI.X R4, R2, UR9, R3, 0x1, P2 ;  /* 0x0000000902047c11 */ /* 0x000fc400090f0c03 */
[-C--:B------:R-:W-:Y:S01]  /*f960*/  ISETP.GE.AND P2, PT, R6, R11.reuse, PT ;  /* 0x0000000b0600720c */ /* 0x080fe20003f46270 */
[C---:B------:R-:W-:Y:S01]  /*f970*/  VIADD R9, R7.reuse, 0x80 ;  /* 0x0000008007097836 */ /* 0x040fe20000000000 */
[----:B------:R-:W-:Y:S01]  /*f980*/  ISETP.GE.AND P1, PT, R0, R11, PT ;  /* 0x0000000b0000720c */ /* 0x000fe20003f26270 */
[C---:B------:R-:W-:Y:S01]  /*f990*/  VIADD R15, R7.reuse, 0x40 ;  /* 0x00000040070f7836 */ /* 0x040fe20000000000 */
[----:B------:R0:W1:Y:S01]  /*f9a0*/  SHFL.IDX PT, R2, R5, RZ, 0x181f ;  /* 0x00181fff05027589 */ /* 0x00006200000e0000 */
[----:B------:R-:W-:Y:S01]  /*f9b0*/  VIADD R13, R7, 0xc0 ;  /* 0x000000c0070d7836 */ /* 0x000fe20000000000 */
[----:B------:R-:W-:Y:S02]  /*f9c0*/  SHF.R.S32.HI R10, RZ, 0x1f, R7 ;  /* 0x0000001fff0a7819 */ /* 0x000fe40000011407 */
[----:B------:R0:W2:Y:S01]  /*f9d0*/  SHFL.IDX PT, R0, R4, RZ, 0x181f ;  /* 0x00181fff04007589 */ /* 0x0000a200000e0000 */
[----:B------:R-:W-:Y:S02]  /*f9e0*/  SHF.R.S32.HI R8, RZ, 0x1f, R9 ;  /* 0x0000001fff087819 */ /* 0x000fe40000011409 */
[----:B------:R-:W-:-:S02]  /*f9f0*/  SHF.R.S32.HI R12, RZ, 0x1f, R15 ;  /* 0x0000001fff0c7819 */ /* 0x000fc4000001140f */
[----:B------:R-:W-:Y:S01]  /*fa00*/  SHF.R.S32.HI R14, RZ, 0x1f, R13 ;  /* 0x0000001fff0e7819 */ /* 0x000fe2000001140d */
[----:B------:R-:W-:Y:S06]  /*fa10*/  @P2 BRA `(.L_x_222) ;  /* 0x0000000000442947 */ /* 0x000fec0003800000 */
        /* <DEDUP_REMOVED lines=8> */
[----:B------:R3:W-:Y:S01]  /*faa0*/  @!P5 ST.E.128 desc[UR36][R18.64], RZ ;  /* 0x000000ff1200d985 */ /* 0x0007e2000c101d24 */
[----:B------:R-:W-:Y:S02]  /*fab0*/  @!P4 LEA.HI.X R21, R15, R0, R12, 0x1, P6 ;  /* 0x000000000f15c211 */ /* 0x000fe400030f0c0c */
[----:B------:R-:W-:-:S03]  /*fac0*/  @!P3 LEA R24, P6, R9, R2, 0x1 ;  /* 0x000000020918b211 */ /* 0x000fc600078c08ff */
[----:B------:R3:W-:Y:S01]  /*fad0*/  @!P4 ST.E.128 desc[UR36][R20.64], RZ ;  /* 0x000000ff1400c985 */ /* 0x0007e2000c101d24 */
[----:B------:R-:W-:Y:S02]  /*fae0*/  @!P3 LEA.HI.X R25, R9, R0, R8, 0x1, P6 ;  /* 0x000000000919b211 */ /* 0x000fe400030f0c08 */
[----:B------:R-:W-:-:S03]  /*faf0*/  @!P2 LEA R2, P6, R13, R2, 0x1 ;  /* 0x000000020d02a211 */ /* 0x000fc600078c08ff */
[----:B------:R3:W-:Y:S01]  /*fb00*/  @!P3 ST.E.128 desc[UR36][R24.64], RZ ;  /* 0x000000ff1800b985 */ /* 0x0007e2000c101d24 */
[----:B------:R-:W-:-:S05]  /*fb10*/  @!P2 LEA.HI.X R3, R13, R0, R14, 0x1, P6 ;  /* 0x000000000d03a211 */ /* 0x000fca00030f0c0e */
[----:B------:R3:W-:Y:S04]  /*fb20*/  @!P2 ST.E.128 desc[UR36][R2.64], RZ ;  /* 0x000000ff0200a985 */ /* 0x0007e8000c101d24 */
.L_x_222:
[----:B------:R-:W-:Y:S05]  /*fb30*/  BSYNC B1 ;  /* 0x0000000000017941 */ /* 0x000fea0003800000 */
.L_x_221:
[----:B--2---:R2:W4:Y:S01]  /*fb40*/  SHFL.IDX PT, R0, R4, 0x1, 0x181f ;  /* 0x00381f0004007f89 */ /* 0x00452200000e0000 */
[----:B------:R-:W-:Y:S03]  /*fb50*/  BSSY B1, `(.L_x_223) ;  /* 0x0000014000017945 */ /* 0x000fe60003800000 */
[----:B-1-3--:R2:W1:Y:S01]  /*fb60*/  SHFL.IDX PT, R2, R5, 0x1, 0x181f ;  /* 0x00381f0005027f89 */ /* 0x00a46200000e0000 */
[----:B------:R-:W-:Y:S05]  /*fb70*/  @P1 BRA `(.L_x_224) ;  /* 0x0000000000441947 */ /* 0x000fea0003800000 */
[----:B------:R-:W-:Y:S02]  /*fb80*/  ULDC UR4, c[0x0][0xac8] ;  /* 0x0002b20000047ab9 */ /* 0x000fe40000000800 */
[----:B------:R-:W-:Y:S02]  /*fb90*/  ISETP.GE.AND P4, PT, R7, UR4, PT ;  /* 0x0000000407007c0c */ /* 0x000fe4000bf86270 */
[----:B------:R-:W-:Y:S02]  /*fba0*/  ISETP.GE.AND P3, PT, R15, UR4, PT ;  /* 0x000000040f007c0c */ /* 0x000fe4000bf66270 */
[----:B------:R-:W-:Y:S02]  /*fbb0*/  ISETP.GE.AND P2, PT, R9, UR4, PT ;  /* 0x0000000409007c0c */ /* 0x000fe4000bf46270 */
[----:B------:R-:W-:-:S07]  /*fbc0*/  ISETP.GE.AND P1, PT, R13, UR4, PT ;  /* 0x000000040d007c0c */ /* 0x000fce000bf26270 */
[-C--:B-1----:R-:W-:Y:S02]  /*fbd0*/  @!P4 LEA R18, P6, R7, R2.reuse, 0x1 ;  /* 0x000000020712c211 */ /* 0x082fe400078c08ff */
[----:B------:R-:W-:Y:S02]  /*fbe0*/  @!P3 LEA R20, P5, R15, R2, 0x1 ;  /* 0x000000020f14b211 */ /* 0x000fe400078a08ff */
[----:B----4-:R-:W-:Y:S02]  /*fbf0*/  @!P4 LEA.HI.X R19, R7, R0, R10, 0x1, P6 ;  /* 0x000000000713c211 */ /* 0x010fe400030f0c0a */
[----:B------:R-:W-:Y:S02]  /*fc00*/  @!P2 LEA R24, P6, R9, R2, 0x1 ;  /* 0x000000020918a211 */ /* 0x000fe400078c08ff */
[----:B------:R-:W-:Y:S01]  /*fc10*/  @!P3 LEA.HI.X R21, R15, R0, R12, 0x1, P5 ;  /* 0x000000000f15b211 */ /* 0x000fe200028f0c0c */
[----:B------:R3:W-:Y:S01]  /*fc20*/  @!P4 ST.E.128 desc[UR36][R18.64], RZ ;  /* 0x000000ff1200c985 */ /* 0x0007e2000c101d24 */
[----:B------:R-:W-:-:S02]  /*fc30*/  @!P1 LEA R2, P5, R13, R2, 0x1 ;  /* 0x000000020d029211 */ /* 0x000fc400078a08ff */
[-C--:B------:R-:W-:Y:S01]  /*fc40*/  @!P2 LEA.HI.X R25, R9, R0.reuse, R8, 0x1, P6 ;  /* 0x000000000919a211 */ /* 0x080fe200030f0c08 */
[----:B------:R3:W-:Y:S01]  /*fc50*/  @!P3 ST.E.128 desc[UR36][R20.64], RZ ;  /* 0x000000ff1400b985 */ /* 0x0007e2000c101d24 */
[----:B------:R-:W-:-:S03]  /*fc60*/  @!P1 LEA.HI.X R3, R13, R0, R14, 0x1, P5 ;  /* 0x000000000d039211 */ /* 0x000fc600028f0c0e */
[----:B------:R3:W-:Y:S04]  /*fc70*/  @!P2 ST.E.128 desc[UR36][R24.64], RZ ;  /* 0x000000ff1800a985 */ /* 0x0007e8000c101d24 */
[----:B------:R3:W-:Y:S02]  /*fc80*/  @!P1 ST.E.128 desc[UR36][R2.64], RZ ;  /* 0x000000ff02009985 */ /* 0x0007e4000c101d24 */
.L_x_224:
[----:B------:R-:W-:Y:S05]  /*fc90*/  BSYNC B1 ;  /* 0x0000000000017941 */ /* 0x000fea0003800000 */
.L_x_223:
[----:B----4-:R4:W0:Y:S01]  /*fca0*/  SHFL.IDX PT, R0, R4, 0x2, 0x181f ;  /* 0x00581f0004007f89 */ /* 0x01082200000e0000 */
        /* <DEDUP_REMOVED lines=9> */
[-C--:B------:R-:W-:Y:S02]  /*fd40*/  @!P2 LEA R20, P5, R15, R2.reuse, 0x1 ;  /* 0x000000020f14a211 */ /* 0x080fe400078a08ff */
[----:B------:R-:W-:Y:S02]  /*fd50*/  @!P1 LEA R24, P4, R9, R2, 0x1 ;  /* 0x0000000209189211 */ /* 0x000fe400078808ff */
[----:B0-----:R-:W-:Y:S02]  /*fd60*/  @!P3 LEA.HI.X R19, R7, R0, R10, 0x1, P6 ;  /* 0x000000000713b211 */ /* 0x001fe400030f0c0a */
[----:B------:R-:W-:Y:S02]  /*fd70*/  @!P0 LEA R2, P6, R13, R2, 0x1 ;  /* 0x000000020d028211 */ /* 0x000fe400078c08ff */
[-C--:B------:R-:W-:Y:S01]  /*fd80*/  @!P2 LEA.HI.X R21, R15, R0.reuse, R12, 0x1, P5 ;  /* 0x000000000f15a211 */ /* 0x080fe200028f0c0c */
[----:B------:R3:W-:Y:S01]  /*fd90*/  @!P3 ST.E.128 desc[UR36][R18.64], RZ ;  /* 0x000000ff1200b985 */ /* 0x0007e2000c101d24 */
[----:B------:R-:W-:-:S02]  /*fda0*/  @!P1 LEA.HI.X R25, R9, R0, R8, 0x1, P4 ;  /* 0x0000000009199211 */ /* 0x000fc400020f0c08 */
[----:B------:R-:W-:Y:S01]  /*fdb0*/  @!P0 LEA.HI.X R3, R13, R0, R14, 0x1, P6 ;  /* 0x000000000d038211 */ /* 0x000fe200030f0c0e */
[----:B------:R3:W-:Y:S04]  /*fdc0*/  @!P2 ST.E.128 desc[UR36][R20.64], RZ ;  /* 0x000000ff1400a985 */ /* 0x0007e8000c101d24 */
[----:B------:R3:W-:Y:S04]  /*fdd0*/  @!P1 ST.E.128 desc[UR36][R24.64], RZ ;  /* 0x000000ff18009985 */ /* 0x0007e8000c101d24 */
[----:B------:R3:W-:Y:S02]  /*fde0*/  @!P0 ST.E.128 desc[UR36][R2.64], RZ ;  /* 0x000000ff02008985 */ /* 0x0007e4000c101d24 */
.L_x_226:
[----:B------:R-:W-:Y:S05]  /*fdf0*/  BSYNC B1 ;  /* 0x0000000000017941 */ /* 0x000fea0003800000 */
.L_x_225:
[----:B0-----:R-:W-:Y:S01]  /*fe00*/  VIADD R0, R6, 0x60 ;  /* 0x0000006006007836 */ /* 0x001fe20000000000 */
[----:B--2-4-:R-:W0:Y:S04]  /*fe10*/  SHFL.IDX PT, R4, R4, 0x3, 0x181f ;  /* 0x00781f0004047f89 */ /* 0x014e2800000e0000 */
[----:B------:R-:W-:Y:S01]  /*fe20*/  ISETP.GE.AND P0, PT, R0, R11, PT ;  /* 0x0000000b0000720c */ /* 0x000fe20003f06270 */
[----:B-1-3--:R1:W2:-:S12]  /*fe30*/  SHFL.IDX PT, R2, R5, 0x3, 0x181f ;  /* 0x00781f0005027f89 */ /* 0x00a29800000e0000 */
[----:B-1----:R-:W-:Y:S05]  /*fe40*/  @P0 BRA `(.L_x_215) ;  /* 0x0000000000440947 */ /* 0x002fea0003800000 */
[----:B------:R-:W-:Y:S02]  /*fe50*/  ULDC UR4, c[0x0][0xac8] ;  /* 0x0002b20000047ab9 */ /* 0x000fe40000000800 */
[----:B------:R-:W-:Y:S02]  /*fe60*/  ISETP.GE.AND P3, PT, R7, UR4, PT ;  /* 0x0000000407007c0c */ /* 0x000fe4000bf66270 */
[----:B------:R-:W-:Y:S02]  /*fe70*/  ISETP.GE.AND P2, PT, R15, UR4, PT ;  /* 0x000000040f007c0c */ /* 0x000fe4000bf46270 */
[----:B------:R-:W-:Y:S02]  /*fe80*/  ISETP.GE.AND P1, PT, R9, UR4, PT ;  /* 0x0000000409007c0c */ /* 0x000fe4000bf26270 */
[----:B------:R-:W-:-:S07]  /*fe90*/  ISETP.GE.AND P0, PT, R13, UR4, PT ;  /* 0x000000040d007c0c */ /* 0x000fce000bf06270 */
[----:B--2---:R-:W-:-:S04]  /*fea0*/  @!P3 LEA R6, P4, R7, R2, 0x1 ;  /* 0x000000020706b211 */ /* 0x004fc800078808ff */
[----:B0-----:R-:W-:Y:S02]  /*feb0*/  @!P3 LEA.HI.X R7, R7, R4, R10, 0x1, P4 ;  /* 0x000000040707b211 */ /* 0x001fe400020f0c0a */
[-C--:B------:R-:W-:Y:S02]  /*fec0*/  @!P2 LEA R10, P4, R15, R2.reuse, 0x1 ;  /* 0x000000020f0aa211 */ /* 0x080fe400078808ff */
[-C--:B------:R-:W-:Y:S01]  /*fed0*/  @!P1 LEA R18, P5, R9, R2.reuse, 0x1 ;  /* 0x0000000209129211 */ /* 0x080fe200078a08ff */
[----:B------:R0:W-:Y:S01]  /*fee0*/  @!P3 ST.E.128 desc[UR36][R6.64], RZ ;  /* 0x000000ff0600b985 */ /* 0x0001e2000c101d24 */
[----:B------:R-:W-:Y:S02]  /*fef0*/  @!P0 LEA R2, P6, R13, R2, 0x1 ;  /* 0x000000020d028211 */ /* 0x000fe400078c08ff */
[-C--:B------:R-:W-:Y:S02]  /*ff00*/  @!P2 LEA.HI.X R11, R15, R4.reuse, R12, 0x1, P4 ;  /* 0x000000040f0ba211 */ /* 0x080fe400020f0c0c */
[----:B------:R-:W-:-:S02]  /*ff10*/  @!P1 LEA.HI.X R19, R9, R4, R8, 0x1, P5 ;  /* 0x0000000409139211 */ /* 0x000fc400028f0c08 */
[----:B------:R-:W-:Y:S01]  /*ff20*/  @!P0 LEA.HI.X R3, R13, R4, R14, 0x1, P6 ;  /* 0x000000040d038211 */ /* 0x000fe200030f0c0e */
[----:B------:R0:W-:Y:S04]  /*ff30*/  @!P2 ST.E.128 desc[UR36][R10.64], RZ ;  /* 0x000000ff0a00a985 */ /* 0x0001e8000c101d24 */
[----:B------:R0:W-:Y:S04]  /*ff40*/  @!P1 ST.E.128 desc[UR36][R18.64], RZ ;  /* 0x000000ff12009985 */ /* 0x0001e8000c101d24 */
[----:B------:R0:W-:Y:S02]  /*ff50*/  @!P0 ST.E.128 desc[UR36][R2.64], RZ ;  /* 0x000000ff02008985 */ /* 0x0001e4000c101d24 */
.L_x_215:
[----:B------:R-:W-:Y:S05]  /*ff60*/  BSYNC B0 ;  /* 0x0000000000007941 */ /* 0x000fea0003800000 */
.L_x_205:
[----:B------:R-:W-:Y:S02]  /*ff70*/  ULDC UR4, c[0x0][0xc3c] ;  /* 0x00030f0000047ab9 */ /* 0x000fe40000000800 */
[----:B------:R-:W-:-:S06]  /*ff80*/  UISETP.GE.AND UP0, UPT, UR7, UR4, UPT ;  /* 0x000000040700728c */ /* 0x000fcc000bf06270 */
[----:B------:R-:W-:-:S13]  /*ff90*/  PLOP3.LUT P0, PT, PT, PT, UP0, 0x80, 0x0 ;  /* 0x000000000000781c */ /* 0x000fda0003f0f008 */
[----:B------:R-:W-:Y:S05]  /*ffa0*/  @!P0 BRA `(.L_x_227) ;  /* 0xffffff1000388947 */ /* 0x000fea000383ffff */
[----:B------:R-:W-:Y:S05]  /*ffb0*/  EXIT ;  /* 0x000000000000794d */ /* 0x000fea0003800000 */
.L_x_176:
[----:B------:R-:W-:-:S08]  /*ffc0*/  NOP ;  /* 0x0000000000007918 */ /* 0x000fd00000000000 */
[----:B0-----:R-:W0:-:S00]  /*ffd0*/  USETMAXREG.DEALLOC.CTAPOOL 0x28 ;  /* 0x00000028000079c8 */ /* 0x001e0000080e0500 */
[----:B0-----:R-:W-:Y:S01]  /*ffe0*/  LOP3.LUT R2, R2, 0x3, RZ, 0xc0, !PT ;  /* 0x0000000302027812 */ /* 0x001fe200078ec0ff */
[----:B------:R-:W-:Y:S01]  /*fff0*/  IMAD.MOV.U32 R6, RZ, RZ, RZ ;  /* 0x000000ffff067224 */ /* 0x000fe200078e00ff */
[----:B------:R-:W-:-:S04]  /*10000*/  LOP3.LUT R23, R23, 0xfffffeff, RZ, 0xc0, !PT ;  /* 0xfffffeff17177812 */ /* 0x000fc800078ec0ff */
[----:B------:R-:W0:Y:S02]  /*10010*/  SHFL.IDX PT, R2, R2, RZ, 0x1f ;  /* 0x00001fff02027589 */ /* 0x000e2400000e0000 */
[----:B0-----:R-:W-:-:S13]  /*10020*/  ISETP.NE.AND P0, PT, R2, RZ, PT ;  /* 0x000000ff0200720c */ /* 0x001fda0003f05270 */
[----:B------:R-:W-:Y:S01]  /*10030*/  @P0 LOP3.LUT R23, R23, 0x100, RZ, 0xfc, !PT ;  /* 0x0000010017170812 */ /* 0x000fe200078efcff */
[----:B------:R-:W-:Y:S06]  /*10040*/  @!P0 BRA `(.L_x_228) ;  /* 0x00000000001c8947 */ /* 0x000fec0003800000 */
[----:B------:R-:W0:Y:S08]  /*10050*/  S2UR UR5, SR_CgaCtaId ;  /* 0x00000000000579c3 */ /* 0x000e300000008800 */
[----:B------:R-:W-:Y:S06]  /*10060*/  BAR.SYNC.DEFER_BLOCKING 0x5, 0x180 ;  /* 0x0146000000007b1d */ /* 0x000fec0000010000 */
[----:B------:R-:W-:-:S02]  /*10070*/  UMOV UR4, 0x400 ;  /* 0x0000040000047882 */ /* 0x000fc40000000000 */
[----:B0-----:R-:W-:-:S09]  /*10080*/  ULEA UR4, UR5, UR4, 0x18 ;  /* 0x0000000405047291 */ /* 0x001fd2000f8ec03f */
[----:B------:R-:W0:Y:S01]  /*10090*/  LDS.128 R16, [UR4+0x388d0] ;  /* 0x0388d004ff107984 */ /* 0x000e220008000c00 */
[----:B------:R-:W-:Y:S06]  /*100a0*/  BAR.ARV 0x4, 0x180 ;  /* 0x0106000000007b1d */ /* 0x000fec0000002000 */
[----:B------:R-:W-:Y:S05]  /*100b0*/  BRA `(.L_x_229) ;  /* 0x0000000800947947 */ /* 0x000fea0003800000 */
.L_x_228:
[----:B------:R-:W-:Y:S01]  /*100c0*/  LOP3.LUT R7, R0, 0x1f, RZ, 0xc0, !PT ;  /* 0x0000001f00077812 */ /* 0x000fe200078ec0ff */
[----:B------:R-:W-:Y:S01]  /*100d0*/  ULDC UR4, c[0x0][0xc3c] ;  /* 0x00030f0000047ab9 */ /* 0x000fe20000000800 */
[----:B------:R-:W-:Y:S01]  /*100e0*/  IMAD.MOV.U32 R9, RZ, RZ, RZ ;  /* 0x000000ffff097224 */ /* 0x000fe200078e00ff */
[----:B------:R-:W0:Y:S01]  /*100f0*/  S2UR UR6, SR_CTAID.X ;  /* 0x00000000000679c3 */ /* 0x000e220000002500 */
[----:B------:R-:W-:Y:S01]  /*10100*/  ISETP.NE.AND P0, PT, R7, 0x1f, PT ;  /* 0x0000001f0700780c */ /* 0x000fe20003f05270 */
[----:B------:R-:W-:-:S03]  /*10110*/  ULDC UR5, c[0x0][0xc38] ;  /* 0x00030e0000057ab9 */ /* 0x000fc60000000800 */
[----:B------:R-:W-:-:S13]  /*10120*/  ISETP.GE.OR P1, PT, R7, UR4, !P0 ;  /* 0x0000000407007c0c */ /* 0x000fda000c726670 */
[----:B------:R-:W1:Y:S08]  /*10130*/  @!P1 LDC.64 R4, c[0x0][0xc80] ;  /* 0x00032000ff049b82 */ /* 0x000e700000000a00 */
[----:B------:R-:W2:Y:S01]  /*10140*/  @!P1 LDC.64 R2, c[0x0][0xc78] ;  /* 0x00031e00ff029b82 */ /* 0x000ea20000000a00 */
[----:B-1----:R-:W-:-:S05]  /*10150*/  @!P1 IMAD.WIDE.U32 R4, R7, 0x4, R4 ;  /* 0x0000000407049825 */ /* 0x002fca00078e0004 */
[----:B------:R-:W3:Y:S01]  /*10160*/  @!P1 LDG.E R6, desc[UR36][R4.64] ;  /* 0x0000002404069981 */ /* 0x000ee2000c1e1900 */
[----:B--2---:R-:W-:-:S05]  /*10170*/  @!P1 IMAD.WIDE.U32 R2, R7, 0x4, R2 ;  /* 0x0000000407029825 */ /* 0x004fca00078e0002 */
[----:B------:R-:W3:Y:S01]  /*10180*/  @!P1 LDG.E R9, desc[UR36][R2.64] ;  /* 0x0000002402099981 */ /* 0x000ee2000c1e1900 */
[C---:B------:R-:W-:Y:S02]  /*10190*/  ISETP.NE.AND P1, PT, R7.reuse, RZ, PT ;  /* 0x000000ff0700720c */ /* 0x040fe40003f25270 */
[C---:B------:R-:W-:Y:S02]  /*101a0*/  ISETP.GE.U32.AND P2, PT, R7.reuse, 0x2, PT ;  /* 0x000000020700780c */ /* 0x040fe40003f46070 */
[C---:B------:R-:W-:Y:S02]  /*101b0*/  ISETP.GE.U32.AND P3, PT, R7.reuse, 0x4, PT ;  /* 0x000000040700780c */ /* 0x040fe40003f66070 */
[C---:B------:R-:W-:Y:S02]  /*101c0*/  ISETP.GE.U32.AND P4, PT, R7.reuse, 0x8, PT ;  /* 0x000000080700780c */ /* 0x040fe40003f86070 */
[----:B------:R-:W-:Y:S01]  /*101d0*/  ISETP.GE.U32.AND P5, PT, R7, 0x10, PT ;  /* 0x000000100700780c */ /* 0x000fe20003fa6070 */
[----:B------:R-:W-:Y:S01]  /*101e0*/  UMOV UR4, URZ ;  /* 0x0000003f00047c82 */ /* 0x000fe20008000000 */
[----:B---3--:R-:W-:-:S05]  /*101f0*/  IMAD R8, R6, R9, RZ ;  /* 0x0000000906087224 */ /* 0x008fca00078e02ff */
[----:B------:R-:W1:Y:S02]  /*10200*/  SHFL.UP PT, R10, R8, 0x1, RZ ;  /* 0x04200000080a7989 */ /* 0x000e6400000e00ff */
[----:B-1----:R-:W-:-:S05]  /*10210*/  SEL R11, R10, RZ, P1 ;  /* 0x000000ff0a0b7207 */ /* 0x002fca0000800000 */
[----:B------:R-:W-:-:S05]  /*10220*/  IMAD.IADD R11, R8, 0x1, R11 ;  /* 0x00000001080b7824 */ /* 0x000fca00078e020b */
        /* <DEDUP_REMOVED lines=12> */
[----:B------:R-:W1:Y:S02]  /*102f0*/  SHFL.IDX PT, R8, R5, 0x1f, 0x1f ;  /* 0x03e01f0005087f89 */ /* 0x000e6400000e0000 */
[----:B-1----:R-:W-:-:S05]  /*10300*/  IMAD R8, R8, UR5, RZ ;  /* 0x0000000508087c24 */ /* 0x002fca000f8e02ff */
[----:B0-----:R-:W-:Y:S01]  /*10310*/  ISETP.GT.AND P6, PT, R8, UR6, PT ;  /* 0x0000000608007c0c */ /* 0x001fe2000bfc4270 */
[----:B------:R-:W-:-:S12]  /*10320*/  IMAD.MOV.U32 R3, RZ, RZ, R8 ;  /* 0x000000ffff037224 */ /* 0x000fd800078e0008 */
[----:B------:R-:W-:Y:S05]  /*10330*/  @P6 BRA `(.L_x_230) ;  /* 0x0000000000986947 */ /* 0x000fea0003800000 */
[----:B------:R-:W-:Y:S01]  /*10340*/  IMAD.MOV.U32 R8, RZ, RZ, R3 ;  /* 0x000000ffff087224 */ /* 0x000fe200078e0003 */
[----:B------:R-:W-:Y:S01]  /*10350*/  UMOV UR4, URZ ;  /* 0x0000003f00047c82 */ /* 0x000fe20008000000 */
[----:B------:R-:W-:-:S05]  /*10360*/  ULDC UR5, c[0x0][0xc38] ;  /* 0x00030e0000057ab9 */ /* 0x000fca0000000800 */
.L_x_232:
[----:B------:R-:W0:Y:S01]  /*10370*/  LDC R2, c[0x0][0xc3c] ;  /* 0x00030f00ff027b82 */ /* 0x000e220000000800 */
[----:B------:R-:W-:-:S06]  /*10380*/  UIADD3 UR4, UR4, 0x1f, URZ ;  /* 0x0000001f04047890 */ /* 0x000fcc000fffe03f */
[----:B0-----:R-:W-:-:S13]  /*10390*/  ISETP.LE.AND P6, PT, R2, UR4, PT ;  /* 0x0000000402007c0c */ /* 0x001fda000bfc3270 */
[----:B------:R-:W-:Y:S05]  /*103a0*/  @P6 BRA `(.L_x_231) ;  /* 0x0000000400ac6947 */ /* 0x000fea0003800000 */
[----:B------:R-:W-:Y:S02]  /*103b0*/  VIADD R9, R7, UR4 ;  /* 0x0000000407097c36 */ /* 0x000fe40008000000 */
[----:B------:R-:W-:-:S03]  /*103c0*/  IMAD.MOV.U32 R6, RZ, RZ, RZ ;  /* 0x000000ffff067224 */ /* 0x000fc600078e00ff */
[----:B------:R-:W-:-:S13]  /*103d0*/  ISETP.GE.OR P6, PT, R9, R2, !P0 ;  /* 0x000000020900720c */ /* 0x000fda00047c6670 */
[----:B------:R-:W0:Y:S08]  /*103e0*/  @!P6 LDC.64 R4, c[0x0][0xc80] ;  /* 0x00032000ff04eb82 */ /* 0x000e300000000a00 */
[----:B------:R-:W1:Y:S01]  /*103f0*/  @!P6 LDC.64 R2, c[0x0][0xc78] ;  /* 0x00031e00ff02eb82 */ /* 0x000e620000000a00 */
[----:B0-----:R-:W-:-:S05]  /*10400*/  @!P6 IMAD.WIDE R4, R9, 0x4, R4 ;  /* 0x000000040904e825 */ /* 0x001fca00078e0204 */
[----:B------:R-:W2:Y:S01]  /*10410*/  @!P6 LDG.E R6, desc[UR36][R4.64] ;  /* 0x000000240406e981 */ /* 0x000ea2000c1e1900 */
[----:B-1----:R-:W-:-:S04]  /*10420*/  @!P6 IMAD.WIDE R2, R9, 0x4, R2 ;  /* 0x000000040902e825 */ /* 0x002fc800078e0202 */
[----:B------:R-:W-:-:S06]  /*10430*/  IMAD.MOV.U32 R9, RZ, RZ, RZ ;  /* 0x000000ffff097224 */ /* 0x000fcc00078e00ff */
[----:B------:R-:W2:Y:S02]  /*10440*/  @!P6 LDG.E R9, desc[UR36][R2.64] ;  /* 0x000000240209e981 */ /* 0x000ea4000c1e1900 */
[----:B--2---:R-:W-:-:S05]  /*10450*/  IMAD R13, R6, R9, RZ ;  /* 0x00000009060d7224 */ /* 0x004fca00078e02ff */
[----:B------:R-:W0:Y:S02]  /*10460*/  SHFL.UP PT, R10, R13, 0x1, RZ ;  /* 0x042000000d0a7989 */ /* 0x000e2400000e00ff */
[----:B0-----:R-:W-:-:S05]  /*10470*/  SEL R10, R10, RZ, P1 ;  /* 0x000000ff0a0a7207 */ /* 0x001fca0000800000 */
[----:B------:R-:W-:-:S05]  /*10480*/  IMAD.IADD R10, R13, 0x1, R10 ;  /* 0x000000010d0a7824 */ /* 0x000fca00078e020a */
        /* <DEDUP_REMOVED lines=12> */
[----:B------:R-:W0:Y:S02]  /*10550*/  SHFL.IDX PT, R2, R5, 0x1f, 0x1f ;  /* 0x03e01f0005027f89 */ /* 0x000e2400000e0000 */
[----:B0-----:R-:W-:-:S04]  /*10560*/  IMAD R3, R2, UR5, RZ ;  /* 0x0000000502037c24 */ /* 0x001fc8000f8e02ff */
[----:B------:R-:W-:-:S05]  /*10570*/  IMAD.IADD R8, R3, 0x1, R8 ;  /* 0x0000000103087824 */ /* 0x000fca00078e0208 */
[----:B------:R-:W-:-:S13]  /*10580*/  ISETP.GT.AND P6, PT, R8, UR6, PT ;  /* 0x0000000608007c0c */ /* 0x000fda000bfc4270 */
[----:B------:R-:W-:Y:S05]  /*10590*/  @!P6 BRA `(.L_x_232) ;  /* 0xfffffffc0074e947 */ /* 0x000fea000383ffff */
.L_x_230:
[----:B------:R-:W-:Y:S02]  /*105a0*/  IMAD.IADD R11, R8, 0x1, -R3 ;  /* 0x00000001080b7824 */ /* 0x000fe400078e0a03 */
[----:B------:R-:W-:Y:S02]  /*105b0*/  IMAD.MOV.U32 R16, RZ, RZ, RZ ;  /* 0x000000ffff107224 */ /* 0x000fe400078e00ff */
[----:B------:R-:W-:-:S05]  /*105c0*/  IMAD R2, R5, UR5, R11 ;  /* 0x0000000505027c24 */ /* 0x000fca000f8e020b */
[----:B------:R-:W-:-:S13]  /*105d0*/  ISETP.GT.AND P0, PT, R2, UR6, PT ;  /* 0x0000000602007c0c */ /* 0x000fda000bf04270 */
[----:B------:R-:W-:-:S04]  /*105e0*/  VOTE.ANY R8, PT, !P0 ;  /* 0x0000000000087806 */ /* 0x000fc800040e0100 */
[----:B------:R-:W0:Y:S01]  /*105f0*/  POPC R19, R8 ;  /* 0x0000000800137309 */ /* 0x000e220000000000 */
[----:B------:R-:W-:Y:S01]  /*10600*/  ISETP.NE.AND P0, PT, R8, RZ, PT ;  /* 0x000000ff0800720c */ /* 0x000fe20003f05270 */
[----:B0-----:R-:W0:Y:S04]  /*10610*/  SHFL.IDX PT, R6, R6, R19, 0x1f ;  /* 0x00001f1306067589 */ /* 0x001e2800000e0000 */
[----:B------:R1:W2:Y:S01]  /*10620*/  SHFL.IDX PT, R9, R9, R19, 0x1f ;  /* 0x00001f1309097589 */ /* 0x0002a200000e0000 */
[----:B0-----:R-:W-:-:S04]  /*10630*/  IABS R4, R6 ;  /* 0x0000000600047213 */ /* 0x001fc80000000000 */
[----:B------:R-:W0:Y:S08]  /*10640*/  I2F.RP R10, R4 ;  /* 0x00000004000a7306 */ /* 0x000e300000209400 */
[----:B0-----:R-:W0:Y:S02]  /*10650*/  MUFU.RCP R10, R10 ;  /* 0x0000000a000a7308 */ /* 0x001e240000001000 */
[----:B0-----:R-:W-:-:S06]  /*10660*/  VIADD R2, R10, 0xffffffe ;  /* 0x0ffffffe0a027836 */ /* 0x001fcc0000000000 */
[----:B------:R-:W0:Y:S02]  /*10670*/  F2I.FTZ.U32.TRUNC.NTZ R3, R2 ;  /* 0x0000000200037305 */ /* 0x000e24000021f000 */
[----:B0-----:R-:W-:Y:S01]  /*10680*/  IMAD.MOV R12, RZ, RZ, -R3 ;  /* 0x000000ffff0c7224 */ /* 0x001fe200078e0a03 */
[----:B-12---:R-:W-:Y:S06]  /*10690*/  @!P0 BRA `(.L_x_233) ;  /* 0x0000000000088947 */ /* 0x006fec0003800000 */
[----:B------:R-:W-:-:S06]  /*106a0*/  VIADD R16, R19, 0xffffffff ;  /* 0xffffffff13107836 */ /* 0x000fcc0000000000 */
[----:B------:R0:W1:Y:S02]  /*106b0*/  SHFL.IDX PT, R16, R5, R16, 0x1f ;  /* 0x00001f1005107589 */ /* 0x00006400000e0000 */
.L_x_233:
[----:B-1----:R-:W-:Y:S01]  /*106c0*/  IMAD R16, R16, UR5, R11 ;  /* 0x0000000510107c24 */ /* 0x002fe2000f8e020b */
[----:B0-----:R-:W-:Y:S01]  /*106d0*/  IABS R5, R9 ;  /* 0x0000000900057213 */ /* 0x001fe20000000000 */
[----:B------:R-:W-:Y:S01]  /*106e0*/  IMAD.MOV.U32 R11, RZ, RZ, R12 ;  /* 0x000000ffff0b7224 */ /* 0x000fe200078e000c */
[----:B------:R-:W-:Y:S01]  /*106f0*/  IABS R12, R6 ;  /* 0x00000006000c7213 */ /* 0x000fe20000000000 */
[----:B------:R-:W-:Y:S01]  /*10700*/  IMAD.MOV.U32 R2, RZ, RZ, RZ ;  /* 0x000000ffff027224 */ /* 0x000fe200078e00ff */
[----:B------:R-:W-:Y:S01]  /*10710*/  IADD3 R17, -R16, UR6, RZ ;  /* 0x0000000610117c10 */ /* 0x000fe2000fffe1ff */
[----:B------:R-:W-:Y:S01]  /*10720*/  IMAD R11, R11, R4, RZ ;  /* 0x000000040b0b7224 */ /* 0x000fe200078e02ff */
[----:B------:R-:W0:Y:S01]  /*10730*/  I2F.RP R8, R5 ;  /* 0x0000000500087306 */ /* 0x000e220000209400 */
[----:B------:R-:W-:Y:S01]  /*10740*/  IMAD.MOV R12, RZ, RZ, -R12 ;  /* 0x000000ffff0c7224 */ /* 0x000fe200078e0a0c */
[----:B------:R-:W-:Y:S01]  /*10750*/  IABS R10, R17 ;  /* 0x00000011000a7213 */ /* 0x000fe20000000000 */
[----:B------:R-:W-:-:S04]  /*10760*/  IMAD.HI.U32 R2, R3, R11, R2 ;  /* 0x0000000b03027227 */ /* 0x000fc800078e0002 */
[----:B------:R-:W-:Y:S02]  /*10770*/  IMAD.MOV.U32 R3, RZ, RZ, R10 ;  /* 0x000000ffff037224 */ /* 0x000fe400078e000a */
[----:B------:R-:W-:Y:S02]  /*10780*/  IMAD.MOV.U32 R10, RZ, RZ, R12 ;  /* 0x000000ffff0a7224 */ /* 0x000fe400078e000c */
[----:B------:R-:W-:-:S04]  /*10790*/  IMAD.HI.U32 R2, R2, R3, RZ ;  /* 0x0000000302027227 */ /* 0x000fc800078e00ff */
[----:B------:R-:W-:Y:S01]  /*107a0*/  IMAD R3, R2, R10, R3 ;  /* 0x0000000a02037224 */ /* 0x000fe200078e0203 */
[----:B0-----:R-:W0:Y:S01]  /*107b0*/  MUFU.RCP R8, R8 ;  /* 0x0000000800087308 */ /* 0x001e220000001000 */
[----:B------:R-:W-:-:S03]  /*107c0*/  VIADD R19, R19, UR4 ;  /* 0x0000000413137c36 */ /* 0x000fc60008000000 */
[----:B------:R-:W-:-:S13]  /*107d0*/  ISETP.GT.U32.AND P1, PT, R4, R3, PT ;  /* 0x000000030400720c */ /* 0x000fda0003f24070 */
[----:B------:R-:W-:Y:S02]  /*107e0*/  @!P1 IMAD.IADD R3, R3, 0x1, -R4 ;  /* 0x0000000103039824 */ /* 0x000fe400078e0a04 */
[----:B0-----:R-:W-:Y:S02]  /*107f0*/  VIADD R10, R8, 0xffffffe ;  /* 0x0ffffffe080a7836 */ /* 0x001fe40000000000 */
[----:B------:R-:W-:Y:S01]  /*10800*/  @!P1 VIADD R2, R2, 0x1 ;  /* 0x0000000102029836 */ /* 0x000fe20000000000 */
[----:B------:R-:W-:Y:S02]  /*10810*/  ISETP.GE.U32.AND P0, PT, R3, R4, PT ;  /* 0x000000040300720c */ /* 0x000fe40003f06070 */
[----:B------:R-:W-:Y:S01]  /*10820*/  LOP3.LUT R4, R17, R6, RZ, 0x3c, !PT ;  /* 0x0000000611047212 */ /* 0x000fe200078e3cff */
[----:B------:R0:W1:Y:S01]  /*10830*/  F2I.FTZ.U32.TRUNC.NTZ R3, R10 ;  /* 0x0000000a00037305 */ /* 0x000062000021f000 */
[----:B------:R-:W-:Y:S02]  /*10840*/  ISETP.NE.AND P1, PT, R6, RZ, PT ;  /* 0x000000ff0600720c */ /* 0x000fe40003f25270 */
[----:B------:R-:W-:-:S02]  /*10850*/  ISETP.GE.AND P2, PT, R4, RZ, PT ;  /* 0x000000ff0400720c */ /* 0x000fc40003f46270 */
[----:B0-----:R-:W-:-:S05]  /*10860*/  IABS R10, R9 ;  /* 0x00000009000a7213 */ /* 0x001fca0000000000 */
[----:B------:R-:W-:Y:S01]  /*10870*/  @P0 IADD3 R2, R2, 0x1, RZ ;  /* 0x0000000102020810 */ /* 0x000fe20007ffe0ff */
[----:B------:R-:W-:-:S04]  /*10880*/  IMAD.MOV R10, RZ, RZ, -R10 ;  /* 0x000000ffff0a7224 */ /* 0x000fc800078e0a0a */
[----:B------:R-:W-:Y:S02]  /*10890*/  IMAD.MOV.U32 R8, RZ, RZ, R2 ;  /* 0x000000ffff087224 */ /* 0x000fe400078e0002 */
[----:B-1----:R-:W-:Y:S02]  /*108a0*/  IMAD.MOV R2, RZ, RZ, -R3 ;  /* 0x000000ffff027224 */ /* 0x002fe400078e0a03 */
[----:B------:R-:W-:Y:S01]  /*108b0*/  @!P2 IMAD.MOV R8, RZ, RZ, -R8 ;  /* 0x000000ffff08a224 */ /* 0x000fe200078e0a08 */
[----:B------:R-:W-:Y:S01]  /*108c0*/  @!P1 LOP3.LUT R8, RZ, R6, RZ, 0x33, !PT ;  /* 0x00000006ff089212 */ /* 0x000fe200078e33ff */
[----:B------:R-:W-:Y:S02]  /*108d0*/  IMAD R11, R2, R5, RZ ;  /* 0x00000005020b7224 */ /* 0x000fe400078e02ff */
[----:B------:R-:W-:Y:S01]  /*108e0*/  IMAD.MOV.U32 R2, RZ, RZ, RZ ;  /* 0x000000ffff027224 */ /* 0x000fe200078e00ff */
[-C--:B------:R-:W-:Y:S01]  /*108f0*/  IABS R4, R8.reuse ;  /* 0x0000000800047213 */ /* 0x080fe20000000000 */
[----:B------:R-:W-:-:S02]  /*10900*/  IMAD R6, R6, R8, RZ ;  /* 0x0000000806067224 */ /* 0x000fc400078e02ff */
[----:B------:R-:W-:-:S04]  /*10910*/  IMAD.HI.U32 R2, R3, R11, R2 ;  /* 0x0000000b03027227 */ /* 0x000fc800078e0002 */
[----:B------:R-:W-:Y:S02]  /*10920*/  IMAD.MOV.U32 R3, RZ, RZ, R4 ;  /* 0x000000ffff037224 */ /* 0x000fe400078e0004 */
[----:B------:R-:W-:Y:S02]  /*10930*/  IMAD.MOV.U32 R4, RZ, RZ, R10 ;  /* 0x000000ffff047224 */ /* 0x000fe400078e000a */
[----:B------:R-:W-:-:S04]  /*10940*/  IMAD.HI.U32 R2, R2, R3, RZ ;  /* 0x0000000302027227 */ /* 0x000fc800078e00ff */
[----:B------:R-:W-:Y:S01]  /*10950*/  IMAD R4, R2, R4, R3 ;  /* 0x0000000402047224 */ /* 0x000fe200078e0203 */
[----:B------:R-:W-:Y:S01]  /*10960*/  LOP3.LUT R3, R8, R9, RZ, 0x3c, !PT ;  /* 0x0000000908037212 */ /* 0x000fe200078e3cff */
[----:B------:R-:W-:-:S03]  /*10970*/  IMAD.IADD R17, R17, 0x1, -R6 ;  /* 0x0000000111117824 */ /* 0x000fc600078e0a06 */
[----:B------:R-:W-:Y:S02]  /*10980*/  ISETP.GT.U32.AND P1, PT, R5, R4, PT ;  /* 0x000000040500720c */ /* 0x000fe40003f24070 */
[----:B------:R-:W-:-:S11]  /*10990*/  ISETP.GE.AND P2, PT, R3, RZ, PT ;  /* 0x000000ff0300720c */ /* 0x000fd60003f46270 */
[----:B------:R-:W-:Y:S02]  /*109a0*/  @!P1 IMAD.IADD R4, R4, 0x1, -R5 ;  /* 0x0000000104049824 */ /* 0x000fe400078e0a05 */
[----:B------:R-:W-:Y:S01]  /*109b0*/  @!P1 VIADD R2, R2, 0x1 ;  /* 0x0000000102029836 */ /* 0x000fe20000000000 */
[----:B------:R-:W-:Y:S02]  /*109c0*/  ISETP.NE.AND P1, PT, R9, RZ, PT ;  /* 0x000000ff0900720c */ /* 0x000fe40003f25270 */
[----:B------:R-:W-:-:S13]  /*109d0*/  ISETP.GE.U32.AND P0, PT, R4, R5, PT ;  /* 0x000000050400720c */ /* 0x000fda0003f06070 */
[----:B------:R-:W-:-:S04]  /*109e0*/  @P0 VIADD R2, R2, 0x1 ;  /* 0x0000000102020836 */ /* 0x000fc80000000000 */
[----:B------:R-:W-:Y:S01]  /*109f0*/  @!P2 IMAD.MOV R2, RZ, RZ, -R2 ;  /* 0x000000ffff02a224 */ /* 0x000fe200078e0a02 */
[----:B------:R-:W-:-:S05]  /*10a00*/  @!P1 LOP3.LUT R2, RZ, R9, RZ, 0x33, !PT ;  /* 0x00000009ff029212 */ /* 0x000fca00078e33ff */
[----:B------:R-:W-:-:S04]  /*10a10*/  IMAD.MOV R18, RZ, RZ, -R2 ;  /* 0x000000ffff127224 */ /* 0x000fc800078e0a02 */
[C---:B------:R-:W-:Y:S02]  /*10a20*/  IMAD R18, R9.reuse, R18, R8 ;  /* 0x0000001209127224 */ /* 0x040fe400078e0208 */
[----:B------:R-:W-:-:S04]  /*10a30*/  IMAD R9, R9, 0x1000000, R2 ;  /* 0x0100000009097824 */ /* 0x000fc800078e0202 */
[----:B------:R-:W-:Y:S01]  /*10a40*/  IMAD R18, R18, 0x10000, R9 ;  /* 0x0001000012127824 */ /* 0x000fe200078e0209 */
[----:B------:R-:W-:Y:S06]  /*10a50*/  BRA `(.L_x_234) ;  /* 0x0000000000147947 */ /* 0x000fec0003800000 */
.L_x_231:
[----:B------:R-:W-:Y:S01]  /*10a60*/  ULDC UR4, c[0x0][0xc3c] ;  /* 0x00030f0000047ab9 */ /* 0x000fe20000000800 */
[----:B------:R-:W-:Y:S02]  /*10a70*/  IMAD.MOV.U32 R17, RZ, RZ, RZ ;  /* 0x000000ffff117224 */ /* 0x000fe400078e00ff */
[----:B------:R-:W-:Y:S02]  /*10a80*/  IMAD.U32 R16, RZ, RZ, UR6 ;  /* 0x00000006ff107e24 */ /* 0x000fe4000f8e00ff */
[----:B------:R-:W-:Y:S02]  /*10a90*/  IMAD.MOV.U32 R18, RZ, RZ, RZ ;  /* 0x000000ffff127224 */ /* 0x000fe400078e00ff */
[----:B------:R-:W-:-:S07]  /*10aa0*/  IMAD.U32 R19, RZ, RZ, UR4 ;  /* 0x00000004ff137e24 */ /* 0x000fce000f8e00ff */
.L_x_234:
[----:B------:R-:W-:-:S13]  /*10ab0*/  ISETP.NE.AND P0, PT, R7, RZ, PT ;  /* 0x000000ff0700720c */ /* 0x000fda0003f05270 */
[----:B------:R-:W0:Y:S01]  /*10ac0*/  @!P0 S2R R3, SR_CgaCtaId ;  /* 0x0000000000038919 */ /* 0x000e220000008800 */
[----:B------:R-:W-:-:S04]  /*10ad0*/  @!P0 MOV R2, 0x400 ;  /* 0x0000040000028802 */ /* 0x000fc80000000f00 */
[----:B0-----:R-:W-:-:S05]  /*10ae0*/  @!P0 LEA R2, R3, R2, 0x18 ;  /* 0x0000000203028211 */ /* 0x001fca00078ec0ff */
[----:B------:R1:W-:Y:S01]  /*10af0*/  @!P0 STS.128 [R2+0x388d0], R16 ;  /* 0x0388d01002008388 */ /* 0x0003e20000000c00 */
[----:B------:R-:W-:Y:S06]  /*10b00*/  BAR.ARV 0x5, 0x180 ;  /* 0x0146000000007b1d */ /* 0x000fec0000002000 */
.L_x_229:
[----:B------:R2:W-:Y:S01]  /*10b10*/  STL [R1+0x28], RZ ;  /* 0x000028ff01007387 */ /* 0x0005e20000100800 */
[----:B------:R-:W-:Y:S01]  /*10b20*/  ULDC UR4, c[0x0][0xc3c] ;  /* 0x00030f0000047ab9 */ /* 0x000fe20000000800 */
[----:B------:R-:W-:Y:S01]  /*10b30*/  IMAD.MOV.U32 R28, RZ, RZ, 0x1 ;  /* 0x00000001ff1c7424 */ /* 0x000fe200078e00ff */
[----:B0-----:R-:W-:Y:S01]  /*10b40*/  ISETP.GE.AND P0, PT, R19, UR4, PT ;  /* 0x0000000413007c0c */ /* 0x001fe2000bf06270 */
[----:B------:R-:W-:-:S12]  /*10b50*/  IMAD.MOV.U32 R27, RZ, RZ, RZ ;  /* 0x000000ffff1b7224 */ /* 0x000fd800078e00ff */
[----:B--2---:R-:W-:Y:S05]  /*10b60*/  @P0 BRA `(.L_x_235) ;  /* 0x0000004c00140947 */ /* 0x004fea0003800000 */
[----:B-1----:R-:W2:Y:S01]  /*10b70*/  LDL R2, [R1+0x50] ;  /* 0x0000500001027983 */ /* 0x002ea20000100800 */
[----:B------:R-:W0:Y:S01]  /*10b80*/  S2UR UR5, SR_CgaCtaId ;  /* 0x00000000000579c3 */ /* 0x000e220000008800 */
[----:B------:R-:W-:Y:S01]  /*10b90*/  IMAD.SHL.U32 R32, R0, 0x8, RZ ;  /* 0x0000000800207824 */ /* 0x000fe200078e00ff */
[----:B------:R-:W-:Y:S01]  /*10ba0*/  BSSY B8, `(.L_x_235) ;  /* 0x00004c1000087945 */ /* 0x000fe20003800000 */
[----:B------:R1:W-:Y:S01]  /*10bb0*/  STL [R1+0x28], RZ ;  /* 0x000028ff01007387 */ /* 0x0003e20000100800 */
[----:B------:R-:W-:Y:S01]  /*10bc0*/  IMAD.MOV.U32 R28, RZ, RZ, 0x1 ;  /* 0x00000001ff1c7424 */ /* 0x000fe200078e00ff */
[----:B------:R-:W-:Y:S01]  /*10bd0*/  ULDC UR39, c[0x0][0xc] ;  /* 0x0000030000277ab9 */ /* 0x000fe20000000800 */
[----:B------:R-:W-:Y:S01]  /*10be0*/  LOP3.LUT R3, R32, 0x1f8, RZ, 0xc0, !PT ;  /* 0x000001f820037812 */ /* 0x000fe200078ec0ff */
[----:B------:R-:W-:-:S03]  /*10bf0*/  IMAD.MOV.U32 R27, RZ, RZ, RZ ;  /* 0x000000ffff1b7224 */ /* 0x000fc600078e00ff */
[----:B------:R-:W-:-:S04]  /*10c00*/  LOP3.LUT R3, R3, 0x38, R0, 0x78, !PT ;  /* 0x0000003803037812 */ /* 0x000fc800078e7800 */
[----:B------:R-:W-:Y:S02]  /*10c10*/  LOP3.LUT R31, R3, 0x200, R32, 0xf8, !PT ;  /* 0x00000200031f7812 */ /* 0x000fe400078ef820 */
[----:B------:R-:W-:-:S04]  /*10c20*/  LOP3.LUT R32, R32, 0x38, RZ, 0xc0, !PT ;  /* 0x0000003820207812 */ /* 0x000fc800078ec0ff */
[C---:B------:R-:W-:Y:S02]  /*10c30*/  LOP3.LUT R37, R32.reuse, 0x40, RZ, 0xfc, !PT ;  /* 0x0000004020257812 */ /* 0x040fe400078efcff */
[C---:B------:R-:W-:Y:S02]  /*10c40*/  LOP3.LUT R36, R32.reuse, 0x80, RZ, 0xfc, !PT ;  /* 0x0000008020247812 */ /* 0x040fe400078efcff */
[----:B------:R-:W-:Y:S02]  /*10c50*/  LOP3.LUT R34, R32, 0xc0, RZ, 0xfc, !PT ;  /* 0x000000c020227812 */ /* 0x000fe400078efcff */
[----:B--2---:R-:W-:Y:S02]  /*10c60*/  R2UR UR4, R2 ;  /* 0x00000000020472ca */ /* 0x004fe400000e0000 */
[C---:B------:R-:W-:Y:S01]  /*10c70*/  LOP3.LUT R2, R0.reuse, 0x7f, RZ, 0xc0, !PT ;  /* 0x0000007f00027812 */ /* 0x040fe200078ec0ff */
[----:B------:R-:W-:-:S03]  /*10c80*/  IMAD.SHL.U32 R0, R0, 0x10, RZ ;  /* 0x0000001000007824 */ /* 0x000fc600078e00ff */
[----:B------:R-:W-:-:S04]  /*10c90*/  SHF.R.U32.HI R2, RZ, 0x3, R2 ;  /* 0x00000003ff027819 */ /* 0x000fc80000011602 */
[----:B------:R-:W-:-:S03]  /*10ca0*/  LOP3.LUT R0, R2, 0x70, R0, 0xf8, !PT ;  /* 0x0000007002007812 */ /* 0x000fc600078ef800 */
[----:B------:R-:W-:-:S03]  /*10cb0*/  ULOP3.LUT UR38, UR4, 0x2, URZ, 0xfc, !UPT ;  /* 0x0000000204267892 */ /* 0x000fc6000f8efc3f */
[----:B------:R-:W-:Y:S02]  /*10cc0*/  UMOV UR4, 0x400 ;  /* 0x0000040000047882 */ /* 0x000fe40000000000 */
[----:B0-----:R-:W-:-:S06]  /*10cd0*/  ULEA UR4, UR5, UR4, 0x18 ;  /* 0x0000000405047291 */ /* 0x001fcc000f8ec03f */
[----:B------:R-:W-:-:S04]  /*10ce0*/  IMAD.U32 R22, RZ, RZ, UR4 ;  /* 0x00000004ff167e24 */ /* 0x000fc8000f8e00ff */
[----:B-1----:R-:W-:-:S07]  /*10cf0*/  IMAD R33, R31, 0x2, R22 ;  /* 0x000000021f217824 */ /* 0x002fce00078e0216 */
.L_x_300:
[----:B0-----:R-:W0:Y:S02]  /*10d00*/  LDC.64 R2, c[0x0][0xc88] ;  /* 0x00032200ff027b82 */ /* 0x001e240000000a00 */
[----:B0-----:R-:W-:-:S05]  /*10d10*/  IMAD.WIDE R2, R19, 0x4, R2 ;  /* 0x0000000413027825 */ /* 0x001fca00078e0202 */
[----:B--2---:R-:W2:Y:S01]  /*10d20*/  LDG.E R29, desc[UR36][R2.64] ;  /* 0x00000024021d7981 */ /* 0x004ea2000c1e1900 */
[----:B------:R-:W-:Y:S05]  /*10d30*/  YIELD ;  /* 0x0000000000007946 */ /* 0x000fea0003800000 */
[----:B------:R-:W-:Y:S01]  /*10d40*/  ULDC.64 UR4, c[0x0][0xa28] ;  /* 0x00028a0000047ab9 */ /* 0x000fe20000000a00 */
[----:B------:R-:W-:Y:S01]  /*10d50*/  IMAD.MOV.U32 R6, RZ, RZ, RZ ;  /* 0x000000ffff067224 */ /* 0x000fe200078e00ff */
[----:B------:R-:W-:Y:S01]  /*10d60*/  ISETP.NE.U32.AND P0, PT, RZ, UR4, PT ;  /* 0x00000004ff007c0c */ /* 0x000fe2000bf05070 */
[----:B------:R-:W-:-:S03]  /*10d70*/  ULDC.64 UR6, c[0x0][0xa18] ;  /* 0x0002860000067ab9 */ /* 0x000fc60000000a00 */
[----:B------:R-:W-:Y:S01]  /*10d80*/  ISETP.NE.AND.EX P0, PT, RZ, UR5, PT, P0 ;  /* 0x00000005ff007c0c */ /* 0x000fe2000bf05300 */
[----:B------:R-:W-:Y:S01]  /*10d90*/  IMAD.MOV.U32 R35, RZ, RZ, RZ ;  /* 0x000000ffff237224 */ /* 0x000fe200078e00ff */
[----:B--2---:R-:W-:-:S11]  /*10da0*/  SHF.R.S32.HI R0, RZ, 0x1f, R29 ;  /* 0x0000001fff007819 */ /* 0x004fd6000001141d */
[C---:B------:R-:W-:Y:S01]  /*10db0*/  @P0 LEA R2, P1, R29.reuse, UR4, 0x2 ;  /* 0x000000041d020c11 */ /* 0x040fe2000f8210ff */
[C---:B------:R-:W-:Y:S01]  /*10dc0*/  IMAD.SHL.U32 R24, R29.reuse, 0x4, RZ ;  /* 0x000000041d187824 */ /* 0x040fe200078e00ff */
[C-C-:B------:R-:W-:Y:S01]  /*10dd0*/  SHF.L.U64.HI R25, R29.reuse, 0x2, R0.reuse ;  /* 0x000000021d197819 */ /* 0x140fe20000010200 */
[----:B------:R0:W-:Y:S01]  /*10de0*/  STL [R1+0x10], R0 ;  /* 0x0000100001007387 */ /* 0x0001e20000100800 */
[----:B------:R-:W-:Y:S01]  /*10df0*/  @P0 LEA.HI.X R3, R29, UR5, R0, 0x2, P1 ;  /* 0x000000051d030c11 */ /* 0x000fe200088f1400 */
[----:B------:R-:W-:-:S04]  /*10e00*/  ULDC.64 UR4, c[0x0][0xa00] ;  /* 0x0002800000047ab9 */ /* 0x000fc80000000a00 */
[----:B------:R1:W2:Y:S01]  /*10e10*/  @P0 LDG.E R6, desc[UR36][R2.64] ;  /* 0x0000002402060981 */ /* 0x0002a2000c1e1900 */
[----:B------:R-:W-:Y:S02]  /*10e20*/  ISETP.NE.U32.AND P0, PT, RZ, UR4, PT ;  /* 0x00000004ff007c0c */ /* 0x000fe4000bf05070 */
[----:B------:R-:W-:Y:S02]  /*10e30*/  LOP3.LUT R23, R23, 0xffffff7f, RZ, 0xc0, !PT ;  /* 0xffffff7f17177812 */ /* 0x000fe400078ec0ff */
[----:B------:R-:W-:Y:S02]  /*10e40*/  ISETP.NE.AND.EX P2, PT, RZ, UR5, PT, P0 ;  /* 0x00000005ff007c0c */ /* 0x000fe4000bf45300 */
[----:B------:R-:W-:Y:S02]  /*10e50*/  ISETP.NE.U32.AND P0, PT, RZ, UR6, PT ;  /* 0x00000006ff007c0c */ /* 0x000fe4000bf05070 */
[----:B-1----:R-:W-:Y:S02]  /*10e60*/  IADD3 R2, P1, R24, UR4, RZ ;  /* 0x0000000418027c10 */ /* 0x002fe4000ff3e0ff */
[----:B------:R-:W-:-:S02]  /*10e70*/  ISETP.NE.AND.EX P0, PT, RZ, UR7, PT, P0 ;  /* 0x00000007ff007c0c */ /* 0x000fc4000bf05300 */
[----:B------:R-:W-:Y:S01]  /*10e80*/  IADD3.X R3, R25, UR5, RZ, P1, !PT ;  /* 0x0000000519037c10 */ /* 0x000fe20008ffe4ff */
[----:B------:R-:W-:-:S04]  /*10e90*/  ULDC.64 UR4, c[0x0][0x418] ;  /* 0x0001060000047ab9 */ /* 0x000fc80000000a00 */
[----:B------:R-:W-:Y:S01]  /*10ea0*/  @P2 LOP3.LUT R23, R23, 0x80, RZ, 0xfc, !PT ;  /* 0x0000008017172812 */ /* 0x000fe200078efcff */
[----:B------:R1:W5:Y:S05]  /*10eb0*/  @P2 LDG.E R35, desc[UR36][R2.64] ;  /* 0x0000002402232981 */ /* 0x00036a000c1e1900 */
[----:B------:R-:W-:-:S04]  /*10ec0*/  @P0 IADD3 R4, P1, R24, UR6, RZ ;  /* 0x0000000618040c10 */ /* 0x000fc8000ff3e0ff */
[----:B------:R-:W-:-:S05]  /*10ed0*/  @P0 IADD3.X R5, R25, UR7, RZ, P1, !PT ;  /* 0x0000000719050c10 */ /* 0x000fca0008ffe4ff */
[----:B------:R-:W3:Y:S01]  /*10ee0*/  @P0 LDG.E R4, desc[UR36][R4.64] ;  /* 0x0000002404040981 */ /* 0x000ee2000c1e1900 */
[----:B------:R-:W-:-:S03]  /*10ef0*/  UISETP.NE.U32.AND UP0, UPT, UR4, URZ, UPT ;  /* 0x0000003f0400728c */ /* 0x000fc6000bf05070 */
[----:B------:R-:W-:Y:S01]  /*10f00*/  ULDC UR4, c[0x0][0x424] ;  /* 0x0001090000047ab9 */ /* 0x000fe20000000800 */
[----:B------:R-:W-:-:S03]  /*10f10*/  UISETP.NE.AND.EX UP0, UPT, UR5, URZ, UPT, UP0 ;  /* 0x0000003f0500728c */ /* 0x000fc6000bf05300 */
[----:B------:R-:W-:Y:S01]  /*10f20*/  ULDC UR5, c[0x0][0x2f0] ;  /* 0x0000bc0000057ab9 */ /* 0x000fe20000000800 */
[----:B------:R-:W-:-:S04]  /*10f30*/  USEL UR4, UR4, 0x1, UP0 ;  /* 0x0000000104047887 */ /* 0x000fc80008000000 */
[----:B------:R-:W-:-:S06]  /*10f40*/  UIMAD UR4, UR4, UR5, URZ ;  /* 0x00000005040472a4 */ /* 0x000fcc000f8e023f */
[----:B0-----:R-:W-:Y:S01]  /*10f50*/  IMAD.U32 R0, RZ, RZ, UR4 ;  /* 0x00000004ff007e24 */ /* 0x001fe2000f8e00ff */
[----:B--2---:R1:W-:Y:S04]  /*10f60*/  STL [R1+0x8], R6 ;  /* 0x0000080601007387 */ /* 0x0043e80000100800 */
[----:B---3--:R1:W-:Y:S01]  /*10f70*/  @P0 STL [R1+0x20], R4 ;  /* 0x0000200401000387 */ /* 0x0083e20000100800 */
[----:B------:R-:W-:Y:S05]  /*10f80*/  @P0 BRA `(.L_x_236) ;  /* 0x0000000000200947 */ /* 0x000fea0003800000 */
[----:B------:R-:W-:Y:S02]  /*10f90*/  ULDC UR4, c[0x0][0x288] ;  /* 0x0000a20000047ab9 */ /* 0x000fe40000000800 */
[----:B-1----:R-:W-:-:S05]  /*10fa0*/  IMAD.U32 R4, RZ, RZ, UR4 ;  /* 0x00000004ff047e24 */ /* 0x002fca000f8e00ff */
[----:B------:R0:W-:Y:S01]  /*10fb0*/  STL [R1+0x20], R4 ;  /* 0x0000200401007387 */ /* 0x0001e20000100800 */
[----:B------:R-:W-:Y:S05]  /*10fc0*/  @!P2 BRA `(.L_x_236) ;  /* 0x000000000010a947 */ /* 0x000fea0003800000 */
[----:B------:R-:W2:Y:S04]  /*10fd0*/  LDG.E R5, desc[UR36][R2.64] ;  /* 0x0000002402057981 */ /* 0x000ea8000c1e1900 */
[----:B0-----:R-:W2:Y:S02]  /*10fe0*/  LDG.E R4, desc[UR36][R2.64+0x4] ;  /* 0x0000042402047981 */ /* 0x001ea4000c1e1900 */
[----:B--2---:R-:W-:-:S05]  /*10ff0*/  IMAD.IADD R2, R4, 0x1, -R5 ;  /* 0x0000000104027824 */ /* 0x004fca00078e0a05 */
[----:B------:R2:W-:Y:S02]  /*11000*/  STL [R1+0x20], R2 ;  /* 0x0000200201007387 */ /* 0x0005e40000100800 */
.L_x_236:
[----:B------:R-:W-:Y:S01]  /*11010*/  ULDC.64 UR4, c[0x0][0xa20] ;  /* 0x0002880000047ab9 */ /* 0x000fe20000000a00 */
[----:B------:R-:W-:Y:S01]  /*11020*/  IMAD.MOV.U32 R30, RZ, RZ, R29 ;  /* 0x000000ffff1e7224 */ /* 0x000fe200078e001d */
[----:B------:R-:W-:-:S04]  /*11030*/  ISETP.NE.U32.AND P0, PT, RZ, UR4, PT ;  /* 0x00000004ff007c0c */ /* 0x000fc8000bf05070 */
[----:B------:R-:W-:-:S13]  /*11040*/  ISETP.NE.AND.EX P0, PT, RZ, UR5, PT, P0 ;  /* 0x00000005ff007c0c */ /* 0x000fda000bf05300 */
[----:B------:R-:W-:Y:S05]  /*11050*/  @!P0 BRA `(.L_x_237) ;  /* 0x0000000000108947 */ /* 0x000fea0003800000 */
[----:B-12---:R-:W-:-:S04]  /*11060*/  IADD3 R2, P0, R24, UR4, RZ ;  /* 0x0000000418027c10 */ /* 0x006fc8000ff1e0ff */
[----:B------:R-:W-:-:S05]  /*11070*/  IADD3.X R3, R25, UR5, RZ, P0, !PT ;  /* 0x0000000519037c10 */ /* 0x000fca00087fe4ff */
[----:B------:R1:W5:Y:S01]  /*11080*/  LDG.E R0, desc[UR36][R2.64] ;  /* 0x0000002402007981 */ /* 0x000362000c1e1900 */
[----:B------:R-:W-:Y:S05]  /*11090*/  BRA `(.L_x_238) ;  /* 0x0000000000247947 */ /* 0x000fea0003800000 */
.L_x_237:
[----:B------:R-:W-:Y:S02]  /*110a0*/  ULDC.64 UR4, c[0x0][0xa08] ;  /* 0x0002820000047ab9 */ /* 0x000fe40000000a00 */
[----:B------:R-:W-:-:S04]  /*110b0*/  ISETP.NE.U32.AND P0, PT, RZ, UR4, PT ;  /* 0x00000004ff007c0c */ /* 0x000fc8000bf05070 */
[----:B------:R-:W-:-:S13]  /*110c0*/  ISETP.NE.AND.EX P0, PT, RZ, UR5, PT, P0 ;  /* 0x00000005ff007c0c */ /* 0x000fda000bf05300 */
[----:B------:R-:W-:Y:S05]  /*110d0*/  @!P0 BRA `(.L_x_238) ;  /* 0x0000000000148947 */ /* 0x000fea0003800000 */
[----:B-12---:R-:W1:Y:S02]  /*110e0*/  LDC.64 R2, c[0x0][0xa08] ;  /* 0x00028200ff027b82 */ /* 0x006e640000000a00 */
[----:B-1----:R-:W-:-:S05]  /*110f0*/  IMAD.WIDE R2, R30, 0x4, R2 ;  /* 0x000000041e027825 */ /* 0x002fca00078e0202 */
[----:B------:R-:W2:Y:S04]  /*11100*/  LDG.E R0, desc[UR36][R2.64] ;  /* 0x0000002402007981 */ /* 0x000ea8000c1e1900 */
[----:B------:R-:W2:Y:S02]  /*11110*/  LDG.E R5, desc[UR36][R2.64+0x4] ;  /* 0x0000042402057981 */ /* 0x000ea4000c1e1900 */
[----:B--2---:R-:W-:-:S07]  /*11120*/  IMAD.IADD R0, R5, 0x1, -R0 ;  /* 0x0000000105007824 */ /* 0x004fce00078e0a00 */
.L_x_238:
[----:B01---5:R-:W-:Y:S01]  /*11130*/  IMAD.IADD R4, R0, 0x1, -R6 ;  /* 0x0000000100047824 */ /* 0x023fe200078e0a06 */
[----:B------:R-:W-:Y:S01]  /*11140*/  LOP3.LUT R0, R18, 0xff000000, RZ, 0xc0, !PT ;  /* 0xff00000012007812 */ /* 0x000fe200078ec0ff */
[----:B------:R-:W-:Y:S02]  /*11150*/  BSSY B0, `(.L_x_239) ;  /* 0x0000029000007945 */ /* 0x000fe40003800000 */
[C---:B--2---:R-:W-:Y:S01]  /*11160*/  VIADD R2, R4.reuse, 0x4f ;  /* 0x0000004f04027836 */ /* 0x044fe20000000000 */
[----:B------:R-:W-:Y:S01]  /*11170*/  ISETP.GE.AND P0, PT, R4, 0x1, PT ;  /* 0x000000010400780c */ /* 0x000fe20003f06270 */
[----:B------:R0:W-:Y:S01]  /*11180*/  STL [R1], R4 ;  /* 0x0000000401007387 */ /* 0x0001e20000100800 */
[----:B------:R-:W-:Y:S01]  /*11190*/  SHF.R.U32.HI R3, RZ, 0x8, R0 ;  /* 0x00000008ff037819 */ /* 0x000fe20000011600 */
[----:B------:R-:W-:Y:S01]  /*111a0*/  IMAD.HI R2, R2, 0x66666667, RZ ;  /* 0x6666666702027827 */ /* 0x000fe200078e02ff */
[----:B------:R-:W-:-:S04]  /*111b0*/  LOP3.LUT R0, R18, 0xff0000, RZ, 0xc0, !PT ;  /* 0x00ff000012007812 */ /* 0x000fc800078ec0ff */
[----:B------:R-:W-:Y:S01]  /*111c0*/  LEA.HI R6, R0, R3, RZ, 0x10 ;  /* 0x0000000300067211 */ /* 0x000fe200078f80ff */
[----:B------:R-:W-:Y:S01]  /*111d0*/  IMAD.MOV.U32 R0, RZ, RZ, RZ ;  /* 0x000000ffff007224 */ /* 0x000fe200078e00ff */
[----:B------:R-:W-:Y:S02]  /*111e0*/  SHF.R.U32.HI R3, RZ, 0x1f, R2 ;  /* 0x0000001fff037819 */ /* 0x000fe40000011602 */
[----:B------:R-:W-:Y:S02]  /*111f0*/  LOP3.LUT R5, R6, 0xff, RZ, 0xc0, !PT ;  /* 0x000000ff06057812 */ /* 0x000fe400078ec0ff */
[----:B0-----:R-:W-:Y:S01]  /*11200*/  LEA.HI.SX32 R4, R2, R3, 0x1b ;  /* 0x0000000302047211 */ /* 0x001fe200078fdaff */
[----:B------:R-:W-:Y:S06]  /*11210*/  @!P0 BRA `(.L_x_240) ;  /* 0x0000000000708947 */ /* 0x000fec0003800000 */
[----:B------:R-:W-:-:S04]  /*11220*/  SHF.R.U32.HI R6, RZ, 0x10, R6 ;  /* 0x00000010ff067819 */ /* 0x000fc80000011606 */
[----:B------:R-:W-:-:S13]  /*11230*/  ISETP.NE.AND P0, PT, R6, RZ, PT ;  /* 0x000000ff0600720c */ /* 0x000fda0003f05270 */
[----:B------:R-:W0:Y:S02]  /*11240*/  @!P0 LDC R6, c[0x0][0x9f0] ;  /* 0x00027c00ff068b82 */ /* 0x000e240000000800 */
[-C--:B0-----:R-:W-:Y:S02]  /*11250*/  IABS R8, R6.reuse ;  /* 0x0000000600087213 */ /* 0x081fe40000000000 */
[----:B------:R-:W-:Y:S02]  /*11260*/  IADD3 R7, R6, -0x1, R4 ;  /* 0xffffffff06077810 */ /* 0x000fe40007ffe004 */
[----:B------:R-:W0:Y:S02]  /*11270*/  I2F.RP R9, R8 ;  /* 0x0000000800097306 */ /* 0x000e240000209400 */
[----:B------:R-:W-:-:S04]  /*11280*/  LOP3.LUT R0, R7, R6, RZ, 0x3c, !PT ;  /* 0x0000000607007212 */ /* 0x000fc800078e3cff */
[----:B------:R-:W-:Y:S02]  /*11290*/  ISETP.GE.AND P2, PT, R0, RZ, PT ;  /* 0x000000ff0000720c */ /* 0x000fe40003f46270 */
[----:B0-----:R-:W0:Y:S02]  /*112a0*/  MUFU.RCP R9, R9 ;  /* 0x0000000900097308 */ /* 0x001e240000001000 */
[----:B0-----:R-:W-:-:S06]  /*112b0*/  VIADD R2, R9, 0xffffffe ;  /* 0x0ffffffe09027836 */ /* 0x001fcc0000000000 */
[----:B------:R0:W1:Y:S02]  /*112c0*/  F2I.FTZ.U32.TRUNC.NTZ R3, R2 ;  /* 0x0000000200037305 */ /* 0x000064000021f000 */
[----:B0-----:R-:W-:Y:S02]  /*112d0*/  IMAD.MOV.U32 R2, RZ, RZ, RZ ;  /* 0x000000ffff027224 */ /* 0x001fe400078e00ff */
[----:B-1----:R-:W-:-:S04]  /*112e0*/  IMAD.MOV R0, RZ, RZ, -R3 ;  /* 0x000000ffff007224 */ /* 0x002fc800078e0a03 */
[----:B------:R-:W-:-:S04]  /*112f0*/  IMAD R0, R0, R8, RZ ;  /* 0x0000000800007224 */ /* 0x000fc800078e02ff */
[----:B------:R-:W-:Y:S01]  /*11300*/  IMAD.HI.U32 R0, R3, R0, R2 ;  /* 0x0000000003007227 */ /* 0x000fe200078e0002 */
[----:B------:R-:W-:Y:S02]  /*11310*/  IABS R3, R7 ;  /* 0x0000000700037213 */ /* 0x000fe40000000000 */
[----:B------:R-:W-:-:S03]  /*11320*/  IABS R7, R6 ;  /* 0x0000000600077213 */ /* 0x000fc60000000000 */
[----:B------:R-:W-:-:S04]  /*11330*/  IMAD.HI.U32 R0, R0, R3, RZ ;  /* 0x0000000300007227 */ /* 0x000fc800078e00ff */
[----:B------:R-:W-:-:S04]  /*11340*/  IMAD.MOV R2, RZ, RZ, -R7 ;  /* 0x000000ffff027224 */ /* 0x000fc800078e0a07 */
[----:B------:R-:W-:-:S05]  /*11350*/  IMAD R3, R0, R2, R3 ;  /* 0x0000000200037224 */ /* 0x000fca00078e0203 */
[----:B------:R-:W-:-:S13]  /*11360*/  ISETP.GT.U32.AND P1, PT, R8, R3, PT ;  /* 0x000000030800720c */ /* 0x000fda0003f24070 */
[----:B------:R-:W-:Y:S01]  /*11370*/  @!P1 IMAD.IADD R3, R3, 0x1, -R8 ;  /* 0x0000000103039824 */ /* 0x000fe200078e0a08 */
[----:B------:R-:W-:Y:S02]  /*11380*/  @!P1 IADD3 R0, R0, 0x1, RZ ;  /* 0x0000000100009810 */ /* 0x000fe40007ffe0ff */
[----:B------:R-:W-:Y:S02]  /*11390*/  ISETP.NE.AND P1, PT, R6, RZ, PT ;  /* 0x000000ff0600720c */ /* 0x000fe40003f25270 */
[----:B------:R-:W-:-:S13]  /*113a0*/  ISETP.GE.U32.AND P0, PT, R3, R8, PT ;  /* 0x000000080300720c */ /* 0x000fda0003f06070 */
[----:B------:R-:W-:-:S04]  /*113b0*/  @P0 VIADD R0, R0, 0x1 ;  /* 0x0000000100000836 */ /* 0x000fc80000000000 */
[----:B------:R-:W-:Y:S01]  /*113c0*/  @!P2 IMAD.MOV R0, RZ, RZ, -R0 ;  /* 0x000000ffff00a224 */ /* 0x000fe200078e0a00 */
[----:B------:R-:W-:-:S07]  /*113d0*/  @!P1 LOP3.LUT R0, RZ, R6, RZ, 0x33, !PT ;  /* 0x00000006ff009212 */ /* 0x000fce00078e33ff */
.L_x_240:
[----:B------:R-:W-:Y:S05]  /*113e0*/  BSYNC B0 ;  /* 0x0000000000007941 */ /* 0x000fea0003800000 */
.L_x_239:
[-C--:B------:R-:W-:Y:S01]  /*113f0*/  IMAD R3, R5, R0.reuse, RZ ;  /* 0x0000000005037224 */ /* 0x080fe200078e02ff */
[----:B------:R-:W-:Y:S04]  /*11400*/  BSSY B7, `(.L_x_241) ;  /* 0x0000378000077945 */ /* 0x000fe80003800000 */
[----:B------:R-:W-:Y:S01]  /*11410*/  VIADDMNMX R2, R3, R0, R4, PT ;  /* 0x0000000003027246 */ /* 0x000fe20003800104 */
[----:B------:R0:W-:Y:S03]  /*11420*/  STL [R1+0x4], R3 ;  /* 0x0000040301007387 */ /* 0x0001e60000100800 */
[----:B------:R-:W-:Y:S01]  /*11430*/  ISETP.GT.AND P0, PT, R2, R3, PT ;  /* 0x000000030200720c */ /* 0x000fe20003f04270 */
[----:B------:R0:W-:-:S12]  /*11440*/  STL [R1+0x24], R2 ;  /* 0x0000240201007387 */ /* 0x0001d80000100800 */
[----:B0-----:R-:W-:Y:S05]  /*11450*/  @P0 BRA `(.L_x_242) ;  /* 0x0000000000440947 */ /* 0x001fea0003800000 */
[----:B------:R-:W0:Y:S02]  /*11460*/  S2R R2, SR_TID.X ;  /* 0x0000000000027919 */ /* 0x000e240000002100 */
[----:B0-----:R-:W-:-:S04]  /*11470*/  LOP3.LUT R2, R2, 0x7f, RZ, 0xc0, !PT ;  /* 0x0000007f02027812 */ /* 0x001fc800078ec0ff */
[----:B------:R-:W-:-:S13]  /*11480*/  ISETP.NE.AND P0, PT, R2, RZ, PT ;  /* 0x000000ff0200720c */ /* 0x000fda0003f05270 */
[----:B------:R-:W-:Y:S05]  /*11490*/  @P0 BRA `(.L_x_243) ;  /* 0x0000003400b80947 */ /* 0x000fea0003800000 */
[----:B------:R-:W0:Y:S01]  /*114a0*/  S2R R5, SR_LANEID ;  /* 0x0000000000057919 */ /* 0x000e220000000000 */
[----:B------:R-:W-:Y:S01]  /*114b0*/  VOTEU.ANY UR4, UPT, PT ;  /* 0x0000000000047886 */ /* 0x000fe200038e0100 */
[----:B------:R-:W1:Y:S01]  /*114c0*/  LDC.64 R2, c[0x0][0xc60] ;  /* 0x00031800ff027b82 */ /* 0x000e620000000a00 */
[----:B------:R-:W0:Y:S02]  /*114d0*/  FLO.U32 R0, UR4 ;  /* 0x0000000400007d00 */ /* 0x000e2400080e0000 */
[----:B0-----:R-:W-:-:S06]  /*114e0*/  ISETP.EQ.U32.AND P0, PT, R0, R5, PT ;  /* 0x000000050000720c */ /* 0x001fcc0003f02070 */
[----:B------:R-:W1:Y:S07]  /*114f0*/  POPC R5, UR4 ;  /* 0x0000000400057d09 */ /* 0x000e6e0008000000 */
[----:B-1----:R-:W2:Y:S01]  /*11500*/  @P0 ATOMG.E.ADD.STRONG.GPU PT, R3, desc[UR36][R2.64], R5 ;  /* 0x00000005020309a8 */ /* 0x002ea200081ee1e4 */
[----:B------:R-:W0:Y:S02]  /*11510*/  S2R R4, SR_LTMASK ;  /* 0x0000000000047919 */ /* 0x000e240000003900 */
[----:B0-----:R-:W-:-:S04]  /*11520*/  LOP3.LUT R4, R4, UR4, RZ, 0xc0, !PT ;  /* 0x0000000404047c12 */ /* 0x001fc8000f8ec0ff */
[----:B------:R-:W0:Y:S01]  /*11530*/  POPC R7, R4 ;  /* 0x0000000400077309 */ /* 0x000e220000000000 */
[----:B--2---:R-:W0:Y:S02]  /*11540*/  SHFL.IDX PT, R0, R3, R0, 0x1f ;  /* 0x00001f0003007589 */ /* 0x004e2400000e0000 */
[----:B0-----:R-:W-:Y:S01]  /*11550*/  IADD3 R16, R0, UR39, R7 ;  /* 0x0000002700107c10 */ /* 0x001fe2000fffe007 */
[----:B------:R-:W-:Y:S06]  /*11560*/  BRA `(.L_x_243) ;  /* 0x0000003400847947 */ /* 0x000fec0003800000 */
.L_x_242:
[----:B------:R-:W-:Y:S01]  /*11570*/  VIADD R0, R22, 0x24400 ;  /* 0x0002440016007836 */ /* 0x000fe20000000000 */
[----:B------:R-:W-:Y:S04]  /*11580*/  BSSY B6, `(.L_x_244) ;  /* 0x0000013000067945 */ /* 0x000fe80003800000 */
[----:B------:R-:W-:-:S13]  /*11590*/  LOP3.LUT P0, RZ, R0, 0x3ff, RZ, 0xc0, !PT ;  /* 0x000003ff00ff7812 */ /* 0x000fda000780c0ff */
[----:B------:R-:W-:Y:S05]  /*115a0*/  @!P0 BRA `(.L_x_245) ;  /* 0x0000000000408947 */ /* 0x000fea0003800000 */
[----:B------:R-:W-:Y:S01]  /*115b0*/  MOV R2, 0x0 ;  /* 0x0000000000027802 */ /* 0x000fe20000000f00 */
[----:B------:R-:W-:Y:S01]  /*115c0*/  ULDC.64 UR6, c[0x4][0xa8] ;  /* 0x01002a0000067ab9 */ /* 0x000fe20000000a00 */
[----:B------:R-:W-:Y:S01]  /*115d0*/  ULDC.64 UR8, c[0x4][0xb0] ;  /* 0x01002c0000087ab9 */ /* 0x000fe20000000a00 */
[----:B------:R-:W-:Y:S01]  /*115e0*/  ULDC.64 UR4, c[0x4][0x8] ;  /* 0x0100020000047ab9 */ /* 0x000fe20000000a00 */
[----:B------:R-:W-:Y:S02]  /*115f0*/  IMAD.U32 R4, RZ, RZ, UR6 ;  /* 0x00000006ff047e24 */ /* 0x000fe4000f8e00ff */
[----:B------:R-:W0:Y:S01]  /*11600*/  LDC.64 R2, c[0x4][R2] ;  /* 0x0100000002027b82 */ /* 0x000e220000000a00 */
[----:B------:R-:W-:Y:S02]  /*11610*/  IMAD.U32 R5, RZ, RZ, UR7 ;  /* 0x00000007ff057e24 */ /* 0x000fe4000f8e00ff */
[----:B------:R-:W-:Y:S02]  /*11620*/  IMAD.U32 R6, RZ, RZ, UR8 ;  /* 0x00000008ff067e24 */ /* 0x000fe4000f8e00ff */
[----:B------:R-:W-:-:S02]  /*11630*/  IMAD.U32 R7, RZ, RZ, UR9 ;  /* 0x00000009ff077e24 */ /* 0x000fc4000f8e00ff */
[----:B------:R-:W-:Y:S02]  /*11640*/  IMAD.U32 R10, RZ, RZ, UR4 ;  /* 0x00000004ff0a7e24 */ /* 0x000fe4000f8e00ff */
[----:B------:R-:W-:Y:S02]  /*11650*/  IMAD.U32 R11, RZ, RZ, UR5 ;  /* 0x00000005ff0b7e24 */ /* 0x000fe4000f8e00ff */
[----:B------:R-:W-:Y:S02]  /*11660*/  IMAD.MOV.U32 R8, RZ, RZ, 0x70 ;  /* 0x00000070ff087424 */ /* 0x000fe400078e00ff */
[----:B------:R-:W-:Y:S02]  /*11670*/  IMAD.MOV.U32 R12, RZ, RZ, 0x1 ;  /* 0x00000001ff0c7424 */ /* 0x000fe400078e00ff */
[----:B------:R-:W-:-:S07]  /*11680*/  IMAD.MOV.U32 R13, RZ, RZ, RZ ;  /* 0x000000ffff0d7224 */ /* 0x000fce00078e00ff */
[----:B------:R-:W-:-:S07]  /*11690*/  LEPC R20, `(.L_x_245) ;  /* 0x000000001014794e */ /* 0x000fce0000000000 */
[----:B0-----:R-:W-:Y:S05]  /*116a0*/  CALL.ABS.NOINC R2 ;  /* 0x0000000002007343 */ /* 0x001fea0003c00000 */
.L_x_245:
[----:B------:R-:W-:Y:S05]  /*116b0*/  BSYNC B6 ;  /* 0x0000000000067941 */ /* 0x000fea0003800000 */
.L_x_244:
        /* <DEDUP_REMOVED lines=8> */
[----:B------:R0:W1:Y:S01]  /*11740*/  LDC.64 R2, c[0x4][R26] ;  /* 0x010000001a027b82 */ /* 0x0000620000000a00 */
[----:B------:R-:W-:Y:S02]  /*11750*/  IMAD.U32 R4, RZ, RZ, UR6 ;  /* 0x00000006ff047e24 */ /* 0x000fe4000f8e00ff */
[----:B------:R-:W-:Y:S02]  /*11760*/  IMAD.U32 R5, RZ, RZ, UR7 ;  /* 0x00000007ff057e24 */ /* 0x000fe4000f8e00ff */
[----:B------:R-:W-:Y:S02]  /*11770*/  IMAD.U32 R6, RZ, RZ, UR8 ;  /* 0x00000008ff067e24 */ /* 0x000fe4000f8e00ff */
[----:B------:R-:W-:-:S02]  /*11780*/  IMAD.U32 R7, RZ, RZ, UR9 ;  /* 0x00000009ff077e24 */ /* 0x000fc4000f8e00ff */
[----:B------:R-:W-:Y:S02]  /*11790*/  IMAD.U32 R10, RZ, RZ, UR4 ;  /* 0x00000004ff0a7e24 */ /* 0x000fe4000f8e00ff */
[----:B------:R-:W-:Y:S02]  /*117a0*/  IMAD.U32 R11, RZ, RZ, UR5 ;  /* 0x00000005ff0b7e24 */ /* 0x000fe4000f8e00ff */
[----:B------:R-:W-:Y:S02]  /*117b0*/  IMAD.MOV.U32 R8, RZ, RZ, 0x70 ;  /* 0x00000070ff087424 */ /* 0x000fe400078e00ff */
[----:B------:R-:W-:Y:S02]  /*117c0*/  IMAD.MOV.U32 R12, RZ, RZ, 0x1 ;  /* 0x00000001ff0c7424 */ /* 0x000fe400078e00ff */
[----:B0-----:R-:W-:-:S07]  /*117d0*/  IMAD.MOV.U32 R13, RZ, RZ, RZ ;  /* 0x000000ffff0d7224 */ /* 0x001fce00078e00ff */
[----:B------:R-:W-:-:S07]  /*117e0*/  LEPC R20, `(.L_x_248) ;  /* 0x000000001014794e */ /* 0x000fce0000000000 */
[----:B-1----:R-:W-:Y:S05]  /*117f0*/  CALL.ABS.NOINC R2 ;  /* 0x0000000002007343 */ /* 0x002fea0003c00000 */
.L_x_248:
[----:B------:R0:W1:Y:S01]  /*11800*/  LDC.64 R2, c[0x4][R26] ;  /* 0x010000001a027b82 */ /* 0x0000620000000a00 */
[----:B------:R-:W-:Y:S01]  /*11810*/  ULDC.64 UR6, c[0x4][0xa8] ;  /* 0x01002a0000067ab9 */ /* 0x000fe20000000a00 */
[----:B------:R-:W-:Y:S01]  /*11820*/  ULDC.64 UR8, c[0x4][0xb0] ;  /* 0x01002c0000087ab9 */ /* 0x000fe20000000a00 */
[----:B------:R-:W-:Y:S01]  /*11830*/  ULDC.64 UR4, c[0x4][0x18] ;  /* 0x0100060000047ab9 */ /* 0x000fe20000000a00 */
        /* <DEDUP_REMOVED lines=11> */
.L_x_247:
[----:B------:R-:W-:Y:S05]  /*118f0*/  BSYNC B6 ;  /* 0x0000000000067941 */ /* 0x000fea0003800000 */
.L_x_246:
[----:B------:R-:W2:Y:S01]  /*11900*/  LDL R2, [R1+0x24] ;  /* 0x0000240001027983 */ /* 0x000ea20000100800 */
[----:B------:R-:W-:Y:S01]  /*11910*/  ULDC.64 UR4, c[0x0][0x9f8] ;  /* 0x00027e0000047ab9 */ /* 0x000fe20000000a00 */
[----:B------:R-:W0:Y:S02]  /*11920*/  LDC R6, c[0x0][0x430] ;  /* 0x00010c00ff067b82 */ /* 0x000e240000000800 */
[----:B------:R-:W3:Y:S01]  /*11930*/  LDL R4, [R1] ;  /* 0x0000000001047983 */ /* 0x000ee20000100800 */
[----:B------:R-:W-:-:S03]  /*11940*/  ISETP.NE.U32.AND P0, PT, RZ, UR4, PT ;  /* 0x00000004ff007c0c */ /* 0x000fc6000bf05070 */
[----:B------:R-:W4:Y:S01]  /*11950*/  LDL R21, [R1+0x8] ;  /* 0x0000080001157983 */ /* 0x000f220000100800 */
[----:B------:R-:W-:-:S13]  /*11960*/  ISETP.NE.AND.EX P0, PT, RZ, UR5, PT, P0 ;  /* 0x00000005ff007c0c */ /* 0x000fda000bf05300 */
[----:B------:R-:W-:Y:S01]  /*11970*/  @P0 IADD3 R24, P1, R24, UR4, RZ ;  /* 0x0000000418180c10 */ /* 0x000fe2000ff3e0ff */
[----:B------:R-:W1:Y:S01]  /*11980*/  S2R R20, SR_TID.X ;  /* 0x0000000000147919 */ /* 0x000e620000002100 */
[----:B------:R-:W-:Y:S02]  /*11990*/  ULDC UR4, c[0x0][0x2f4] ;  /* 0x0000bd0000047ab9 */ /* 0x000fe40000000800 */
[----:B------:R-:W-:-:S05]  /*119a0*/  @P0 IADD3.X R25, R25, UR5, RZ, P1, !PT ;  /* 0x0000000519190c10 */ /* 0x000fca0008ffe4ff */
[----:B------:R1:W4:Y:S01]  /*119b0*/  @P0 LDG.E R30, desc[UR36][R24.64] ;  /* 0x00000024181e0981 */ /* 0x000322000c1e1900 */
[----:B0-----:R-:W-:Y:S02]  /*119c0*/  ISETP.NE.AND P2, PT, R6, 0x1, PT ;  /* 0x000000010600780c */ /* 0x001fe40003f45270 */
[----:B------:R-:W-:-:S11]  /*119d0*/  LOP3.LUT R23, R23, 0xffffffbf, RZ, 0xc0, !PT ;  /* 0xffffffbf17177812 */ /* 0x000fd600078ec0ff */
[----:B------:R-:W0:Y:S01]  /*119e0*/  @P2 LDC R3, c[0x0][0x434] ;  /* 0x00010d00ff032b82 */ /* 0x000e220000000800 */
[----:B------:R-:W-:Y:S02]  /*119f0*/  @P2 LOP3.LUT R23, R23, 0x40, RZ, 0xfc, !PT ;  /* 0x0000004017172812 */ /* 0x000fe400078efcff */
[----:B-1----:R-:W-:-:S04]  /*11a00*/  LOP3.LUT R20, R20, 0x7f, RZ, 0xc0, !PT ;  /* 0x0000007f14147812 */ /* 0x002fc800078ec0ff */
[----:B------:R-:W-:Y:S02]  /*11a10*/  SHF.R.U32.HI R26, RZ, 0x3, R20 ;  /* 0x00000003ff1a7819 */ /* 0x000fe40000011614 */
[----:B------:R-:W1:Y:S02]  /*11a20*/  S2R R20, SR_TID.X ;  /* 0x0000000000147919 */ /* 0x000e640000002100 */
[----:B-1----:R-:W-:-:S05]  /*11a30*/  IMAD.SHL.U32 R20, R20, 0x10, RZ ;  /* 0x0000001014147824 */ /* 0x002fca00078e00ff */
[----:B------:R-:W-:Y:S02]  /*11a40*/  LOP3.LUT R20, R26, 0x70, R20, 0xf8, !PT ;  /* 0x000000701a147812 */ /* 0x000fe400078ef814 */
[----:B------:R-:W-:Y:S01]  /*11a50*/  LOP3.LUT R23, R23, 0xffffffef, RZ, 0xc0, !PT ;  /* 0xffffffef17177812 */ /* 0x000fe200078ec0ff */
[----:B------:R-:W-:Y:S01]  /*11a60*/  UMOV UR5, 0xffffffff ;  /* 0xffffffff00057882 */ /* 0x000fe20000000000 */
[----:B------:R-:W-:Y:S01]  /*11a70*/  LOP3.LUT R25, R18, 0xffff, RZ, 0xc0, !PT ;  /* 0x0000ffff12197812 */ /* 0x000fe200078ec0ff */
[----:B--2---:R-:W-:Y:S02]  /*11a80*/  VIADD R26, R2, 0xffffffff ;  /* 0xffffffff021a7836 */ /* 0x004fe40000000000 */
[----:B------:R-:W1:Y:S02]  /*11a90*/  @P2 LDC R2, c[0x0][0x438] ;  /* 0x00010e00ff022b82 */ /* 0x000e640000000800 */
[----:B------:R-:W-:-:S05]  /*11aa0*/  IMAD R0, R26, 0x50, R20 ;  /* 0x000000501a007824 */ /* 0x000fca00078e0214 */
[C---:B---3--:R-:W-:Y:S01]  /*11ab0*/  ISETP.GE.AND P0, PT, R0.reuse, R4, PT ;  /* 0x000000040000720c */ /* 0x048fe20003f06270 */
[----:B----4-:R-:W-:-:S03]  /*11ac0*/  IMAD.IADD R0, R0, 0x1, R21 ;  /* 0x0000000100007824 */ /* 0x010fc600078e0215 */
[----:B------:R-:W-:Y:S01]  /*11ad0*/  ISETP.GT.U32.OR P0, PT, R20, 0x4f, P0 ;  /* 0x0000004f1400780c */ /* 0x000fe20000704470 */
[----:B0-----:R-:W-:-:S04]  /*11ae0*/  @P2 IMAD.HI.U32 R3, R0, R3, RZ ;  /* 0x0000000300032227 */ /* 0x001fc800078e00ff */
[----:B------:R-:W-:Y:S01]  /*11af0*/  IMAD.MOV.U32 R4, RZ, RZ, R0 ;  /* 0x000000ffff047224 */ /* 0x000fe200078e0000 */
[----:B-1----:R-:W-:-:S07]  /*11b00*/  @P2 SHF.R.U32.HI R4, RZ, R2, R3 ;  /* 0x00000002ff042219 */ /* 0x002fce0000011603 */
[----:B------:R-:W0:Y:S01]  /*11b10*/  @!P0 LDC.64 R2, c[0x0][0x428] ;  /* 0x00010a00ff028b82 */ /* 0x000e220000000a00 */
[----:B------:R-:W-:-:S04]  /*11b20*/  IMAD.MOV R5, RZ, RZ, -R4 ;  /* 0x000000ffff057224 */ /* 0x000fc800078e0a04 */
[----:B------:R-:W-:Y:S01]  /*11b30*/  IMAD R0, R6, R5, R0 ;  /* 0x0000000506007224 */ /* 0x000fe200078e0200 */
[----:B------:R-:W-:Y:S02]  /*11b40*/  SHF.R.S32.HI R6, RZ, 0x1f, R30 ;  /* 0x0000001fff067819 */ /* 0x000fe4000001141e */
[----:B------:R-:W-:-:S03]  /*11b50*/  @!P0 SHF.R.S32.HI R5, RZ, 0x1f, R4 ;  /* 0x0000001fff058819 */ /* 0x000fc60000011404 */
[----:B------:R0:W-:Y:S02]  /*11b60*/  STL [R1+0xc], R6 ;  /* 0x00000c0601007387 */ /* 0x0001e40000100800 */
[-C--:B0-----:R-:W-:Y:S02]  /*11b70*/  @!P0 IMAD R6, R6, R2.reuse, RZ ;  /* 0x0000000206068224 */ /* 0x081fe400078e02ff */
[----:B------:R-:W-:-:S04]  /*11b80*/  @!P0 IMAD.WIDE.U32 R4, R30, R2, R4 ;  /* 0x000000021e048225 */ /* 0x000fc800078e0004 */
[----:B------:R-:W-:Y:S02]  /*11b90*/  @!P0 IMAD R6, R30, R3, R6 ;  /* 0x000000031e068224 */ /* 0x000fe400078e0206 */
[----:B------:R-:W0:Y:S02]  /*11ba0*/  @!P0 LDC.64 R2, c[0x0][0x418] ;  /* 0x00010600ff028b82 */ /* 0x000e240000000a00 */
[----:B------:R-:W-:Y:S01]  /*11bb0*/  @!P0 IMAD.IADD R6, R5, 0x1, R6 ;  /* 0x0000000105068824 */ /* 0x000fe200078e0206 */
[----:B------:R-:W-:Y:S02]  /*11bc0*/  ISETP.GE.AND P2, PT, R37, UR4, PT ;  /* 0x0000000425007c0c */ /* 0x000fe4000bf46270 */
[----:B0-----:R-:W-:-:S04]  /*11bd0*/  @!P0 LEA R2, P1, R4, R2, 0x2 ;  /* 0x0000000204028211 */ /* 0x001fc800078210ff */
[----:B------:R-:W-:Y:S01]  /*11be0*/  @!P0 LEA.HI.X R3, R4, R3, R6, 0x2, P1 ;  /* 0x0000000304038211 */ /* 0x000fe200008f1406 */
[----:B------:R-:W-:-:S06]  /*11bf0*/  IMAD.MOV.U32 R4, RZ, RZ, RZ ;  /* 0x000000ffff047224 */ /* 0x000fcc00078e00ff */
[----:B------:R0:W5:Y:S01]  /*11c00*/  @!P0 LDG.E R4, desc[UR36][R2.64] ;  /* 0x0000002402048981 */ /* 0x000162000c1e1900 */
[----:B------:R-:W-:Y:S02]  /*11c10*/  ISETP.GE.AND P0, PT, R32, UR4, PT ;  /* 0x0000000420007c0c */ /* 0x000fe4000bf06270 */
[----:B------:R-:W-:Y:S01]  /*11c20*/  ISETP.GE.AND P1, PT, R36, UR4, PT ;  /* 0x0000000424007c0c */ /* 0x000fe2000bf26270 */
[----:B0-----:R-:W-:-:S10]  /*11c30*/  IMAD.U32 R2, RZ, RZ, UR38 ;  /* 0x00000026ff027e24 */ /* 0x001fd4000f8e00ff */
[----:B------:R-:W-:Y:S02]  /*11c40*/  @P0 LOP3.LUT R23, R23, 0x10, RZ, 0xfc, !PT ;  /* 0x0000001017170812 */ /* 0x000fe400078efcff */
[----:B------:R-:W-:Y:S02]  /*11c50*/  ISETP.GE.AND P0, PT, R34, UR4, PT ;  /* 0x0000000422007c0c */ /* 0x000fe4000bf06270 */
[----:B------:R-:W-:-:S04]  /*11c60*/  LOP3.LUT R23, R23, 0xfffffff7, RZ, 0xc0, !PT ;  /* 0xfffffff717177812 */ /* 0x000fc800078ec0ff */
[----:B------:R-:W-:-:S04]  /*11c70*/  @P2 LOP3.LUT R23, R23, 0x8, RZ, 0xfc, !PT ;  /* 0x0000000817172812 */ /* 0x000fc800078efcff */
[----:B------:R-:W-:-:S04]  /*11c80*/  LOP3.LUT R23, R23, 0xfffffffb, RZ, 0xc0, !PT ;  /* 0xfffffffb17177812 */ /* 0x000fc800078ec0ff */
[----:B------:R-:W-:-:S04]  /*11c90*/  @P1 LOP3.LUT R23, R23, 0x4, RZ, 0xfc, !PT ;  /* 0x0000000417171812 */ /* 0x000fc800078efcff */
[----:B------:R-:W-:-:S04]  /*11ca0*/  LOP3.LUT R23, R23, 0xfffffffd, RZ, 0xc0, !PT ;  /* 0xfffffffd17177812 */ /* 0x000fc800078ec0ff */
[----:B------:R-:W-:Y:S01]  /*11cb0*/  @P0 LOP3.LUT R23, R23, 0x2, RZ, 0xfc, !PT ;  /* 0x0000000217170812 */ /* 0x000fe200078efcff */
[----:B------:R-:W-:Y:S06]  /*11cc0*/  BRA.DIV UR5, `(.L_x_249) ;  /* 0x0000004205147947 */ /* 0x000fec000b800000 */
.L_x_317:
[----:B------:R-:W-:Y:S02]  /*11cd0*/  ISETP.NE.AND P0, PT, R2, 0x3, PT ;  /* 0x000000030200780c */ /* 0x000fe40003f05270 */
[----:B------:R-:W-:Y:S02]  /*11ce0*/  ISETP.GT.U32.AND P1, PT, R20, 0x4f, PT ;  /* 0x0000004f1400780c */ /* 0x000fe40003f24070 */
[----:B------:R-:W-:-:S09]  /*11cf0*/  LOP3.LUT R23, R23, 0xffffffdf, RZ, 0xc0, !PT ;  /* 0xffffffdf17177812 */ /* 0x000fd200078ec0ff */
[----:B------:R-:W-:-:S04]  /*11d00*/  @P0 LOP3.LUT R23, R23, 0x20, RZ, 0xfc, !PT ;  /* 0x0000002017170812 */ /* 0x000fc800078efcff */
[----:B------:R-:W-:-:S04]  /*11d10*/  LOP3.LUT R23, R23, 0xfffffffe, RZ, 0xc0, !PT ;  /* 0xfffffffe17177812 */ /* 0x000fc800078ec0ff */
[----:B------:R-:W-:Y:S01]  /*11d20*/  @P1 LOP3.LUT R23, R23, 0x1, RZ, 0xfc, !PT ;  /* 0x0000000117171812 */ /* 0x000fe200078efcff */
[----:B------:R-:W-:Y:S06]  /*11d30*/  @!P0 BRA `(.L_x_250) ;  /* 0x0000000000048947 */ /* 0x000fec0003800000 */
[----:B------:R-:W-:Y:S01]  /*11d40*/  BPT.TRAP 0x1 ;  /* 0x000000040000795c */ /* 0x000fe20000300000 */
.L_x_250:
[----:B------:R-:W-:Y:S01]  /*11d50*/  SHF.R.S32.HI R6, RZ, 0x1f, R0 ;  /* 0x0000001fff067819 */ /* 0x000fe20000011400 */
[----:B------:R-:W-:Y:S01]  /*11d60*/  ULDC.64 UR4, c[0x0][0x328] ;  /* 0x0000ca0000047ab9 */ /* 0x000fe20000000a00 */
[----:B-----5:R-:W-:Y:S01]  /*11d70*/  SHF.R.S32.HI R7, RZ, 0x1f, R4 ;  /* 0x0000001fff077819 */ /* 0x020fe20000011404 */
[----:B------:R-:W-:Y:S01]  /*11d80*/  IMAD.WIDE.U32 R2, R0, UR4, RZ ;  /* 0x0000000400027c25 */ /* 0x000fe2000f8e00ff */
[----:B------:R-:W-:Y:S01]  /*11d90*/  ULDC.64 UR6, c[0x0][0x318] ;  /* 0x0000c60000067ab9 */ /* 0x000fe20000000a00 */
[----:B------:R-:W-:Y:S02]  /*11da0*/  BSSY B0, `(.L_x_251) ;  /* 0x0000012000007945 */ /* 0x000fe40003800000 */
[----:B------:R-:W-:-:S04]  /*11db0*/  IMAD R5, R6, UR4, RZ ;  /* 0x0000000406057c24 */ /* 0x000fc8000f8e02ff */
[----:B------:R-:W-:Y:S01]  /*11dc0*/  IMAD R5, R0, UR5, R5 ;  /* 0x0000000500057c24 */ /* 0x000fe2000f8e0205 */
[----:B------:R-:W-:-:S03]  /*11dd0*/  ULDC.64 UR4, c[0x0][0x338] ;  /* 0x0000ce0000047ab9 */ /* 0x000fc60000000a00 */
[----:B------:R-:W-:Y:S02]  /*11de0*/  IMAD.IADD R3, R3, 0x1, R5 ;  /* 0x0000000103037824 */ /* 0x000fe400078e0205 */
[----:B------:R-:W-:Y:S02]  /*11df0*/  IMAD R5, R7, UR4, RZ ;  /* 0x0000000407057c24 */ /* 0x000fe4000f8e02ff */
[----:B------:R-:W-:-:S04]  /*11e00*/  IMAD.WIDE.U32 R2, R4, UR4, R2 ;  /* 0x0000000404027c25 */ /* 0x000fc8000f8e0002 */
[----:B------:R-:W-:Y:S01]  /*11e10*/  IMAD R5, R4, UR5, R5 ;  /* 0x0000000504057c24 */ /* 0x000fe2000f8e0205 */
[----:B------:R-:W-:-:S03]  /*11e20*/  ULDC.64 UR4, c[0x0][0x330] ;  /* 0x0000cc0000047ab9 */ /* 0x000fc60000000a00 */
[----:B------:R-:W-:Y:S02]  /*11e30*/  IMAD.IADD R3, R3, 0x1, R5 ;  /* 0x0000000103037824 */ /* 0x000fe400078e0205 */
[----:B------:R-:W-:Y:S02]  /*11e40*/  IMAD R5, R27, 0x8, R22 ;  /* 0x000000081b057824 */ /* 0x000fe400078e0216 */
[----:B------:R-:W-:-:S04]  /*11e50*/  IMAD.WIDE.U32 R2, R25, UR4, R2 ;  /* 0x0000000419027c25 */ /* 0x000fc8000f8e0002 */
[----:B------:R-:W-:Y:S01]  /*11e60*/  IMAD R24, R25, UR5, R3 ;  /* 0x0000000519187c24 */ /* 0x000fe2000f8e0203 */
[----:B------:R-:W-:-:S04]  /*11e70*/  LEA R18, P0, R2, UR6, 0x1 ;  /* 0x0000000602127c11 */ /* 0x000fc8000f8008ff */
[----:B------:R-:W-:Y:S02]  /*11e80*/  LEA.HI.X R24, R2, UR7, R24, 0x1, P0 ;  /* 0x0000000702187c11 */ /* 0x000fe400080f0c18 */
[----:B------:R-:W-:-:S06]  /*11e90*/  SHF.L.U32 R2, R28, 0x1f, RZ ;  /* 0x0000001f1c027819 */ /* 0x000fcc00000006ff */
[----:B------:R-:W0:Y:S02]  /*11ea0*/  SYNCS.PHASECHK.TRANS64.TRYWAIT P0, [R5+URZ+0x38840], R2 ;  /* 0x03884002050075a7 */ /* 0x000e24000800017f */
[----:B0-----:R-:W-:Y:S05]  /*11eb0*/  @!P0 BRA `(.L_x_252) ;  /* 0x0000003c00cc8947 */ /* 0x001fea0003800000 */
.L_x_318:
[----:B------:R-:W-:Y:S05]  /*11ec0*/  BSYNC B0 ;  /* 0x0000000000007941 */ /* 0x000fea0003800000 */
.L_x_251:
[----:B------:R-:W2:Y:S01]  /*11ed0*/  LDL R9, [R1] ;  /* 0x0000000001097983 */ /* 0x000ea20000100800 */
[----:B------:R-:W-:Y:S01]  /*11ee0*/  ULDC.64 UR4, c[0x0][0x300] ;  /* 0x0000c00000047ab9 */ /* 0x000fe20000000a00 */
[----:B------:R-:W-:Y:S01]  /*11ef0*/  ULDC.64 UR6, c[0x0][0x2e8] ;  /* 0x0000ba0000067ab9 */ /* 0x000fe20000000a00 */
[----:B------:R-:W-:Y:S01]  /*11f00*/  IMAD R6, R6, UR4, RZ ;  /* 0x0000000406067c24 */ /* 0x000fe2000f8e02ff */
[----:B------:R-:W1:Y:S01]  /*11f10*/  S2R R8, SR_TID.X ;  /* 0x0000000000087919 */ /* 0x000e620000002100 */
[----:B0-----:R-:W-:-:S04]  /*11f20*/  IMAD.WIDE.U32 R2, R0, UR4, RZ ;  /* 0x0000000400027c25 */ /* 0x001fc8000f8e00ff */
[----:B------:R-:W-:Y:S01]  /*11f30*/  IMAD R6, R0, UR5, R6 ;  /* 0x0000000500067c24 */ /* 0x000fe2000f8e0206 */
[----:B------:R-:W-:Y:S02]  /*11f40*/  ULDC.64 UR4, c[0x0][0x310] ;  /* 0x0000c40000047ab9 */ /* 0x000fe40000000a00 */
[----:B------:R-:W-:Y:S02]  /*11f50*/  IMAD R7, R7, UR4, RZ ;  /* 0x0000000407077c24 */ /* 0x000fe4000f8e02ff */
[----:B------:R-:W-:Y:S02]  /*11f60*/  IMAD.IADD R3, R3, 0x1, R6 ;  /* 0x0000000103037824 */ /* 0x000fe400078e0206 */
[C---:B------:R-:W-:Y:S02]  /*11f70*/  IMAD R7, R4.reuse, UR5, R7 ;  /* 0x0000000504077c24 */ /* 0x040fe4000f8e0207 */
[----:B------:R-:W-:Y:S01]  /*11f80*/  IMAD.WIDE.U32 R2, R4, UR4, R2 ;  /* 0x0000000404027c25 */ /* 0x000fe2000f8e0002 */
[----:B------:R-:W-:-:S03]  /*11f90*/  ULDC.64 UR4, c[0x0][0x308] ;  /* 0x0000c20000047ab9 */ /* 0x000fc60000000a00 */
[----:B------:R-:W-:Y:S02]  /*11fa0*/  IMAD.IADD R3, R3, 0x1, R7 ;  /* 0x0000000103037824 */ /* 0x000fe400078e0207 */
[----:B------:R-:W-:Y:S02]  /*11fb0*/  IMAD R7, R27, 0x5000, R31 ;  /* 0x000050001b077824 */ /* 0x000fe400078e021f */
[----:B------:R-:W-:Y:S01]  /*11fc0*/  IMAD.WIDE.U32 R2, R25, UR4, R2 ;  /* 0x0000000419027c25 */ /* 0x000fe2000f8e0002 */
[----:B------:R-:W-:-:S03]  /*11fd0*/  UMOV UR4, 0xffffffff ;  /* 0xffffffff00047882 */ /* 0x000fc60000000000 */
[----:B------:R-:W-:Y:S01]  /*11fe0*/  IMAD R6, R25, UR5, R3 ;  /* 0x0000000519067c24 */ /* 0x000fe2000f8e0203 */
[----:B------:R-:W-:-:S04]  /*11ff0*/  LEA R0, P0, R2, UR6, 0x1 ;  /* 0x0000000602007c11 */ /* 0x000fc8000f8008ff */
[----:B------:R-:W-:Y:S02]  /*12000*/  LEA.HI.X R6, R2, UR7, R6, 0x1, P0 ;  /* 0x0000000702067c11 */ /* 0x000fe400080f0c06 */
[----:B-1----:R-:W-:-:S04]  /*12010*/  LOP3.LUT R8, R8, 0x7f, RZ, 0xc0, !PT ;  /* 0x0000007f08087812 */ /* 0x002fc800078ec0ff */
[----:B------:R-:W-:Y:S01]  /*12020*/  SHF.R.U32.HI R8, RZ, 0x3, R8 ;  /* 0x00000003ff087819 */ /* 0x000fe20000011608 */
[----:B--2---:R-:W-:-:S05]  /*12030*/  IMAD R4, R26, -0x50, R9 ;  /* 0xffffffb01a047824 */ /* 0x004fca00078e0209 */
[----:B------:R-:W-:-:S04]  /*12040*/  IADD3 R4, -R8, R4, RZ ;  /* 0x0000000408047210 */ /* 0x000fc80007ffe1ff */
[----:B------:R-:W-:Y:S01]  /*12050*/  ISETP.GE.AND P0, PT, R4, 0x1, PT ;  /* 0x000000010400780c */ /* 0x000fe20003f06270 */
[----:B------:R-:W-:-:S12]  /*12060*/  BRA.DIV UR4, `(.L_x_253) ;  /* 0x0000003e04747947 */ /* 0x000fd8000b800000 */
[----:B------:R-:W0:Y:S01]  /*12070*/  SHFL.IDX PT, R3, R0, RZ, 0x181f ;  /* 0x00181fff00037589 */ /* 0x000e2200000e0000 */
[----:B------:R-:W-:Y:S01]  /*12080*/  LOP3.LUT P5, RZ, R23, 0x10, RZ, 0xc0, !PT ;  /* 0x0000001017ff7812 */ /* 0x000fe200078ac0ff */
[----:B------:R-:W-:Y:S01]  /*12090*/  @P0 IMAD R9, R7, 0x2, R22 ;  /* 0x0000000207090824 */ /* 0x000fe200078e0216 */
[C---:B------:R-:W-:Y:S01]  /*120a0*/  LOP3.LUT P4, RZ, R23.reuse, 0x8, RZ, 0xc0, !PT ;  /* 0x0000000817ff7812 */ /* 0x040fe2000788c0ff */
[----:B------:R-:W1:Y:S01]  /*120b0*/  SHFL.IDX PT, R2, R6, RZ, 0x181f ;  /* 0x00181fff06027589 */ /* 0x000e6200000e0000 */
[C---:B------:R-:W-:Y:S02]  /*120c0*/  LOP3.LUT P3, RZ, R23.reuse, 0x4, RZ, 0xc0, !PT ;  /* 0x0000000417ff7812 */ /* 0x040fe4000786c0ff */
[----:B------:R-:W-:Y:S01]  /*120d0*/  LOP3.LUT P2, RZ, R23, 0x2, RZ, 0xc0, !PT ;  /* 0x0000000217ff7812 */ /* 0x000fe2000784c0ff */
[----:B------:R-:W-:Y:S01]  /*120e0*/  SHFL.IDX PT, R8, R6, 0x1, 0x181f ;  /* 0x00381f0006087f89 */ /* 0x000fe200000e0000 */
[----:B0-----:R-:W-:-:S05]  /*120f0*/  @P0 LEA R3, P1, R32, R3, 0x1 ;  /* 0x0000000320030211 */ /* 0x001fca00078208ff */
[----:B-1----:R-:W-:-:S05]  /*12100*/  @P0 IMAD.X R2, RZ, RZ, R2, P1 ;  /* 0x000000ffff020224 */ /* 0x002fca00008e0602 */
[----:B------:R-:W-:-:S04]  /*12110*/  @P0 LOP3.LUT R3, R3, R2, RZ, 0x3c, !PT ;  /* 0x0000000203030212 */ /* 0x000fc800078e3cff */
[----:B------:R-:W-:-:S04]  /*12120*/  @P0 LOP3.LUT R2, R3, R2, RZ, 0x3c, !PT ;  /* 0x0000000203020212 */ /* 0x000fc800078e3cff */
[----:B------:R-:W-:-:S05]  /*12130*/  @P0 LOP3.LUT R3, R3, R2, RZ, 0x3c, !PT ;  /* 0x0000000203030212 */ /* 0x000fca00078e3cff */
[----:B------:R-:W-:Y:S04]  /*12140*/  @P0 LDGSTS.E.BYPASS.LTC128B.128 [R9+0x24400], desc[UR36][R2.64], !P5 ;  /* 0x2440000002090fae */ /* 0x000fe8000e901d64 */
[----:B------:R-:W-:Y:S04]  /*12150*/  @P0 LDGSTS.E.BYPASS.LTC128B.128 [R9+0x26c00], desc[UR36][R2.64+0x80], !P4 ;  /* 0x26c0008002090fae */ /* 0x000fe8000e101d64 */
[----:B------:R-:W-:Y:S04]  /*12160*/  @P0 LDGSTS.E.BYPASS.LTC128B.128 [R9+0x29400], desc[UR36][R2.64+0x100], !P3 ;  /* 0x2940010002090fae */ /* 0x000fe8000d901d64 */
[----:B------:R0:W-:Y:S01]  /*12170*/  @P0 LDGSTS.E.BYPASS.LTC128B.128 [R9+0x2bc00], desc[UR36][R2.64+0x180], !P2 ;  /* 0x2bc0018002090fae */ /* 0x0001e2000d101d64 */
[----:B------:R-:W-:-:S03]  /*12180*/  ISETP.GE.AND P0, PT, R4, 0x11, PT ;  /* 0x000000110400780c */ /* 0x000fc60003f06270 */
[----:B0-----:R-:W0:Y:S10]  /*12190*/  SHFL.IDX PT, R2, R0, 0x1, 0x181f ;  /* 0x00381f0000027f89 */ /* 0x001e3400000e0000 */
[----:B------:R-:W-:Y:S01]  /*121a0*/  @P0 IMAD R21, R7, 0x2, R22 ;  /* 0x0000000207150824 */ /* 0x000fe200078e0216 */
[----:B0-----:R-:W-:-:S05]  /*121b0*/  @P0 LEA R2, P1, R32, R2, 0x1 ;  /* 0x0000000220020211 */ /* 0x001fca00078208ff */
[----:B------:R-:W-:Y:S02]  /*121c0*/  @P0 IMAD.X R3, RZ, RZ, R8, P1 ;  /* 0x000000ffff030224 */ /* 0x000fe400008e0608 */
[----:B------:R-:W-:Y:S04]  /*121d0*/  SHFL.IDX PT, R8, R6, 0x2, 0x181f ;  /* 0x00581f0006087f89 */ /* 0x000fe800000e0000 */
        /* <DEDUP_REMOVED lines=17> */
[----:B------:R-:W1:Y:S01]  /*122f0*/  SHFL.IDX PT, R0, R0, 0x4, 0x181f ;  /* 0x00981f0000007f89 */ /* 0x000e6200000e0000 */
[----:B0-----:R-:W-:-:S05]  /*12300*/  @P0 LEA R2, P1, R32, R2, 0x1 ;  /* 0x0000000220020211 */ /* 0x001fca00078208ff */
[----:B------:R-:W-:Y:S02]  /*12310*/  @P0 IMAD.X R3, RZ, RZ, R8, P1 ;  /* 0x000000ffff030224 */ /* 0x000fe400008e0608 */
[----:B------:R0:W2:Y:S04]  /*12320*/  SHFL.IDX PT, R8, R6, 0x4, 0x181f ;  /* 0x00981f0006087f89 */ /* 0x0000a800000e0000 */
[----:B------:R0:W-:Y:S04]  /*12330*/  @P0 LDGSTS.E.BYPASS.LTC128B.128 [R21+0x25c00], desc[UR36][R2.64], !P5 ;  /* 0x25c0000002150fae */ /* 0x0001e8000e901d64 */
[----:B------:R0:W-:Y:S04]  /*12340*/  @P0 LDGSTS.E.BYPASS.LTC128B.128 [R21+0x28400], desc[UR36][R2.64+0x80], !P4 ;  /* 0x2840008002150fae */ /* 0x0001e8000e101d64 */
[----:B------:R0:W-:Y:S04]  /*12350*/  @P0 LDGSTS.E.BYPASS.LTC128B.128 [R21+0x2ac00], desc[UR36][R2.64+0x100], !P3 ;  /* 0x2ac0010002150fae */ /* 0x0001e8000d901d64 */
[----:B-1----:R0:W-:Y:S02]  /*12360*/  @P0 LDGSTS.E.BYPASS.LTC128B.128 [R21+0x2d400], desc[UR36][R2.64+0x180], !P2 ;  /* 0x2d40018002150fae */ /* 0x0021e4000d101d64 */
.L_x_330:
[----:B------:R-:W-:Y:S01]  /*12370*/  ISETP.GE.AND P0, PT, R4, 0x41, PT ;  /* 0x000000410400780c */ /* 0x000fe20003f06270 */
[----:B------:R-:W-:-:S12]  /*12380*/  BSSY B0, `(.L_x_254) ;  /* 0x0000010000007945 */ /* 0x000fd80003800000 */
[----:B------:R-:W-:Y:S05]  /*12390*/  @!P0 BRA `(.L_x_255) ;  /* 0x0000000000388947 */ /* 0x000fea0003800000 */
[----:B------:R-:W-:Y:S01]  /*123a0*/  LOP3.LUT P4, RZ, R23, 0x10, RZ, 0xc0, !PT ;  /* 0x0000001017ff7812 */ /* 0x000fe2000788c0ff */
[----:B------:R-:W-:Y:S01]  /*123b0*/  IMAD R7, R7, 0x2, R22 ;  /* 0x0000000207077824 */ /* 0x000fe200078e0216 */
[C---:B------:R-:W-:Y:S02]  /*123c0*/  LOP3.LUT P3, RZ, R23.reuse, 0x8, RZ, 0xc0, !PT ;  /* 0x0000000817ff7812 */ /* 0x040fe4000786c0ff */
[C---:B------:R-:W-:Y:S02]  /*123d0*/  LOP3.LUT P2, RZ, R23.reuse, 0x4, RZ, 0xc0, !PT ;  /* 0x0000000417ff7812 */ /* 0x040fe4000784c0ff */
[----:B------:R-:W-:Y:S02]  /*123e0*/  LOP3.LUT P1, RZ, R23, 0x2, RZ, 0xc0, !PT ;  /* 0x0000000217ff7812 */ /* 0x000fe4000782c0ff */
[----:B0-----:R-:W-:-:S05]  /*123f0*/  LEA R2, P0, R32, R0, 0x1 ;  /* 0x0000000020027211 */ /* 0x001fca00078008ff */
[----:B--2---:R-:W-:-:S05]  /*12400*/  IMAD.X R3, RZ, RZ, R8, P0 ;  /* 0x000000ffff037224 */ /* 0x004fca00000e0608 */
[----:B------:R-:W-:Y:S01]  /*12410*/  @!PT LDS RZ, [RZ] ;  /* 0x00000000fffff984 */ /* 0x000fe20000000800 */
[----:B------:R-:W-:Y:S01]  /*12420*/  @!PT LDS RZ, [RZ] ;  /* 0x00000000fffff984 */ /* 0x000fe20000000800 */
[----:B------:R-:W-:Y:S01]  /*12430*/  @!PT LDS RZ, [RZ] ;  /* 0x00000000fffff984 */ /* 0x000fe20000000800 */
[----:B------:R1:W-:Y:S04]  /*12440*/  LDGSTS.E.BYPASS.LTC128B.128 [R7+0x26400], desc[UR36][R2.64], !P4 ;  /* 0x2640000002077fae */ /* 0x0003e8000e101d64 */
[----:B------:R1:W-:Y:S04]  /*12450*/  LDGSTS.E.BYPASS.LTC128B.128 [R7+0x28c00], desc[UR36][R2.64+0x80], !P3 ;  /* 0x28c0008002077fae */ /* 0x0003e8000d901d64 */
[----:B------:R1:W-:Y:S04]  /*12460*/  LDGSTS.E.BYPASS.LTC128B.128 [R7+0x2b400], desc[UR36][R2.64+0x100], !P2 ;  /* 0x2b40010002077fae */ /* 0x0003e8000d101d64 */
[----:B------:R1:W-:Y:S02]  /*12470*/  LDGSTS.E.BYPASS.LTC128B.128 [R7+0x2dc00], desc[UR36][R2.64+0x180], !P1 ;  /* 0x2dc0018002077fae */ /* 0x0003e4000c901d64 */
.L_x_255:
[----:B------:R-:W-:Y:S05]  /*12480*/  BSYNC B0 ;  /* 0x0000000000007941 */ /* 0x000fea0003800000 */
.L_x_254:
[----:B------:R-:W-:Y:S01]  /*12490*/  NOP ;  /* 0x0000000000007918 */ /* 0x000fe20000000000 */
[----:B------:R-:W-:-:S13]  /*124a0*/  PLOP3.LUT P0, PT, PT, PT, PT, 0x80, 0x0 ;  /* 0x000000000000781c */ /* 0x000fda0003f0f070 */
.L_x_256:
        /* <DEDUP_REMOVED lines=10> */
.L_x_257:
[----:B------:R3:W5:Y:S01]  /*12550*/  LDL.LU R0, [R1+0x10] ;  /* 0x0000100001007983 */ /* 0x0007620000300800 */
[----:B------:R-:W-:Y:S01]  /*12560*/  LOP3.LUT P0, RZ, R23, 0x80, RZ, 0xc0, !PT ;  /* 0x0000008017ff7812 */ /* 0x000fe2000780c0ff */
[----:B------:R3:W-:-:S12]  /*12570*/  SYNCS.ARRIVE.TRANS64.A1T0 RZ, [R5+URZ+0x38830], RZ ;  /* 0x038830ff05ff79a7 */ /* 0x0007d8000810003f */
[----:B------:R-:W-:Y:S05]  /*12580*/  WARPSYNC.ALL ;  /* 0x0000000000007948 */ /* 0x000fea0003800000 */
[----:B------:R-:W-:Y:S01]  /*12590*/  ULDC.64 UR4, c[0x0][0x298] ;  /* 0x0000a60000047ab9 */ /* 0x000fe20000000a00 */
[----:B01----:R-:W-:Y:S01]  /*125a0*/  VIADD R2, R22, 0x14400 ;  /* 0x0001440016027836 */ /* 0x003fe20000000000 */
[----:B------:R-:W-:Y:S01]  /*125b0*/  SEL R29, R29, RZ, !P0 ;  /* 0x000000ff1d1d7207 */ /* 0x000fe20004000000 */
[----:B------:R-:W-:Y:S01]  /*125c0*/  IMAD.WIDE.U32 R6, R35, UR4, RZ ;  /* 0x0000000423067c25 */ /* 0x000fe2000f8e00ff */
[----:B------:R-:W-:Y:S01]  /*125d0*/  BSSY B6, `(.L_x_258) ;  /* 0x000001b000067945 */ /* 0x000fe20003800000 */
[----:B------:R-:W-:Y:S01]  /*125e0*/  BAR.SYNC.DEFER_BLOCKING 0x8, 0x180 ;  /* 0x0206000000007b1d */ /* 0x000fe20000010000 */
[----:B-----5:R-:W-:-:S02]  /*125f0*/  SEL R0, R0, RZ, !P0 ;  /* 0x000000ff00007207 */ /* 0x020fc40004000000 */
[----:B------:R-:W-:-:S03]  /*12600*/  LOP3.LUT P0, RZ, R2, 0x3ff, RZ, 0xc0, !PT ;  /* 0x000003ff02ff7812 */ /* 0x000fc6000780c0ff */
[----:B------:R0:W-:Y:S04]  /*12610*/  STL [R1+0x10], R0 ;  /* 0x0000100001007387 */ /* 0x0001e80000100800 */
[----:B------:R1:W-:Y:S01]  /*12620*/  STL.64 [R1+0x18], R6 ;  /* 0x0000180601007387 */ /* 0x0003e20000100a00 */
[----:B0-----:R-:W-:-:S05]  /*12630*/  SHF.R.S32.HI R0, RZ, 0x1f, R35 ;  /* 0x0000001fff007819 */ /* 0x001fca0000011423 */
[----:B------:R-:W-:-:S04]  /*12640*/  IMAD R0, R0, UR4, RZ ;  /* 0x0000000400007c24 */ /* 0x000fc8000f8e02ff */
[----:B------:R-:W-:-:S04]  /*12650*/  IMAD R0, R35, UR5, R0 ;  /* 0x0000000523007c24 */ /* 0x000fc8000f8e0200 */
[----:B------:R-:W-:Y:S01]  /*12660*/  IMAD.IADD R35, R7, 0x1, R0 ;  /* 0x0000000107237824 */ /* 0x000fe200078e0200 */
[----:B-1----:R-:W-:Y:S06]  /*12670*/  @!P0 BRA `(.L_x_259) ;  /* 0x0000000000408947 */ /* 0x002fec0003800000 */
[----:B------:R-:W-:Y:S01]  /*12680*/  MOV R2, 0x0 ;  /* 0x0000000000027802 */ /* 0x000fe20000000f00 */
[----:B------:R-:W-:Y:S01]  /*12690*/  ULDC.64 UR6, c[0x4][0xa8] ;  /* 0x01002a0000067ab9 */ /* 0x000fe20000000a00 */
[----:B------:R-:W-:Y:S01]  /*126a0*/  ULDC.64 UR8, c[0x4][0xb0] ;  /* 0x01002c0000087ab9 */ /* 0x000fe20000000a00 */
[----:B------:R-:W-:Y:S01]  /*126b0*/  ULDC.64 UR4, c[0x4][0x20] ;  /* 0x0100080000047ab9 */ /* 0x000fe20000000a00 */
[----:B------:R-:W-:Y:S02]  /*126c0*/  IMAD.U32 R4, RZ, RZ, UR6 ;  /* 0x00000006ff047e24 */ /* 0x000fe4000f8e00ff */
[----:B------:R-:W0:Y:S01]  /*126d0*/  LDC.64 R2, c[0x4][R2] ;  /* 0x0100000002027b82 */ /* 0x000e220000000a00 */
[----:B---3--:R-:W-:Y:S02]  /*126e0*/  IMAD.U32 R5, RZ, RZ, UR7 ;  /* 0x00000007ff057e24 */ /* 0x008fe4000f8e00ff */
[----:B------:R-:W-:Y:S02]  /*126f0*/  IMAD.U32 R6, RZ, RZ, UR8 ;  /* 0x00000008ff067e24 */ /* 0x000fe4000f8e00ff */
[----:B------:R-:W-:-:S02]  /*12700*/  IMAD.U32 R7, RZ, RZ, UR9 ;  /* 0x00000009ff077e24 */ /* 0x000fc4000f8e00ff */
[----:B------:R-:W-:Y:S02]  /*12710*/  IMAD.U32 R10, RZ, RZ, UR4 ;  /* 0x00000004ff0a7e24 */ /* 0x000fe4000f8e00ff */
[----:B------:R-:W-:Y:S02]  /*12720*/  IMAD.U32 R11, RZ, RZ, UR5 ;  /* 0x00000005ff0b7e24 */ /* 0x000fe4000f8e00ff */
[----:B--2---:R-:W-:Y:S02]  /*12730*/  IMAD.MOV.U32 R8, RZ, RZ, 0x70 ;  /* 0x00000070ff087424 */ /* 0x004fe400078e00ff */
[----:B------:R-:W-:Y:S02]  /*12740*/  IMAD.MOV.U32 R12, RZ, RZ, 0x1 ;  /* 0x00000001ff0c7424 */ /* 0x000fe400078e00ff */
[----:B------:R-:W-:-:S07]  /*12750*/  IMAD.MOV.U32 R13, RZ, RZ, RZ ;  /* 0x000000ffff0d7224 */ /* 0x000fce00078e00ff */
[----:B------:R-:W-:-:S07]  /*12760*/  LEPC R20, `(.L_x_259) ;  /* 0x000000001014794e */ /* 0x000fce0000000000 */
[----:B0-----:R-:W-:Y:S05]  /*12770*/  CALL.ABS.NOINC R2 ;  /* 0x0000000002007343 */ /* 0x001fea0003c00000 */
.L_x_259:
[----:B------:R-:W-:Y:S05]  /*12780*/  BSYNC B6 ;  /* 0x0000000000067941 */ /* 0x000fea0003800000 */
.L_x_258:
[----:B------:R-:W4:Y:S01]  /*12790*/  LDL.LU R20, [R1+0x10] ;  /* 0x0000100001147983 */ /* 0x000f220000300800 */
[----:B------:R-:W-:Y:S01]  /*127a0*/  ULDC.64 UR4, c[0x0][0x2d8] ;  /* 0x0000b60000047ab9 */ /* 0x000fe20000000a00 */
[----:B------:R-:W0:Y:S02]  /*127b0*/  LDC R6, c[0x0][0x448] ;  /* 0x00011200ff067b82 */ /* 0x000e240000000800 */
[----:B------:R-:W2:Y:S04]  /*127c0*/  LDL.LU.64 R2, [R1+0x18] ;  /* 0x0000180001027983 */ /* 0x000ea80000300a00 */
[----:B------:R1:W5:Y:S01]  /*127d0*/  LDL R10, [R1+0x20] ;  /* 0x00002000010a7983 */ /* 0x0003620000100800 */
[----:B0-----:R-:W-:-:S13]  /*127e0*/  ISETP.NE.AND P0, PT, R6, 0x1, PT ;  /* 0x000000010600780c */ /* 0x001fda0003f05270 */
[----:B---3--:R-:W0:Y:S08]  /*127f0*/  @P0 LDC R5, c[0x0][0x44c] ;  /* 0x00011300ff050b82 */ /* 0x008e300000000800 */
[----:B------:R-:W3:Y:S01]  /*12800*/  @P0 LDC R4, c[0x0][0x450] ;  /* 0x00011400ff040b82 */ /* 0x000ee20000000800 */
[----:B--2---:R-:W-:Y:S02]  /*12810*/  IMAD.MOV.U32 R3, RZ, RZ, R35 ;  /* 0x000000ffff037224 */ /* 0x004fe400078e0023 */
[----:B------:R-:W-:-:S04]  /*12820*/  IMAD.WIDE.U32 R2, R25, UR4, R2 ;  /* 0x0000000419027c25 */ /* 0x000fc8000f8e0002 */
[----:B------:R-:W-:Y:S01]  /*12830*/  IMAD R3, R25, UR5, R3 ;  /* 0x0000000519037c24 */ /* 0x000fe2000f8e0203 */
[----:B------:R-:W-:Y:S02]  /*12840*/  ULDC.64 UR4, c[0x0][0x2e0] ;  /* 0x0000b80000047ab9 */ /* 0x000fe40000000a00 */
[----:B----4-:R-:W-:Y:S02]  /*12850*/  IMAD R0, R20, UR4, RZ ;  /* 0x0000000414007c24 */ /* 0x010fe4000f8e02ff */
[----:B------:R-:W2:Y:S01]  /*12860*/  S2R R20, SR_TID.X ;  /* 0x0000000000147919 */ /* 0x000ea20000002100 */
[----:B------:R-:W-:-:S04]  /*12870*/  IMAD.WIDE.U32 R2, R29, UR4, R2 ;  /* 0x000000041d027c25 */ /* 0x000fc8000f8e0002 */
[----:B------:R-:W-:Y:S01]  /*12880*/  IMAD R0, R29, UR5, R0 ;  /* 0x000000051d007c24 */ /* 0x000fe2000f8e0200 */
[----:B------:R-:W-:-:S03]  /*12890*/  ULDC.64 UR4, c[0x0][0x2d0] ;  /* 0x0000b40000047ab9 */ /* 0x000fc60000000a00 */
[----:B------:R-:W-:Y:S02]  /*128a0*/  IMAD.IADD R3, R3, 0x1, R0 ;  /* 0x0000000103037824 */ /* 0x000fe400078e0200 */
[----:B------:R-:W-:Y:S01]  /*128b0*/  IMAD.SHL.U32 R0, R17, 0x80, RZ ;  /* 0x0000008011007824 */ /* 0x000fe200078e00ff */
[----:B--2---:R-:W-:-:S04]  /*128c0*/  LOP3.LUT R20, R20, 0x7f, RZ, 0xc0, !PT ;  /* 0x0000007f14147812 */ /* 0x004fc800078ec0ff */
[----:B------:R-:W-:Y:S02]  /*128d0*/  SHF.R.U32.HI R21, RZ, 0x3, R20 ;  /* 0x00000003ff157819 */ /* 0x000fe40000011614 */
[----:B------:R-:W2:Y:S02]  /*128e0*/  S2R R20, SR_TID.X ;  /* 0x0000000000147919 */ /* 0x000ea40000002100 */
[----:B--2---:R-:W-:-:S05]  /*128f0*/  IMAD.SHL.U32 R20, R20, 0x10, RZ ;  /* 0x0000001014147824 */ /* 0x004fca00078e00ff */
[----:B------:R-:W-:-:S04]  /*12900*/  LOP3.LUT R20, R21, 0x70, R20, 0xf8, !PT ;  /* 0x0000007015147812 */ /* 0x000fc800078ef814 */
[----:B------:R-:W-:-:S05]  /*12910*/  LOP3.LUT R7, R20, R0, RZ, 0xfc, !PT ;  /* 0x0000000014077212 */ /* 0x000fca00078efcff */
[----:B0-----:R-:W-:-:S04]  /*12920*/  @P0 IMAD.HI.U32 R8, R7, R5, RZ ;  /* 0x0000000507080227 */ /* 0x001fc800078e00ff */
[----:B------:R-:W-:Y:S01]  /*12930*/  IMAD.MOV.U32 R5, RZ, RZ, R7 ;  /* 0x000000ffff057224 */ /* 0x000fe200078e0007 */
[----:B---3--:R-:W-:Y:S01]  /*12940*/  @P0 SHF.R.U32.HI R5, RZ, R4, R8 ;  /* 0x00000004ff050219 */ /* 0x008fe20000011608 */
[----:B------:R-:W0:Y:S04]  /*12950*/  S2R R20, SR_TID.X ;  /* 0x0000000000147919 */ /* 0x000e280000002100 */
[----:B------:R-:W-:-:S04]  /*12960*/  IMAD.MOV R4, RZ, RZ, -R5 ;  /* 0x000000ffff047224 */ /* 0x000fc800078e0a05 */
[----:B------:R-:W-:Y:S01]  /*12970*/  IMAD R4, R6, R4, R7 ;  /* 0x0000000406047224 */ /* 0x000fe200078e0207 */
[----:B------:R-:W-:Y:S01]  /*12980*/  SHF.R.S32.HI R7, RZ, 0x1f, R5 ;  /* 0x0000001fff077819 */ /* 0x000fe20000011405 */
[----:B------:R-:W-:-:S04]  /*12990*/  IMAD.WIDE.U32 R2, R5, UR4, R2 ;  /* 0x0000000405027c25 */ /* 0x000fc8000f8e0002 */
[----:B------:R-:W-:-:S04]  /*129a0*/  IMAD R7, R7, UR4, RZ ;  /* 0x0000000407077c24 */ /* 0x000fc8000f8e02ff */
        /* <DEDUP_REMOVED lines=10> */
[----:B------:R-:W-:Y:S01]  /*12a50*/  ULDC UR4, c[0x0][0x2b8] ;  /* 0x0000ae0000047ab9 */ /* 0x000fe20000000800 */
[----:B0-----:R-:W-:Y:S02]  /*12a60*/  LOP3.LUT R20, R20, 0x7f, RZ, 0xc0, !PT ;  /* 0x0000007f14147812 */ /* 0x001fe400078ec0ff */
[----:B------:R-:W-:Y:S01]  /*12a70*/  LEA.HI.X R4, R2, UR5, R3, 0x1, P0 ;  /* 0x0000000502047c11 */ /* 0x000fe200080f0c03 */
[----:B------:R-:W-:Y:S01]  /*12a80*/  UMOV UR5, 0xffffffff ;  /* 0xffffffff00057882 */ /* 0x000fe20000000000 */
[----:B------:R-:W-:Y:S02]  /*12a90*/  ISETP.GE.AND P4, PT, R32, UR4, PT ;  /* 0x0000000420007c0c */ /* 0x000fe4000bf86270 */
[----:B------:R-:W-:Y:S02]  /*12aa0*/  ISETP.GE.AND P3, PT, R37, UR4, PT ;  /* 0x0000000425007c0c */ /* 0x000fe4000bf66270 */
[----:B------:R-:W-:-:S02]  /*12ab0*/  ISETP.GE.AND P2, PT, R36, UR4, PT ;  /* 0x0000000424007c0c */ /* 0x000fc4000bf46270 */
[----:B------:R-:W-:Y:S02]  /*12ac0*/  ISETP.GE.AND P1, PT, R34, UR4, PT ;  /* 0x0000000422007c0c */ /* 0x000fe4000bf26270 */
[----:B------:R-:W-:Y:S01]  /*12ad0*/  SHF.R.U32.HI R9, RZ, 0x3, R20 ;  /* 0x00000003ff097819 */ /* 0x000fe20000011614 */
[----:B-1----:R-:W-:Y:S10]  /*12ae0*/  BRA.DIV UR5, `(.L_x_260) ;  /* 0x0000003a05987947 */ /* 0x002ff4000b800000 */
[----:B------:R-:W0:Y:S01]  /*12af0*/  SHFL.IDX PT, R14, R5, RZ, 0x181f ;  /* 0x00181fff050e7589 */ /* 0x000e2200000e0000 */
[----:B-----5:R-:W-:Y:S02]  /*12b00*/  IMAD R6, R10, R6, RZ ;  /* 0x000000060a067224 */ /* 0x020fe400078e02ff */
[----:B------:R-:W-:Y:S01]  /*12b10*/  IMAD.IADD R0, R9, 0x1, R0 ;  /* 0x0000000109007824 */ /* 0x000fe200078e0200 */
[----:B------:R-:W1:Y:S03]  /*12b20*/  SHFL.IDX PT, R2, R4, RZ, 0x181f ;  /* 0x00181fff04027589 */ /* 0x000e6600000e0000 */
[C---:B------:R-:W-:Y:S01]  /*12b30*/  VIADD R7, R0.reuse, 0x10 ;  /* 0x0000001000077836 */ /* 0x040fe20000000000 */
[----:B------:R-:W-:-:S13]  /*12b40*/  ISETP.GE.AND P0, PT, R0, R6, PT ;  /* 0x000000060000720c */ /* 0x000fda0003f06270 */
[----:B0-----:R-:W-:-:S05]  /*12b50*/  @!P0 LEA R14, P5, R32, R14, 0x1 ;  /* 0x0000000e200e8211 */ /* 0x001fca00078a08ff */
[----:B-1----:R-:W-:Y:S02]  /*12b60*/  @!P0 IMAD.X R3, RZ, RZ, R2, P5 ;  /* 0x000000ffff038224 */ /* 0x002fe400028e0602 */
[----:B------:R-:W-:Y:S02]  /*12b70*/  @!P0 IMAD.MOV.U32 R2, RZ, RZ, R14 ;  /* 0x000000ffff028224 */ /* 0x000fe400078e000e */
[----:B------:R-:W0:Y:S04]  /*12b80*/  SHFL.IDX PT, R14, R5, 0x1, 0x181f ;  /* 0x00381f00050e7f89 */ /* 0x000e2800000e0000 */
[----:B------:R-:W-:Y:S04]  /*12b90*/  @!P0 LDGSTS.E.BYPASS.LTC128B.128 [R33+0x14400], desc[UR36][R2.64], !P4 ;  /* 0x1440000002218fae */ /* 0x000fe8000e101d64 */
[----:B------:R-:W-:Y:S04]  /*12ba0*/  @!P0 LDGSTS.E.BYPASS.LTC128B.128 [R33+0x18400], desc[UR36][R2.64+0x80], !P3 ;  /* 0x1840008002218fae */ /* 0x000fe8000d901d64 */
[----:B------:R-:W-:Y:S04]  /*12bb0*/  @!P0 LDGSTS.E.BYPASS.LTC128B.128 [R33+0x1c400], desc[UR36][R2.64+0x100], !P2 ;  /* 0x1c40010002218fae */ /* 0x000fe8000d101d64 */
[----:B------:R1:W-:Y:S01]  /*12bc0*/  @!P0 LDGSTS.E.BYPASS.LTC128B.128 [R33+0x20400], desc[UR36][R2.64+0x180], !P1 ;  /* 0x2040018002218fae */ /* 0x0003e2000c901d64 */
[----:B------:R-:W-:-:S03]  /*12bd0*/  ISETP.GE.AND P0, PT, R7, R6, PT ;  /* 0x000000060700720c */ /* 0x000fc60003f06270 */
[----:B-1----:R-:W1:Y:S10]  /*12be0*/  SHFL.IDX PT, R2, R4, 0x1, 0x181f ;  /* 0x00381f0004027f89 */ /* 0x002e7400000e0000 */
[----:B0-----:R-:W-:-:S05]  /*12bf0*/  @!P0 LEA R14, P5, R32, R14, 0x1 ;  /* 0x0000000e200e8211 */ /* 0x001fca00078a08ff */
[----:B-1----:R-:W-:Y:S02]  /*12c00*/  @!P0 IMAD.X R7, RZ, RZ, R2, P5 ;  /* 0x000000ffff078224 */ /* 0x002fe400028e0602 */
[----:B------:R-:W-:Y:S02]  /*12c10*/  @!P0 IMAD.MOV.U32 R2, RZ, RZ, R14 ;  /* 0x000000ffff028224 */ /* 0x000fe400078e000e */
[----:B------:R-:W-:Y:S01]  /*12c20*/  @!P0 IMAD.MOV.U32 R3, RZ, RZ, R7 ;  /* 0x000000ffff038224 */ /* 0x000fe200078e0007 */
[----:B------:R-:W0:Y:S01]  /*12c30*/  SHFL.IDX PT, R14, R5, 0x2, 0x181f ;  /* 0x00581f00050e7f89 */ /* 0x000e2200000e0000 */
[----:B------:R-:W-:-:S03]  /*12c40*/  VIADD R7, R0, 0x20 ;  /* 0x0000002000077836 */ /* 0x000fc60000000000 */
        /* <DEDUP_REMOVED lines=23> */
[----:B------:R-:W-:-:S03]  /*12dc0*/  IADD3 R7, R0, 0x40, RZ ;  /* 0x0000004000077810 */ /* 0x000fc60007ffe0ff */
        /* <DEDUP_REMOVED lines=34> */
[----:B------:R0:W1:Y:S04]  /*12ff0*/  SHFL.IDX PT, R14, R5, 0x7, 0x181f ;  /* 0x00f81f00050e7f89 */ /* 0x00006800000e0000 */
[----:B------:R0:W-:Y:S04]  /*13000*/  @!P0 LDGSTS.E.BYPASS.LTC128B.128 [R33+0x17400], desc[UR36][R2.64], !P4 ;  /* 0x1740000002218fae */ /* 0x0001e8000e101d64 */
[----:B------:R0:W-:Y:S04]  /*13010*/  @!P0 LDGSTS.E.BYPASS.LTC128B.128 [R33+0x1b400], desc[UR36][R2.64+0x80], !P3 ;  /* 0x1b40008002218fae */ /* 0x0001e8000d901d64 */
[----:B------:R0:W-:Y:S04]  /*13020*/  @!P0 LDGSTS.E.BYPASS.LTC128B.128 [R33+0x1f400], desc[UR36][R2.64+0x100], !P2 ;  /* 0x1f40010002218fae */ /* 0x0001e8000d101d64 */
[----:B------:R0:W-:Y:S04]  /*13030*/  @!P0 LDGSTS.E.BYPASS.LTC128B.128 [R33+0x23400], desc[UR36][R2.64+0x180], !P1 ;  /* 0x2340018002218fae */ /* 0x0001e8000c901d64 */
[----:B------:R0:W2:Y:S02]  /*13040*/  SHFL.IDX PT, R7, R4, 0x7, 0x181f ;  /* 0x00f81f0004077f89 */ /* 0x0000a400000e0000 */
.L_x_347:
[----:B0-----:R-:W-:Y:S01]  /*13050*/  VIADD R3, R0, 0x70 ;  /* 0x0000007000037836 */ /* 0x001fe20000000000 */
[----:B------:R-:W-:Y:S04]  /*13060*/  BSSY B0, `(.L_x_261) ;  /* 0x000000c000007945 */ /* 0x000fe80003800000 */
[----:B------:R-:W-:-:S13]  /*13070*/  ISETP.GE.AND P0, PT, R3, R6, PT ;  /* 0x000000060300720c */ /* 0x000fda0003f06270 */
[----:B------:R-:W-:Y:S05]  /*13080*/  @P0 BRA `(.L_x_262) ;  /* 0x0000000000240947 */ /* 0x000fea0003800000 */
[----:B-1----:R-:W-:-:S05]  /*13090*/  LEA R2, P0, R32, R14, 0x1 ;  /* 0x0000000e20027211 */ /* 0x002fca00078008ff */
        /* <DEDUP_REMOVED lines=8> */
.L_x_262:
[----:B------:R-:W-:Y:S05]  /*13120*/  BSYNC B0 ;  /* 0x0000000000007941 */ /* 0x000fea0003800000 */
.L_x_261:
[----:B------:R-:W-:Y:S01]  /*13130*/  NOP ;  /* 0x0000000000007918 */ /* 0x000fe20000000000 */
[----:B------:R-:W-:-:S13]  /*13140*/  PLOP3.LUT P0, PT, PT, PT, PT, 0x80, 0x0 ;  /* 0x000000000000781c */ /* 0x000fda0003f0f070 */
.L_x_263:
[----:B------:R-:W-:Y:S02]  /*13150*/  PLOP3.LUT P1, PT, P1, P0, PT, 0xa2, 0x0 ;  /* 0x000000000000781c */ /* 0x000fe40000f21472 */
[----:B------:R-:W-:-:S08]  /*13160*/  @P0 R2UR P1, UR4, R22 ;  /* 0x00000000160402ca */ /* 0x000fd00000020000 */
[----:B------:R-:W-:-:S05]  /*13170*/  @P0 PLOP3.LUT P0, PT, P1, PT, PT, 0x80, 0x0 ;  /* 0x000000000000081c */ /* 0x000fca0000f0f070 */
[----:B------:R-:W-:Y:S01]  /*13180*/  @!P1 SYNCS.ARRIVE.TRANS64.RED.A0T1 RZ, [UR4+0x38800], RZ ;  /* 0x038800ffffff99a7 */ /* 0x000fe20008200404 */
[----:B------:R-:W-:Y:S07]  /*13190*/  @!P1 ARRIVES.LDGSTSBAR.64.TRANSCNT [UR4+0x38800] ;  /* 0x03880000ff0099b0 */ /* 0x000fee0008000a84 */
[----:B------:R-:W-:Y:S05]  /*131a0*/  @P0 BRA.U.ANY `(.L_x_263) ;  /* 0xfffffffd00e80947 */ /* 0x000fea000393ffff */
[----:B0-----:R-:W3:Y:S04]  /*131b0*/  LDL.LU R3, [R1+0x28] ;  /* 0x0000280001037983 */ /* 0x001ee80000300800 */
[----:B------:R-:W4:Y:S01]  /*131c0*/  LDL.LU R2, [R1+0x24] ;  /* 0x0000240001027983 */ /* 0x000f220000300800 */
[----:B---3--:R-:W-:-:S05]  /*131d0*/  VIADD R3, R3, 0x1 ;  /* 0x0000000103037836 */ /* 0x008fca0000000000 */
[----:B------:R-:W-:Y:S01]  /*131e0*/  LEA.HI R0, R3, R3, RZ, 0x1 ;  /* 0x0000000303007211 */ /* 0x000fe200078f08ff */
[----:B------:R0:W-:Y:S03]  /*131f0*/  STL [R1+0x28], R3 ;  /* 0x0000280301007387 */ /* 0x0001e60000100800 */
[----:B------:R-:W-:-:S05]  /*13200*/  LOP3.LUT R0, R0, 0xfffffffe, RZ, 0xc0, !PT ;  /* 0xfffffffe00007812 */ /* 0x000fca00078ec0ff */
[----:B0-----:R-:W-:Y:S02]  /*13210*/  IMAD.IADD R3, R3, 0x1, -R0 ;  /* 0x0000000103037824 */ /* 0x001fe400078e0a00 */
[----:B----4-:R-:W-:-:S03]  /*13220*/  VIADD R0, R2, 0xfffffffe ;  /* 0xfffffffe02007836 */ /* 0x010fc60000000000 */
[----:B------:R-:W-:Y:S01]  /*13230*/  SHF.L.U32 R3, R3, 0x1f, RZ ;  /* 0x0000001f03037819 */ /* 0x000fe200000006ff */
[----:B------:R-:W-:Y:S01]  /*13240*/  NOP ;  /* 0x0000000000007918 */ /* 0x000fe20000000000 */
[----:B------:R0:W-:Y:S01]  /*13250*/  SYNCS.ARRIVE.TRANS64.A1T0 RZ, [R22+URZ+0x38800], RZ ;  /* 0x038800ff16ff79a7 */ /* 0x0001e2000810003f */
[----:B------:R-:W-:Y:S01]  /*13260*/  BSSY B0, `(.L_x_264) ;  /* 0x0000003000007945 */ /* 0x000fe20003800000 */
[----:B------:R-:W3:Y:S03]  /*13270*/  SYNCS.PHASECHK.TRANS64.TRYWAIT P0, [R22+URZ+0x38820], R3 ;  /* 0x03882003160075a7 */ /* 0x000ee6000800017f */
[----:B0--3--:R-:W-:Y:S05]  /*13280*/  @!P0 BRA `(.L_x_265) ;  /* 0x0000003c00688947 */ /* 0x009fea0003800000 */
.L_x_348:
[----:B------:R-:W-:Y:S05]  /*13290*/  BSYNC B0 ;  /* 0x0000000000007941 */ /* 0x000fea0003800000 */
.L_x_264:
[----:B------:R-:W3:Y:S01]  /*132a0*/  LDL R2, [R1+0x4] ;  /* 0x0000040001027983 */ /* 0x000ee20000100800 */
[----:B------:R-:W-:Y:S01]  /*132b0*/  BSSY B0, `(.L_x_266) ;  /* 0x0000110000007945 */ /* 0x000fe20003800000 */
[----:B---3--:R-:W-:-:S13]  /*132c0*/  ISETP.GE.AND P0, PT, R0, R2, PT ;  /* 0x000000020000720c */ /* 0x008fda0003f06270 */
[----:B------:R-:W-:Y:S05]  /*132d0*/  @!P0 BRA `(.L_x_267) ;  /* 0x0000001000348947 */ /* 0x000fea0003800000 */
[----:B------:R-:W-:Y:S01]  /*132e0*/  ULDC UR4, c[0x0][0x2f4] ;  /* 0x0000bd0000047ab9 */ /* 0x000fe20000000800 */
[----:B------:R-:W-:Y:S01]  /*132f0*/  IMAD.MOV.U32 R17, RZ, RZ, R28 ;  /* 0x000000ffff117224 */ /* 0x000fe200078e001c */
[----:B------:R-:W-:Y:S01]  /*13300*/  ISETP.GE.AND P4, PT, R32, UR4, PT ;  /* 0x0000000420007c0c */ /* 0x000fe2000bf86270 */
[----:B--2---:R-:W-:Y:S01]  /*13310*/  IMAD.MOV.U32 R7, RZ, RZ, R27 ;  /* 0x000000ffff077224 */ /* 0x004fe200078e001b */
[----:B------:R-:W-:Y:S01]  /*13320*/  ISETP.GE.AND P3, PT, R37, UR4, PT ;  /* 0x0000000425007c0c */ /* 0x000fe2000bf66270 */
[----:B------:R-:W-:Y:S01]  /*13330*/  IMAD.MOV.U32 R29, RZ, RZ, R26 ;  /* 0x000000ffff1d7224 */ /* 0x000fe200078e001a */
[----:B------:R-:W-:Y:S02]  /*13340*/  ISETP.GE.AND P2, PT, R36, UR4, PT ;  /* 0x0000000424007c0c */ /* 0x000fe4000bf46270 */
[----:B------:R-:W-:-:S13]  /*13350*/  ISETP.GE.AND P1, PT, R34, UR4, PT ;  /* 0x0000000422007c0c */ /* 0x000fda000bf26270 */
.L_x_280:
[----:B------:R-:W2:Y:S04]  /*13360*/  LDL R6, [R1+0x8] ;  /* 0x0000080001067983 */ /* 0x000ea80000100800 */
[----:B------:R-:W3:Y:S01]  /*13370*/  LDL R8, [R1+0xc] ;  /* 0x00000c0001087983 */ /* 0x000ee20000100800 */
[----:B------:R-:W4:Y:S01]  /*13380*/  S2R R2, SR_TID.X ;  /* 0x0000000000027919 */ /* 0x000f220000002100 */
[----:B------:R-:W1:Y:S01]  /*13390*/  S2R R9, SR_TID.X ;  /* 0x0000000000097919 */ /* 0x000e620000002100 */
[----:B----4-:R-:W-:-:S04]  /*133a0*/  LOP3.LUT R2, R2, 0x7f, RZ, 0xc0, !PT ;  /* 0x0000007f02027812 */ /* 0x010fc800078ec0ff */
[----:B0-----:R-:W-:Y:S02]  /*133b0*/  SHF.R.U32.HI R3, RZ, 0x3, R2 ;  /* 0x00000003ff037819 */ /* 0x001fe40000011602 */
[----:B------:R-:W0:Y:S01]  /*133c0*/  LDC R2, c[0x0][0x430] ;  /* 0x00010c00ff027b82 */ /* 0x000e220000000800 */
[----:B-1----:R-:W-:-:S05]  /*133d0*/  IMAD.SHL.U32 R9, R9, 0x10, RZ ;  /* 0x0000001009097824 */ /* 0x002fca00078e00ff */
[----:B------:R-:W-:-:S04]  /*133e0*/  LOP3.LUT R9, R3, 0x70, R9, 0xf8, !PT ;  /* 0x0000007003097812 */ /* 0x000fc800078ef809 */
[----:B------:R-:W-:-:S13]  /*133f0*/  ISETP.GT.U32.AND P6, PT, R9, 0x4f, PT ;  /* 0x0000004f0900780c */ /* 0x000fda0003fc4070 */
[----:B------:R-:W3:Y:S01]  /*13400*/  @!P6 LDC.64 R4, c[0x0][0x428] ;  /* 0x00010a00ff04eb82 */ /* 0x000ee20000000a00 */
[----:B0-----:R-:W-:-:S13]  /*13410*/  ISETP.NE.AND P0, PT, R2, 0x1, PT ;  /* 0x000000010200780c */ /* 0x001fda0003f05270 */
[----:B------:R-:W0:Y:S08]  /*13420*/  @P0 LDC R3, c[0x0][0x434] ;  /* 0x00010d00ff030b82 */ /* 0x000e300000000800 */
[----:B------:R-:W1:Y:S01]  /*13430*/  @P0 LDC R2, c[0x0][0x438] ;  /* 0x00010e00ff020b82 */ /* 0x000e620000000800 */
[----:B--2---:R-:W-:-:S04]  /*13440*/  IMAD R6, R0, 0x50, R6 ;  /* 0x0000005000067824 */ /* 0x004fc800078e0206 */
[----:B------:R-:W-:-:S04]  /*13450*/  IMAD.IADD R6, R9, 0x1, R6 ;  /* 0x0000000109067824 */ /* 0x000fc800078e0206 */
[----:B0-----:R-:W-:-:S04]  /*13460*/  @P0 IMAD.HI.U32 R3, R6, R3, RZ ;  /* 0x0000000306030227 */ /* 0x001fc800078e00ff */
[----:B------:R-:W-:Y:S01]  /*13470*/  IMAD.MOV.U32 R10, RZ, RZ, R6 ;  /* 0x000000ffff0a7224 */ /* 0x000fe200078e0006 */
[----:B-1----:R-:W-:Y:S01]  /*13480*/  @P0 SHF.R.U32.HI R10, RZ, R2, R3 ;  /* 0x00000002ff0a0219 */ /* 0x002fe20000011603 */
[----:B---3--:R-:W-:Y:S02]  /*13490*/  @!P6 IMAD R2, R8, R4, RZ ;  /* 0x000000040802e224 */ /* 0x008fe400078e02ff */
[----:B------:R-:W0:Y:S01]  /*134a0*/  @!P6 LDC.64 R8, c[0x0][0x418] ;  /* 0x00010600ff08eb82 */ /* 0x000e220000000a00 */
[----:B------:R-:W-:Y:S01]  /*134b0*/  @!P6 SHF.R.S32.HI R3, RZ, 0x1f, R10 ;  /* 0x0000001fff03e819 */ /* 0x000fe2000001140a */
[----:B------:R-:W-:Y:S02]  /*134c0*/  @!P6 IMAD R5, R30, R5, R2 ;  /* 0x000000051e05e224 */ /* 0x000fe400078e0202 */
[----:B------:R-:W-:-:S04]  /*134d0*/  @!P6 IMAD.MOV.U32 R2, RZ, RZ, R10 ;  /* 0x000000ffff02e224 */ /* 0x000fc800078e000a */
[----:B------:R-:W-:-:S04]  /*134e0*/  @!P6 IMAD.WIDE.U32 R2, R30, R4, R2 ;  /* 0x000000041e02e225 */ /* 0x000fc800078e0002 */
[----:B------:R-:W-:Y:S02]  /*134f0*/  @!P6 IMAD.IADD R5, R5, 0x1, R3 ;  /* 0x000000010505e824 */ /* 0x000fe400078e0203 */
[----:B------:R-:W-:Y:S01]  /*13500*/  IMAD.MOV.U32 R4, RZ, RZ, RZ ;  /* 0x000000ffff047224 */ /* 0x000fe200078e00ff */
[----:B0-----:R-:W-:-:S04]  /*13510*/  @!P6 LEA R8, P0, R2, R8, 0x2 ;  /* 0x000000080208e211 */ /* 0x001fc800078010ff */
[----:B------:R-:W-:-:S05]  /*13520*/  @!P6 LEA.HI.X R9, R2, R9, R5, 0x2, P0 ;  /* 0x000000090209e211 */ /* 0x000fca00000f1405 */
[----:B------:R0:W5:Y:S01]  /*13530*/  @!P6 LDG.E R4, desc[UR36][R8.64] ;  /* 0x000000240804e981 */ /* 0x000162000c1e1900 */
[----:B------:R-:W-:Y:S01]  /*13540*/  LOP3.LUT P5, RZ, R23, 0x20, RZ, 0xc0, !PT ;  /* 0x0000002017ff7812 */ /* 0x000fe200078ac0ff */
[----:B------:R-:W-:Y:S01]  /*13550*/  VIADD R27, R7, 0x1 ;  /* 0x00000001071b7836 */ /* 0x000fe20000000000 */
[----:B------:R-:W-:Y:S05]  /*13560*/  YIELD ;  /* 0x0000000000007946 */ /* 0x000fea0003800000 */
[----:B------:R-:W-:Y:S01]  /*13570*/  ISETP.NE.AND P0, PT, R27, 0x2, PT ;  /* 0x000000021b00780c */ /* 0x000fe20003f05270 */
[----:B------:R-:W-:Y:S01]  /*13580*/  IMAD.MOV R5, RZ, RZ, -R10 ;  /* 0x000000ffff057224 */ /* 0x000fe200078e0a0a */
[----:B------:R-:W-:-:S02]  /*13590*/  ULDC UR4, c[0x0][0x430] ;  /* 0x00010c0000047ab9 */ /* 0x000fc40000000800 */
[----:B------:R-:W-:Y:S01]  /*135a0*/  SEL R28, RZ, 0x1, P0 ;  /* 0x00000001ff1c7807 */ /* 0x000fe20000000000 */
[----:B------:R-:W-:Y:S01]  /*135b0*/  IMAD R5, R5, UR4, R6 ;  /* 0x0000000405057c24 */ /* 0x000fe2000f8e0206 */
[----:B------:R-:W-:Y:S01]  /*135c0*/  SEL R27, R27, RZ, P0 ;  /* 0x000000ff1b1b7207 */ /* 0x000fe20000000000 */
[----:B------:R-:W-:Y:S01]  /*135d0*/  IMAD.MOV.U32 R26, RZ, RZ, R0 ;  /* 0x000000ffff1a7224 */ /* 0x000fe200078e0000 */
[----:B------:R-:W-:Y:S01]  /*135e0*/  LOP3.LUT R28, R17, R28, RZ, 0x3c, !PT ;  /* 0x0000001c111c7212 */ /* 0x000fe200078e3cff */
[----:B0-----:R-:W-:Y:S06]  /*135f0*/  @!P5 BRA `(.L_x_268) ;  /* 0x000000000004d947 */ /* 0x001fec0003800000 */
[----:B------:R-:W-:Y:S01]  /*13600*/  BPT.TRAP 0x1 ;  /* 0x000000040000795c */ /* 0x000fe20000300000 */
.L_x_268:
[----:B------:R-:W-:Y:S01]  /*13610*/  IMAD R6, R27, 0x8, R22 ;  /* 0x000000081b067824 */ /* 0x000fe200078e0216 */
[----:B------:R-:W-:Y:S01]  /*13620*/  SHF.L.U32 R3, R28, 0x1f, RZ ;  /* 0x0000001f1c037819 */ /* 0x000fe200000006ff */
[----:B------:R-:W-:Y:S03]  /*13630*/  BSSY B1, `(.L_x_269) ;  /* 0x0000003000017945 */ /* 0x000fe60003800000 */
[----:B------:R-:W0:Y:S02]  /*13640*/  SYNCS.PHASECHK.TRANS64.TRYWAIT P0, [R6+URZ+0x38840], R3 ;  /* 0x03884003060075a7 */ /* 0x000e24000800017f */
[----:B0-----:R-:W-:Y:S05]  /*13650*/  @!P0 BRA `(.L_x_270) ;  /* 0x0000003800888947 */ /* 0x001fea0003800000 */
.L_x_349:
[----:B------:R-:W-:Y:S05]  /*13660*/  BSYNC B1 ;  /* 0x0000000000017941 */ /* 0x000fea0003800000 */
.L_x_269:
[----:B------:R-:W-:Y:S01]  /*13670*/  SHF.R.S32.HI R20, RZ, 0x1f, R5 ;  /* 0x0000001fff147819 */ /* 0x000fe20000011405 */
[----:B------:R-:W-:Y:S01]  /*13680*/  ULDC.64 UR4, c[0x0][0x300] ;  /* 0x0000c00000047ab9 */ /* 0x000fe20000000a00 */
[----:B-----5:R-:W-:Y:S01]  /*13690*/  SHF.R.S32.HI R21, RZ, 0x1f, R4 ;  /* 0x0000001fff157819 */ /* 0x020fe20000011404 */
[----:B0-----:R-:W-:Y:S01]  /*136a0*/  IMAD.WIDE.U32 R2, R5, UR4, RZ ;  /* 0x0000000405027c25 */ /* 0x001fe2000f8e00ff */
[----:B------:R-:W-:Y:S01]  /*136b0*/  ULDC.64 UR6, c[0x0][0x2e8] ;  /* 0x0000ba0000067ab9 */ /* 0x000fe20000000a00 */
[----:B------:R-:W-:Y:S02]  /*136c0*/  LOP3.LUT P5, RZ, R23, 0x2, RZ, 0xc0, !PT ;  /* 0x0000000217ff7812 */ /* 0x000fe400078ac0ff */
[----:B------:R-:W-:Y:S02]  /*136d0*/  IMAD R0, R20, UR4, RZ ;  /* 0x0000000414007c24 */ /* 0x000fe4000f8e02ff */
[----:B------:R-:W-:Y:S02]  /*136e0*/  IMAD R9, R27, 0x5000, R31 ;  /* 0x000050001b097824 */ /* 0x000fe400078e021f */
        /* <DEDUP_REMOVED lines=8> */
[----:B------:R-:W-:Y:S01]  /*13770*/  IMAD.WIDE.U32 R2, R25, UR4, R2 ;  /* 0x0000000419027c25 */ /* 0x000fe2000f8e0002 */
[----:B------:R-:W-:-:S03]  /*13780*/  UMOV UR4, 0xffffffff ;  /* 0xffffffff00047882 */ /* 0x000fc60000000000 */
[----:B------:R-:W-:Y:S01]  /*13790*/  IMAD R10, R25, UR5, R3 ;  /* 0x00000005190a7c24 */ /* 0x000fe2000f8e0203 */
[----:B------:R-:W-:-:S04]  /*137a0*/  LEA R8, P0, R2, UR6, 0x1 ;  /* 0x0000000602087c11 */ /* 0x000fc8000f8008ff */
[----:B------:R-:W-:Y:S01]  /*137b0*/  LEA.HI.X R10, R2, UR7, R10, 0x1, P0 ;  /* 0x00000007020a7c11 */ /* 0x000fe200080f0c0a */
[----:B------:R-:W-:Y:S08]  /*137c0*/  BRA.DIV UR4, `(.L_x_271) ;  /* 0x0000003a04407947 */ /* 0x000ff0000b800000 */
[----:B------:R-:W0:Y:S01]  /*137d0*/  SHFL.IDX PT, R2, R8, RZ, 0x181f ;  /* 0x00181fff08027589 */ /* 0x000e2200000e0000 */
[----:B------:R-:W-:Y:S01]  /*137e0*/  LOP3.LUT R23, R23, 0xfffffbff, RZ, 0xc0, !PT ;  /* 0xfffffbff17177812 */ /* 0x000fe200078ec0ff */
[----:B------:R-:W-:Y:S02]  /*137f0*/  IMAD.SHL.U32 R0, R32, 0x2, RZ ;  /* 0x0000000220007824 */ /* 0x000fe400078e00ff */
[----:B------:R-:W1:Y:S01]  /*13800*/  SHFL.IDX PT, R3, R10, RZ, 0x181f ;  /* 0x00181fff0a037589 */ /* 0x000e6200000e0000 */
[----:B------:R-:W-:Y:S01]  /*13810*/  @P2 LOP3.LUT R23, R23, 0x400, RZ, 0xfc, !PT ;  /* 0x0000040017172812 */ /* 0x000fe200078efcff */
[----:B------:R-:W-:Y:S02]  /*13820*/  IMAD R9, R9, 0x2, R22 ;  /* 0x0000000209097824 */ /* 0x000fe400078e0216 */
[----:B------:R-:W-:Y:S01]  /*13830*/  SHFL.IDX PT, R35, R10, 0x1, 0x181f ;  /* 0x00381f000a237f89 */ /* 0x000fe200000e0000 */
[C---:B------:R-:W-:Y:S02]  /*13840*/  LOP3.LUT P2, RZ, R23.reuse, 0x10, RZ, 0xc0, !PT ;  /* 0x0000001017ff7812 */ /* 0x040fe4000784c0ff */
[----:B------:R-:W-:-:S04]  /*13850*/  LOP3.LUT R23, R23, 0xfffffdff, RZ, 0xc0, !PT ;  /* 0xfffffdff17177812 */ /* 0x000fc800078ec0ff */
[----:B------:R-:W-:-:S04]  /*13860*/  @P1 LOP3.LUT R23, R23, 0x200, RZ, 0xfc, !PT ;  /* 0x0000020017171812 */ /* 0x000fc800078efcff */
[C---:B------:R-:W-:Y:S02]  /*13870*/  LOP3.LUT P1, RZ, R23.reuse, 0x8, RZ, 0xc0, !PT ;  /* 0x0000000817ff7812 */ /* 0x040fe4000782c0ff */
[----:B------:R-:W-:Y:S02]  /*13880*/  LOP3.LUT P6, RZ, R23, 0x4, RZ, 0xc0, !PT ;  /* 0x0000000417ff7812 */ /* 0x000fe400078cc0ff */
[----:B0-----:R-:W-:-:S05]  /*13890*/  IADD3 R2, P0, R2, R0, RZ ;  /* 0x0000000002027210 */ /* 0x001fca0007f1e0ff */
[----:B-1----:R-:W-:-:S05]  /*138a0*/  IMAD.X R3, RZ, RZ, R3, P0 ;  /* 0x000000ffff037224 */ /* 0x002fca00000e0603 */
[----:B------:R-:W-:Y:S04]  /*138b0*/  LDGSTS.E.BYPASS.LTC128B.128 [R9+0x24400], desc[UR36][R2.64], !P2 ;  /* 0x2440000002097fae */ /* 0x000fe8000d101d64 */
[----:B------:R-:W-:Y:S04]  /*138c0*/  LDGSTS.E.BYPASS.LTC128B.128 [R9+0x26c00], desc[UR36][R2.64+0x80], !P1 ;  /* 0x26c0008002097fae */ /* 0x000fe8000c901d64 */
[----:B------:R-:W-:Y:S04]  /*138d0*/  LDGSTS.E.BYPASS.LTC128B.128 [R9+0x29400], desc[UR36][R2.64+0x100], !P6 ;  /* 0x2940010002097fae */ /* 0x000fe8000f101d64 */
[----:B------:R0:W-:Y:S04]  /*138e0*/  LDGSTS.E.BYPASS.LTC128B.128 [R9+0x2bc00], desc[UR36][R2.64+0x180], !P5 ;  /* 0x2bc0018002097fae */ /* 0x0001e8000e901d64 */
[----:B0-----:R-:W0:Y:S02]  /*138f0*/  SHFL.IDX PT, R2, R8, 0x1, 0x181f ;  /* 0x00381f0008027f89 */ /* 0x001e2400000e0000 */
[----:B0-----:R-:W-:-:S05]  /*13900*/  IADD3 R2, P0, R2, R0, RZ ;  /* 0x0000000002027210 */ /* 0x001fca0007f1e0ff */
[----:B------:R-:W-:Y:S02]  /*13910*/  IMAD.X R3, RZ, RZ, R35, P0 ;  /* 0x000000ffff037224 */ /* 0x000fe400000e0623 */
[----:B------:R-:W-:Y:S04]  /*13920*/  SHFL.IDX PT, R35, R10, 0x2, 0x181f ;  /* 0x00581f000a237f89 */ /* 0x000fe800000e0000 */
        /* <DEDUP_REMOVED lines=15> */
[----:B------:R0:W1:Y:S04]  /*13a20*/  SHFL.IDX PT, R35, R10, 0x4, 0x181f ;  /* 0x00981f000a237f89 */ /* 0x00006800000e0000 */
[----:B------:R-:W-:Y:S01]  /*13a30*/  LDGSTS.E.BYPASS.LTC128B.128 [R9+0x25c00], desc[UR36][R2.64], !P2 ;  /* 0x25c0000002097fae */ /* 0x000fe2000d101d64 */
[----:B------:R-:W-:-:S03]  /*13a40*/  LOP3.LUT P2, RZ, R23, 0x400, RZ, 0xc0, !PT ;  /* 0x0000040017ff7812 */ /* 0x000fc6000784c0ff */
[----:B------:R-:W-:Y:S01]  /*13a50*/  LDGSTS.E.BYPASS.LTC128B.128 [R9+0x28400], desc[UR36][R2.64+0x80], !P1 ;  /* 0x2840008002097fae */ /* 0x000fe2000c901d64 */
[----:B------:R-:W-:-:S03]  /*13a60*/  LOP3.LUT P1, RZ, R23, 0x200, RZ, 0xc0, !PT ;  /* 0x0000020017ff7812 */ /* 0x000fc6000782c0ff */
[----:B------:R-:W-:Y:S04]  /*13a70*/  LDGSTS.E.BYPASS.LTC128B.128 [R9+0x2ac00], desc[UR36][R2.64+0x100], !P6 ;  /* 0x2ac0010002097fae */ /* 0x000fe8000f101d64 */
[----:B------:R2:W-:Y:S04]  /*13a80*/  LDGSTS.E.BYPASS.LTC128B.128 [R9+0x2d400], desc[UR36][R2.64+0x180], !P5 ;  /* 0x2d40018002097fae */ /* 0x0005e8000e901d64 */
[----:B-12---:R0:W2:Y:S02]  /*13a90*/  SHFL.IDX PT, R2, R8, 0x4, 0x181f ;  /* 0x00981f0008027f89 */ /* 0x0060a400000e0000 */
.L_x_361:
[----:B------:R-:W-:Y:S02]  /*13aa0*/  LOP3.LUT R23, R23, 0xfffffdff, RZ, 0xc0, !PT ;  /* 0xfffffdff17177812 */ /* 0x000fe400078ec0ff */
[----:B--2---:R-:W-:Y:S02]  /*13ab0*/  IADD3 R2, P0, R2, R0, RZ ;  /* 0x0000000002027210 */ /* 0x004fe40007f1e0ff */
[----:B------:R-:W-:-:S03]  /*13ac0*/  @P1 LOP3.LUT R23, R23, 0x200, RZ, 0xfc, !PT ;  /* 0x0000020017171812 */ /* 0x000fc600078efcff */
[----:B------:R-:W-:Y:S01]  /*13ad0*/  IMAD.X R3, RZ, RZ, R35, P0 ;  /* 0x000000ffff037224 */ /* 0x000fe200000e0623 */
[C---:B------:R-:W-:Y:S02]  /*13ae0*/  LOP3.LUT P1, RZ, R23.reuse, 0x10, RZ, 0xc0, !PT ;  /* 0x0000001017ff7812 */ /* 0x040fe4000782c0ff */
[C---:B------:R-:W-:Y:S02]  /*13af0*/  LOP3.LUT P0, RZ, R23.reuse, 0x8, RZ, 0xc0, !PT ;  /* 0x0000000817ff7812 */ /* 0x040fe4000780c0ff */
[----:B------:R-:W-:-:S09]  /*13b00*/  LOP3.LUT P6, RZ, R23, 0x4, RZ, 0xc0, !PT ;  /* 0x0000000417ff7812 */ /* 0x000fd200078cc0ff */
[----:B------:R-:W-:Y:S01]  /*13b10*/  @!PT LDS RZ, [RZ] ;  /* 0x00000000fffff984 */ /* 0x000fe20000000800 */
[----:B------:R-:W-:Y:S01]  /*13b20*/  @!PT LDS RZ, [RZ] ;  /* 0x00000000fffff984 */ /* 0x000fe20000000800 */
[----:B------:R-:W-:Y:S01]  /*13b30*/  @!PT LDS RZ, [RZ] ;  /* 0x00000000fffff984 */ /* 0x000fe20000000800 */
[----:B------:R1:W-:Y:S01]  /*13b40*/  LDGSTS.E.BYPASS.LTC128B.128 [R9+0x26400], desc[UR36][R2.64], !P1 ;  /* 0x2640000002097fae */ /* 0x0003e2000c901d64 */
[----:B------:R-:W-:-:S03]  /*13b50*/  LOP3.LUT P1, RZ, R23, 0x200, RZ, 0xc0, !PT ;  /* 0x0000020017ff7812 */ /* 0x000fc6000782c0ff */
[----:B------:R1:W-:Y:S01]  /*13b60*/  LDGSTS.E.BYPASS.LTC128B.128 [R9+0x28c00], desc[UR36][R2.64+0x80], !P0 ;  /* 0x28c0008002097fae */ /* 0x0003e2000c101d64 */
[----:B------:R-:W-:-:S03]  /*13b70*/  PLOP3.LUT P0, PT, PT, PT, PT, 0x80, 0x0 ;  /* 0x000000000000781c */ /* 0x000fc60003f0f070 */
[----:B------:R1:W-:Y:S04]  /*13b80*/  LDGSTS.E.BYPASS.LTC128B.128 [R9+0x2b400], desc[UR36][R2.64+0x100], !P6 ;  /* 0x2b40010002097fae */ /* 0x0003e8000f101d64 */
[----:B------:R1:W-:Y:S01]  /*13b90*/  LDGSTS.E.BYPASS.LTC128B.128 [R9+0x2dc00], desc[UR36][R2.64+0x180], !P5 ;  /* 0x2dc0018002097fae */ /* 0x0003e2000e901d64 */
[----:B------:R-:W-:-:S05]  /*13ba0*/  NOP ;  /* 0x0000000000007918 */ /* 0x000fca0000000000 */
.L_x_272:
        /* <DEDUP_REMOVED lines=10> */
.L_x_273:
[----:B------:R2:W-:Y:S01]  /*13c50*/  SYNCS.ARRIVE.TRANS64.A1T0 RZ, [R6+URZ+0x38830], RZ ;  /* 0x038830ff06ff79a7 */ /* 0x0005e2000810003f */
[----:B------:R-:W-:Y:S05]  /*13c60*/  @!P6 BRA `(.L_x_274) ;  /* 0x000000000004e947 */ /* 0x000fea0003800000 */
[----:B------:R-:W-:Y:S01]  /*13c70*/  BPT.TRAP 0x1 ;  /* 0x000000040000795c */ /* 0x000fe20000300000 */
.L_x_274:
[----:B-1----:R-:W-:Y:S01]  /*13c80*/  SHF.L.U32 R2, R17, 0x1f, RZ ;  /* 0x0000001f11027819 */ /* 0x002fe200000006ff */
[----:B--2---:R-:W-:Y:S01]  /*13c90*/  IMAD R6, R7, 0x8, R22 ;  /* 0x0000000807067824 */ /* 0x004fe200078e0216 */
[----:B------:R-:W-:Y:S03]  /*13ca0*/  BSSY B1, `(.L_x_275) ;  /* 0x0000003000017945 */ /* 0x000fe60003800000 */
[----:B------:R-:W1:Y:S02]  /*13cb0*/  SYNCS.PHASECHK.TRANS64.TRYWAIT P0, [R6+URZ+0x38860], R2 ;  /* 0x03886002060075a7 */ /* 0x000e64000800017f */
[----:B-1----:R-:W-:Y:S05]  /*13cc0*/  @!P0 BRA `(.L_x_276) ;  /* 0x0000003800c48947 */ /* 0x002fea0003800000 */
.L_x_362:
[----:B------:R-:W-:Y:S05]  /*13cd0*/  BSYNC B1 ;  /* 0x0000000000017941 */ /* 0x000fea0003800000 */
.L_x_275:
[----:B0-----:R-:W2:Y:S01]  /*13ce0*/  LDL R8, [R1] ;  /* 0x0000000001087983 */ /* 0x001ea20000100800 */
[----:B------:R-:W0:Y:S01]  /*13cf0*/  S2R R3, SR_TID.X ;  /* 0x0000000000037919 */ /* 0x000e220000002100 */
[----:B------:R-:W-:Y:S01]  /*13d00*/  UMOV UR4, 0xffffffff ;  /* 0xffffffff00047882 */ /* 0x000fe20000000000 */
[----:B------:R-:W-:Y:S01]  /*13d10*/  IMAD R7, R7, 0x5000, R31 ;  /* 0x0000500007077824 */ /* 0x000fe200078e021f */
[----:B0-----:R-:W-:-:S04]  /*13d20*/  LOP3.LUT R3, R3, 0x7f, RZ, 0xc0, !PT ;  /* 0x0000007f03037812 */ /* 0x001fc800078ec0ff */
[----:B------:R-:W-:Y:S01]  /*13d30*/  SHF.R.U32.HI R3, RZ, 0x3, R3 ;  /* 0x00000003ff037819 */ /* 0x000fe20000011603 */
[----:B--2---:R-:W-:-:S04]  /*13d40*/  IMAD R8, R29, -0x50, R8 ;  /* 0xffffffb01d087824 */ /* 0x004fc800078e0208 */
[----:B------:R-:W-:Y:S01]  /*13d50*/  IMAD.IADD R8, R8, 0x1, -R3 ;  /* 0x0000000108087824 */ /* 0x000fe200078e0a03 */
[----:B------:R-:W-:Y:S06]  /*13d60*/  BRA.DIV UR4, `(.L_x_277) ;  /* 0x0000003a04b07947 */ /* 0x000fec000b800000 */
[----:B-1----:R-:W0:Y:S01]  /*13d70*/  SHFL.IDX PT, R2, R18, RZ, 0x181f ;  /* 0x00181fff12027589 */ /* 0x002e2200000e0000 */
[----:B------:R-:W-:-:S03]  /*13d80*/  IMAD R7, R7, 0x2, R22 ;  /* 0x0000000207077824 */ /* 0x000fc600078e0216 */
[----:B------:R-:W1:Y:S04]  /*13d90*/  SHFL.IDX PT, R3, R24, RZ, 0x181f ;  /* 0x00181fff18037589 */ /* 0x000e6800000e0000 */
[----:B------:R-:W-:Y:S01]  /*13da0*/  SHFL.IDX PT, R14, R18, 0x4, 0x181f ;  /* 0x00981f00120e7f89 */ /* 0x000fe200000e0000 */
[----:B0-----:R-:W-:-:S05]  /*13db0*/  IADD3 R2, P0, R2, R0, RZ ;  /* 0x0000000002027210 */ /* 0x001fca0007f1e0ff */
[----:B-1----:R-:W-:Y:S01]  /*13dc0*/  IMAD.X R3, RZ, RZ, R3, P0 ;  /* 0x000000ffff037224 */ /* 0x002fe200000e0603 */
        /* <DEDUP_REMOVED lines=8> */
[----:B0-----:R-:W0:Y:S04]  /*13e50*/  SHFL.IDX PT, R2, R18, 0x1, 0x181f ;  /* 0x00381f0012027f89 */ /* 0x001e2800000e0000 */
[----:B------:R-:W1:Y:S01]  /*13e60*/  SHFL.IDX PT, R3, R24, 0x1, 0x181f ;  /* 0x00381f0018037f89 */ /* 0x000e6200000e0000 */
        /* <DEDUP_REMOVED lines=23> */
[----:B------:R-:W1:Y:S04]  /*13fe0*/  SHFL.IDX PT, R3, R24, 0x3, 0x181f ;  /* 0x00781f0018037f89 */ /* 0x000e6800000e0000 */
[----:B------:R-:W2:Y:S01]  /*13ff0*/  SHFL.IDX PT, R24, R24, 0x4, 0x181f ;  /* 0x00981f0018187f89 */ /* 0x000ea200000e0000 */
[----:B0-----:R-:W-:-:S04]  /*14000*/  IADD3 R2, P0, R2, R0, RZ ;  /* 0x0000000002027210 */ /* 0x001fc80007f1e0ff */
[----:B-1----:R-:W-:Y:S02]  /*14010*/  IADD3.X R3, RZ, R3, RZ, P0, !PT ;  /* 0x00000003ff037210 */ /* 0x002fe400007fe4ff */
[----:B------:R-:W-:-:S13]  /*14020*/  ISETP.LT.OR P0, PT, R8, 0x31, P4 ;  /* 0x000000310800780c */ /* 0x000fda0002701670 */
[----:B------:R0:W-:Y:S01]  /*14030*/  LDGSTS.E.BYPASS.LTC128B.128 [R7+0x1c00], desc[UR36][R2.64], !P0 ;  /* 0x01c0000002077fae */ /* 0x0001e2000c101d64 */
[----:B------:R-:W-:-:S13]  /*14040*/  ISETP.LT.OR P0, PT, R8, 0x31, P3 ;  /* 0x000000310800780c */ /* 0x000fda0001f01670 */
[----:B------:R0:W-:Y:S01]  /*14050*/  LDGSTS.E.BYPASS.LTC128B.128 [R7+0x4400], desc[UR36][R2.64+0x80], !P0 ;  /* 0x0440008002077fae */ /* 0x0001e2000c101d64 */
[----:B------:R-:W-:-:S13]  /*14060*/  ISETP.LT.OR P0, PT, R8, 0x31, P2 ;  /* 0x000000310800780c */ /* 0x000fda0001701670 */
[----:B------:R0:W-:Y:S01]  /*14070*/  LDGSTS.E.BYPASS.LTC128B.128 [R7+0x6c00], desc[UR36][R2.64+0x100], !P0 ;  /* 0x06c0010002077fae */ /* 0x0001e2000c101d64 */
[----:B------:R-:W-:-:S13]  /*14080*/  ISETP.LT.OR P0, PT, R8, 0x31, P1 ;  /* 0x000000310800780c */ /* 0x000fda0000f01670 */
[----:B--2---:R0:W-:Y:S02]  /*14090*/  LDGSTS.E.BYPASS.LTC128B.128 [R7+0x9400], desc[UR36][R2.64+0x180], !P0 ;  /* 0x0940018002077fae */ /* 0x0041e4000c101d64 */
.L_x_374:
[----:B01----:R-:W-:Y:S01]  /*140a0*/  IADD3 R2, P0, R14, R0, RZ ;  /* 0x000000000e027210 */ /* 0x003fe20007f1e0ff */
[----:B------:R-:W-:Y:S01]  /*140b0*/  ULDC.64 UR4, c[0x0][0x328] ;  /* 0x0000ca0000047ab9 */ /* 0x000fe20000000a00 */
[----:B------:R-:W-:Y:S01]  /*140c0*/  ULDC.64 UR6, c[0x0][0x318] ;  /* 0x0000c60000067ab9 */ /* 0x000fe20000000a00 */
[----:B------:R-:W-:Y:S02]  /*140d0*/  IMAD R20, R20, UR4, RZ ;  /* 0x0000000414147c24 */ /* 0x000fe4000f8e02ff */
[----:B------:R-:W-:Y:S01]  /*140e0*/  IMAD.X R3, RZ, RZ, R24, P0 ;  /* 0x000000ffff037224 */ /* 0x000fe200000e0618 */
[----:B------:R-:W-:Y:S01]  /*140f0*/  ISETP.LT.OR P0, PT, R8, 0x41, P4 ;  /* 0x000000410800780c */ /* 0x000fe20002701670 */
[----:B------:R-:W-:-:S12]  /*14100*/  IMAD R9, R5, UR5, R20 ;  /* 0x0000000505097c24 */ /* 0x000fd8000f8e0214 */
        /* <DEDUP_REMOVED lines=10> */
[----:B------:R-:W-:Y:S01]  /*141b0*/  NOP ;  /* 0x0000000000007918 */ /* 0x000fe20000000000 */
[----:B0-----:R-:W-:Y:S01]  /*141c0*/  IMAD.WIDE.U32 R2, R5, UR4, RZ ;  /* 0x0000000405027c25 */ /* 0x001fe2000f8e00ff */
[----:B------:R-:W-:-:S03]  /*141d0*/  ULDC.64 UR4, c[0x0][0x338] ;  /* 0x0000ce0000047ab9 */ /* 0x000fc60000000a00 */
[----:B------:R-:W-:Y:S02]  /*141e0*/  IMAD.IADD R3, R3, 0x1, R9 ;  /* 0x0000000103037824 */ /* 0x000fe400078e0209 */
[----:B------:R-:W-:Y:S02]  /*141f0*/  IMAD R21, R21, UR4, RZ ;  /* 0x0000000415157c24 */ /* 0x000fe4000f8e02ff */
[----:B------:R-:W-:-:S04]  /*14200*/  IMAD.WIDE.U32 R2, R4, UR4, R2 ;  /* 0x0000000404027c25 */ /* 0x000fc8000f8e0002 */
[----:B------:R-:W-:Y:S01]  /*14210*/  IMAD R21, R4, UR5, R21 ;  /* 0x0000000504157c24 */ /* 0x000fe2000f8e0215 */
[----:B------:R-:W-:-:S03]  /*14220*/  ULDC.64 UR4, c[0x0][0x330] ;  /* 0x0000cc0000047ab9 */ /* 0x000fc60000000a00 */
[----:B------:R-:W-:Y:S02]  /*14230*/  IMAD.IADD R3, R3, 0x1, R21 ;  /* 0x0000000103037824 */ /* 0x000fe400078e0215 */
[----:B------:R-:W-:-:S04]  /*14240*/  IMAD.WIDE.U32 R2, R25, UR4, R2 ;  /* 0x0000000419027c25 */ /* 0x000fc8000f8e0002 */
[----:B------:R-:W-:Y:S01]  /*14250*/  IMAD R3, R25, UR5, R3 ;  /* 0x0000000519037c24 */ /* 0x000fe2000f8e0203 */
[----:B------:R-:W-:-:S04]  /*14260*/  LEA R18, P0, R2, UR6, 0x1 ;  /* 0x0000000602127c11 */ /* 0x000fc8000f8008ff */
[----:B------:R-:W-:Y:S02]  /*14270*/  LEA.HI.X R24, R2, UR7, R3, 0x1, P0 ;  /* 0x0000000702187c11 */ /* 0x000fe400080f0c03 */
[----:B------:R-:W-:-:S13]  /*14280*/  PLOP3.LUT P0, PT, PT, PT, PT, 0x80, 0x0 ;  /* 0x000000000000781c */ /* 0x000fda0003f0f070 */
.L_x_278:
        /* <DEDUP_REMOVED lines=10> */
.L_x_279:
[----:B------:R-:W2:Y:S01]  /*14330*/  LDL R2, [R1+0x4] ;  /* 0x0000040001027983 */ /* 0x000ea20000100800 */
[----:B------:R3:W-:Y:S01]  /*14340*/  SYNCS.ARRIVE.TRANS64.A1T0 RZ, [R6+URZ+0x38850], RZ ;  /* 0x038850ff06ff79a7 */ /* 0x0007e2000810003f */
[C---:B------:R-:W-:Y:S02]  /*14350*/  VIADD R0, R26.reuse, 0xffffffff ;  /* 0xffffffff1a007836 */ /* 0x040fe40000000000 */
[----:B------:R-:W-:Y:S02]  /*14360*/  IMAD.MOV.U32 R17, RZ, RZ, R28 ;  /* 0x000000ffff117224 */ /* 0x000fe400078e001c */
[----:B------:R-:W-:Y:S02]  /*14370*/  IMAD.MOV.U32 R7, RZ, RZ, R27 ;  /* 0x000000ffff077224 */ /* 0x000fe400078e001b */
[----:B------:R-:W-:Y:S01]  /*14380*/  IMAD.MOV.U32 R29, RZ, RZ, R26 ;  /* 0x000000ffff1d7224 */ /* 0x000fe200078e001a */
[----:B--2---:R-:W-:-:S13]  /*14390*/  ISETP.GT.AND P0, PT, R26, R2, PT ;  /* 0x000000021a00720c */ /* 0x004fda0003f04270 */
[----:B---3--:R-:W-:Y:S05]  /*143a0*/  @P0 BRA `(.L_x_280) ;  /* 0xffffffec00ec0947 */ /* 0x008fea000383ffff */
.L_x_267:
[----:B------:R-:W-:Y:S05]  /*143b0*/  BSYNC B0 ;  /* 0x0000000000007941 */ /* 0x000fea0003800000 */
.L_x_266:
[----:B------:R-:W3:Y:S01]  /*143c0*/  S2R R2, SR_TID.X ;  /* 0x0000000000027919 */ /* 0x000ee20000002100 */
[----:B------:R-:W-:Y:S01]  /*143d0*/  BSSY B0, `(.L_x_281) ;  /* 0x0000010000007945 */ /* 0x000fe20003800000 */
[----:B---3--:R-:W-:-:S04]  /*143e0*/  LOP3.LUT R2, R2, 0x7f, RZ, 0xc0, !PT ;  /* 0x0000007f02027812 */ /* 0x008fc800078ec0ff */
[----:B------:R-:W-:-:S13]  /*143f0*/  ISETP.NE.AND P0, PT, R2, RZ, PT ;  /* 0x000000ff0200720c */ /* 0x000fda0003f05270 */
[----:B------:R-:W-:Y:S05]  /*14400*/  @P0 BRA `(.L_x_282) ;  /* 0x0000000000300947 */ /* 0x000fea0003800000 */
[----:B------:R-:W3:Y:S01]  /*14410*/  S2R R5, SR_LANEID ;  /* 0x0000000000057919 */ /* 0x000ee20000000000 */
[----:B------:R-:W-:Y:S01]  /*14420*/  VOTEU.ANY UR4, UPT, PT ;  /* 0x0000000000047886 */ /* 0x000fe200038e0100 */
[----:B0-----:R-:W0:Y:S01]  /*14430*/  LDC.64 R2, c[0x0][0xc60] ;  /* 0x00031800ff027b82 */ /* 0x001e220000000a00 */
[----:B------:R-:W3:Y:S02]  /*14440*/  FLO.U32 R0, UR4 ;  /* 0x0000000400007d00 */ /* 0x000ee400080e0000 */
[----:B---3--:R-:W-:-:S06]  /*14450*/  ISETP.EQ.U32.AND P0, PT, R0, R5, PT ;  /* 0x000000050000720c */ /* 0x008fcc0003f02070 */
[----:B------:R-:W0:Y:S07]  /*14460*/  POPC R5, UR4 ;  /* 0x0000000400057d09 */ /* 0x000e2e0008000000 */
[----:B0-----:R-:W3:Y:S01]  /*14470*/  @P0 ATOMG.E.ADD.STRONG.GPU PT, R3, desc[UR36][R2.64], R5 ;  /* 0x00000005020309a8 */ /* 0x001ee200081ee1e4 */
[----:B------:R-:W0:Y:S02]  /*14480*/  S2R R4, SR_LTMASK ;  /* 0x0000000000047919 */ /* 0x000e240000003900 */
[----:B0-----:R-:W-:-:S04]  /*14490*/  LOP3.LUT R4, R4, UR4, RZ, 0xc0, !PT ;  /* 0x0000000404047c12 */ /* 0x001fc8000f8ec0ff */
[----:B--2---:R-:W0:Y:S01]  /*144a0*/  POPC R7, R4 ;  /* 0x0000000400077309 */ /* 0x004e220000000000 */
[----:B---3--:R-:W0:Y:S02]  /*144b0*/  SHFL.IDX PT, R0, R3, R0, 0x1f ;  /* 0x00001f0003007589 */ /* 0x008e2400000e0000 */
[----:B0-----:R-:W-:-:S07]  /*144c0*/  IADD3 R16, R0, UR39, R7 ;  /* 0x0000002700107c10 */ /* 0x001fce000fffe007 */
.L_x_282:
[----:B------:R-:W-:Y:S05]  /*144d0*/  BSYNC B0 ;  /* 0x0000000000007941 */ /* 0x000fea0003800000 */
.L_x_281:
[----:B------:R-:W-:-:S13]  /*144e0*/  LOP3.LUT P0, RZ, R23, 0x20, RZ, 0xc0, !PT ;  /* 0x0000002017ff7812 */ /* 0x000fda000780c0ff */
[----:B------:R-:W-:Y:S05]  /*144f0*/  @!P0 BRA `(.L_x_283) ;  /* 0x0000000000048947 */ /* 0x000fea0003800000 */
[----:B------:R-:W-:Y:S01]  /*14500*/  BPT.TRAP 0x1 ;  /* 0x000000040000795c */ /* 0x000fe20000300000 */
.L_x_283:
[----:B------:R-:W3:Y:S01]  /*14510*/  LDL.LU R0, [R1] ;  /* 0x0000000001007983 */ /* 0x000ee20000300800 */
[----:B------:R-:W-:Y:S01]  /*14520*/  IMAD R4, R27, 0x8, R22 ;  /* 0x000000081b047824 */ /* 0x000fe200078e0216 */
[----:B0-----:R-:W-:Y:S01]  /*14530*/  SHF.L.U32 R3, R28, 0x1f, RZ ;  /* 0x0000001f1c037819 */ /* 0x001fe200000006ff */
[----:B------:R-:W-:Y:S03]  /*14540*/  BSSY B0, `(.L_x_284) ;  /* 0x0000004000007945 */ /* 0x000fe60003800000 */
[----:B------:R-:W0:Y:S01]  /*14550*/  SYNCS.PHASECHK.TRANS64.TRYWAIT P0, [R4+URZ+0x38860], R3 ;  /* 0x03886003040075a7 */ /* 0x000e22000800017f */
[----:B---3--:R-:W-:Y:S01]  /*14560*/  IMAD R5, R26, -0x50, R0 ;  /* 0xffffffb01a057824 */ /* 0x008fe200078e0200 */
[----:B0-----:R-:W-:Y:S06]  /*14570*/  @!P0 BRA `(.L_x_285) ;  /* 0x0000003800848947 */ /* 0x001fec0003800000 */
.L_x_375:
[----:B------:R-:W-:Y:S05]  /*14580*/  BSYNC B0 ;  /* 0x0000000000007941 */ /* 0x000fea0003800000 */
.L_x_284:
[----:B------:R-:W3:Y:S01]  /*14590*/  S2R R0, SR_TID.X ;  /* 0x0000000000007919 */ /* 0x000ee20000002100 */
[----:B------:R-:W-:Y:S01]  /*145a0*/  UMOV UR4, 0xffffffff ;  /* 0xffffffff00047882 */ /* 0x000fe20000000000 */
[----:B--2---:R-:W-:Y:S01]  /*145b0*/  IMAD R7, R27, 0x5000, R31 ;  /* 0x000050001b077824 */ /* 0x004fe200078e021f */
[----:B---3--:R-:W-:-:S04]  /*145c0*/  LOP3.LUT R0, R0, 0x7f, RZ, 0xc0, !PT ;  /* 0x0000007f00007812 */ /* 0x008fc800078ec0ff */
[----:B------:R-:W-:-:S05]  /*145d0*/  SHF.R.U32.HI R0, RZ, 0x3, R0 ;  /* 0x00000003ff007819 */ /* 0x000fca0000011600 */
[----:B------:R-:W-:Y:S01]  /*145e0*/  IMAD.IADD R5, R5, 0x1, -R0 ;  /* 0x0000000105057824 */ /* 0x000fe200078e0a00 */
[----:B------:R-:W-:Y:S06]  /*145f0*/  BRA.DIV UR4, `(.L_x_286) ;  /* 0x0000003a04787947 */ /* 0x000fec000b800000 */
[----:B-1----:R-:W1:Y:S01]  /*14600*/  SHFL.IDX PT, R14, R18, RZ, 0x181f ;  /* 0x00181fff120e7589 */ /* 0x002e6200000e0000 */
[----:B------:R-:W-:Y:S01]  /*14610*/  ULDC UR4, c[0x0][0x2f4] ;  /* 0x0000bd0000047ab9 */ /* 0x000fe20000000800 */
[C---:B------:R-:W-:Y:S01]  /*14620*/  IMAD.SHL.U32 R8, R32.reuse, 0x2, RZ ;  /* 0x0000000220087824 */ /* 0x040fe200078e00ff */
[----:B------:R-:W-:Y:S01]  /*14630*/  ISETP.GE.AND P3, PT, R32, UR4, PT ;  /* 0x0000000420007c0c */ /* 0x000fe2000bf66270 */
[----:B0-----:R-:W0:Y:S01]  /*14640*/  SHFL.IDX PT, R3, R24, RZ, 0x181f ;  /* 0x00181fff18037589 */ /* 0x001e2200000e0000 */
[----:B------:R-:W-:Y:S01]  /*14650*/  ISETP.GE.AND P2, PT, R37, UR4, PT ;  /* 0x0000000425007c0c */ /* 0x000fe2000bf46270 */
[----:B------:R-:W-:Y:S01]  /*14660*/  IMAD R0, R7, 0x2, R22 ;  /* 0x0000000207007824 */ /* 0x000fe200078e0216 */
[----:B------:R-:W-:Y:S01]  /*14670*/  ISETP.LT.OR P4, PT, R5, 0x1, P3 ;  /* 0x000000010500780c */ /* 0x000fe20001f81670 */
[----:B------:R-:W-:Y:S01]  /*14680*/  SHFL.IDX PT, R7, R24, 0x1, 0x181f ;  /* 0x00381f0018077f89 */ /* 0x000fe200000e0000 */
[----:B------:R-:W-:-:S03]  /*14690*/  ISETP.GE.AND P1, PT, R36, UR4, PT ;  /* 0x0000000424007c0c */ /* 0x000fc6000bf26270 */
[----:B------:R-:W-:Y:S01]  /*146a0*/  SHFL.IDX PT, R9, R24, 0x2, 0x181f ;  /* 0x00581f0018097f89 */ /* 0x000fe200000e0000 */
[----:B-1----:R-:W-:-:S03]  /*146b0*/  IADD3 R2, P0, R14, R8, RZ ;  /* 0x000000080e027210 */ /* 0x002fc60007f1e0ff */
[----:B------:R-:W1:Y:S02]  /*146c0*/  SHFL.IDX PT, R14, R18, 0x1, 0x181f ;  /* 0x00381f00120e7f89 */ /* 0x000e6400000e0000 */
[----:B0-----:R-:W-:Y:S01]  /*146d0*/  IMAD.X R3, RZ, RZ, R3, P0 ;  /* 0x000000ffff037224 */ /* 0x001fe200000e0603 */
[----:B------:R-:W-:-:S04]  /*146e0*/  ISETP.LT.OR P0, PT, R5, 0x1, P2 ;  /* 0x000000010500780c */ /* 0x000fc80001701670 */
[----:B------:R-:W-:Y:S01]  /*146f0*/  LDGSTS.E.BYPASS.LTC128B.128 [R0+0x400], desc[UR36][R2.64], !P4 ;  /* 0x0040000002007fae */ /* 0x000fe2000e101d64 */
[----:B------:R-:W-:-:S08]  /*14700*/  ISETP.LT.OR P4, PT, R5, 0x1, P1 ;  /* 0x000000010500780c */ /* 0x000fd00000f81670 */
[----:B------:R-:W-:Y:S01]  /*14710*/  LDGSTS.E.BYPASS.LTC128B.128 [R0+0x2c00], desc[UR36][R2.64+0x80], !P0 ;  /* 0x02c0008002007fae */ /* 0x000fe2000c101d64 */
[----:B------:R-:W-:-:S04]  /*14720*/  ISETP.GE.AND P0, PT, R34, UR4, PT ;  /* 0x0000000422007c0c */ /* 0x000fc8000bf06270 */
[----:B------:R-:W-:Y:S01]  /*14730*/  LDGSTS.E.BYPASS.LTC128B.128 [R0+0x5400], desc[UR36][R2.64+0x100], !P4 ;  /* 0x0540010002007fae */ /* 0x000fe2000e101d64 */
[----:B------:R-:W-:-:S13]  /*14740*/  ISETP.LT.OR P4, PT, R5, 0x1, P0 ;  /* 0x000000010500780c */ /* 0x000fda0000781670 */
[----:B------:R0:W-:Y:S01]  /*14750*/  LDGSTS.E.BYPASS.LTC128B.128 [R0+0x7c00], desc[UR36][R2.64+0x180], !P4 ;  /* 0x07c0018002007fae */ /* 0x0001e2000e101d64 */
[----:B-1----:R-:W-:-:S03]  /*14760*/  IADD3 R6, P4, R14, R8, RZ ;  /* 0x000000080e067210 */ /* 0x002fc60007f9e0ff */
[----:B------:R-:W0:Y:S02]  /*14770*/  SHFL.IDX PT, R14, R18, 0x2, 0x181f ;  /* 0x00581f00120e7f89 */ /* 0x000e2400000e0000 */
[----:B------:R-:W-:Y:S01]  /*14780*/  IMAD.X R7, RZ, RZ, R7, P4 ;  /* 0x000000ffff077224 */ /* 0x000fe200020e0607 */
[----:B------:R-:W-:-:S13]  /*14790*/  ISETP.LT.OR P4, PT, R5, 0x11, P3 ;  /* 0x000000110500780c */ /* 0x000fda0001f81670 */
[----:B------:R-:W-:Y:S01]  /*147a0*/  LDGSTS.E.BYPASS.LTC128B.128 [R0+0xc00], desc[UR36][R6.64], !P4 ;  /* 0x00c0000006007fae */ /* 0x000fe2000e101d64 */
[----:B------:R-:W-:-:S13]  /*147b0*/  ISETP.LT.OR P4, PT, R5, 0x11, P2 ;  /* 0x000000110500780c */ /* 0x000fda0001781670 */
[----:B------:R-:W-:Y:S01]  /*147c0*/  LDGSTS.E.BYPASS.LTC128B.128 [R0+0x3400], desc[UR36][R6.64+0x80], !P4 ;  /* 0x0340008006007fae */ /* 0x000fe2000e101d64 */
[----:B------:R-:W-:-:S13]  /*147d0*/  ISETP.LT.OR P4, PT, R5, 0x11, P1 ;  /* 0x000000110500780c */ /* 0x000fda0000f81670 */
[----:B------:R-:W-:Y:S01]  /*147e0*/  LDGSTS.E.BYPASS.LTC128B.128 [R0+0x5c00], desc[UR36][R6.64+0x100], !P4 ;  /* 0x05c0010006007fae */ /* 0x000fe2000e101d64 */
[----:B------:R-:W-:-:S13]  /*147f0*/  ISETP.LT.OR P4, PT, R5, 0x11, P0 ;  /* 0x000000110500780c */ /* 0x000fda0000781670 */
[----:B------:R-:W-:Y:S01]  /*14800*/  LDGSTS.E.BYPASS.LTC128B.128 [R0+0x8400], desc[UR36][R6.64+0x180], !P4 ;  /* 0x0840018006007fae */ /* 0x000fe2000e101d64 */
[----:B0-----:R-:W-:-:S03]  /*14810*/  IADD3 R2, P4, R14, R8, RZ ;  /* 0x000000080e027210 */ /* 0x001fc60007f9e0ff */
[----:B------:R-:W0:Y:S02]  /*14820*/  SHFL.IDX PT, R14, R18, 0x3, 0x181f ;  /* 0x00781f00120e7f89 */ /* 0x000e2400000e0000 */
[----:B------:R-:W-:Y:S01]  /*14830*/  IMAD.X R3, RZ, RZ, R9, P4 ;  /* 0x000000ffff037224 */ /* 0x000fe200020e0609 */
[C---:B------:R-:W-:Y:S01]  /*14840*/  ISETP.LT.OR P4, PT, R5.reuse, 0x21, P3 ;  /* 0x000000210500780c */ /* 0x040fe20001f81670 */
[----:B------:R-:W1:Y:S04]  /*14850*/  SHFL.IDX PT, R9, R24, 0x3, 0x181f ;  /* 0x00781f0018097f89 */ /* 0x000e6800000e0000 */
[----:B------:R-:W2:Y:S08]  /*14860*/  SHFL.IDX PT, R24, R24, 0x4, 0x181f ;  /* 0x00981f0018187f89 */ /* 0x000eb000000e0000 */
[----:B------:R-:W-:Y:S01]  /*14870*/  LDGSTS.E.BYPASS.LTC128B.128 [R0+0x1400], desc[UR36][R2.64], !P4 ;  /* 0x0140000002007fae */ /* 0x000fe2000e101d64 */
[----:B------:R-:W-:-:S13]  /*14880*/  ISETP.LT.OR P4, PT, R5, 0x21, P2 ;  /* 0x000000210500780c */ /* 0x000fda0001781670 */
[----:B------:R-:W-:Y:S01]  /*14890*/  LDGSTS.E.BYPASS.LTC128B.128 [R0+0x3c00], desc[UR36][R2.64+0x80], !P4 ;  /* 0x03c0008002007fae */ /* 0x000fe2000e101d64 */
[----:B------:R-:W-:-:S13]  /*148a0*/  ISETP.LT.OR P4, PT, R5, 0x21, P1 ;  /* 0x000000210500780c */ /* 0x000fda0000f81670 */
[----:B------:R-:W-:Y:S01]  /*148b0*/  LDGSTS.E.BYPASS.LTC128B.128 [R0+0x6400], desc[UR36][R2.64+0x100], !P4 ;  /* 0x0640010002007fae */ /* 0x000fe2000e101d64 */
[----:B------:R-:W-:-:S13]  /*148c0*/  ISETP.LT.OR P4, PT, R5, 0x21, P0 ;  /* 0x000000210500780c */ /* 0x000fda0000781670 */
[----:B------:R0:W-:Y:S02]  /*148d0*/  LDGSTS.E.BYPASS.LTC128B.128 [R0+0x8c00], desc[UR36][R2.64+0x180], !P4 ;  /* 0x08c0018002007fae */ /* 0x0001e4000e101d64 */
[----:B0-----:R-:W-:Y:S02]  /*148e0*/  IADD3 R2, P4, R14, R8, RZ ;  /* 0x000000080e027210 */ /* 0x001fe40007f9e0ff */
[----:B------:R3:W4:Y:S03]  /*148f0*/  SHFL.IDX PT, R14, R18, 0x4, 0x181f ;  /* 0x00981f00120e7f89 */ /* 0x00072600000e0000 */
[----:B-1----:R-:W-:Y:S01]  /*14900*/  IMAD.X R3, RZ, RZ, R9, P4 ;  /* 0x000000ffff037224 */ /* 0x002fe200020e0609 */
        /* <DEDUP_REMOVED lines=8> */
.L_x_387:
[C---:B------:R-:W-:Y:S02]  /*14990*/  ISETP.LT.OR P3, PT, R5.reuse, 0x41, P3 ;  /* 0x000000410500780c */ /* 0x040fe40001f61670 */
[C---:B------:R-:W-:Y:S02]  /*149a0*/  ISETP.LT.OR P2, PT, R5.reuse, 0x41, P2 ;  /* 0x000000410500780c */ /* 0x040fe40001741670 */
[C---:B------:R-:W-:Y:S02]  /*149b0*/  ISETP.LT.OR P1, PT, R5.reuse, 0x41, P1 ;  /* 0x000000410500780c */ /* 0x040fe40000f21670 */
[----:B0--3--:R-:W-:Y:S02]  /*149c0*/  IADD3 R2, P4, R14, R8, RZ ;  /* 0x000000080e027210 */ /* 0x009fe40007f9e0ff */
[----:B------:R-:W-:-:S03]  /*149d0*/  ISETP.LT.OR P0, PT, R5, 0x41, P0 ;  /* 0x000000410500780c */ /* 0x000fc60000701670 */
[----:B------:R-:W-:-:S05]  /*149e0*/  IMAD.X R3, RZ, RZ, R24, P4 ;  /* 0x000000ffff037224 */ /* 0x000fca00020e0618 */
        /* <DEDUP_REMOVED lines=9> */
.L_x_287:
        /* <DEDUP_REMOVED lines=10> */
.L_x_288:
[----:B------:R1:W-:Y:S01]  /*14b20*/  SYNCS.ARRIVE.TRANS64.A1T0 RZ, [R4+URZ+0x38850], RZ ;  /* 0x038850ff04ff79a7 */ /* 0x0003e2000810003f */
[----:B------:R-:W-:-:S05]  /*14b30*/  VIADD R27, R27, 0x1 ;  /* 0x000000011b1b7836 */ /* 0x000fca0000000000 */
[----:B------:R-:W-:-:S04]  /*14b40*/  ISETP.NE.AND P0, PT, R27, 0x2, PT ;  /* 0x000000021b00780c */ /* 0x000fc80003f05270 */
[----:B0-----:R-:W-:Y:S02]  /*14b50*/  SEL R3, RZ, 0x1, P0 ;  /* 0x00000001ff037807 */ /* 0x001fe40000000000 */
[----:B------:R-:W-:Y:S02]  /*14b60*/  SEL R27, R27, RZ, P0 ;  /* 0x000000ff1b1b7207 */ /* 0x000fe40000000000 */
[----:B-1----:R-:W-:-:S07]  /*14b70*/  LOP3.LUT R28, R28, R3, RZ, 0x3c, !PT ;  /* 0x000000031c1c7212 */ /* 0x002fce00078e3cff */
.L_x_243:
[----:B------:R-:W-:Y:S05]  /*14b80*/  BSYNC B7 ;  /* 0x0000000000077941 */ /* 0x000fea0003800000 */
.L_x_241:
[----:B------:R-:W-:-:S13]  /*14b90*/  LOP3.LUT P0, RZ, R23, 0x100, RZ, 0xc0, !PT ;  /* 0x0000010017ff7812 */ /* 0x000fda000780c0ff */
[----:B------:R-:W-:Y:S05]  /*14ba0*/  @!P0 BRA `(.L_x_289) ;  /* 0x0000000000248947 */ /* 0x000fea0003800000 */
[----:B------:R-:W-:Y:S05]  /*14bb0*/  WARPSYNC.ALL ;  /* 0x0000000000007948 */ /* 0x000fea0003800000 */
[----:B------:R-:W0:Y:S08]  /*14bc0*/  S2UR UR5, SR_CgaCtaId ;  /* 0x00000000000579c3 */ /* 0x000e300000008800 */
[----:B------:R-:W-:Y:S06]  /*14bd0*/  BAR.SYNC.DEFER_BLOCKING 0x5, 0x180 ;  /* 0x0146000000007b1d */ /* 0x000fec0000010000 */
[----:B------:R-:W-:-:S02]  /*14be0*/  UMOV UR4, 0x400 ;  /* 0x0000040000047882 */ /* 0x000fc40000000000 */
[----:B0-----:R-:W-:-:S06]  /*14bf0*/  ULEA UR4, UR5, UR4, 0x18 ;  /* 0x0000000405047291 */ /* 0x001fcc000f8ec03f */
[----:B------:R-:W-:-:S05]  /*14c00*/  IMAD.U32 R22, RZ, RZ, UR4 ;  /* 0x00000004ff167e24 */ /* 0x000fca000f8e00ff */
[----:B------:R0:W1:Y:S01]  /*14c10*/  LDS.128 R16, [R22+0x388d0] ;  /* 0x0388d00016107984 */ /* 0x0000620000000c00 */
[----:B------:R-:W-:Y:S06]  /*14c20*/  BAR.ARV 0x4, 0x180 ;  /* 0x0106000000007b1d */ /* 0x000fec0000002000 */
[----:B------:R-:W-:Y:S05]  /*14c30*/  BRA `(.L_x_290) ;  /* 0x0000000800d07947 */ /* 0x000fea0003800000 */
.L_x_289:
[----:B------:R-:W0:Y:S01]  /*14c40*/  S2R R9, SR_TID.X ;  /* 0x0000000000097919 */ /* 0x000e220000002100 */
[----:B------:R-:W-:Y:S01]  /*14c50*/  UMOV UR4, 0xffffffff ;  /* 0xffffffff00047882 */ /* 0x000fe20000000000 */
[----:B0-----:R-:W-:-:S04]  /*14c60*/  LOP3.LUT R9, R9, 0x1f, RZ, 0xc0, !PT ;  /* 0x0000001f09097812 */ /* 0x001fc800078ec0ff */
[----:B------:R-:W-:Y:S01]  /*14c70*/  ISETP.NE.AND P0, PT, R9, 0x1f, PT ;  /* 0x0000001f0900780c */ /* 0x000fe20003f05270 */
[----:B------:R-:W-:-:S12]  /*14c80*/  BRA.DIV UR4, `(.L_x_291) ;  /* 0x0000003a04d87947 */ /* 0x000fd8000b800000 */
[----:B------:R-:W-:Y:S01]  /*14c90*/  IMAD.IADD R7, R19, 0x1, R9 ;  /* 0x0000000113077824 */ /* 0x000fe200078e0209 */
[----:B------:R-:W-:-:S04]  /*14ca0*/  ULDC UR4, c[0x0][0xc3c] ;  /* 0x00030f0000047ab9 */ /* 0x000fc80000000800 */
[----:B------:R-:W-:-:S13]  /*14cb0*/  ISETP.GE.OR P1, PT, R7, UR4, !P0 ;  /* 0x0000000407007c0c */ /* 0x000fda000c726670 */
[----:B------:R-:W0:Y:S08]  /*14cc0*/  @!P1 LDC.64 R2, c[0x0][0xc80] ;  /* 0x00032000ff029b82 */ /* 0x000e300000000a00 */
[----:B------:R-:W1:Y:S01]  /*14cd0*/  @!P1 LDC.64 R4, c[0x0][0xc78] ;  /* 0x00031e00ff049b82 */ /* 0x000e620000000a00 */
[----:B0-----:R-:W-:-:S05]  /*14ce0*/  @!P1 IMAD.WIDE R2, R7, 0x4, R2 ;  /* 0x0000000407029825 */ /* 0x001fca00078e0202 */
[----:B------:R1:W2:Y:S02]  /*14cf0*/  @!P1 LDG.E R6, desc[UR36][R2.64] ;  /* 0x0000002402069981 */ /* 0x0002a4000c1e1900 */
[----:B-1----:R-:W-:-:S05]  /*14d00*/  @!P1 IMAD.WIDE R2, R7, 0x4, R4 ;  /* 0x0000000407029825 */ /* 0x002fca00078e0204 */
[----:B------:R-:W3:Y:S01]  /*14d10*/  @!P1 LDG.E R5, desc[UR36][R2.64] ;  /* 0x0000002402059981 */ /* 0x000ee2000c1e1900 */
[----:B------:R-:W-:Y:S01]  /*14d20*/  IMAD.MOV.U32 R7, RZ, RZ, RZ ;  /* 0x000000ffff077224 */ /* 0x000fe200078e00ff */
[C---:B------:R-:W-:Y:S01]  /*14d30*/  ISETP.GE.U32.AND P2, PT, R9.reuse, 0x2, PT ;  /* 0x000000020900780c */ /* 0x040fe20003f46070 */
[----:B------:R-:W-:Y:S01]  /*14d40*/  IMAD.MOV.U32 R4, RZ, RZ, RZ ;  /* 0x000000ffff047224 */ /* 0x000fe200078e00ff */
[C---:B------:R-:W-:Y:S01]  /*14d50*/  ISETP.GE.U32.AND P3, PT, R9.reuse, 0x4, PT ;  /* 0x000000040900780c */ /* 0x040fe20003f66070 */
[----:B------:R-:W-:Y:S01]  /*14d60*/  SHFL.IDX PT, R0, R16, RZ, 0x1f ;  /* 0x00001fff10007589 */ /* 0x000fe200000e0000 */
[C---:B------:R-:W-:Y:S02]  /*14d70*/  ISETP.GE.U32.AND P4, PT, R9.reuse, 0x8, PT ;  /* 0x000000080900780c */ /* 0x040fe40003f86070 */
[----:B------:R-:W-:Y:S01]  /*14d80*/  ISETP.GE.U32.AND P5, PT, R9, 0x10, PT ;  /* 0x000000100900780c */ /* 0x000fe20003fa6070 */
[----:B------:R-:W-:Y:S01]  /*14d90*/  SHFL.IDX PT, R8, R16, 0x1, 0x1f ;  /* 0x00201f0010087f89 */ /* 0x000fe200000e0000 */
[----:B--2---:R-:W-:-:S02]  /*14da0*/  @!P1 IMAD.MOV.U32 R7, RZ, RZ, R6 ;  /* 0x000000ffff079224 */ /* 0x004fc400078e0006 */
[----:B------:R-:W-:Y:S02]  /*14db0*/  IMAD.MOV.U32 R6, RZ, RZ, RZ ;  /* 0x000000ffff067224 */ /* 0x000fe400078e00ff */
[----:B---3--:R-:W-:Y:S01]  /*14dc0*/  @!P1 IMAD.MOV.U32 R4, RZ, RZ, R5 ;  /* 0x000000ffff049224 */ /* 0x008fe200078e0005 */
[----:B------:R-:W-:-:S03]  /*14dd0*/  ISETP.NE.AND P1, PT, R9, RZ, PT ;  /* 0x000000ff0900720c */ /* 0x000fc60003f25270 */
[----:B------:R-:W-:-:S05]  /*14de0*/  IMAD R13, R4, R7, RZ ;  /* 0x00000007040d7224 */ /* 0x000fca00078e02ff */
        /* <DEDUP_REMOVED lines=15> */
[----:B------:R0:W1:Y:S02]  /*14ee0*/  SHFL.IDX PT, R14, R2, 0x1f, 0x1f ;  /* 0x03e01f00020e7f89 */ /* 0x00006400000e0000 */
.L_x_397:
[----:B------:R-:W-:Y:S02]  /*14ef0*/  ULDC UR4, c[0x0][0xc38] ;  /* 0x00030e0000047ab9 */ /* 0x000fe40000000800 */
[----:B------:R-:W-:-:S04]  /*14f00*/  IMAD.U32 R5, RZ, RZ, UR4 ;  /* 0x00000004ff057e24 */ /* 0x000fc8000f8e00ff */
[----:B-1----:R-:W-:-:S04]  /*14f10*/  IMAD R14, R14, R5, RZ ;  /* 0x000000050e0e7224 */ /* 0x002fc800078e02ff */
[----:B------:R-:W-:-:S05]  /*14f20*/  IMAD.IADD R9, R8, 0x1, R14 ;  /* 0x0000000108097824 */ /* 0x000fca00078e020e */
[----:B------:R-:W-:-:S13]  /*14f30*/  ISETP.GT.AND P6, PT, R9, R0, PT ;  /* 0x000000000900720c */ /* 0x000fda0003fc4270 */
[----:B------:R-:W-:Y:S05]  /*14f40*/  @P6 BRA `(.L_x_292) ;  /* 0x0000000000a46947 */ /* 0x000fea0003800000 */
.L_x_295:
[----:B0-----:R-:W0:Y:S01]  /*14f50*/  LDC R2, c[0x0][0xc3c] ;  /* 0x00030f00ff027b82 */ /* 0x001e220000000800 */
[----:B------:R-:W-:-:S05]  /*14f60*/  VIADD R19, R19, 0x1f ;  /* 0x0000001f13137836 */ /* 0x000fca0000000000 */
[----:B0-----:R-:W-:-:S13]  /*14f70*/  ISETP.GE.AND P6, PT, R19, R2, PT ;  /* 0x000000021300720c */ /* 0x001fda0003fc6270 */
[----:B------:R-:W-:Y:S05]  /*14f80*/  @P6 BRA `(.L_x_293) ;  /* 0x0000000400b86947 */ /* 0x000fea0003800000 */
[----:B------:R-:W0:Y:S01]  /*14f90*/  S2R R3, SR_TID.X ;  /* 0x0000000000037919 */ /* 0x000e220000002100 */
[----:B------:R-:W-:Y:S01]  /*14fa0*/  IMAD.MOV.U32 R7, RZ, RZ, RZ ;  /* 0x000000ffff077224 */ /* 0x000fe200078e00ff */
[----:B0-----:R-:W-:-:S05]  /*14fb0*/  LOP3.LUT R3, R3, 0x1f, RZ, 0xc0, !PT ;  /* 0x0000001f03037812 */ /* 0x001fca00078ec0ff */
[----:B------:R-:W-:-:S05]  /*14fc0*/  IMAD.IADD R11, R19, 0x1, R3 ;  /* 0x00000001130b7824 */ /* 0x000fca00078e0203 */
[----:B------:R-:W-:-:S13]  /*14fd0*/  ISETP.GE.OR P6, PT, R11, R2, !P0 ;  /* 0x000000020b00720c */ /* 0x000fda00047c6670 */
[----:B------:R-:W0:Y:S08]  /*14fe0*/  @!P6 LDC.64 R2, c[0x0][0xc80] ;  /* 0x00032000ff02eb82 */ /* 0x000e300000000a00 */
[----:B------:R-:W1:Y:S01]  /*14ff0*/  @!P6 LDC.64 R4, c[0x0][0xc78] ;  /* 0x00031e00ff04eb82 */ /* 0x000e620000000a00 */
[----:B0-----:R-:W-:-:S05]  /*15000*/  @!P6 IMAD.WIDE R2, R11, 0x4, R2 ;  /* 0x000000040b02e825 */ /* 0x001fca00078e0202 */
[----:B------:R1:W2:Y:S02]  /*15010*/  @!P6 LDG.E R7, desc[UR36][R2.64] ;  /* 0x000000240207e981 */ /* 0x0002a4000c1e1900 */
[----:B-1----:R-:W-:-:S04]  /*15020*/  @!P6 IMAD.WIDE R2, R11, 0x4, R4 ;  /* 0x000000040b02e825 */ /* 0x002fc800078e0204 */
[----:B------:R-:W-:-:S06]  /*15030*/  IMAD.MOV.U32 R4, RZ, RZ, RZ ;  /* 0x000000ffff047224 */ /* 0x000fcc00078e00ff */
[----:B------:R-:W2:Y:S01]  /*15040*/  @!P6 LDG.E R4, desc[UR36][R2.64] ;  /* 0x000000240204e981 */ /* 0x000ea2000c1e1900 */
[----:B------:R-:W-:Y:S01]  /*15050*/  UMOV UR4, 0xffffffff ;  /* 0xffffffff00047882 */ /* 0x000fe20000000000 */
[----:B--2---:R-:W-:Y:S02]  /*15060*/  IMAD R13, R4, R7, RZ ;  /* 0x00000007040d7224 */ /* 0x004fe400078e02ff */
[----:B------:R-:W-:Y:S05]  /*15070*/  BRA.DIV UR4, `(.L_x_294) ;  /* 0x0000003e04187947 */ /* 0x000fea000b800000 */
        /* <DEDUP_REMOVED lines=16> */
.L_x_405:
[----:B------:R-:W-:Y:S02]  /*15180*/  ULDC UR4, c[0x0][0xc38] ;  /* 0x00030e0000047ab9 */ /* 0x000fe40000000800 */
[----:B------:R-:W-:-:S04]  /*15190*/  IMAD.U32 R5, RZ, RZ, UR4 ;  /* 0x00000004ff057e24 */ /* 0x000fc8000f8e00ff */
[----:B-1----:R-:W-:-:S04]  /*151a0*/  IMAD R14, R14, R5, RZ ;  /* 0x000000050e0e7224 */ /* 0x002fc800078e02ff */
[----:B------:R-:W-:-:S05]  /*151b0*/  IMAD.IADD R9, R14, 0x1, R9 ;  /* 0x000000010e097824 */ /* 0x000fca00078e0209 */
[----:B------:R-:W-:-:S13]  /*151c0*/  ISETP.GT.AND P6, PT, R9, R0, PT ;  /* 0x000000000900720c */ /* 0x000fda0003fc4270 */
[----:B------:R-:W-:Y:S05]  /*151d0*/  @!P6 BRA `(.L_x_295) ;  /* 0xfffffffc005ce947 */ /* 0x000fea000383ffff */
.L_x_292:
[----:B------:R-:W-:Y:S01]  /*151e0*/  IMAD.IADD R9, R9, 0x1, -R14 ;  /* 0x0000000109097824 */ /* 0x000fe200078e0a0e */
[----:B------:R-:W-:-:S03]  /*151f0*/  UMOV UR4, 0xffffffff ;  /* 0xffffffff00047882 */ /* 0x000fc60000000000 */
[----:B------:R-:W-:-:S05]  /*15200*/  IMAD R3, R2, R5, R9 ;  /* 0x0000000502037224 */ /* 0x000fca00078e0209 */
[----:B------:R-:W-:Y:S01]  /*15210*/  ISETP.GT.AND P6, PT, R3, R0, PT ;  /* 0x000000000300720c */ /* 0x000fe20003fc4270 */
[----:B------:R-:W-:-:S12]  /*15220*/  BRA.DIV UR4, `(.L_x_296) ;  /* 0x0000003e04647947 */ /* 0x000fd8000b800000 */
[----:B------:R-:W-:-:S04]  /*15230*/  VOTE.ANY R3, PT, !P6 ;  /* 0x0000000000037806 */ /* 0x000fc800070e0100 */
[----:B------:R-:W1:Y:S02]  /*15240*/  POPC R8, R3 ;  /* 0x0000000300087309 */ /* 0x000e640000000000 */
[----:B-1----:R1:W2:Y:S04]  /*15250*/  SHFL.IDX PT, R7, R7, R8, 0x1f ;  /* 0x00001f0807077589 */ /* 0x0022a800000e0000 */
[----:B------:R1:W3:Y:S02]  /*15260*/  SHFL.IDX PT, R4, R4, R8, 0x1f ;  /* 0x00001f0804047589 */ /* 0x0002e400000e0000 */
.L_x_410:
[----:B------:R-:W-:-:S13]  /*15270*/  ISETP.NE.AND P0, PT, R3, RZ, PT ;  /* 0x000000ff0300720c */ /* 0x000fda0003f05270 */
[----:B------:R-:W-:Y:S05]  /*15280*/  @!P0 BRA `(.L_x_297) ;  /* 0x0000000000108947 */ /* 0x000fea0003800000 */
[----:B------:R-:W-:Y:S01]  /*15290*/  UMOV UR4, 0xffffffff ;  /* 0xffffffff00047882 */ /* 0x000fe20000000000 */
[----:B------:R-:W-:Y:S02]  /*152a0*/  VIADD R12, R8, 0xffffffff ;  /* 0xffffffff080c7836 */ /* 0x000fe40000000000 */
[----:B------:R-:W-:Y:S05]  /*152b0*/  BRA.DIV UR4, `(.L_x_298) ;  /* 0x0000003e049c7947 */ /* 0x000fea000b800000 */
[----:B------:R4:W0:Y:S02]  /*152c0*/  SHFL.IDX PT, R6, R2, R12, 0x1f ;  /* 0x00001f0c02067589 */ /* 0x00082400000e0000 */
.L_x_297:
[----:B--2---:R-:W-:Y:S01]  /*152d0*/  IABS R10, R7 ;  /* 0x00000007000a7213 */ /* 0x004fe20000000000 */
[----:B0-----:R-:W-:Y:S01]  /*152e0*/  IMAD R16, R6, R5, R9 ;  /* 0x0000000506107224 */ /* 0x001fe200078e0209 */
[----:B---3--:R-:W-:Y:S01]  /*152f0*/  IABS R5, R4 ;  /* 0x0000000400057213 */ /* 0x008fe20000000000 */
[----:B------:R-:W-:Y:S01]  /*15300*/  IMAD.IADD R19, R8, 0x1, R19 ;  /* 0x0000000108137824 */ /* 0x000fe200078e0213 */
[----:B------:R-:W0:Y:S01]  /*15310*/  I2F.RP R11, R10 ;  /* 0x0000000a000b7306 */ /* 0x000e220000209400 */
[----:B------:R-:W-:-:S07]  /*15320*/  IMAD.IADD R0, R0, 0x1, -R16 ;  /* 0x0000000100007824 */ /* 0x000fce00078e0a10 */
[----:B----4-:R-:W2:Y:S08]  /*15330*/  I2F.RP R12, R5 ;  /* 0x00000005000c7306 */ /* 0x010eb00000209400 */
[----:B0-----:R-:W0:Y:S08]  /*15340*/  MUFU.RCP R11, R11 ;  /* 0x0000000b000b7308 */ /* 0x001e300000001000 */
[----:B--2---:R-:W-:Y:S01]  /*15350*/  MUFU.RCP R12, R12 ;  /* 0x0000000c000c7308 */ /* 0x004fe20000001000 */
[----:B0-----:R-:W-:-:S07]  /*15360*/  IADD3 R2, R11, 0xffffffe, RZ ;  /* 0x0ffffffe0b027810 */ /* 0x001fce0007ffe0ff */
[----:B------:R0:W2:Y:S02]  /*15370*/  F2I.FTZ.U32.TRUNC.NTZ R3, R2 ;  /* 0x0000000200037305 */ /* 0x0000a4000021f000 */
[----:B0-----:R-:W-:Y:S02]  /*15380*/  IMAD.MOV.U32 R2, RZ, RZ, RZ ;  /* 0x000000ffff027224 */ /* 0x001fe400078e00ff */
[----:B--2---:R-:W-:-:S04]  /*15390*/  IMAD.MOV R9, RZ, RZ, -R3 ;  /* 0x000000ffff097224 */ /* 0x004fc800078e0a03 */
[----:B------:R-:W-:-:S04]  /*153a0*/  IMAD R9, R9, R10, RZ ;  /* 0x0000000a09097224 */ /* 0x000fc800078e02ff */
[----:B------:R-:W-:Y:S01]  /*153b0*/  IMAD.HI.U32 R3, R3, R9, R2 ;  /* 0x0000000903037227 */ /* 0x000fe200078e0002 */
[----:B------:R-:W-:Y:S02]  /*153c0*/  IABS R2, R7 ;  /* 0x0000000700027213 */ /* 0x000fe40000000000 */
[----:B------:R-:W-:-:S03]  /*153d0*/  IABS R9, R0 ;  /* 0x0000000000097213 */ /* 0x000fc60000000000 */
[----:B------:R-:W-:Y:S02]  /*153e0*/  IMAD.MOV R2, RZ, RZ, -R2 ;  /* 0x000000ffff027224 */ /* 0x000fe400078e0a02 */
[----:B------:R-:W-:-:S04]  /*153f0*/  IMAD.HI.U32 R6, R3, R9, RZ ;  /* 0x0000000903067227 */ /* 0x000fc800078e00ff */
[----:B------:R-:W-:Y:S02]  /*15400*/  VIADD R3, R12, 0xffffffe ;  /* 0x0ffffffe0c037836 */ /* 0x000fe40000000000 */
[----:B------:R-:W-:-:S04]  /*15410*/  IMAD R9, R6, R2, R9 ;  /* 0x0000000206097224 */ /* 0x000fc800078e0209 */
[----:B------:R-:W0:Y:S01]  /*15420*/  F2I.FTZ.U32.TRUNC.NTZ R3, R3 ;  /* 0x0000000300037305 */ /* 0x000e22000021f000 */
[----:B------:R-:W-:-:S13]  /*15430*/  ISETP.GT.U32.AND P1, PT, R10, R9, PT ;  /* 0x000000090a00720c */ /* 0x000fda0003f24070 */
[----:B------:R-:W-:Y:S02]  /*15440*/  @!P1 IMAD.IADD R9, R9, 0x1, -R10 ;  /* 0x0000000109099824 */ /* 0x000fe400078e0a0a */
[----:B0-----:R-:W-:Y:S02]  /*15450*/  IMAD.MOV R2, RZ, RZ, -R3 ;  /* 0x000000ffff027224 */ /* 0x001fe400078e0a03 */
[----:B------:R-:W-:Y:S01]  /*15460*/  @!P1 VIADD R6, R6, 0x1 ;  /* 0x0000000106069836 */ /* 0x000fe20000000000 */
[----:B------:R-:W-:Y:S01]  /*15470*/  ISETP.GE.U32.AND P0, PT, R9, R10, PT ;  /* 0x0000000a0900720c */ /* 0x000fe20003f06070 */
[----:B------:R-:W-:Y:S01]  /*15480*/  IMAD R9, R2, R5, RZ ;  /* 0x0000000502097224 */ /* 0x000fe200078e02ff */
[----:B------:R-:W-:Y:S01]  /*15490*/  ISETP.NE.AND P1, PT, R7, RZ, PT ;  /* 0x000000ff0700720c */ /* 0x000fe20003f25270 */
[----:B------:R-:W-:-:S04]  /*154a0*/  IMAD.MOV.U32 R2, RZ, RZ, RZ ;  /* 0x000000ffff027224 */ /* 0x000fc800078e00ff */
[----:B------:R-:W-:Y:S01]  /*154b0*/  IMAD.HI.U32 R9, R3, R9, R2 ;  /* 0x0000000903097227 */ /* 0x000fe200078e0002 */
[----:B------:R-:W-:Y:S02]  /*154c0*/  LOP3.LUT R2, R0, R7, RZ, 0x3c, !PT ;  /* 0x0000000700027212 */ /* 0x000fe400078e3cff */
[----:B------:R-:W-:Y:S02]  /*154d0*/  IABS R3, R4 ;  /* 0x0000000400037213 */ /* 0x000fe40000000000 */
[----:B------:R-:W-:Y:S01]  /*154e0*/  ISETP.GE.AND P2, PT, R2, RZ, PT ;  /* 0x000000ff0200720c */ /* 0x000fe20003f46270 */
[----:B------:R-:W-:Y:S02]  /*154f0*/  @P0 VIADD R6, R6, 0x1 ;  /* 0x0000000106060836 */ /* 0x000fe40000000000 */
[----:B------:R-:W-:-:S10]  /*15500*/  IMAD.MOV R3, RZ, RZ, -R3 ;  /* 0x000000ffff037224 */ /* 0x000fd400078e0a03 */
[----:B------:R-:W-:Y:S01]  /*15510*/  @!P2 IMAD.MOV R6, RZ, RZ, -R6 ;  /* 0x000000ffff06a224 */ /* 0x000fe200078e0a06 */
[----:B------:R-:W-:-:S04]  /*15520*/  @!P1 LOP3.LUT R6, RZ, R7, RZ, 0x33, !PT ;  /* 0x00000007ff069212 */ /* 0x000fc800078e33ff */
[-C--:B------:R-:W-:Y:S01]  /*15530*/  IABS R2, R6.reuse ;  /* 0x0000000600027213 */ /* 0x080fe20000000000 */
[----:B------:R-:W-:-:S04]  /*15540*/  IMAD R7, R7, R6, RZ ;  /* 0x0000000607077224 */ /* 0x000fc800078e02ff */
[----:B------:R-:W-:-:S04]  /*15550*/  IMAD.HI.U32 R9, R9, R2, RZ ;  /* 0x0000000209097227 */ /* 0x000fc800078e00ff */
[----:B------:R-:W-:Y:S02]  /*15560*/  IMAD R2, R9, R3, R2 ;  /* 0x0000000309027224 */ /* 0x000fe400078e0202 */
[----:B------:R-:W-:-:S03]  /*15570*/  IMAD.IADD R17, R0, 0x1, -R7 ;  /* 0x0000000100117824 */ /* 0x000fc600078e0a07 */
[----:B------:R-:W-:-:S13]  /*15580*/  ISETP.GT.U32.AND P1, PT, R5, R2, PT ;  /* 0x000000020500720c */ /* 0x000fda0003f24070 */
[----:B------:R-:W-:Y:S02]  /*15590*/  @!P1 IMAD.IADD R2, R2, 0x1, -R5 ;  /* 0x0000000102029824 */ /* 0x000fe400078e0a05 */
[----:B------:R-:W-:Y:S01]  /*155a0*/  @!P1 VIADD R9, R9, 0x1 ;  /* 0x0000000109099836 */ /* 0x000fe20000000000 */
[----:B------:R-:W-:Y:S02]  /*155b0*/  ISETP.NE.AND P1, PT, R4, RZ, PT ;  /* 0x000000ff0400720c */ /* 0x000fe40003f25270 */
[----:B------:R-:W-:Y:S02]  /*155c0*/  ISETP.GE.U32.AND P0, PT, R2, R5, PT ;  /* 0x000000050200720c */ /* 0x000fe40003f06070 */
[----:B------:R-:W-:-:S04]  /*155d0*/  LOP3.LUT R2, R6, R4, RZ, 0x3c, !PT ;  /* 0x0000000406027212 */ /* 0x000fc800078e3cff */
[----:B------:R-:W-:-:S07]  /*155e0*/  ISETP.GE.AND P2, PT, R2, RZ, PT ;  /* 0x000000ff0200720c */ /* 0x000fce0003f46270 */
[----:B------:R-:W-:-:S06]  /*155f0*/  @P0 VIADD R9, R9, 0x1 ;  /* 0x0000000109090836 */ /* 0x000fcc0000000000 */
[----:B------:R-:W-:Y:S01]  /*15600*/  @!P2 IMAD.MOV R9, RZ, RZ, -R9 ;  /* 0x000000ffff09a224 */ /* 0x000fe200078e0a09 */
[----:B------:R-:W-:-:S05]  /*15610*/  @!P1 LOP3.LUT R9, RZ, R4, RZ, 0x33, !PT ;  /* 0x00000004ff099212 */ /* 0x000fca00078e33ff */
[--C-:B------:R-:W-:Y:S02]  /*15620*/  IMAD.MOV R3, RZ, RZ, -R9.reuse ;  /* 0x000000ffff037224 */ /* 0x100fe400078e0a09 */
[C---:B------:R-:W-:Y:S02]  /*15630*/  IMAD R9, R4.reuse, 0x1000000, R9 ;  /* 0x0100000004097824 */ /* 0x040fe400078e0209 */
[----:B------:R-:W-:-:S04]  /*15640*/  IMAD R18, R4, R3, R6 ;  /* 0x0000000304127224 */ /* 0x000fc800078e0206 */
[----:B------:R-:W-:Y:S01]  /*15650*/  IMAD R18, R18, 0x10000, R9 ;  /* 0x0001000012127824 */ /* 0x000fe200078e0209 */
[----:B------:R-:W-:Y:S06]  /*15660*/  BRA `(.L_x_299) ;  /* 0x00000000001c7947 */ /* 0x000fec0003800000 */
.L_x_293:
[----:B------:R-:W-:Y:S01]  /*15670*/  UMOV UR4, URZ ;  /* 0x0000003f00047c82 */ /* 0x000fe20008000000 */
[----:B------:R-:W-:Y:S01]  /*15680*/  UMOV UR5, URZ ;  /* 0x0000003f00057c82 */ /* 0x000fe20008000000 */
[----:B------:R-:W-:Y:S01]  /*15690*/  ULDC UR6, c[0x0][0xc3c] ;  /* 0x00030f0000067ab9 */ /* 0x000fe20000000800 */
[----:B------:R-:W-:Y:S02]  /*156a0*/  IMAD.MOV.U32 R16, RZ, RZ, R0 ;  /* 0x000000ffff107224 */ /* 0x000fe400078e0000 */
[----:B------:R-:W-:Y:S02]  /*156b0*/  IMAD.U32 R17, RZ, RZ, UR4 ;  /* 0x00000004ff117e24 */ /* 0x000fe4000f8e00ff */
[----:B------:R-:W-:Y:S02]  /*156c0*/  IMAD.U32 R18, RZ, RZ, UR5 ;  /* 0x00000005ff127e24 */ /* 0x000fe4000f8e00ff */
[----:B------:R-:W-:-:S07]  /*156d0*/  IMAD.U32 R19, RZ, RZ, UR6 ;  /* 0x00000006ff137e24 */ /* 0x000fce000f8e00ff */
.L_x_299:
[----:B------:R-:W0:Y:S01]  /*156e0*/  S2R R0, SR_TID.X ;  /* 0x0000000000007919 */ /* 0x000e220000002100 */
[----:B------:R-:W-:Y:S05]  /*156f0*/  WARPSYNC.ALL ;  /* 0x0000000000007948 */ /* 0x000fea0003800000 */
[----:B------:R-:W-:Y:S01]  /*15700*/  BAR.SYNC.DEFER_BLOCKING 0x4, 0x180 ;  /* 0x0106000000007b1d */ /* 0x000fe20000010000 */
[----:B0-----:R-:W-:-:S04]  /*15710*/  LOP3.LUT R0, R0, 0x1f, RZ, 0xc0, !PT ;  /* 0x0000001f00007812 */ /* 0x001fc800078ec0ff */
[----:B------:R-:W-:-:S13]  /*15720*/  ISETP.NE.AND P0, PT, R0, RZ, PT ;  /* 0x000000ff0000720c */ /* 0x000fda0003f05270 */
[----:B------:R-:W0:Y:S01]  /*15730*/  @!P0 S2R R3, SR_CgaCtaId ;  /* 0x0000000000038919 */ /* 0x000e220000008800 */
[----:B------:R-:W-:-:S04]  /*15740*/  @!P0 MOV R0, 0x400 ;  /* 0x0000040000008802 */ /* 0x000fc80000000f00 */
[----:B0-----:R-:W-:-:S05]  /*15750*/  @!P0 LEA R22, R3, R0, 0x18 ;  /* 0x0000000003168211 */ /* 0x001fca00078ec0ff */
[----:B------:R2:W-:Y:S01]  /*15760*/  @!P0 STS.128 [R22+0x388d0], R16 ;  /* 0x0388d01016008388 */ /* 0x0005e20000000c00 */
[----:B------:R-:W-:Y:S06]  /*15770*/  BAR.ARV 0x5, 0x180 ;  /* 0x0146000000007b1d */ /* 0x000fec0000002000 */
.L_x_290:
[----:B------:R-:W-:Y:S02]  /*15780*/  ULDC UR4, c[0x0][0xc3c] ;  /* 0x00030f0000047ab9 */ /* 0x000fe40000000800 */
[----:B-1----:R-:W-:-:S13]  /*15790*/  ISETP.GE.AND P0, PT, R19, UR4, PT ;  /* 0x0000000413007c0c */ /* 0x002fda000bf06270 */
[----:B------:R-:W-:Y:S05]  /*157a0*/  @!P0 BRA `(.L_x_300) ;  /* 0xffffffb400548947 */ /* 0x000fea000383ffff */
[----:B------:R-:W-:Y:S05]  /*157b0*/  BSYNC B8 ;  /* 0x0000000000087941 */ /* 0x000fea0003800000 */
.L_x_235:
[----:B------:R-:W3:Y:S01]  /*157c0*/  LDL.LU R0, [R1+0x28] ;  /* 0x0000280001007983 */ /* 0x000ee20000300800 */
[----:B------:R-:W-:Y:S01]  /*157d0*/  BSSY B0, `(.L_x_301) ;  /* 0x000000b000007945 */ /* 0x000fe20003800000 */
[----:B------:R-:W4:Y:S01]  /*157e0*/  S2R R5, SR_CgaCtaId ;  /* 0x0000000000057919 */ /* 0x000f220000008800 */
[----:B---3--:R-:W-:-:S05]  /*157f0*/  VIADD R0, R0, 0x1 ;  /* 0x0000000100007836 */ /* 0x008fca0000000000 */
[----:B-1----:R-:W-:-:S04]  /*15800*/  LEA.HI R2, R0, R0, RZ, 0x1 ;  /* 0x0000000000027211 */ /* 0x002fc800078f08ff */
[----:B------:R-:W-:Y:S02]  /*15810*/  LOP3.LUT R3, R2, 0xfffffffe, RZ, 0xc0, !PT ;  /* 0xfffffffe02037812 */ /* 0x000fe400078ec0ff */
[----:B------:R-:W-:-:S03]  /*15820*/  MOV R2, 0x400 ;  /* 0x0000040000027802 */ /* 0x000fc60000000f00 */
[----:B------:R-:W-:Y:S01]  /*15830*/  IMAD.IADD R0, R0, 0x1, -R3 ;  /* 0x0000000100007824 */ /* 0x000fe200078e0a03 */
[----:B----4-:R-:W-:-:S04]  /*15840*/  LEA R4, R5, R2, 0x18 ;  /* 0x0000000205047211 */ /* 0x010fc800078ec0ff */
[----:B------:R-:W-:-:S04]  /*15850*/  SHF.L.U32 R0, R0, 0x1f, RZ ;  /* 0x0000001f00007819 */ /* 0x000fc800000006ff */
[----:B------:R-:W1:Y:S02]  /*15860*/  SYNCS.PHASECHK.TRANS64.TRYWAIT P0, [R4+URZ+0x38820], R0 ;  /* 0x03882000040075a7 */ /* 0x000e64000800017f */
[----:B-1----:R-:W-:Y:S05]  /*15870*/  @!P0 BRA `(.L_x_302) ;  /* 0x0000003800548947 */ /* 0x002fea0003800000 */
.L_x_413:
[----:B------:R-:W-:Y:S05]  /*15880*/  BSYNC B0 ;  /* 0x0000000000007941 */ /* 0x000fea0003800000 */
.L_x_301:
[----:B------:R-:W-:-:S03]  /*15890*/  UMOV UR4, 0xffffffff ;  /* 0xffffffff00047882 */ /* 0x000fc60000000000 */
[----:B------:R-:W-:Y:S05]  /*158a0*/  BRA.DIV UR4, `(.L_x_303) ;  /* 0x0000003a045c7947 */ /* 0x000fea000b800000 */
[----:B-1----:R-:W1:Y:S02]  /*158b0*/  S2R R0, SR_TID.X ;  /* 0x0000000000007919 */ /* 0x002e640000002100 */
[----:B-1----:R-:W-:-:S04]  /*158c0*/  SHF.R.U32.HI R0, RZ, 0x5, R0 ;  /* 0x00000005ff007819 */ /* 0x002fc80000011600 */
[----:B------:R-:W-:-:S05]  /*158d0*/  LOP3.LUT R0, R0, 0x3, RZ, 0xc0, !PT ;  /* 0x0000000300007812 */ /* 0x000fca00078ec0ff */
[----:B------:R1:W3:Y:S02]  /*158e0*/  SHFL.IDX PT, R14, R0, RZ, 0x1f ;  /* 0x00001fff000e7589 */ /* 0x0002e400000e0000 */
.L_x_416:
[----:B---3--:R-:W-:Y:S01]  /*158f0*/  ISETP.NE.AND P0, PT, R14, RZ, PT ;  /* 0x000000ff0e00720c */ /* 0x008fe20003f05270 */
[----:B------:R-:W-:-:S12]  /*15900*/  BSSY B0, `(.L_x_304) ;  /* 0x0000026000007945 */ /* 0x000fd80003800000 */
[----:B------:R-:W-:Y:S05]  /*15910*/  @P0 BRA `(.L_x_305) ;  /* 0x0000000000900947 */ /* 0x000fea0003800000 */
[----:B------:R-:W-:-:S03]  /*15920*/  UMOV UR4, 0xffffffff ;  /* 0xffffffff00047882 */ /* 0x000fc60000000000 */
[----:B------:R-:W-:Y:S05]  /*15930*/  BRA.DIV UR4, `(.L_x_306) ;  /* 0x0000003a046c7947 */ /* 0x000fea000b800000 */
[----:B------:R-:W-:-:S13]  /*15940*/  ELECT P6, URZ, PT ;  /* 0x00000000003f782f */ /* 0x000fda00038c0000 */
.L_x_419:
[----:B------:R-:W-:Y:S05]  /*15950*/  @!P6 BRA `(.L_x_305) ;  /* 0x000000000080e947 */ /* 0x000fea0003800000 */
[----:B-1----:R-:W3:Y:S02]  /*15960*/  LDL R0, [R1+0x50] ;  /* 0x0000500001007983 */ /* 0x002ee40000100800 */
[----:B---3--:R-:W-:-:S13]  /*15970*/  R2UR UR4, R0 ;  /* 0x00000000000472ca */ /* 0x008fda00000e0000 */
[----:B------:R-:W-:-:S06]  /*15980*/  ULOP3.LUT UR4, UR4, 0x2, URZ, 0xfc, !UPT ;  /* 0x0000000204047892 */ /* 0x000fcc000f8efc3f */
[----:B------:R-:W-:-:S05]  /*15990*/  IMAD.U32 R0, RZ, RZ, UR4 ;  /* 0x00000004ff007e24 */ /* 0x000fca000f8e00ff */
[----:B------:R-:W-:-:S13]  /*159a0*/  ISETP.NE.AND P0, PT, R0, 0x3, PT ;  /* 0x000000030000780c */ /* 0x000fda0003f05270 */
[----:B------:R-:W-:Y:S05]  /*159b0*/  @!P0 BRA `(.L_x_307) ;  /* 0x0000000000048947 */ /* 0x000fea0003800000 */
[----:B------:R-:W-:Y:S01]  /*159c0*/  BPT.TRAP 0x1 ;  /* 0x000000040000795c */ /* 0x000fe20000300000 */
.L_x_307:
[C---:B------:R-:W-:Y:S01]  /*159d0*/  IMAD R5, R27.reuse, 0x8, R4 ;  /* 0x000000081b057824 */ /* 0x040fe200078e0204 */
[----:B------:R-:W-:Y:S01]  /*159e0*/  SHF.L.U32 R0, R28, 0x1f, RZ ;  /* 0x0000001f1c007819 */ /* 0x000fe200000006ff */
[----:B------:R-:W-:-:S03]  /*159f0*/  VIADD R27, R27, 0x1 ;  /* 0x000000011b1b7836 */ /* 0x000fc60000000000 */
[----:B------:R-:W1:Y:S02]  /*15a00*/  SYNCS.PHASECHK.TRANS64.TRYWAIT P1, [R5+URZ+0x38840], R0 ;  /* 0x03884000050075a7 */ /* 0x000e64000802017f */
[----:B------:R-:W-:-:S04]  /*15a10*/  ISETP.NE.AND P2, PT, R27, 0x2, PT ;  /* 0x000000021b00780c */ /* 0x000fc80003f45270 */
[----:B------:R-:W-:Y:S01]  /*15a20*/  SEL R3, RZ, 0x1, P2 ;  /* 0x00000001ff037807 */ /* 0x000fe20001000000 */
[----:B-1----:R-:W-:Y:S08]  /*15a30*/  @!P1 BRA `(.L_x_308) ;  /* 0x00000038004c9947 */ /* 0x002ff00003800000 */
.L_x_420:
[----:B------:R-:W-:Y:S02]  /*15a40*/  SEL R27, R27, RZ, P2 ;  /* 0x000000ff1b1b7207 */ /* 0x000fe40001000000 */
[----:B------:R-:W-:Y:S01]  /*15a50*/  LOP3.LUT R2, R28, R3, RZ, 0x3c, !PT ;  /* 0x000000031c027212 */ /* 0x000fe200078e3cff */
[----:B------:R-:W-:Y:S06]  /*15a60*/  @!P0 BRA `(.L_x_309) ;  /* 0x0000000000048947 */ /* 0x000fec0003800000 */
[----:B------:R-:W-:Y:S01]  /*15a70*/  BPT.TRAP 0x1 ;  /* 0x000000040000795c */ /* 0x000fe20000300000 */
.L_x_309:
[----:B------:R-:W-:Y:S01]  /*15a80*/  IMAD R27, R27, 0x8, R4 ;  /* 0x000000081b1b7824 */ /* 0x000fe200078e0204 */
[----:B------:R-:W-:-:S04]  /*15a90*/  SHF.L.U32 R2, R2, 0x1f, RZ ;  /* 0x0000001f02027819 */ /* 0x000fc800000006ff */
[----:B------:R-:W3:Y:S02]  /*15aa0*/  SYNCS.PHASECHK.TRANS64.TRYWAIT P1, [R27+URZ+0x38840], R2 ;  /* 0x038840021b0075a7 */ /* 0x000ee4000802017f */
[----:B---3--:R-:W-:Y:S05]  /*15ab0*/  @!P1 BRA `(.L_x_310) ;  /* 0x0000003800409947 */ /* 0x008fea0003800000 */
.L_x_421:
[----:B------:R-:W-:Y:S05]  /*15ac0*/  @!P0 BRA `(.L_x_311) ;  /* 0x0000000000048947 */ /* 0x000fea0003800000 */
[----:B------:R-:W-:Y:S01]  /*15ad0*/  BPT.TRAP 0x1 ;  /* 0x000000040000795c */ /* 0x000fe20000300000 */
.L_x_311:
[----:B------:R-:W4:Y:S02]  /*15ae0*/  SYNCS.PHASECHK.TRANS64.TRYWAIT P1, [R5+URZ+0x38860], R0 ;  /* 0x03886000050075a7 */ /* 0x000f24000802017f */
[----:B----4-:R-:W-:Y:S05]  /*15af0*/  @!P1 BRA `(.L_x_312) ;  /* 0x0000003800449947 */ /* 0x010fea0003800000 */
.L_x_422:
[----:B------:R-:W-:Y:S05]  /*15b00*/  @!P0 BRA `(.L_x_313) ;  /* 0x0000000000048947 */ /* 0x000fea0003800000 */
[----:B------:R-:W-:Y:S01]  /*15b10*/  BPT.TRAP 0x1 ;  /* 0x000000040000795c */ /* 0x000fe20000300000 */
.L_x_313:
[----:B------:R0:W0:Y:S02]  /*15b20*/  SYNCS.PHASECHK.TRANS64.TRYWAIT P0, [R27+URZ+0x38860], R2 ;  /* 0x038860021b0075a7 */ /* 0x000024000800017f */
[----:B0-----:R-:W-:Y:S05]  /*15b30*/  @!P0 NANOSLEEP.SYNCS 0x989680 ;  /* 0x009896800000895d */ /* 0x001fea0003900000 */
[----:B------:R-:W0:Y:S02]  /*15b40*/  @!P0 SYNCS.PHASECHK.TRANS64 P0, [R27+URZ+0x38860], R2 ;  /* 0x038860021b0085a7 */ /* 0x000e24000800007f */
[----:B0-----:R-:W-:Y:S05]  /*15b50*/  @!P0 BRA `(.L_x_313) ;  /* 0xfffffffc00f08947 */ /* 0x001fea000383ffff */
.L_x_305:
[----:B------:R-:W-:Y:S05]  /*15b60*/  BSYNC B0 ;  /* 0x0000000000007941 */ /* 0x000fea0003800000 */
.L_x_304:
[----:B------:R-:W-:Y:S05]  /*15b70*/  EXIT ;  /* 0x000000000000794d */ /* 0x000fea0003800000 */
.L_x_182:
[----:B0-----:R0:W1:Y:S02]  /*15b80*/  SYNCS.PHASECHK.TRANS64.TRYWAIT P1, [R5+URZ+0x38800], R0 ;  /* 0x03880000050075a7 */ /* 0x001064000802017f */
[----:B-1----:R-:W-:Y:S05]  /*15b90*/  @!P1 NANOSLEEP.SYNCS 0x989680 ;  /* 0x009896800000995d */ /* 0x002fea0003900000 */
[----:B------:R-:W1:Y:S02]  /*15ba0*/  @!P1 SYNCS.PHASECHK.TRANS64 P1, [R5+URZ+0x38800], R0 ;  /* 0x03880000050095a7 */ /* 0x000e64000802007f */
[----:B-1----:R-:W-:Y:S05]  /*15bb0*/  @!P1 BRA `(.L_x_182) ;  /* 0xfffffffc00f09947 */ /* 0x002fea000383ffff */
[----:B------:R-:W-:Y:S05]  /*15bc0*/  BRA `(.L_x_314) ;  /* 0xfffffec000f87947 */ /* 0x000fea000383ffff */
.L_x_186:
[----:B-1----:R1:W2:Y:S02]  /*15bd0*/  SYNCS.PHASECHK.TRANS64.TRYWAIT P1, [R0+URZ+0x38830], R3 ;  /* 0x03883003000075a7 */ /* 0x0022a4000802017f */
[----:B--2---:R-:W-:Y:S05]  /*15be0*/  @!P1 NANOSLEEP.SYNCS 0x989680 ;  /* 0x009896800000995d */ /* 0x004fea0003900000 */
[----:B------:R-:W2:Y:S02]  /*15bf0*/  @!P1 SYNCS.PHASECHK.TRANS64 P1, [R0+URZ+0x38830], R3 ;  /* 0x03883003000095a7 */ /* 0x000ea4000802007f */
[----:B--2---:R-:W-:Y:S05]  /*15c00*/  @!P1 BRA `(.L_x_186) ;  /* 0xfffffffc00f09947 */ /* 0x004fea000383ffff */
[----:B------:R-:W-:Y:S05]  /*15c10*/  BRA `(.L_x_185) ;  /* 0xfffffec4001c7947 */ /* 0x000fea000383ffff */
.L_x_192:
[----:B-1----:R-:W-:-:S04]  /*15c20*/  IMAD.U32 R4, RZ, RZ, UR61 ;  /* 0x0000003dff047e24 */ /* 0x002fc8000f8e00ff */
[----:B------:R1:W2:Y:S03]  /*15c30*/  SYNCS.PHASECHK.TRANS64.TRYWAIT P1, [R4+URZ+0x38830], R3 ;  /* 0x03883003040075a7 */ /* 0x0002a6000802017f */
[----:B--2---:R-:W-:Y:S05]  /*15c40*/  @!P1 NANOSLEEP.SYNCS 0x989680 ;  /* 0x009896800000995d */ /* 0x004fea0003900000 */
[----:B------:R-:W2:Y:S02]  /*15c50*/  @!P1 SYNCS.PHASECHK.TRANS64 P1, [R4+URZ+0x38830], R3 ;  /* 0x03883003040095a7 */ /* 0x000ea4000802007f */
[----:B--2---:R-:W-:Y:S05]  /*15c60*/  @!P1 BRA `(.L_x_192) ;  /* 0xfffffffc00ec9947 */ /* 0x004fea000383ffff */
[----:B------:R-:W-:Y:S05]  /*15c70*/  BRA `(.L_x_191) ;  /* 0xffffff0400b87947 */ /* 0x000fea000383ffff */
.L_x_196:
[----:B---3--:R3:W4:Y:S02]  /*15c80*/  SYNCS.PHASECHK.TRANS64.TRYWAIT P1, [R229+URZ+0x38850], R0 ;  /* 0x03885000e50075a7 */ /* 0x008724000802017f */
[----:B----4-:R-:W-:Y:S05]  /*15c90*/  @!P1 NANOSLEEP.SYNCS 0x989680 ;  /* 0x009896800000995d */ /* 0x010fea0003900000 */
[----:B------:R-:W4:Y:S02]  /*15ca0*/  @!P1 SYNCS.PHASECHK.TRANS64 P1, [R229+URZ+0x38850], R0 ;  /* 0x03885000e50095a7 */ /* 0x000f24000802007f */
[----:B----4-:R-:W-:Y:S05]  /*15cb0*/  @!P1 BRA `(.L_x_196) ;  /* 0xfffffffc00f09947 */ /* 0x010fea000383ffff */
[----:B------:R-:W-:Y:S05]  /*15cc0*/  BRA `(.L_x_195) ;  /* 0xffffff3000087947 */ /* 0x000fea000383ffff */
.L_x_203:
[----:B-1----:R1:W2:Y:S02]  /*15cd0*/  SYNCS.PHASECHK.TRANS64.TRYWAIT P1, [R12+URZ+0x38850], R9 ;  /* 0x038850090c0075a7 */ /* 0x0022a4000802017f */
[----:B--2---:R-:W-:Y:S05]  /*15ce0*/  @!P1 NANOSLEEP.SYNCS 0x989680 ;  /* 0x009896800000995d */ /* 0x004fea0003900000 */
[----:B------:R-:W2:Y:S02]  /*15cf0*/  @!P1 SYNCS.PHASECHK.TRANS64 P1, [R12+URZ+0x38850], R9 ;  /* 0x038850090c0095a7 */ /* 0x000ea4000802007f */
[----:B--2---:R-:W-:Y:S05]  /*15d00*/  @!P1 BRA `(.L_x_203) ;  /* 0xfffffffc00f09947 */ /* 0x004fea000383ffff */
[----:B------:R-:W-:Y:S05]  /*15d10*/  BRA `(.L_x_202) ;  /* 0xffffff4800347947 */ /* 0x000fea000383ffff */
.L_x_249:
[----:B------:R-:W0:Y:S01]  /*15d20*/  S2R R7, SR_TID.X ;  /* 0x0000000000077919 */ /* 0x000e220000002100 */
[----:B------:R-:W-:Y:S01]  /*15d30*/  BSSY B0, `(.L_x_315) ;  /* 0x000000a000007945 */ /* 0x000fe20003800000 */
[----:B------:R-:W-:Y:S02]  /*15d40*/  IMAD.MOV.U32 R12, RZ, RZ, RZ ;  /* 0x000000ffff0c7224 */ /* 0x000fe400078e00ff */
[----:B------:R-:W-:Y:S02]  /*15d50*/  IMAD.MOV.U32 R11, RZ, RZ, 0x1f ;  /* 0x0000001fff0b7424 */ /* 0x000fe400078e00ff */
[----:B------:R-:W-:Y:S01]  /*15d60*/  IMAD.MOV.U32 R15, RZ, RZ, -0x1 ;  /* 0xffffffffff0f7424 */ /* 0x000fe200078e00ff */
[----:B0-----:R-:W-:-:S04]  /*15d70*/  SHF.R.U32.HI R7, RZ, 0x5, R7 ;  /* 0x00000005ff077819 */ /* 0x001fc80000011607 */
[----:B------:R-:W-:-:S05]  /*15d80*/  LOP3.LUT R7, R7, 0x3, RZ, 0xc0, !PT ;  /* 0x0000000307077812 */ /* 0x000fca00078ec0ff */
[----:B------:R-:W-:-:S07]  /*15d90*/  IMAD.MOV.U32 R13, RZ, RZ, R7 ;  /* 0x000000ffff0d7224 */ /* 0x000fce00078e0007 */
[----:B-----5:R-:W-:Y:S05]  /*15da0*/  WARPSYNC.COLLECTIVE R15, `(.L_x_316) ;  /* 0x000000000f087348 */ /* 0x020fea0003c00000 */
[----:B------:R0:W1:Y:S02]  /*15db0*/  SHFL.IDX P6, R14, R13, R12, R11 ;  /* 0x0000000c0d0e7389 */ /* 0x00006400000c000b */
[----:B01---5:R-:W-:Y:S01]  /*15dc0*/  ENDCOLLECTIVE ;  /* 0x000000000000791b */ /* 0x023fe20003800000 */
.L_x_316:
[----:B------:R-:W-:Y:S05]  /*15dd0*/  BSYNC B0 ;  /* 0x0000000000007941 */ /* 0x000fea0003800000 */
.L_x_315:
[----:B------:R-:W-:Y:S05]  /*15de0*/  BRA `(.L_x_317) ;  /* 0xffffffbc00b87947 */ /* 0x000fea000383ffff */
.L_x_252:
[----:B0-----:R0:W1:Y:S02]  /*15df0*/  SYNCS.PHASECHK.TRANS64.TRYWAIT P0, [R5+URZ+0x38840], R2 ;  /* 0x03884002050075a7 */ /* 0x001064000800017f */
[----:B-1----:R-:W-:Y:S05]  /*15e00*/  @!P0 NANOSLEEP.SYNCS 0x989680 ;  /* 0x009896800000895d */ /* 0x002fea0003900000 */
[----:B------:R-:W1:Y:S02]  /*15e10*/  @!P0 SYNCS.PHASECHK.TRANS64 P0, [R5+URZ+0x38840], R2 ;  /* 0x03884002050085a7 */ /* 0x000e64000800007f */
[----:B-1----:R-:W-:Y:S05]  /*15e20*/  @!P0 BRA `(.L_x_252) ;  /* 0xfffffffc00f08947 */ /* 0x002fea000383ffff */
[----:B------:R-:W-:Y:S05]  /*15e30*/  BRA `(.L_x_318) ;  /* 0xffffffc000207947 */ /* 0x000fea000383ffff */
.L_x_253:
[----:B------:R-:W-:Y:S01]  /*15e40*/  BSSY B0, `(.L_x_319) ;  /* 0x0000008000007945 */ /* 0x000fe20003800000 */
[----:B------:R-:W-:Y:S02]  /*15e50*/  IMAD.MOV.U32 R13, RZ, RZ, R6 ;  /* 0x000000ffff0d7224 */ /* 0x000fe400078e0006 */
[----:B------:R-:W-:Y:S02]  /*15e60*/  IMAD.MOV.U32 R12, RZ, RZ, RZ ;  /* 0x000000ffff0c7224 */ /* 0x000fe400078e00ff */
[----:B------:R-:W-:Y:S02]  /*15e70*/  IMAD.MOV.U32 R11, RZ, RZ, 0x181f ;  /* 0x0000181fff0b7424 */ /* 0x000fe400078e00ff */
[----:B------:R-:W-:-:S07]  /*15e80*/  IMAD.MOV.U32 R15, RZ, RZ, -0x1 ;  /* 0xffffffffff0f7424 */ /* 0x000fce00078e00ff */
[----:B------:R-:W-:Y:S05]  /*15e90*/  WARPSYNC.COLLECTIVE R15, `(.L_x_320) ;  /* 0x000000000f087348 */ /* 0x000fea0003c00000 */
[----:B------:R0:W1:Y:S02]  /*15ea0*/  SHFL.IDX P6, R14, R13, R12, R11 ;  /* 0x0000000c0d0e7389 */ /* 0x00006400000c000b */
[----:B01----:R-:W-:Y:S01]  /*15eb0*/  ENDCOLLECTIVE ;  /* 0x000000000000791b */ /* 0x003fe20003800000 */
.L_x_320:
[----:B------:R-:W-:Y:S05]  /*15ec0*/  BSYNC B0 ;  /* 0x0000000000007941 */ /* 0x000fea0003800000 */
.L_x_319:
[----:B------:R-:W-:Y:S01]  /*15ed0*/  IMAD.MOV.U32 R13, RZ, RZ, R0 ;  /* 0x000000ffff0d7224 */ /* 0x000fe200078e0000 */
[----:B------:R-:W-:Y:S01]  /*15ee0*/  MOV R15, 0xffffffff ;  /* 0xffffffff000f7802 */ /* 0x000fe20000000f00 */
[----:B------:R-:W-:Y:S01]  /*15ef0*/  IMAD.MOV.U32 R12, RZ, RZ, RZ ;  /* 0x000000ffff0c7224 */ /* 0x000fe200078e00ff */
[C---:B------:R-:W-:Y:S01]  /*15f00*/  LOP3.LUT P5, RZ, R23.reuse, 0x10, RZ, 0xc0, !PT ;  /* 0x0000001017ff7812 */ /* 0x040fe200078ac0ff */
[----:B------:R-:W-:Y:S01]  /*15f10*/  IMAD.MOV.U32 R11, RZ, RZ, 0x181f ;  /* 0x0000181fff0b7424 */ /* 0x000fe200078e00ff */
[C---:B------:R-:W-:Y:S01]  /*15f20*/  LOP3.LUT P4, RZ, R23.reuse, 0x8, RZ, 0xc0, !PT ;  /* 0x0000000817ff7812 */ /* 0x040fe2000788c0ff */
[----:B------:R-:W-:Y:S01]  /*15f30*/  IMAD.MOV.U32 R2, RZ, RZ, R14 ;  /* 0x000000ffff027224 */ /* 0x000fe200078e000e */
[----:B------:R-:W-:Y:S01]  /*15f40*/  LOP3.LUT P3, RZ, R23, 0x4, RZ, 0xc0, !PT ;  /* 0x0000000417ff7812 */ /* 0x000fe2000786c0ff */
[----:B------:R-:W-:-:S12]  /*15f50*/  @P0 IMAD R9, R7, 0x2, R22 ;  /* 0x0000000207090824 */ /* 0x000fd800078e0216 */
[----:B------:R-:W-:Y:S05]  /*15f60*/  WARPSYNC.COLLECTIVE R15, `(.L_x_321) ;  /* 0x000000000f087348 */ /* 0x000fea0003c00000 */
[----:B------:R0:W1:Y:S02]  /*15f70*/  SHFL.IDX P6, R14, R13, R12, R11 ;  /* 0x0000000c0d0e7389 */ /* 0x00006400000c000b */
[----:B01----:R-:W-:Y:S01]  /*15f80*/  ENDCOLLECTIVE ;  /* 0x000000000000791b */ /* 0x003fe20003800000 */
.L_x_321:
[----:B------:R-:W-:Y:S01]  /*15f90*/  LOP3.LUT P2, RZ, R23, 0x2, RZ, 0xc0, !PT ;  /* 0x0000000217ff7812 */ /* 0x000fe2000784c0ff */
[----:B------:R-:W-:Y:S02]  /*15fa0*/  IMAD.MOV.U32 R13, RZ, RZ, R6 ;  /* 0x000000ffff0d7224 */ /* 0x000fe400078e0006 */
[----:B------:R-:W-:Y:S02]  /*15fb0*/  IMAD.MOV.U32 R12, RZ, RZ, 0x1 ;  /* 0x00000001ff0c7424 */ /* 0x000fe400078e00ff */
[----:B------:R-:W-:-:S08]  /*15fc0*/  IMAD.MOV.U32 R3, RZ, RZ, R14 ;  /* 0x000000ffff037224 */ /* 0x000fd000078e000e */
[----:B------:R-:W-:Y:S05]  /*15fd0*/  WARPSYNC.COLLECTIVE R15, `(.L_x_322) ;  /* 0x000000000f087348 */ /* 0x000fea0003c00000 */
[----:B------:R0:W1:Y:S02]  /*15fe0*/  SHFL.IDX P6, R14, R13, R12, R11 ;  /* 0x0000000c0d0e7389 */ /* 0x00006400000c000b */
[----:B01----:R-:W-:Y:S01]  /*15ff0*/  ENDCOLLECTIVE ;  /* 0x000000000000791b */ /* 0x003fe20003800000 */
.L_x_322:
[----:B------:R-:W-:-:S05]  /*16000*/  @P0 LEA R3, P1, R32, R3, 0x1 ;  /* 0x0000000320030211 */ /* 0x000fca00078208ff */
[----:B------:R-:W-:-:S05]  /*16010*/  @P0 IMAD.X R2, RZ, RZ, R2, P1 ;  /* 0x000000ffff020224 */ /* 0x000fca00008e0602 */
[----:B------:R-:W-:Y:S01]  /*16020*/  @P0 LOP3.LUT R3, R3, R2, RZ, 0x3c, !PT ;  /* 0x0000000203030212 */ /* 0x000fe200078e3cff */
[----:B------:R-:W-:-:S03]  /*16030*/  IMAD.MOV.U32 R13, RZ, RZ, R0 ;  /* 0x000000ffff0d7224 */ /* 0x000fc600078e0000 */
[----:B------:R-:W-:-:S04]  /*16040*/  @P0 LOP3.LUT R2, R3, R2, RZ, 0x3c, !PT ;  /* 0x0000000203020212 */ /* 0x000fc800078e3cff */
[----:B------:R-:W-:Y:S01]  /*16050*/  @P0 LOP3.LUT R3, R3, R2, RZ, 0x3c, !PT ;  /* 0x0000000203030212 */ /* 0x000fe200078e3cff */
[----:B------:R-:W-:-:S07]  /*16060*/  IMAD.MOV.U32 R8, RZ, RZ, R14 ;  /* 0x000000ffff087224 */ /* 0x000fce00078e000e */
[----:B------:R-:W-:Y:S05]  /*16070*/  WARPSYNC.COLLECTIVE R15, `(.L_x_323) ;  /* 0x000000000f087348 */ /* 0x000fea0003c00000 */
[----:B------:R0:W1:Y:S02]  /*16080*/  SHFL.IDX P6, R14, R13, R12, R11 ;  /* 0x0000000c0d0e7389 */ /* 0x00006400000c000b */
[----:B01----:R-:W-:Y:S01]  /*16090*/  ENDCOLLECTIVE ;  /* 0x000000000000791b */ /* 0x003fe20003800000 */
.L_x_323:
[----:B------:R-:W-:Y:S01]  /*160a0*/  @!PT LDS RZ, [RZ] ;  /* 0x00000000fffff984 */ /* 0x000fe20000000800 */
[----:B------:R-:W-:Y:S01]  /*160b0*/  @!PT LDS RZ, [RZ] ;  /* 0x00000000fffff984 */ /* 0x000fe20000000800 */
[----:B------:R-:W-:Y:S01]  /*160c0*/  @!PT LDS RZ, [RZ] ;  /* 0x00000000fffff984 */ /* 0x000fe20000000800 */
[----:B------:R-:W-:Y:S04]  /*160d0*/  @P0 LDGSTS.E.BYPASS.LTC128B.128 [R9+0x24400], desc[UR36][R2.64], !P5 ;  /* 0x2440000002090fae */ /* 0x000fe8000e901d64 */
[----:B------:R-:W-:Y:S04]  /*160e0*/  @P0 LDGSTS.E.BYPASS.LTC128B.128 [R9+0x26c00], desc[UR36][R2.64+0x80], !P4 ;  /* 0x26c0008002090fae */ /* 0x000fe8000e101d64 */
[----:B------:R-:W-:Y:S01]  /*160f0*/  @P0 LDGSTS.E.BYPASS.LTC128B.128 [R9+0x29400], desc[UR36][R2.64+0x100], !P3 ;  /* 0x2940010002090fae */ /* 0x000fe2000d901d64 */
[----:B------:R-:W-:Y:S02]  /*16100*/  IMAD.MOV.U32 R13, RZ, RZ, R6 ;  /* 0x000000ffff0d7224 */ /* 0x000fe400078e0006 */
[----:B------:R-:W-:Y:S01]  /*16110*/  IMAD.MOV.U32 R12, RZ, RZ, 0x2 ;  /* 0x00000002ff0c7424 */ /* 0x000fe200078e00ff */
[----:B------:R0:W-:Y:S01]  /*16120*/  @P0 LDGSTS.E.BYPASS.LTC128B.128 [R9+0x2bc00], desc[UR36][R2.64+0x180], !P2 ;  /* 0x2bc0018002090fae */ /* 0x0001e2000d101d64 */
[----:B------:R-:W-:Y:S01]  /*16130*/  ISETP.GE.AND P0, PT, R4, 0x11, PT ;  /* 0x000000110400780c */ /* 0x000fe20003f06270 */
[----:B0-----:R-:W-:-:S12]  /*16140*/  IMAD.MOV.U32 R2, RZ, RZ, R14 ;  /* 0x000000ffff027224 */ /* 0x001fd800078e000e */
[----:B------:R-:W-:Y:S05]  /*16150*/  WARPSYNC.COLLECTIVE R15, `(.L_x_324) ;  /* 0x000000000f087348 */ /* 0x000fea0003c00000 */
[----:B------:R0:W1:Y:S02]  /*16160*/  SHFL.IDX P6, R14, R13, R12, R11 ;  /* 0x0000000c0d0e7389 */ /* 0x00006400000c000b */
[----:B01----:R-:W-:Y:S01]  /*16170*/  ENDCOLLECTIVE ;  /* 0x000000000000791b */ /* 0x003fe20003800000 */
.L_x_324:
[----:B------:R-:W-:Y:S01]  /*16180*/  @P0 IMAD R21, R7, 0x2, R22 ;  /* 0x0000000207150824 */ /* 0x000fe200078e0216 */
[----:B------:R-:W-:-:S05]  /*16190*/  @P0 LEA R2, P1, R32, R2, 0x1 ;  /* 0x0000000220020211 */ /* 0x000fca00078208ff */
[----:B------:R-:W-:-:S05]  /*161a0*/  @P0 IMAD.X R3, RZ, RZ, R8, P1 ;  /* 0x000000ffff030224 */ /* 0x000fca00008e0608 */
[----:B------:R-:W-:Y:S01]  /*161b0*/  @!PT LDS RZ, [RZ] ;  /* 0x00000000fffff984 */ /* 0x000fe20000000800 */
[----:B------:R-:W-:Y:S01]  /*161c0*/  @!PT LDS RZ, [RZ] ;  /* 0x00000000fffff984 */ /* 0x000fe20000000800 */
[----:B------:R-:W-:Y:S01]  /*161d0*/  @!PT LDS RZ, [RZ] ;  /* 0x00000000fffff984 */ /* 0x000fe20000000800 */
[----:B------:R0:W-:Y:S01]  /*161e0*/  @P0 LDGSTS.E.BYPASS.LTC128B.128 [R21+0x24c00], desc[UR36][R2.64], !P5 ;  /* 0x24c0000002150fae */ /* 0x0001e2000e901d64 */
[----:B------:R-:W-:-:S03]  /*161f0*/  IMAD.MOV.U32 R13, RZ, RZ, R0 ;  /* 0x000000ffff0d7224 */ /* 0x000fc600078e0000 */
[----:B------:R0:W-:Y:S04]  /*16200*/  @P0 LDGSTS.E.BYPASS.LTC128B.128 [R21+0x27400], desc[UR36][R2.64+0x80], !P4 ;  /* 0x2740008002150fae */ /* 0x0001e8000e101d64 */
[----:B------:R0:W-:Y:S01]  /*16210*/  @P0 LDGSTS.E.BYPASS.LTC128B.128 [R21+0x29c00], desc[UR36][R2.64+0x100], !P3 ;  /* 0x29c0010002150fae */ /* 0x0001e2000d901d64 */
[----:B------:R-:W-:-:S03]  /*16220*/  IMAD.MOV.U32 R8, RZ, RZ, R14 ;  /* 0x000000ffff087224 */ /* 0x000fc600078e000e */
[----:B------:R0:W-:Y:S01]  /*16230*/  @P0 LDGSTS.E.BYPASS.LTC128B.128 [R21+0x2c400], desc[UR36][R2.64+0x180], !P2 ;  /* 0x2c40018002150fae */ /* 0x0001e2000d101d64 */
[----:B------:R-:W-:-:S13]  /*16240*/  ISETP.GE.AND P0, PT, R4, 0x21, PT ;  /* 0x000000210400780c */ /* 0x000fda0003f06270 */
[----:B0-----:R-:W-:Y:S05]  /*16250*/  WARPSYNC.COLLECTIVE R15, `(.L_x_325) ;  /* 0x000000000f087348 */ /* 0x001fea0003c00000 */
[----:B------:R1:W2:Y:S02]  /*16260*/  SHFL.IDX P6, R14, R13, R12, R11 ;  /* 0x0000000c0d0e7389 */ /* 0x0002a400000c000b */
[----:B012---:R-:W-:Y:S01]  /*16270*/  ENDCOLLECTIVE ;  /* 0x000000000000791b */ /* 0x007fe20003800000 */
.L_x_325:
[----:B------:R-:W-:Y:S02]  /*16280*/  @P0 IMAD R9, R7, 0x2, R22 ;  /* 0x0000000207090824 */ /* 0x000fe400078e0216 */
[----:B------:R-:W-:Y:S02]  /*16290*/  IMAD.MOV.U32 R13, RZ, RZ, R6 ;  /* 0x000000ffff0d7224 */ /* 0x000fe400078e0006 */
[----:B------:R-:W-:Y:S02]  /*162a0*/  IMAD.MOV.U32 R12, RZ, RZ, 0x3 ;  /* 0x00000003ff0c7424 */ /* 0x000fe400078e00ff */
[----:B------:R-:W-:-:S07]  /*162b0*/  IMAD.MOV.U32 R2, RZ, RZ, R14 ;  /* 0x000000ffff027224 */ /* 0x000fce00078e000e */
[----:B------:R-:W-:Y:S05]  /*162c0*/  WARPSYNC.COLLECTIVE R15, `(.L_x_326) ;  /* 0x000000000f087348 */ /* 0x000fea0003c00000 */
[----:B------:R0:W1:Y:S02]  /*162d0*/  SHFL.IDX P6, R14, R13, R12, R11 ;  /* 0x0000000c0d0e7389 */ /* 0x00006400000c000b */
[----:B01----:R-:W-:Y:S01]  /*162e0*/  ENDCOLLECTIVE ;  /* 0x000000000000791b */ /* 0x003fe20003800000 */
.L_x_326:
        /* <DEDUP_REMOVED lines=15> */
.L_x_327:
[----:B------:R-:W-:Y:S02]  /*163e0*/  @P0 IMAD R21, R7, 0x2, R22 ;  /* 0x0000000207150824 */ /* 0x000fe400078e0216 */
[----:B------:R-:W-:Y:S02]  /*163f0*/  IMAD.MOV.U32 R13, RZ, RZ, R6 ;  /* 0x000000ffff0d7224 */ /* 0x000fe400078e0006 */
[----:B------:R-:W-:Y:S02]  /*16400*/  IMAD.MOV.U32 R12, RZ, RZ, 0x4 ;  /* 0x00000004ff0c7424 */ /* 0x000fe400078e00ff */
[----:B------:R-:W-:-:S07]  /*16410*/  IMAD.MOV.U32 R2, RZ, RZ, R14 ;  /* 0x000000ffff027224 */ /* 0x000fce00078e000e */
[----:B------:R-:W-:Y:S05]  /*16420*/  WARPSYNC.COLLECTIVE R15, `(.L_x_328) ;  /* 0x000000000f087348 */ /* 0x000fea0003c00000 */
[----:B------:R0:W1:Y:S02]  /*16430*/  SHFL.IDX P6, R14, R13, R12, R11 ;  /* 0x0000000c0d0e7389 */ /* 0x00006400000c000b */
[----:B01----:R-:W-:Y:S01]  /*16440*/  ENDCOLLECTIVE ;  /* 0x000000000000791b */ /* 0x003fe20003800000 */
.L_x_328:
        /* <DEDUP_REMOVED lines=10> */
[----:B------:R0:W-:Y:S04]  /*164f0*/  @P0 LDGSTS.E.BYPASS.LTC128B.128 [R21+0x2d400], desc[UR36][R2.64+0x180], !P2 ;  /* 0x2d40018002150fae */ /* 0x0001e8000d101d64 */
[----:B0-----:R-:W-:Y:S05]  /*16500*/  WARPSYNC.COLLECTIVE R15, `(.L_x_329) ;  /* 0x000000000f087348 */ /* 0x001fea0003c00000 */
[----:B------:R1:W2:Y:S02]  /*16510*/  SHFL.IDX P6, R14, R13, R12, R11 ;  /* 0x0000000c0d0e7389 */ /* 0x0002a400000c000b */
[----:B012---:R-:W-:Y:S01]  /*16520*/  ENDCOLLECTIVE ;  /* 0x000000000000791b */ /* 0x007fe20003800000 */
.L_x_329:
[----:B------:R-:W-:Y:S01]  /*16530*/  IMAD.MOV.U32 R0, RZ, RZ, R14 ;  /* 0x000000ffff007224 */ /* 0x000fe200078e000e */
[----:B------:R-:W-:Y:S06]  /*16540*/  BRA `(.L_x_330) ;  /* 0xffffffbc00887947 */ /* 0x000fec000383ffff */
.L_x_260:
[----:B------:R-:W-:Y:S02]  /*16550*/  IMAD.MOV.U32 R13, RZ, RZ, R4 ;  /* 0x000000ffff0d7224 */ /* 0x000fe400078e0004 */
[----:B------:R-:W-:Y:S02]  /*16560*/  IMAD.MOV.U32 R12, RZ, RZ, RZ ;  /* 0x000000ffff0c7224 */ /* 0x000fe400078e00ff */
[----:B------:R-:W-:Y:S02]  /*16570*/  IMAD.MOV.U32 R11, RZ, RZ, 0x181f ;  /* 0x0000181fff0b7424 */ /* 0x000fe400078e00ff */
[----:B------:R-:W-:Y:S02]  /*16580*/  IMAD.MOV.U32 R15, RZ, RZ, -0x1 ;  /* 0xffffffffff0f7424 */ /* 0x000fe400078e00ff */
[----:B-----5:R-:W-:Y:S02]  /*16590*/  IMAD R6, R10, R6, RZ ;  /* 0x000000060a067224 */ /* 0x020fe400078e02ff */
[----:B------:R-:W-:-:S07]  /*165a0*/  IMAD.IADD R0, R9, 0x1, R0 ;  /* 0x0000000109007824 */ /* 0x000fce00078e0200 */
[----:B------:R-:W-:Y:S05]  /*165b0*/  WARPSYNC.COLLECTIVE R15, `(.L_x_331) ;  /* 0x000000000f087348 */ /* 0x000fea0003c00000 */
[----:B------:R0:W1:Y:S02]  /*165c0*/  SHFL.IDX P6, R14, R13, R12, R11 ;  /* 0x0000000c0d0e7389 */ /* 0x00006400000c000b */
[----:B01----:R-:W-:Y:S01]  /*165d0*/  ENDCOLLECTIVE ;  /* 0x000000000000791b */ /* 0x003fe20003800000 */
.L_x_331:
[C---:B------:R-:W-:Y:S01]  /*165e0*/  VIADD R7, R0.reuse, 0x10 ;  /* 0x0000001000077836 */ /* 0x040fe20000000000 */
[----:B------:R-:W-:Y:S01]  /*165f0*/  ISETP.GE.AND P0, PT, R0, R6, PT ;  /* 0x000000060000720c */ /* 0x000fe20003f06270 */
[----:B------:R-:W-:Y:S02]  /*16600*/  IMAD.MOV.U32 R13, RZ, RZ, R5 ;  /* 0x000000ffff0d7224 */ /* 0x000fe400078e0005 */
[----:B------:R-:W-:-:S10]  /*16610*/  IMAD.MOV.U32 R2, RZ, RZ, R14 ;  /* 0x000000ffff027224 */ /* 0x000fd400078e000e */
[----:B------:R-:W-:Y:S05]  /*16620*/  WARPSYNC.COLLECTIVE R15, `(.L_x_332) ;  /* 0x000000000f087348 */ /* 0x000fea0003c00000 */
[----:B------:R0:W1:Y:S02]  /*16630*/  SHFL.IDX P6, R14, R13, R12, R11 ;  /* 0x0000000c0d0e7389 */ /* 0x00006400000c000b */
[----:B01----:R-:W-:Y:S01]  /*16640*/  ENDCOLLECTIVE ;  /* 0x000000000000791b */ /* 0x003fe20003800000 */
.L_x_332:
[----:B------:R-:W-:Y:S02]  /*16650*/  IMAD.MOV.U32 R13, RZ, RZ, R4 ;  /* 0x000000ffff0d7224 */ /* 0x000fe400078e0004 */
[----:B------:R-:W-:Y:S01]  /*16660*/  IMAD.MOV.U32 R12, RZ, RZ, 0x1 ;  /* 0x00000001ff0c7424 */ /* 0x000fe200078e00ff */
[----:B------:R-:W-:-:S05]  /*16670*/  @!P0 LEA R14, P5, R32, R14, 0x1 ;  /* 0x0000000e200e8211 */ /* 0x000fca00078a08ff */
[----:B------:R-:W-:Y:S02]  /*16680*/  @!P0 IMAD.X R3, RZ, RZ, R2, P5 ;  /* 0x000000ffff038224 */ /* 0x000fe400028e0602 */
[----:B------:R-:W-:-:S07]  /*16690*/  @!P0 IMAD.MOV.U32 R2, RZ, RZ, R14 ;  /* 0x000000ffff028224 */ /* 0x000fce00078e000e */
[----:B------:R-:W-:Y:S05]  /*166a0*/  WARPSYNC.COLLECTIVE R15, `(.L_x_333) ;  /* 0x000000000f087348 */ /* 0x000fea0003c00000 */
[----:B------:R0:W1:Y:S02]  /*166b0*/  SHFL.IDX P6, R14, R13, R12, R11 ;  /* 0x0000000c0d0e7389 */ /* 0x00006400000c000b */
[----:B01----:R-:W-:Y:S01]  /*166c0*/  ENDCOLLECTIVE ;  /* 0x000000000000791b */ /* 0x003fe20003800000 */
.L_x_333:
[----:B------:R-:W-:Y:S01]  /*166d0*/  @!PT LDS RZ, [RZ] ;  /* 0x00000000fffff984 */ /* 0x000fe20000000800 */
[----:B------:R-:W-:Y:S01]  /*166e0*/  @!PT LDS RZ, [RZ] ;  /* 0x00000000fffff984 */ /* 0x000fe20000000800 */
[----:B------:R-:W-:Y:S01]  /*166f0*/  @!PT LDS RZ, [RZ] ;  /* 0x00000000fffff984 */ /* 0x000fe20000000800 */
[----:B------:R-:W-:Y:S04]  /*16700*/  @!P0 LDGSTS.E.BYPASS.LTC128B.128 [R33+0x14400], desc[UR36][R2.64], !P4 ;  /* 0x1440000002218fae */ /* 0x000fe8000e101d64 */
[----:B------:R-:W-:Y:S04]  /*16710*/  @!P0 LDGSTS.E.BYPASS.LTC128B.128 [R33+0x18400], desc[UR36][R2.64+0x80], !P3 ;  /* 0x1840008002218fae */ /* 0x000fe8000d901d64 */
[----:B------:R-:W-:Y:S01]  /*16720*/  @!P0 LDGSTS.E.BYPASS.LTC128B.128 [R33+0x1c400], desc[UR36][R2.64+0x100], !P2 ;  /* 0x1c40010002218fae */ /* 0x000fe2000d101d64 */
[----:B------:R-:W-:-:S03]  /*16730*/  IMAD.MOV.U32 R13, RZ, RZ, R5 ;  /* 0x000000ffff0d7224 */ /* 0x000fc600078e0005 */
[----:B------:R0:W-:Y:S01]  /*16740*/  @!P0 LDGSTS.E.BYPASS.LTC128B.128 [R33+0x20400], desc[UR36][R2.64+0x180], !P1 ;  /* 0x2040018002218fae */ /* 0x0001e2000c901d64 */
[----:B------:R-:W-:Y:S01]  /*16750*/  ISETP.GE.AND P0, PT, R7, R6, PT ;  /* 0x000000060700720c */ /* 0x000fe20003f06270 */
[----:B0-----:R-:W-:-:S12]  /*16760*/  IMAD.MOV.U32 R2, RZ, RZ, R14 ;  /* 0x000000ffff027224 */ /* 0x001fd800078e000e */
[----:B------:R-:W-:Y:S05]  /*16770*/  WARPSYNC.COLLECTIVE R15, `(.L_x_334) ;  /* 0x000000000f087348 */ /* 0x000fea0003c00000 */
[----:B------:R0:W1:Y:S02]  /*16780*/  SHFL.IDX P6, R14, R13, R12, R11 ;  /* 0x0000000c0d0e7389 */ /* 0x00006400000c000b */
[----:B01----:R-:W-:Y:S01]  /*16790*/  ENDCOLLECTIVE ;  /* 0x000000000000791b */ /* 0x003fe20003800000 */
.L_x_334:
[----:B------:R-:W-:Y:S02]  /*167a0*/  IMAD.MOV.U32 R13, RZ, RZ, R4 ;  /* 0x000000ffff0d7224 */ /* 0x000fe400078e0004 */
[----:B------:R-:W-:Y:S01]  /*167b0*/  IMAD.MOV.U32 R12, RZ, RZ, 0x2 ;  /* 0x00000002ff0c7424 */ /* 0x000fe200078e00ff */
[----:B------:R-:W-:-:S04]  /*167c0*/  @!P0 LEA R14, P5, R32, R14, 0x1 ;  /* 0x0000000e200e8211 */ /* 0x000fc800078a08ff */
[----:B------:R-:W-:Y:S01]  /*167d0*/  @!P0 IADD3.X R7, RZ, R2, RZ, P5, !PT ;  /* 0x00000002ff078210 */ /* 0x000fe20002ffe4ff */
[----:B------:R-:W-:-:S08]  /*167e0*/  @!P0 IMAD.MOV.U32 R2, RZ, RZ, R14 ;  /* 0x000000ffff028224 */ /* 0x000fd000078e000e */
[----:B------:R-:W-:Y:S05]  /*167f0*/  WARPSYNC.COLLECTIVE R15, `(.L_x_335) ;  /* 0x000000000f087348 */ /* 0x000fea0003c00000 */
[----:B------:R0:W1:Y:S02]  /*16800*/  SHFL.IDX P6, R14, R13, R12, R11 ;  /* 0x0000000c0d0e7389 */ /* 0x00006400000c000b */
[----:B01----:R-:W-:Y:S01]  /*16810*/  ENDCOLLECTIVE ;  /* 0x000000000000791b */ /* 0x003fe20003800000 */
.L_x_335:
[----:B------:R-:W-:Y:S02]  /*16820*/  @!P0 IMAD.MOV.U32 R3, RZ, RZ, R7 ;  /* 0x000000ffff038224 */ /* 0x000fe400078e0007 */
[----:B------:R-:W-:-:S03]  /*16830*/  VIADD R7, R0, 0x20 ;  /* 0x0000002000077836 */ /* 0x000fc60000000000 */
[----:B------:R-:W-:Y:S01]  /*16840*/  @!PT LDS RZ, [RZ] ;  /* 0x00000000fffff984 */ /* 0x000fe20000000800 */
[----:B------:R-:W-:Y:S01]  /*16850*/  @!PT LDS RZ, [RZ] ;  /* 0x00000000fffff984 */ /* 0x000fe20000000800 */
[----:B------:R-:W-:Y:S01]  /*16860*/  @!PT LDS RZ, [RZ] ;  /* 0x00000000fffff984 */ /* 0x000fe20000000800 */
[----:B------:R-:W-:Y:S04]  /*16870*/  @!P0 LDGSTS.E.BYPASS.LTC128B.128 [R33+0x14c00], desc[UR36][R2.64], !P4 ;  /* 0x14c0000002218fae */ /* 0x000fe8000e101d64 */
[----:B------:R-:W-:Y:S01]  /*16880*/  @!P0 LDGSTS.E.BYPASS.LTC128B.128 [R33+0x18c00], desc[UR36][R2.64+0x80], !P3 ;  /* 0x18c0008002218fae */ /* 0x000fe2000d901d64 */
[----:B------:R-:W-:-:S03]  /*16890*/  IMAD.MOV.U32 R13, RZ, RZ, R5 ;  /* 0x000000ffff0d7224 */ /* 0x000fc600078e0005 */
[----:B------:R-:W-:Y:S04]  /*168a0*/  @!P0 LDGSTS.E.BYPASS.LTC128B.128 [R33+0x1cc00], desc[UR36][R2.64+0x100], !P2 ;  /* 0x1cc0010002218fae */ /* 0x000fe8000d101d64 */
[----:B------:R0:W-:Y:S01]  /*168b0*/  @!P0 LDGSTS.E.BYPASS.LTC128B.128 [R33+0x20c00], desc[UR36][R2.64+0x180], !P1 ;  /* 0x20c0018002218fae */ /* 0x0001e2000c901d64 */
[----:B------:R-:W-:Y:S01]  /*168c0*/  ISETP.GE.AND P0, PT, R7, R6, PT ;  /* 0x000000060700720c */ /* 0x000fe20003f06270 */
[----:B0-----:R-:W-:-:S12]  /*168d0*/  IMAD.MOV.U32 R2, RZ, RZ, R14 ;  /* 0x000000ffff027224 */ /* 0x001fd800078e000e */
[----:B------:R-:W-:Y:S05]  /*168e0*/  WARPSYNC.COLLECTIVE R15, `(.L_x_336) ;  /* 0x000000000f087348 */ /* 0x000fea0003c00000 */
[----:B------:R0:W1:Y:S02]  /*168f0*/  SHFL.IDX P6, R14, R13, R12, R11 ;  /* 0x0000000c0d0e7389 */ /* 0x00006400000c000b */
[----:B01----:R-:W-:Y:S01]  /*16900*/  ENDCOLLECTIVE ;  /* 0x000000000000791b */ /* 0x003fe20003800000 */
.L_x_336:
        /* <DEDUP_REMOVED lines=8> */
.L_x_337:
        /* <DEDUP_REMOVED lines=15> */
.L_x_338:
        /* <DEDUP_REMOVED lines=8> */
.L_x_339:
        /* <DEDUP_REMOVED lines=15> */
.L_x_340:
        /* <DEDUP_REMOVED lines=8> */
.L_x_341:
        /* <DEDUP_REMOVED lines=15> */
.L_x_342:
        /* <DEDUP_REMOVED lines=8> */
.L_x_343:
        /* <DEDUP_REMOVED lines=15> */
.L_x_344:
[----:B------:R-:W-:Y:S01]  /*16ed0*/  IMAD.MOV.U32 R13, RZ, RZ, R4 ;  /* 0x000000ffff0d7224 */ /* 0x000fe200078e0004 */
[----:B------:R-:W-:Y:S02]  /*16ee0*/  MOV R12, 0x7 ;  /* 0x00000007000c7802 */ /* 0x000fe40000000f00 */
[----:B------:R-:W-:-:S05]  /*16ef0*/  @!P0 LEA R14, P5, R32, R14, 0x1 ;  /* 0x0000000e200e8211 */ /* 0x000fca00078a08ff */
[----:B------:R-:W-:Y:S02]  /*16f00*/  @!P0 IMAD.X R7, RZ, RZ, R2, P5 ;  /* 0x000000ffff078224 */ /* 0x000fe400028e0602 */
[----:B------:R-:W-:-:S07]  /*16f10*/  @!P0 IMAD.MOV.U32 R2, RZ, RZ, R14 ;  /* 0x000000ffff028224 */ /* 0x000fce00078e000e */
[----:B------:R-:W-:Y:S05]  /*16f20*/  WARPSYNC.COLLECTIVE R15, `(.L_x_345) ;  /* 0x000000000f087348 */ /* 0x000fea0003c00000 */
[----:B------:R0:W1:Y:S02]  /*16f30*/  SHFL.IDX P6, R14, R13, R12, R11 ;  /* 0x0000000c0d0e7389 */ /* 0x00006400000c000b */
[----:B01----:R-:W-:Y:S01]  /*16f40*/  ENDCOLLECTIVE ;  /* 0x000000000000791b */ /* 0x003fe20003800000 */
.L_x_345:
[----:B------:R-:W-:-:S05]  /*16f50*/  @!P0 IMAD.MOV.U32 R3, RZ, RZ, R7 ;  /* 0x000000ffff038224 */ /* 0x000fca00078e0007 */
[----:B------:R-:W-:Y:S01]  /*16f60*/  @!PT LDS RZ, [RZ] ;  /* 0x00000000fffff984 */ /* 0x000fe20000000800 */
[----:B------:R-:W-:Y:S01]  /*16f70*/  @!PT LDS RZ, [RZ] ;  /* 0x00000000fffff984 */ /* 0x000fe20000000800 */
[----:B------:R-:W-:Y:S01]  /*16f80*/  @!PT LDS RZ, [RZ] ;  /* 0x00000000fffff984 */ /* 0x000fe20000000800 */
[----:B------:R0:W-:Y:S04]  /*16f90*/  @!P0 LDGSTS.E.BYPASS.LTC128B.128 [R33+0x17400], desc[UR36][R2.64], !P4 ;  /* 0x1740000002218fae */ /* 0x0001e8000e101d64 */
[----:B------:R0:W-:Y:S01]  /*16fa0*/  @!P0 LDGSTS.E.BYPASS.LTC128B.128 [R33+0x1b400], desc[UR36][R2.64+0x80], !P3 ;  /* 0x1b40008002218fae */ /* 0x0001e2000d901d64 */
[----:B------:R-:W-:-:S03]  /*16fb0*/  IMAD.MOV.U32 R13, RZ, RZ, R5 ;  /* 0x000000ffff0d7224 */ /* 0x000fc600078e0005 */
[----:B------:R0:W-:Y:S04]  /*16fc0*/  @!P0 LDGSTS.E.BYPASS.LTC128B.128 [R33+0x1f400], desc[UR36][R2.64+0x100], !P2 ;  /* 0x1f40010002218fae */ /* 0x0001e8000d101d64 */
[----:B------:R0:W-:Y:S01]  /*16fd0*/  @!P0 LDGSTS.E.BYPASS.LTC128B.128 [R33+0x23400], desc[UR36][R2.64+0x180], !P1 ;  /* 0x2340018002218fae */ /* 0x0001e2000c901d64 */
[----:B------:R-:W-:-:S07]  /*16fe0*/  IMAD.MOV.U32 R7, RZ, RZ, R14 ;  /* 0x000000ffff077224 */ /* 0x000fce00078e000e */
[----:B0-----:R-:W-:Y:S05]  /*16ff0*/  WARPSYNC.COLLECTIVE R15, `(.L_x_346) ;  /* 0x000000000f087348 */ /* 0x001fea0003c00000 */
[----:B------:R1:W2:Y:S02]  /*17000*/  SHFL.IDX P6, R14, R13, R12, R11 ;  /* 0x0000000c0d0e7389 */ /* 0x0002a400000c000b */
[----:B012---:R-:W-:Y:S01]  /*17010*/  ENDCOLLECTIVE ;  /* 0x000000000000791b */ /* 0x007fe20003800000 */
.L_x_346:
[----:B------:R-:W-:Y:S05]  /*17020*/  BRA `(.L_x_347) ;  /* 0xffffffc000087947 */ /* 0x000fea000383ffff */
.L_x_265:
[----:B0-----:R0:W3:Y:S02]  /*17030*/  SYNCS.PHASECHK.TRANS64.TRYWAIT P0, [R22+URZ+0x38820], R3 ;  /* 0x03882003160075a7 */ /* 0x0010e4000800017f */
[----:B---3--:R-:W-:Y:S05]  /*17040*/  @!P0 NANOSLEEP.SYNCS 0x989680 ;  /* 0x009896800000895d */ /* 0x008fea0003900000 */
[----:B------:R-:W3:Y:S02]  /*17050*/  @!P0 SYNCS.PHASECHK.TRANS64 P0, [R22+URZ+0x38820], R3 ;  /* 0x03882003160085a7 */ /* 0x000ee4000800007f */
[----:B---3--:R-:W-:Y:S05]  /*17060*/  @!P0 BRA `(.L_x_265) ;  /* 0xfffffffc00f08947 */ /* 0x008fea000383ffff */
[----:B------:R-:W-:Y:S05]  /*17070*/  BRA `(.L_x_348) ;  /* 0xffffffc000847947 */ /* 0x000fea000383ffff */
.L_x_270:
[----:B0-----:R0:W1:Y:S02]  /*17080*/  SYNCS.PHASECHK.TRANS64.TRYWAIT P0, [R6+URZ+0x38840], R3 ;  /* 0x03884003060075a7 */ /* 0x001064000800017f */
[----:B-1----:R-:W-:Y:S05]  /*17090*/  @!P0 NANOSLEEP.SYNCS 0x989680 ;  /* 0x009896800000895d */ /* 0x002fea0003900000 */
[----:B------:R-:W1:Y:S02]  /*170a0*/  @!P0 SYNCS.PHASECHK.TRANS64 P0, [R6+URZ+0x38840], R3 ;  /* 0x03884003060085a7 */ /* 0x000e64000800007f */
[----:B-1----:R-:W-:Y:S05]  /*170b0*/  @!P0 BRA `(.L_x_270) ;  /* 0xfffffffc00f08947 */ /* 0x002fea000383ffff */
[----:B------:R-:W-:Y:S05]  /*170c0*/  BRA `(.L_x_349) ;  /* 0xffffffc400647947 */ /* 0x000fea000383ffff */
.L_x_271:
        /* <DEDUP_REMOVED lines=8> */
.L_x_351:
[----:B------:R-:W-:Y:S05]  /*17150*/  BSYNC B1 ;  /* 0x0000000000017941 */ /* 0x000fea0003800000 */
.L_x_350:
[----:B------:R-:W-:Y:S01]  /*17160*/  IMAD.MOV.U32 R13, RZ, RZ, R8 ;  /* 0x000000ffff0d7224 */ /* 0x000fe200078e0008 */
[----:B------:R-:W-:Y:S01]  /*17170*/  LOP3.LUT R23, R23, 0xfffff7ff, RZ, 0xc0, !PT ;  /* 0xfffff7ff17177812 */ /* 0x000fe200078ec0ff */
[----:B------:R-:W-:Y:S02]  /*17180*/  IMAD.MOV.U32 R12, RZ, RZ, RZ ;  /* 0x000000ffff0c7224 */ /* 0x000fe400078e00ff */
[----:B------:R-:W-:Y:S01]  /*17190*/  IMAD.MOV.U32 R11, RZ, RZ, 0x181f ;  /* 0x0000181fff0b7424 */ /* 0x000fe200078e00ff */
[----:B------:R-:W-:Y:S01]  /*171a0*/  @P3 LOP3.LUT R23, R23, 0x800, RZ, 0xfc, !PT ;  /* 0x0000080017173812 */ /* 0x000fe200078efcff */
[----:B------:R-:W-:Y:S02]  /*171b0*/  IMAD.MOV.U32 R15, RZ, RZ, -0x1 ;  /* 0xffffffffff0f7424 */ /* 0x000fe400078e00ff */
[----:B------:R-:W-:Y:S01]  /*171c0*/  IMAD.MOV.U32 R3, RZ, RZ, R14 ;  /* 0x000000ffff037224 */ /* 0x000fe200078e000e */
[----:B------:R-:W-:Y:S01]  /*171d0*/  LOP3.LUT P3, RZ, R23, 0x10, RZ, 0xc0, !PT ;  /* 0x0000001017ff7812 */ /* 0x000fe2000786c0ff */
[----:B------:R-:W-:-:S12]  /*171e0*/  IMAD.SHL.U32 R0, R32, 0x2, RZ ;  /* 0x0000000220007824 */ /* 0x000fd800078e00ff */
[----:B------:R-:W-:Y:S05]  /*171f0*/  WARPSYNC.COLLECTIVE R15, `(.L_x_352) ;  /* 0x000000000f087348 */ /* 0x000fea0003c00000 */
[----:B------:R0:W1:Y:S02]  /*17200*/  SHFL.IDX P6, R14, R13, R12, R11 ;  /* 0x0000000c0d0e7389 */ /* 0x00006400000c000b */
[----:B01----:R-:W-:Y:S01]  /*17210*/  ENDCOLLECTIVE ;  /* 0x000000000000791b */ /* 0x003fe20003800000 */
.L_x_352:
[----:B------:R-:W-:Y:S01]  /*17220*/  LOP3.LUT R23, R23, 0xfffffbff, RZ, 0xc0, !PT ;  /* 0xfffffbff17177812 */ /* 0x000fe200078ec0ff */
[----:B------:R-:W-:-:S03]  /*17230*/  IMAD R9, R9, 0x2, R22 ;  /* 0x0000000209097824 */ /* 0x000fc600078e0216 */
[----:B------:R-:W-:-:S04]  /*17240*/  @P2 LOP3.LUT R23, R23, 0x400, RZ, 0xfc, !PT ;  /* 0x0000040017172812 */ /* 0x000fc800078efcff */
[C---:B------:R-:W-:Y:S02]  /*17250*/  LOP3.LUT P2, RZ, R23.reuse, 0x8, RZ, 0xc0, !PT ;  /* 0x0000000817ff7812 */ /* 0x040fe4000784c0ff */
[----:B------:R-:W-:Y:S01]  /*17260*/  LOP3.LUT R23, R23, 0xfffffdff, RZ, 0xc0, !PT ;  /* 0xfffffdff17177812 */ /* 0x000fe200078ec0ff */
[----:B------:R-:W-:-:S03]  /*17270*/  IMAD.MOV.U32 R13, RZ, RZ, R10 ;  /* 0x000000ffff0d7224 */ /* 0x000fc600078e000a */
[----:B------:R-:W-:Y:S01]  /*17280*/  @P1 LOP3.LUT R23, R23, 0x200, RZ, 0xfc, !PT ;  /* 0x0000020017171812 */ /* 0x000fe200078efcff */
[----:B------:R-:W-:-:S03]  /*17290*/  IMAD.MOV.U32 R12, RZ, RZ, 0x1 ;  /* 0x00000001ff0c7424 */ /* 0x000fc600078e00ff */
[----:B------:R-:W-:Y:S01]  /*172a0*/  LOP3.LUT P1, RZ, R23, 0x4, RZ, 0xc0, !PT ;  /* 0x0000000417ff7812 */ /* 0x000fe2000782c0ff */
[----:B------:R-:W-:-:S12]  /*172b0*/  IMAD.MOV.U32 R2, RZ, RZ, R14 ;  /* 0x000000ffff027224 */ /* 0x000fd800078e000e */
[----:B------:R-:W-:Y:S05]  /*172c0*/  WARPSYNC.COLLECTIVE R15, `(.L_x_353) ;  /* 0x000000000f087348 */ /* 0x000fea0003c00000 */
[----:B------:R0:W1:Y:S02]  /*172d0*/  SHFL.IDX P6, R14, R13, R12, R11 ;  /* 0x0000000c0d0e7389 */ /* 0x00006400000c000b */
[----:B01----:R-:W-:Y:S01]  /*172e0*/  ENDCOLLECTIVE ;  /* 0x000000000000791b */ /* 0x003fe20003800000 */
.L_x_353:
[----:B------:R-:W-:-:S05]  /*172f0*/  IADD3 R2, P0, R2, R0, RZ ;  /* 0x0000000002027210 */ /* 0x000fca0007f1e0ff */
[----:B------:R-:W-:-:S05]  /*17300*/  IMAD.X R3, RZ, RZ, R3, P0 ;  /* 0x000000ffff037224 */ /* 0x000fca00000e0603 */
[----:B------:R-:W-:Y:S01]  /*17310*/  @!PT LDS RZ, [RZ] ;  /* 0x00000000fffff984 */ /* 0x000fe20000000800 */
[----:B------:R-:W-:Y:S01]  /*17320*/  @!PT LDS RZ, [RZ] ;  /* 0x00000000fffff984 */ /* 0x000fe20000000800 */
[----:B------:R-:W-:Y:S01]  /*17330*/  @!PT LDS RZ, [RZ] ;  /* 0x00000000fffff984 */ /* 0x000fe20000000800 */
[----:B------:R0:W-:Y:S01]  /*17340*/  LDGSTS.E.BYPASS.LTC128B.128 [R9+0x24400], desc[UR36][R2.64], !P3 ;  /* 0x2440000002097fae */ /* 0x0001e2000d901d64 */
[----:B------:R-:W-:-:S03]  /*17350*/  IMAD.MOV.U32 R13, RZ, RZ, R8 ;  /* 0x000000ffff0d7224 */ /* 0x000fc600078e0008 */
[----:B------:R0:W-:Y:S04]  /*17360*/  LDGSTS.E.BYPASS.LTC128B.128 [R9+0x26c00], desc[UR36][R2.64+0x80], !P2 ;  /* 0x26c0008002097fae */ /* 0x0001e8000d101d64 */
[----:B------:R0:W-:Y:S01]  /*17370*/  LDGSTS.E.BYPASS.LTC128B.128 [R9+0x29400], desc[UR36][R2.64+0x100], !P1 ;  /* 0x2940010002097fae */ /* 0x0001e2000c901d64 */
[----:B------:R-:W-:-:S03]  /*17380*/  IMAD.MOV.U32 R35, RZ, RZ, R14 ;  /* 0x000000ffff237224 */ /* 0x000fc600078e000e */
[----:B------:R0:W-:Y:S04]  /*17390*/  LDGSTS.E.BYPASS.LTC128B.128 [R9+0x2bc00], desc[UR36][R2.64+0x180], !P5 ;  /* 0x2bc0018002097fae */ /* 0x0001e8000e901d64 */
[----:B0-----:R-:W-:Y:S05]  /*173a0*/  WARPSYNC.COLLECTIVE R15, `(.L_x_354) ;  /* 0x000000000f087348 */ /* 0x001fea0003c00000 */
[----:B------:R1:W2:Y:S02]  /*173b0*/  SHFL.IDX P6, R14, R13, R12, R11 ;  /* 0x0000000c0d0e7389 */ /* 0x0002a400000c000b */
[----:B012---:R-:W-:Y:S01]  /*173c0*/  ENDCOLLECTIVE ;  /* 0x000000000000791b */ /* 0x007fe20003800000 */
.L_x_354:
[----:B------:R-:W-:Y:S02]  /*173d0*/  IMAD.MOV.U32 R13, RZ, RZ, R10 ;  /* 0x000000ffff0d7224 */ /* 0x000fe400078e000a */
[----:B------:R-:W-:Y:S02]  /*173e0*/  IMAD.MOV.U32 R12, RZ, RZ, 0x2 ;  /* 0x00000002ff0c7424 */ /* 0x000fe400078e00ff */
[----:B------:R-:W-:-:S07]  /*173f0*/  IMAD.MOV.U32 R2, RZ, RZ, R14 ;  /* 0x000000ffff027224 */ /* 0x000fce00078e000e */
[----:B------:R-:W-:Y:S05]  /*17400*/  WARPSYNC.COLLECTIVE R15, `(.L_x_355) ;  /* 0x000000000f087348 */ /* 0x000fea0003c00000 */
[----:B------:R0:W1:Y:S02]  /*17410*/  SHFL.IDX P6, R14, R13, R12, R11 ;  /* 0x0000000c0d0e7389 */ /* 0x00006400000c000b */
[----:B01----:R-:W-:Y:S01]  /*17420*/  ENDCOLLECTIVE ;  /* 0x000000000000791b */ /* 0x003fe20003800000 */
.L_x_355:
        /* <DEDUP_REMOVED lines=14> */
.L_x_356:
[----:B------:R-:W-:Y:S02]  /*17510*/  IMAD.MOV.U32 R13, RZ, RZ, R10 ;  /* 0x000000ffff0d7224 */ /* 0x000fe400078e000a */
[----:B------:R-:W-:Y:S02]  /*17520*/  IMAD.MOV.U32 R12, RZ, RZ, 0x3 ;  /* 0x00000003ff0c7424 */ /* 0x000fe400078e00ff */
[----:B------:R-:W-:-:S07]  /*17530*/  IMAD.MOV.U32 R2, RZ, RZ, R14 ;  /* 0x000000ffff027224 */ /* 0x000fce00078e000e */
[----:B------:R-:W-:Y:S05]  /*17540*/  WARPSYNC.COLLECTIVE R15, `(.L_x_357) ;  /* 0x000000000f087348 */ /* 0x000fea0003c00000 */
[----:B------:R0:W1:Y:S02]  /*17550*/  SHFL.IDX P6, R14, R13, R12, R11 ;  /* 0x0000000c0d0e7389 */ /* 0x00006400000c000b */
[----:B01----:R-:W-:Y:S01]  /*17560*/  ENDCOLLECTIVE ;  /* 0x000000000000791b */ /* 0x003fe20003800000 */
.L_x_357:
        /* <DEDUP_REMOVED lines=14> */
.L_x_358:
[----:B------:R-:W-:Y:S02]  /*17650*/  IMAD.MOV.U32 R13, RZ, RZ, R10 ;  /* 0x000000ffff0d7224 */ /* 0x000fe400078e000a */
[----:B------:R-:W-:Y:S02]  /*17660*/  IMAD.MOV.U32 R12, RZ, RZ, 0x4 ;  /* 0x00000004ff0c7424 */ /* 0x000fe400078e00ff */
[----:B------:R-:W-:-:S07]  /*17670*/  IMAD.MOV.U32 R2, RZ, RZ, R14 ;  /* 0x000000ffff027224 */ /* 0x000fce00078e000e */
[----:B------:R-:W-:Y:S05]  /*17680*/  WARPSYNC.COLLECTIVE R15, `(.L_x_359) ;  /* 0x000000000f087348 */ /* 0x000fea0003c00000 */
[----:B------:R0:W1:Y:S02]  /*17690*/  SHFL.IDX P6, R14, R13, R12, R11 ;  /* 0x0000000c0d0e7389 */ /* 0x00006400000c000b */
[----:B01----:R-:W-:Y:S01]  /*176a0*/  ENDCOLLECTIVE ;  /* 0x000000000000791b */ /* 0x003fe20003800000 */
.L_x_359:
[----:B------:R-:W-:-:S05]  /*176b0*/  IADD3 R2, P0, R2, R0, RZ ;  /* 0x0000000002027210 */ /* 0x000fca0007f1e0ff */
[----:B------:R-:W-:-:S05]  /*176c0*/  IMAD.X R3, RZ, RZ, R35, P0 ;  /* 0x000000ffff037224 */ /* 0x000fca00000e0623 */
[----:B------:R-:W-:Y:S01]  /*176d0*/  @!PT LDS RZ, [RZ] ;  /* 0x00000000fffff984 */ /* 0x000fe20000000800 */
[----:B------:R-:W-:Y:S01]  /*176e0*/  @!PT LDS RZ, [RZ] ;  /* 0x00000000fffff984 */ /* 0x000fe20000000800 */
[----:B------:R-:W-:Y:S01]  /*176f0*/  @!PT LDS RZ, [RZ] ;  /* 0x00000000fffff984 */ /* 0x000fe20000000800 */
[----:B------:R0:W-:Y:S01]  /*17700*/  LDGSTS.E.BYPASS.LTC128B.128 [R9+0x25c00], desc[UR36][R2.64], !P3 ;  /* 0x25c0000002097fae */ /* 0x0001e2000d901d64 */
[----:B------:R-:W-:Y:S01]  /*17710*/  IMAD.MOV.U32 R13, RZ, RZ, R8 ;  /* 0x000000ffff0d7224 */ /* 0x000fe200078e0008 */
[C---:B------:R-:W-:Y:S02]  /*17720*/  LOP3.LUT P3, RZ, R23.reuse, 0x800, RZ, 0xc0, !PT ;  /* 0x0000080017ff7812 */ /* 0x040fe4000786c0ff */
[----:B------:R0:W-:Y:S01]  /*17730*/  LDGSTS.E.BYPASS.LTC128B.128 [R9+0x28400], desc[UR36][R2.64+0x80], !P2 ;  /* 0x2840008002097fae */ /* 0x0001e2000d101d64 */
[----:B------:R-:W-:-:S03]  /*17740*/  LOP3.LUT P2, RZ, R23, 0x400, RZ, 0xc0, !PT ;  /* 0x0000040017ff7812 */ /* 0x000fc6000784c0ff */
[----:B------:R0:W-:Y:S01]  /*17750*/  LDGSTS.E.BYPASS.LTC128B.128 [R9+0x2ac00], desc[UR36][R2.64+0x100], !P1 ;  /* 0x2ac0010002097fae */ /* 0x0001e2000c901d64 */
[----:B------:R-:W-:Y:S01]  /*17760*/  LOP3.LUT P1, RZ, R23, 0x200, RZ, 0xc0, !PT ;  /* 0x0000020017ff7812 */ /* 0x000fe2000782c0ff */
[----:B------:R-:W-:Y:S02]  /*17770*/  IMAD.MOV.U32 R35, RZ, RZ, R14 ;  /* 0x000000ffff237224 */ /* 0x000fe400078e000e */
[----:B------:R0:W-:Y:S10]  /*17780*/  LDGSTS.E.BYPASS.LTC128B.128 [R9+0x2d400], desc[UR36][R2.64+0x180], !P5 ;  /* 0x2d40018002097fae */ /* 0x0001f4000e901d64 */
[----:B0-----:R-:W-:Y:S05]  /*17790*/  WARPSYNC.COLLECTIVE R15, `(.L_x_360) ;  /* 0x000000000f087348 */ /* 0x001fea0003c00000 */
[----:B------:R1:W2:Y:S02]  /*177a0*/  SHFL.IDX P6, R14, R13, R12, R11 ;  /* 0x0000000c0d0e7389 */ /* 0x0002a400000c000b */
[----:B012---:R-:W-:Y:S01]  /*177b0*/  ENDCOLLECTIVE ;  /* 0x000000000000791b */ /* 0x007fe20003800000 */
.L_x_360:
[----:B------:R-:W-:Y:S01]  /*177c0*/  IMAD.MOV.U32 R2, RZ, RZ, R14 ;  /* 0x000000ffff027224 */ /* 0x000fe200078e000e */
[----:B------:R-:W-:Y:S06]  /*177d0*/  BRA `(.L_x_361) ;  /* 0xffffffc000b07947 */ /* 0x000fec000383ffff */
.L_x_276:
[----:B-1----:R1:W2:Y:S02]  /*177e0*/  SYNCS.PHASECHK.TRANS64.TRYWAIT P0, [R6+URZ+0x38860], R2 ;  /* 0x03886002060075a7 */ /* 0x0022a4000800017f */
[----:B--2---:R-:W-:Y:S05]  /*177f0*/  @!P0 NANOSLEEP.SYNCS 0x989680 ;  /* 0x009896800000895d */ /* 0x004fea0003900000 */
[----:B------:R-:W2:Y:S02]  /*17800*/  @!P0 SYNCS.PHASECHK.TRANS64 P0, [R6+URZ+0x38860], R2 ;  /* 0x03886002060085a7 */ /* 0x000ea4000800007f */
[----:B--2---:R-:W-:Y:S05]  /*17810*/  @!P0 BRA `(.L_x_276) ;  /* 0xfffffffc00f08947 */ /* 0x004fea000383ffff */
[----:B------:R-:W-:Y:S05]  /*17820*/  BRA `(.L_x_362) ;  /* 0xffffffc400287947 */ /* 0x000fea000383ffff */
.L_x_277:
[----:B------:R-:W-:Y:S01]  /*17830*/  BSSY B1, `(.L_x_363) ;  /* 0x0000008000017945 */ /* 0x000fe20003800000 */
[----:B------:R-:W-:Y:S02]  /*17840*/  IMAD.MOV.U32 R13, RZ, RZ, R24 ;  /* 0x000000ffff0d7224 */ /* 0x000fe400078e0018 */
[----:B------:R-:W-:Y:S02]  /*17850*/  IMAD.MOV.U32 R12, RZ, RZ, RZ ;  /* 0x000000ffff0c7224 */ /* 0x000fe400078e00ff */
[----:B------:R-:W-:Y:S02]  /*17860*/  IMAD.MOV.U32 R11, RZ, RZ, 0x181f ;  /* 0x0000181fff0b7424 */ /* 0x000fe400078e00ff */
[----:B------:R-:W-:-:S07]  /*17870*/  IMAD.MOV.U32 R15, RZ, RZ, -0x1 ;  /* 0xffffffffff0f7424 */ /* 0x000fce00078e00ff */
[----:B-1----:R-:W-:Y:S05]  /*17880*/  WARPSYNC.COLLECTIVE R15, `(.L_x_364) ;  /* 0x000000000f087348 */ /* 0x002fea0003c00000 */
[----:B------:R0:W2:Y:S02]  /*17890*/  SHFL.IDX P6, R14, R13, R12, R11 ;  /* 0x0000000c0d0e7389 */ /* 0x0000a400000c000b */
[----:B012---:R-:W-:Y:S01]  /*178a0*/  ENDCOLLECTIVE ;  /* 0x000000000000791b */ /* 0x007fe20003800000 */
.L_x_364:
[----:B------:R-:W-:Y:S05]  /*178b0*/  BSYNC B1 ;  /* 0x0000000000017941 */ /* 0x000fea0003800000 */
.L_x_363:
[----:B------:R-:W-:Y:S01]  /*178c0*/  MOV R13, R18 ;  /* 0x00000012000d7202 */ /* 0x000fe20000000f00 */
[----:B------:R-:W-:Y:S02]  /*178d0*/  IMAD.MOV.U32 R12, RZ, RZ, RZ ;  /* 0x000000ffff0c7224 */ /* 0x000fe400078e00ff */
[----:B------:R-:W-:Y:S02]  /*178e0*/  IMAD.MOV.U32 R11, RZ, RZ, 0x181f ;  /* 0x0000181fff0b7424 */ /* 0x000fe400078e00ff */
[----:B------:R-:W-:Y:S02]  /*178f0*/  IMAD.MOV.U32 R15, RZ, RZ, -0x1 ;  /* 0xffffffffff0f7424 */ /* 0x000fe400078e00ff */
[----:B------:R-:W-:Y:S02]  /*17900*/  IMAD.MOV.U32 R3, RZ, RZ, R14 ;  /* 0x000000ffff037224 */ /* 0x000fe400078e000e */
[----:B------:R-:W-:-:S07]  /*17910*/  IMAD R7, R7, 0x2, R22 ;  /* 0x0000000207077824 */ /* 0x000fce00078e0216 */
[----:B------:R-:W-:Y:S05]  /*17920*/  WARPSYNC.COLLECTIVE R15, `(.L_x_365) ;  /* 0x000000000f087348 */ /* 0x000fea0003c00000 */
[----:B------:R0:W1:Y:S02]  /*17930*/  SHFL.IDX P6, R14, R13, R12, R11 ;  /* 0x0000000c0d0e7389 */ /* 0x00006400000c000b */
[----:B01----:R-:W-:Y:S01]  /*17940*/  ENDCOLLECTIVE ;  /* 0x000000000000791b */ /* 0x003fe20003800000 */
.L_x_365:
[----:B------:R-:W-:Y:S02]  /*17950*/  IMAD.MOV.U32 R13, RZ, RZ, R24 ;  /* 0x000000ffff0d7224 */ /* 0x000fe400078e0018 */
[----:B------:R-:W-:Y:S02]  /*17960*/  IMAD.MOV.U32 R12, RZ, RZ, 0x1 ;  /* 0x00000001ff0c7424 */ /* 0x000fe400078e00ff */
[----:B------:R-:W-:-:S07]  /*17970*/  IMAD.MOV.U32 R2, RZ, RZ, R14 ;  /* 0x000000ffff027224 */ /* 0x000fce00078e000e */
[----:B------:R-:W-:Y:S05]  /*17980*/  WARPSYNC.COLLECTIVE R15, `(.L_x_366) ;  /* 0x000000000f087348 */ /* 0x000fea0003c00000 */
[----:B------:R0:W1:Y:S02]  /*17990*/  SHFL.IDX P6, R14, R13, R12, R11 ;  /* 0x0000000c0d0e7389 */ /* 0x00006400000c000b */
[----:B01----:R-:W-:Y:S01]  /*179a0*/  ENDCOLLECTIVE ;  /* 0x000000000000791b */ /* 0x003fe20003800000 */
.L_x_366:
[----:B------:R-:W-:-:S05]  /*179b0*/  IADD3 R2, P0, R2, R0, RZ ;  /* 0x0000000002027210 */ /* 0x000fca0007f1e0ff */
[----:B------:R-:W-:Y:S01]  /*179c0*/  IMAD.X R3, RZ, RZ, R3, P0 ;  /* 0x000000ffff037224 */ /* 0x000fe200000e0603 */
[----:B------:R-:W-:Y:S01]  /*179d0*/  ISETP.LT.OR P0, PT, R8, 0x1, P4 ;  /* 0x000000010800780c */ /* 0x000fe20002701670 */
[----:B------:R-:W-:-:S12]  /*179e0*/  IMAD.MOV.U32 R13, RZ, RZ, R18 ;  /* 0x000000ffff0d7224 */ /* 0x000fd800078e0012 */
        /* <DEDUP_REMOVED lines=9> */
[----:B------:R0:W-:Y:S02]  /*17a80*/  LDGSTS.E.BYPASS.LTC128B.128 [R7+0x7c00], desc[UR36][R2.64+0x180], !P0 ;  /* 0x07c0018002077fae */ /* 0x0001e4000c101d64 */
[----:B0-----:R-:W-:-:S07]  /*17a90*/  IMAD.MOV.U32 R3, RZ, RZ, R14 ;  /* 0x000000ffff037224 */ /* 0x001fce00078e000e */
[----:B------:R-:W-:Y:S05]  /*17aa0*/  WARPSYNC.COLLECTIVE R15, `(.L_x_367) ;  /* 0x000000000f087348 */ /* 0x000fea0003c00000 */
[----:B------:R0:W1:Y:S02]  /*17ab0*/  SHFL.IDX P6, R14, R13, R12, R11 ;  /* 0x0000000c0d0e7389 */ /* 0x00006400000c000b */
[----:B01----:R-:W-:Y:S01]  /*17ac0*/  ENDCOLLECTIVE ;  /* 0x000000000000791b */ /* 0x003fe20003800000 */
.L_x_367:
[----:B------:R-:W-:Y:S02]  /*17ad0*/  IMAD.MOV.U32 R13, RZ, RZ, R24 ;  /* 0x000000ffff0d7224 */ /* 0x000fe400078e0018 */
[----:B------:R-:W-:Y:S02]  /*17ae0*/  IMAD.MOV.U32 R12, RZ, RZ, 0x2 ;  /* 0x00000002ff0c7424 */ /* 0x000fe400078e00ff */
[----:B------:R-:W-:-:S07]  /*17af0*/  IMAD.MOV.U32 R2, RZ, RZ, R14 ;  /* 0x000000ffff027224 */ /* 0x000fce00078e000e */
[----:B------:R-:W-:Y:S05]  /*17b00*/  WARPSYNC.COLLECTIVE R15, `(.L_x_368) ;  /* 0x000000000f087348 */ /* 0x000fea0003c00000 */
[----:B------:R0:W1:Y:S02]  /*17b10*/  SHFL.IDX P6, R14, R13, R12, R11 ;  /* 0x0000000c0d0e7389 */ /* 0x00006400000c000b */
[----:B01----:R-:W-:Y:S01]  /*17b20*/  ENDCOLLECTIVE ;  /* 0x000000000000791b */ /* 0x003fe20003800000 */
.L_x_368:
        /* <DEDUP_REMOVED lines=18> */
.L_x_369:
[----:B------:R-:W-:Y:S02]  /*17c50*/  IMAD.MOV.U32 R13, RZ, RZ, R24 ;  /* 0x000000ffff0d7224 */ /* 0x000fe400078e0018 */
[----:B------:R-:W-:Y:S02]  /*17c60*/  IMAD.MOV.U32 R12, RZ, RZ, 0x3 ;  /* 0x00000003ff0c7424 */ /* 0x000fe400078e00ff */
[----:B------:R-:W-:-:S07]  /*17c70*/  IMAD.MOV.U32 R2, RZ, RZ, R14 ;  /* 0x000000ffff027224 */ /* 0x000fce00078e000e */
[----:B------:R-:W-:Y:S05]  /*17c80*/  WARPSYNC.COLLECTIVE R15, `(.L_x_370) ;  /* 0x000000000f087348 */ /* 0x000fea0003c00000 */
[----:B------:R0:W1:Y:S02]  /*17c90*/  SHFL.IDX P6, R14, R13, R12, R11 ;  /* 0x0000000c0d0e7389 */ /* 0x00006400000c000b */
[----:B01----:R-:W-:Y:S01]  /*17ca0*/  ENDCOLLECTIVE ;  /* 0x000000000000791b */ /* 0x003fe20003800000 */
.L_x_370:
        /* <DEDUP_REMOVED lines=18> */
.L_x_371:
[----:B------:R-:W-:Y:S02]  /*17dd0*/  IMAD.MOV.U32 R13, RZ, RZ, R24 ;  /* 0x000000ffff0d7224 */ /* 0x000fe400078e0018 */
[----:B------:R-:W-:Y:S02]  /*17de0*/  IMAD.MOV.U32 R12, RZ, RZ, 0x4 ;  /* 0x00000004ff0c7424 */ /* 0x000fe400078e00ff */
[----:B------:R-:W-:-:S07]  /*17df0*/  IMAD.MOV.U32 R2, RZ, RZ, R14 ;  /* 0x000000ffff027224 */ /* 0x000fce00078e000e */
[----:B------:R-:W-:Y:S05]  /*17e00*/  WARPSYNC.COLLECTIVE R15, `(.L_x_372) ;  /* 0x000000000f087348 */ /* 0x000fea0003c00000 */
[----:B------:R0:W1:Y:S02]  /*17e10*/  SHFL.IDX P6, R14, R13, R12, R11 ;  /* 0x0000000c0d0e7389 */ /* 0x00006400000c000b */
[----:B01----:R-:W-:Y:S01]  /*17e20*/  ENDCOLLECTIVE ;  /* 0x000000000000791b */ /* 0x003fe20003800000 */
.L_x_372:
[----:B------:R-:W-:-:S05]  /*17e30*/  IADD3 R2, P0, R2, R0, RZ ;  /* 0x0000000002027210 */ /* 0x000fca0007f1e0ff */
[----:B------:R-:W-:Y:S01]  /*17e40*/  IMAD.X R3, RZ, RZ, R3, P0 ;  /* 0x000000ffff037224 */ /* 0x000fe200000e0603 */
[----:B------:R-:W-:Y:S01]  /*17e50*/  ISETP.LT.OR P0, PT, R8, 0x31, P4 ;  /* 0x000000310800780c */ /* 0x000fe20002701670 */
[----:B------:R-:W-:-:S12]  /*17e60*/  IMAD.MOV.U32 R13, RZ, RZ, R18 ;  /* 0x000000ffff0d7224 */ /* 0x000fd800078e0012 */
[----:B------:R-:W-:Y:S01]  /*17e70*/  @!PT LDS RZ, [RZ] ;  /* 0x00000000fffff984 */ /* 0x000fe20000000800 */
[----:B------:R-:W-:Y:S01]  /*17e80*/  @!PT LDS RZ, [RZ] ;  /* 0x00000000fffff984 */ /* 0x000fe20000000800 */
[----:B------:R-:W-:Y:S01]  /*17e90*/  @!PT LDS RZ, [RZ] ;  /* 0x00000000fffff984 */ /* 0x000fe20000000800 */
[----:B------:R0:W-:Y:S01]  /*17ea0*/  LDGSTS.E.BYPASS.LTC128B.128 [R7+0x1c00], desc[UR36][R2.64], !P0 ;  /* 0x01c0000002077fae */ /* 0x0001e2000c101d64 */
[----:B------:R-:W-:Y:S01]  /*17eb0*/  ISETP.LT.OR P0, PT, R8, 0x31, P3 ;  /* 0x000000310800780c */ /* 0x000fe20001f01670 */
[----:B------:R-:W-:-:S12]  /*17ec0*/  IMAD.MOV.U32 R24, RZ, RZ, R14 ;  /* 0x000000ffff187224 */ /* 0x000fd800078e000e */
[----:B0-----:R-:W-:Y:S05]  /*17ed0*/  WARPSYNC.COLLECTIVE R15, `(.L_x_373) ;  /* 0x000000000f087348 */ /* 0x001fea0003c00000 */
[----:B------:R1:W2:Y:S02]  /*17ee0*/  SHFL.IDX P6, R14, R13, R12, R11 ;  /* 0x0000000c0d0e7389 */ /* 0x0002a400000c000b */
[----:B012---:R-:W-:Y:S01]  /*17ef0*/  ENDCOLLECTIVE ;  /* 0x000000000000791b */ /* 0x007fe20003800000 */
.L_x_373:
        /* <DEDUP_REMOVED lines=8> */
[----:B------:R-:W-:Y:S05]  /*17f80*/  BRA `(.L_x_374) ;  /* 0xffffffc000447947 */ /* 0x000fea000383ffff */
.L_x_285:
[----:B0-----:R0:W3:Y:S02]  /*17f90*/  SYNCS.PHASECHK.TRANS64.TRYWAIT P0, [R4+URZ+0x38860], R3 ;  /* 0x03886003040075a7 */ /* 0x0010e4000800017f */
[----:B---3--:R-:W-:Y:S05]  /*17fa0*/  @!P0 NANOSLEEP.SYNCS 0x989680 ;  /* 0x009896800000895d */ /* 0x008fea0003900000 */
[----:B------:R-:W3:Y:S02]  /*17fb0*/  @!P0 SYNCS.PHASECHK.TRANS64 P0, [R4+URZ+0x38860], R3 ;  /* 0x03886003040085a7 */ /* 0x000ee4000800007f */
[----:B---3--:R-:W-:Y:S05]  /*17fc0*/  @!P0 BRA `(.L_x_285) ;  /* 0xfffffffc00f08947 */ /* 0x008fea000383ffff */
[----:B------:R-:W-:Y:S05]  /*17fd0*/  BRA `(.L_x_375) ;  /* 0xffffffc400687947 */ /* 0x000fea000383ffff */
.L_x_286:
[----:B------:R-:W-:Y:S01]  /*17fe0*/  BSSY B0, `(.L_x_376) ;  /* 0x0000008000007945 */ /* 0x000fe20003800000 */
[----:B------:R-:W-:Y:S02]  /*17ff0*/  IMAD.MOV.U32 R13, RZ, RZ, R24 ;  /* 0x000000ffff0d7224 */ /* 0x000fe400078e0018 */
[----:B------:R-:W-:Y:S02]  /*18000*/  IMAD.MOV.U32 R12, RZ, RZ, RZ ;  /* 0x000000ffff0c7224 */ /* 0x000fe400078e00ff */
[----:B------:R-:W-:Y:S02]  /*18010*/  IMAD.MOV.U32 R11, RZ, RZ, 0x181f ;  /* 0x0000181fff0b7424 */ /* 0x000fe400078e00ff */
[----:B------:R-:W-:-:S07]  /*18020*/  IMAD.MOV.U32 R15, RZ, RZ, -0x1 ;  /* 0xffffffffff0f7424 */ /* 0x000fce00078e00ff */
[----:B01----:R-:W-:Y:S05]  /*18030*/  WARPSYNC.COLLECTIVE R15, `(.L_x_377) ;  /* 0x000000000f087348 */ /* 0x003fea0003c00000 */
[----:B-1----:R1:W2:Y:S02]  /*18040*/  SHFL.IDX P6, R14, R13, R12, R11 ;  /* 0x0000000c0d0e7389 */ /* 0x0022a400000c000b */
[----:B012---:R-:W-:Y:S01]  /*18050*/  ENDCOLLECTIVE ;  /* 0x000000000000791b */ /* 0x007fe20003800000 */
.L_x_377:
[----:B------:R-:W-:Y:S05]  /*18060*/  BSYNC B0 ;  /* 0x0000000000007941 */ /* 0x000fea0003800000 */
.L_x_376:
[----:B------:R-:W-:Y:S02]  /*18070*/  IMAD.MOV.U32 R13, RZ, RZ, R18 ;  /* 0x000000ffff0d7224 */ /* 0x000fe400078e0012 */
[----:B------:R-:W-:Y:S02]  /*18080*/  IMAD.MOV.U32 R12, RZ, RZ, RZ ;  /* 0x000000ffff0c7224 */ /* 0x000fe400078e00ff */
[----:B------:R-:W-:Y:S02]  /*18090*/  IMAD.MOV.U32 R11, RZ, RZ, 0x181f ;  /* 0x0000181fff0b7424 */ /* 0x000fe400078e00ff */
[----:B------:R-:W-:Y:S02]  /*180a0*/  IMAD.MOV.U32 R15, RZ, RZ, -0x1 ;  /* 0xffffffffff0f7424 */ /* 0x000fe400078e00ff */
[----:B------:R-:W-:Y:S02]  /*180b0*/  IMAD.MOV.U32 R3, RZ, RZ, R14 ;  /* 0x000000ffff037224 */ /* 0x000fe400078e000e */
[----:B------:R-:W-:-:S07]  /*180c0*/  IMAD.SHL.U32 R8, R32, 0x2, RZ ;  /* 0x0000000220087824 */ /* 0x000fce00078e00ff */
[----:B------:R-:W-:Y:S05]  /*180d0*/  WARPSYNC.COLLECTIVE R15, `(.L_x_378) ;  /* 0x000000000f087348 */ /* 0x000fea0003c00000 */
[----:B------:R0:W1:Y:S02]  /*180e0*/  SHFL.IDX P6, R14, R13, R12, R11 ;  /* 0x0000000c0d0e7389 */ /* 0x00006400000c000b */
[----:B01----:R-:W-:Y:S01]  /*180f0*/  ENDCOLLECTIVE ;  /* 0x000000000000791b */ /* 0x003fe20003800000 */
.L_x_378:
[----:B------:R-:W-:Y:S01]  /*18100*/  ULDC UR4, c[0x0][0x2f4] ;  /* 0x0000bd0000047ab9 */ /* 0x000fe20000000800 */
[----:B------:R-:W-:Y:S01]  /*18110*/  IMAD R0, R7, 0x2, R22 ;  /* 0x0000000207007824 */ /* 0x000fe200078e0216 */
[----:B------:R-:W-:Y:S02]  /*18120*/  ISETP.GE.AND P3, PT, R32, UR4, PT ;  /* 0x0000000420007c0c */ /* 0x000fe4000bf66270 */
[----:B------:R-:W-:Y:S02]  /*18130*/  ISETP.GE.AND P2, PT, R37, UR4, PT ;  /* 0x0000000425007c0c */ /* 0x000fe4000bf46270 */
[----:B------:R-:W-:Y:S02]  /*18140*/  ISETP.LT.OR P4, PT, R5, 0x1, P3 ;  /* 0x000000010500780c */ /* 0x000fe40001f81670 */
[----:B------:R-:W-:Y:S01]  /*18150*/  ISETP.GE.AND P1, PT, R36, UR4, PT ;  /* 0x0000000424007c0c */ /* 0x000fe2000bf26270 */
[----:B------:R-:W-:Y:S02]  /*18160*/  IMAD.MOV.U32 R13, RZ, RZ, R24 ;  /* 0x000000ffff0d7224 */ /* 0x000fe400078e0018 */
[----:B------:R-:W-:Y:S01]  /*18170*/  IMAD.MOV.U32 R12, RZ, RZ, 0x1 ;  /* 0x00000001ff0c7424 */ /* 0x000fe200078e00ff */
[----:B------:R-:W-:-:S05]  /*18180*/  IADD3 R2, P0, R14, R8, RZ ;  /* 0x000000080e027210 */ /* 0x000fca0007f1e0ff */
[----:B------:R-:W-:Y:S01]  /*18190*/  IMAD.X R3, RZ, RZ, R3, P0 ;  /* 0x000000ffff037224 */ /* 0x000fe200000e0603 */
[----:B------:R-:W-:-:S04]  /*181a0*/  ISETP.LT.OR P0, PT, R5, 0x1, P2 ;  /* 0x000000010500780c */ /* 0x000fc80001701670 */
[----:B------:R-:W-:Y:S01]  /*181b0*/  @!PT LDS RZ, [RZ] ;  /* 0x00000000fffff984 */ /* 0x000fe20000000800 */
[----:B------:R-:W-:Y:S01]  /*181c0*/  @!PT LDS RZ, [RZ] ;  /* 0x00000000fffff984 */ /* 0x000fe20000000800 */
[----:B------:R-:W-:Y:S01]  /*181d0*/  @!PT LDS RZ, [RZ] ;  /* 0x00000000fffff984 */ /* 0x000fe20000000800 */
[----:B------:R0:W-:Y:S01]  /*181e0*/  LDGSTS.E.BYPASS.LTC128B.128 [R0+0x400], desc[UR36][R2.64], !P4 ;  /* 0x0040000002007fae */ /* 0x0001e2000e101d64 */
[----:B------:R-:W-:-:S08]  /*181f0*/  ISETP.LT.OR P4, PT, R5, 0x1, P1 ;  /* 0x000000010500780c */ /* 0x000fd00000f81670 */
[----:B------:R0:W-:Y:S01]  /*18200*/  LDGSTS.E.BYPASS.LTC128B.128 [R0+0x2c00], desc[UR36][R2.64+0x80], !P0 ;  /* 0x02c0008002007fae */ /* 0x0001e2000c101d64 */
[----:B------:R-:W-:-:S13]  /*18210*/  ISETP.GE.AND P0, PT, R34, UR4, PT ;  /* 0x0000000422007c0c */ /* 0x000fda000bf06270 */
[----:B0-----:R-:W-:Y:S05]  /*18220*/  WARPSYNC.COLLECTIVE R15, `(.L_x_379) ;  /* 0x000000000f087348 */ /* 0x001fea0003c00000 */
[----:B------:R1:W2:Y:S02]  /*18230*/  SHFL.IDX P6, R14, R13, R12, R11 ;  /* 0x0000000c0d0e7389 */ /* 0x0002a400000c000b */
[----:B012---:R-:W-:Y:S01]  /*18240*/  ENDCOLLECTIVE ;  /* 0x000000000000791b */ /* 0x007fe20003800000 */
.L_x_379:
[----:B------:R-:W-:Y:S01]  /*18250*/  @!PT LDS RZ, [RZ] ;  /* 0x00000000fffff984 */ /* 0x000fe20000000800 */
[----:B------:R-:W-:Y:S01]  /*18260*/  @!PT LDS RZ, [RZ] ;  /* 0x00000000fffff984 */ /* 0x000fe20000000800 */
[----:B------:R-:W-:Y:S01]  /*18270*/  @!PT LDS RZ, [RZ] ;  /* 0x00000000fffff984 */ /* 0x000fe20000000800 */
[----:B------:R0:W-:Y:S01]  /*18280*/  LDGSTS.E.BYPASS.LTC128B.128 [R0+0x5400], desc[UR36][R2.64+0x100], !P4 ;  /* 0x0540010002007fae */ /* 0x0001e2000e101d64 */
[----:B------:R-:W-:Y:S02]  /*18290*/  ISETP.LT.OR P4, PT, R5, 0x1, P0 ;  /* 0x000000010500780c */ /* 0x000fe40000781670 */
[----:B------:R-:W-:-:S11]  /*182a0*/  MOV R13, R18 ;  /* 0x00000012000d7202 */ /* 0x000fd60000000f00 */
[----:B------:R0:W-:Y:S01]  /*182b0*/  LDGSTS.E.BYPASS.LTC128B.128 [R0+0x7c00], desc[UR36][R2.64+0x180], !P4 ;  /* 0x07c0018002007fae */ /* 0x0001e2000e101d64 */
[----:B------:R-:W-:-:S07]  /*182c0*/  IMAD.MOV.U32 R7, RZ, RZ, R14 ;  /* 0x000000ffff077224 */ /* 0x000fce00078e000e */
[----:B0-----:R-:W-:Y:S05]  /*182d0*/  WARPSYNC.COLLECTIVE R15, `(.L_x_380) ;  /* 0x000000000f087348 */ /* 0x001fea0003c00000 */
[----:B------:R1:W2:Y:S02]  /*182e0*/  SHFL.IDX P6, R14, R13, R12, R11 ;  /* 0x0000000c0d0e7389 */ /* 0x0002a400000c000b */
[----:B012---:R-:W-:Y:S01]  /*182f0*/  ENDCOLLECTIVE ;  /* 0x000000000000791b */ /* 0x007fe20003800000 */
.L_x_380:
[----:B------:R-:W-:Y:S02]  /*18300*/  IMAD.MOV.U32 R13, RZ, RZ, R24 ;  /* 0x000000ffff0d7224 */ /* 0x000fe400078e0018 */
[----:B------:R-:W-:Y:S01]  /*18310*/  IMAD.MOV.U32 R12, RZ, RZ, 0x2 ;  /* 0x00000002ff0c7424 */ /* 0x000fe200078e00ff */
[----:B------:R-:W-:-:S13]  /*18320*/  IADD3 R2, P4, R14, R8, RZ ;  /* 0x000000080e027210 */ /* 0x000fda0007f9e0ff */
[----:B------:R-:W-:Y:S05]  /*18330*/  WARPSYNC.COLLECTIVE R15, `(.L_x_381) ;  /* 0x000000000f087348 */ /* 0x000fea0003c00000 */
[----:B------:R0:W1:Y:S02]  /*18340*/  SHFL.IDX P6, R14, R13, R12, R11 ;  /* 0x0000000c0d0e7389 */ /* 0x00006400000c000b */
[----:B01----:R-:W-:Y:S01]  /*18350*/  ENDCOLLECTIVE ;  /* 0x000000000000791b */ /* 0x003fe20003800000 */
.L_x_381:
        /* <DEDUP_REMOVED lines=12> */
.L_x_382:
[----:B------:R-:W-:Y:S01]  /*18420*/  @!PT LDS RZ, [RZ] ;  /* 0x00000000fffff984 */ /* 0x000fe20000000800 */
[----:B------:R-:W-:Y:S01]  /*18430*/  @!PT LDS RZ, [RZ] ;  /* 0x00000000fffff984 */ /* 0x000fe20000000800 */
[----:B------:R-:W-:Y:S01]  /*18440*/  @!PT LDS RZ, [RZ] ;  /* 0x00000000fffff984 */ /* 0x000fe20000000800 */
[----:B------:R-:W-:Y:S01]  /*18450*/  LDGSTS.E.BYPASS.LTC128B.128 [R0+0x3400], desc[UR36][R2.64+0x80], !P4 ;  /* 0x0340008002007fae */ /* 0x000fe2000e101d64 */
[----:B------:R-:W-:Y:S01]  /*18460*/  ISETP.LT.OR P4, PT, R5, 0x11, P1 ;  /* 0x000000110500780c */ /* 0x000fe20000f81670 */
[----:B------:R-:W-:Y:S02]  /*18470*/  IMAD.MOV.U32 R13, RZ, RZ, R24 ;  /* 0x000000ffff0d7224 */ /* 0x000fe400078e0018 */
[----:B------:R-:W-:-:S10]  /*18480*/  IMAD.MOV.U32 R12, RZ, RZ, 0x3 ;  /* 0x00000003ff0c7424 */ /* 0x000fd400078e00ff */
[----:B------:R-:W-:Y:S01]  /*18490*/  LDGSTS.E.BYPASS.LTC128B.128 [R0+0x5c00], desc[UR36][R2.64+0x100], !P4 ;  /* 0x05c0010002007fae */ /* 0x000fe2000e101d64 */
[----:B------:R-:W-:-:S13]  /*184a0*/  ISETP.LT.OR P4, PT, R5, 0x11, P0 ;  /* 0x000000110500780c */ /* 0x000fda0000781670 */
[----:B------:R0:W-:Y:S02]  /*184b0*/  LDGSTS.E.BYPASS.LTC128B.128 [R0+0x8400], desc[UR36][R2.64+0x180], !P4 ;  /* 0x0840018002007fae */ /* 0x0001e4000e101d64 */
[----:B0-----:R-:W-:-:S13]  /*184c0*/  IADD3 R2, P4, R14, R8, RZ ;  /* 0x000000080e027210 */ /* 0x001fda0007f9e0ff */
[----:B------:R-:W-:Y:S05]  /*184d0*/  WARPSYNC.COLLECTIVE R15, `(.L_x_383) ;  /* 0x000000000f087348 */ /* 0x000fea0003c00000 */
[----:B------:R0:W1:Y:S02]  /*184e0*/  SHFL.IDX P6, R14, R13, R12, R11 ;  /* 0x0000000c0d0e7389 */ /* 0x00006400000c000b */
[----:B01----:R-:W-:Y:S01]  /*184f0*/  ENDCOLLECTIVE ;  /* 0x000000000000791b */ /* 0x003fe20003800000 */
.L_x_383:
        /* <DEDUP_REMOVED lines=12> */
.L_x_384:
        /* <DEDUP_REMOVED lines=14> */
.L_x_385:
        /* <DEDUP_REMOVED lines=12> */
.L_x_386:
        /* <DEDUP_REMOVED lines=9> */
.L_x_291:
        /* <DEDUP_REMOVED lines=8> */
.L_x_389:
[----:B------:R-:W-:Y:S05]  /*18870*/  BSYNC B0 ;  /* 0x0000000000007941 */ /* 0x000fea0003800000 */
.L_x_388:
[----:B------:R-:W-:Y:S02]  /*18880*/  IMAD.MOV.U32 R13, RZ, RZ, R16 ;  /* 0x000000ffff0d7224 */ /* 0x000fe400078e0010 */
[----:B------:R-:W-:Y:S02]  /*18890*/  IMAD.MOV.U32 R12, RZ, RZ, 0x1 ;  /* 0x00000001ff0c7424 */ /* 0x000fe400078e00ff */
[----:B------:R-:W-:Y:S02]  /*188a0*/  IMAD.MOV.U32 R11, RZ, RZ, 0x1f ;  /* 0x0000001fff0b7424 */ /* 0x000fe400078e00ff */
[----:B------:R-:W-:Y:S02]  /*188b0*/  IMAD.MOV.U32 R15, RZ, RZ, -0x1 ;  /* 0xffffffffff0f7424 */ /* 0x000fe400078e00ff */
[----:B------:R-:W-:Y:S02]  /*188c0*/  IMAD.IADD R7, R19, 0x1, R9 ;  /* 0x0000000113077824 */ /* 0x000fe400078e0209 */
[----:B------:R-:W-:-:S07]  /*188d0*/  IMAD.MOV.U32 R0, RZ, RZ, R14 ;  /* 0x000000ffff007224 */ /* 0x000fce00078e000e */
[----:B------:R-:W-:Y:S05]  /*188e0*/  WARPSYNC.COLLECTIVE R15, `(.L_x_390) ;  /* 0x000000000f087348 */ /* 0x000fea0003c00000 */
[----:B------:R0:W1:Y:S02]  /*188f0*/  SHFL.IDX P6, R14, R13, R12, R11 ;  /* 0x0000000c0d0e7389 */ /* 0x00006400000c000b */
[----:B01----:R-:W-:Y:S01]  /*18900*/  ENDCOLLECTIVE ;  /* 0x000000000000791b */ /* 0x003fe20003800000 */
.L_x_390:
[----:B------:R-:W-:Y:S02]  /*18910*/  ULDC UR4, c[0x0][0xc3c] ;  /* 0x00030f0000047ab9 */ /* 0x000fe40000000800 */
[----:B------:R-:W-:-:S13]  /*18920*/  ISETP.GE.OR P1, PT, R7, UR4, !P0 ;  /* 0x0000000407007c0c */ /* 0x000fda000c726670 */
[----:B------:R-:W0:Y:S08]  /*18930*/  @!P1 LDC.64 R2, c[0x0][0xc80] ;  /* 0x00032000ff029b82 */ /* 0x000e300000000a00 */
[----:B------:R-:W1:Y:S01]  /*18940*/  @!P1 LDC.64 R4, c[0x0][0xc78] ;  /* 0x00031e00ff049b82 */ /* 0x000e620000000a00 */
[----:B------:R-:W-:Y:S02]  /*18950*/  IMAD.MOV.U32 R11, RZ, RZ, RZ ;  /* 0x000000ffff0b7224 */ /* 0x000fe400078e00ff */
[----:B------:R-:W-:-:S02]  /*18960*/  IMAD.MOV.U32 R8, RZ, RZ, R14 ;  /* 0x000000ffff087224 */ /* 0x000fc400078e000e */
[----:B0-----:R-:W-:-:S05]  /*18970*/  @!P1 IMAD.WIDE R2, R7, 0x4, R2 ;  /* 0x0000000407029825 */ /* 0x001fca00078e0202 */
[----:B------:R1:W2:Y:S02]  /*18980*/  @!P1 LDG.E R6, desc[UR36][R2.64] ;  /* 0x0000002402069981 */ /* 0x0002a4000c1e1900 */
[----:B-1----:R-:W-:-:S05]  /*18990*/  @!P1 IMAD.WIDE R2, R7, 0x4, R4 ;  /* 0x0000000407029825 */ /* 0x002fca00078e0204 */
[----:B------:R-:W3:Y:S01]  /*189a0*/  @!P1 LDG.E R5, desc[UR36][R2.64] ;  /* 0x0000002402059981 */ /* 0x000ee2000c1e1900 */
[----:B------:R-:W-:Y:S01]  /*189b0*/  IMAD.MOV.U32 R7, RZ, RZ, RZ ;  /* 0x000000ffff077224 */ /* 0x000fe200078e00ff */
[C---:B------:R-:W-:Y:S01]  /*189c0*/  ISETP.GE.U32.AND P2, PT, R9.reuse, 0x2, PT ;  /* 0x000000020900780c */ /* 0x040fe20003f46070 */
[----:B------:R-:W-:Y:S01]  /*189d0*/  IMAD.MOV.U32 R4, RZ, RZ, RZ ;  /* 0x000000ffff047224 */ /* 0x000fe200078e00ff */
[C---:B------:R-:W-:Y:S02]  /*189e0*/  ISETP.GE.U32.AND P3, PT, R9.reuse, 0x4, PT ;  /* 0x000000040900780c */ /* 0x040fe40003f66070 */
[C---:B------:R-:W-:Y:S02]  /*189f0*/  ISETP.GE.U32.AND P4, PT, R9.reuse, 0x8, PT ;  /* 0x000000080900780c */ /* 0x040fe40003f86070 */
[----:B------:R-:W-:Y:S01]  /*18a00*/  ISETP.GE.U32.AND P5, PT, R9, 0x10, PT ;  /* 0x000000100900780c */ /* 0x000fe20003fa6070 */
[----:B--2---:R-:W-:Y:S02]  /*18a10*/  @!P1 IMAD.MOV.U32 R7, RZ, RZ, R6 ;  /* 0x000000ffff079224 */ /* 0x004fe400078e0006 */
[----:B------:R-:W-:-:S02]  /*18a20*/  IMAD.MOV.U32 R6, RZ, RZ, RZ ;  /* 0x000000ffff067224 */ /* 0x000fc400078e00ff */
[----:B---3--:R-:W-:Y:S01]  /*18a30*/  @!P1 IMAD.MOV.U32 R4, RZ, RZ, R5 ;  /* 0x000000ffff049224 */ /* 0x008fe200078e0005 */
[----:B------:R-:W-:-:S03]  /*18a40*/  ISETP.NE.AND P1, PT, R9, RZ, PT ;  /* 0x000000ff0900720c */ /* 0x000fc60003f25270 */
[----:B------:R-:W-:-:S10]  /*18a50*/  IMAD R13, R4, R7, RZ ;  /* 0x00000007040d7224 */ /* 0x000fd400078e02ff */
[----:B------:R-:W-:Y:S05]  /*18a60*/  WARPSYNC.COLLECTIVE R15, `(.L_x_391) ;  /* 0x000000000f087348 */ /* 0x000fea0003c00000 */
[----:B------:R0:W1:Y:S02]  /*18a70*/  SHFL.UP P6, R14, R13, R12, R11 ;  /* 0x0400000c0d0e7389 */ /* 0x00006400000c000b */
[----:B01----:R-:W-:Y:S01]  /*18a80*/  ENDCOLLECTIVE ;  /* 0x000000000000791b */ /* 0x003fe20003800000 */
.L_x_391:
[----:B------:R-:W-:Y:S01]  /*18a90*/  IMAD.MOV.U32 R12, RZ, RZ, 0x2 ;  /* 0x00000002ff0c7424 */ /* 0x000fe200078e00ff */
[----:B------:R-:W-:-:S05]  /*18aa0*/  SEL R14, R14, RZ, P1 ;  /* 0x000000ff0e0e7207 */ /* 0x000fca0000800000 */
[----:B------:R-:W-:-:S04]  /*18ab0*/  IMAD.IADD R5, R13, 0x1, R14 ;  /* 0x000000010d057824 */ /* 0x000fc800078e020e */
[----:B------:R-:W-:-:S07]  /*18ac0*/  IMAD.MOV.U32 R13, RZ, RZ, R5 ;  /* 0x000000ffff0d7224 */ /* 0x000fce00078e0005 */
[----:B------:R-:W-:Y:S05]  /*18ad0*/  WARPSYNC.COLLECTIVE R15, `(.L_x_392) ;  /* 0x000000000f087348 */ /* 0x000fea0003c00000 */
[----:B------:R0:W1:Y:S02]  /*18ae0*/  SHFL.UP P6, R14, R13, R12, R11 ;  /* 0x0400000c0d0e7389 */ /* 0x00006400000c000b */
[----:B01----:R-:W-:Y:S01]  /*18af0*/  ENDCOLLECTIVE ;  /* 0x000000000000791b */ /* 0x003fe20003800000 */
.L_x_392:
[----:B------:R-:W-:Y:S01]  /*18b00*/  IMAD.MOV.U32 R12, RZ, RZ, 0x4 ;  /* 0x00000004ff0c7424 */ /* 0x000fe200078e00ff */
[----:B------:R-:W-:-:S05]  /*18b10*/  SEL R2, R14, RZ, P2 ;  /* 0x000000ff0e027207 */ /* 0x000fca0001000000 */
[----:B------:R-:W-:-:S04]  /*18b20*/  IMAD.IADD R2, R5, 0x1, R2 ;  /* 0x0000000105027824 */ /* 0x000fc800078e0202 */
[----:B------:R-:W-:-:S07]  /*18b30*/  IMAD.MOV.U32 R13, RZ, RZ, R2 ;  /* 0x000000ffff0d7224 */ /* 0x000fce00078e0002 */
[----:B------:R-:W-:Y:S05]  /*18b40*/  WARPSYNC.COLLECTIVE R15, `(.L_x_393) ;  /* 0x000000000f087348 */ /* 0x000fea0003c00000 */
[----:B------:R0:W1:Y:S02]  /*18b50*/  SHFL.UP P6, R14, R13, R12, R11 ;  /* 0x0400000c0d0e7389 */ /* 0x00006400000c000b */
[----:B01----:R-:W-:Y:S01]  /*18b60*/  ENDCOLLECTIVE ;  /* 0x000000000000791b */ /* 0x003fe20003800000 */
.L_x_393:
[----:B------:R-:W-:Y:S01]  /*18b70*/  IMAD.MOV.U32 R12, RZ, RZ, 0x8 ;  /* 0x00000008ff0c7424 */ /* 0x000fe200078e00ff */
[----:B------:R-:W-:-:S05]  /*18b80*/  SEL R3, R14, RZ, P3 ;  /* 0x000000ff0e037207 */ /* 0x000fca0001800000 */
[----:B------:R-:W-:-:S04]  /*18b90*/  IMAD.IADD R3, R2, 0x1, R3 ;  /* 0x0000000102037824 */ /* 0x000fc800078e0203 */
[----:B------:R-:W-:-:S07]  /*18ba0*/  IMAD.MOV.U32 R13, RZ, RZ, R3 ;  /* 0x000000ffff0d7224 */ /* 0x000fce00078e0003 */
[----:B------:R-:W-:Y:S05]  /*18bb0*/  WARPSYNC.COLLECTIVE R15, `(.L_x_394) ;  /* 0x000000000f087348 */ /* 0x000fea0003c00000 */
[----:B------:R0:W1:Y:S02]  /*18bc0*/  SHFL.UP P6, R14, R13, R12, R11 ;  /* 0x0400000c0d0e7389 */ /* 0x00006400000c000b */
[----:B01----:R-:W-:Y:S01]  /*18bd0*/  ENDCOLLECTIVE ;  /* 0x000000000000791b */ /* 0x003fe20003800000 */
.L_x_394:
[----:B------:R-:W-:Y:S01]  /*18be0*/  IMAD.MOV.U32 R12, RZ, RZ, 0x10 ;  /* 0x00000010ff0c7424 */ /* 0x000fe200078e00ff */
[----:B------:R-:W-:-:S05]  /*18bf0*/  SEL R14, R14, RZ, P4 ;  /* 0x000000ff0e0e7207 */ /* 0x000fca0002000000 */
[----:B------:R-:W-:-:S04]  /*18c00*/  IMAD.IADD R5, R3, 0x1, R14 ;  /* 0x0000000103057824 */ /* 0x000fc800078e020e */
[----:B------:R-:W-:-:S07]  /*18c10*/  IMAD.MOV.U32 R13, RZ, RZ, R5 ;  /* 0x000000ffff0d7224 */ /* 0x000fce00078e0005 */
[----:B------:R-:W-:Y:S05]  /*18c20*/  WARPSYNC.COLLECTIVE R15, `(.L_x_395) ;  /* 0x000000000f087348 */ /* 0x000fea0003c00000 */
[----:B------:R0:W1:Y:S02]  /*18c30*/  SHFL.UP P6, R14, R13, R12, R11 ;  /* 0x0400000c0d0e7389 */ /* 0x00006400000c000b */
[----:B01----:R-:W-:Y:S01]  /*18c40*/  ENDCOLLECTIVE ;  /* 0x000000000000791b */ /* 0x003fe20003800000 */
.L_x_395:
[----:B------:R-:W-:Y:S02]  /*18c50*/  IMAD.MOV.U32 R12, RZ, RZ, 0x1f ;  /* 0x0000001fff0c7424 */ /* 0x000fe400078e00ff */
[----:B------:R-:W-:Y:S01]  /*18c60*/  IMAD.MOV.U32 R11, RZ, RZ, 0x1f ;  /* 0x0000001fff0b7424 */ /* 0x000fe200078e00ff */
[----:B------:R-:W-:-:S04]  /*18c70*/  SEL R2, R14, RZ, P5 ;  /* 0x000000ff0e027207 */ /* 0x000fc80002800000 */
[----:B------:R-:W-:-:S05]  /*18c80*/  IADD3 R2, R5, R2, RZ ;  /* 0x0000000205027210 */ /* 0x000fca0007ffe0ff */
[----:B------:R-:W-:-:S07]  /*18c90*/  IMAD.MOV.U32 R13, RZ, RZ, R2 ;  /* 0x000000ffff0d7224 */ /* 0x000fce00078e0002 */
[----:B------:R-:W-:Y:S05]  /*18ca0*/  WARPSYNC.COLLECTIVE R15, `(.L_x_396) ;  /* 0x000000000f087348 */ /* 0x000fea0003c00000 */
[----:B------:R0:W1:Y:S02]  /*18cb0*/  SHFL.IDX P6, R14, R13, R12, R11 ;  /* 0x0000000c0d0e7389 */ /* 0x00006400000c000b */
[----:B01----:R-:W-:Y:S01]  /*18cc0*/  ENDCOLLECTIVE ;  /* 0x000000000000791b */ /* 0x003fe20003800000 */
.L_x_396:
[----:B------:R-:W-:Y:S05]  /*18cd0*/  BRA `(.L_x_397) ;  /* 0xffffffc000847947 */ /* 0x000fea000383ffff */
.L_x_294:
[----:B------:R-:W-:Y:S01]  /*18ce0*/  BSSY B0, `(.L_x_398) ;  /* 0x0000007000007945 */ /* 0x000fe20003800000 */
[----:B------:R-:W-:Y:S02]  /*18cf0*/  IMAD.MOV.U32 R12, RZ, RZ, 0x1 ;  /* 0x00000001ff0c7424 */ /* 0x000fe400078e00ff */
[----:B------:R-:W-:Y:S02]  /*18d00*/  IMAD.MOV.U32 R11, RZ, RZ, RZ ;  /* 0x000000ffff0b7224 */ /* 0x000fe400078e00ff */
[----:B------:R-:W-:-:S07]  /*18d10*/  IMAD.MOV.U32 R15, RZ, RZ, -0x1 ;  /* 0xffffffffff0f7424 */ /* 0x000fce00078e00ff */
[----:B------:R-:W-:Y:S05]  /*18d20*/  WARPSYNC.COLLECTIVE R15, `(.L_x_399) ;  /* 0x000000000f087348 */ /* 0x000fea0003c00000 */
[----:B------:R0:W1:Y:S02]  /*18d30*/  SHFL.UP P6, R14, R13, R12, R11 ;  /* 0x0400000c0d0e7389 */ /* 0x00006400000c000b */
[----:B01----:R-:W-:Y:S01]  /*18d40*/  ENDCOLLECTIVE ;  /* 0x000000000000791b */ /* 0x003fe20003800000 */
.L_x_399:
[----:B------:R-:W-:Y:S05]  /*18d50*/  BSYNC B0 ;  /* 0x0000000000007941 */ /* 0x000fea0003800000 */
.L_x_398:
[----:B------:R-:W-:Y:S01]  /*18d60*/  SEL R14, R14, RZ, P1 ;  /* 0x000000ff0e0e7207 */ /* 0x000fe20000800000 */
[----:B------:R-:W-:Y:S02]  /*18d70*/  IMAD.MOV.U32 R12, RZ, RZ, 0x2 ;  /* 0x00000002ff0c7424 */ /* 0x000fe400078e00ff */
[----:B------:R-:W-:Y:S02]  /*18d80*/  IMAD.MOV.U32 R11, RZ, RZ, RZ ;  /* 0x000000ffff0b7224 */ /* 0x000fe400078e00ff */
[----:B------:R-:W-:Y:S02]  /*18d90*/  IMAD.IADD R13, R13, 0x1, R14 ;  /* 0x000000010d0d7824 */ /* 0x000fe400078e020e */
[----:B------:R-:W-:-:S07]  /*18da0*/  IMAD.MOV.U32 R15, RZ, RZ, -0x1 ;  /* 0xffffffffff0f7424 */ /* 0x000fce00078e00ff */
[----:B------:R-:W-:Y:S05]  /*18db0*/  WARPSYNC.COLLECTIVE R15, `(.L_x_400) ;  /* 0x000000000f087348 */ /* 0x000fea0003c00000 */
[----:B------:R0:W1:Y:S02]  /*18dc0*/  SHFL.UP P6, R14, R13, R12, R11 ;  /* 0x0400000c0d0e7389 */ /* 0x00006400000c000b */
[----:B01----:R-:W-:Y:S01]  /*18dd0*/  ENDCOLLECTIVE ;  /* 0x000000000000791b */ /* 0x003fe20003800000 */
.L_x_400:
[----:B------:R-:W-:Y:S01]  /*18de0*/  IMAD.MOV.U32 R12, RZ, RZ, 0x4 ;  /* 0x00000004ff0c7424 */ /* 0x000fe200078e00ff */
[----:B------:R-:W-:-:S05]  /*18df0*/  SEL R2, R14, RZ, P2 ;  /* 0x000000ff0e027207 */ /* 0x000fca0001000000 */
[----:B------:R-:W-:-:S04]  /*18e00*/  IMAD.IADD R2, R13, 0x1, R2 ;  /* 0x000000010d027824 */ /* 0x000fc800078e0202 */
[----:B------:R-:W-:-:S07]  /*18e10*/  IMAD.MOV.U32 R13, RZ, RZ, R2 ;  /* 0x000000ffff0d7224 */ /* 0x000fce00078e0002 */
[----:B------:R-:W-:Y:S05]  /*18e20*/  WARPSYNC.COLLECTIVE R15, `(.L_x_401) ;  /* 0x000000000f087348 */ /* 0x000fea0003c00000 */
[----:B------:R0:W1:Y:S02]  /*18e30*/  SHFL.UP P6, R14, R13, R12, R11 ;  /* 0x0400000c0d0e7389 */ /* 0x00006400000c000b */
[----:B01----:R-:W-:Y:S01]  /*18e40*/  ENDCOLLECTIVE ;  /* 0x000000000000791b */ /* 0x003fe20003800000 */
.L_x_401:
[----:B------:R-:W-:Y:S01]  /*18e50*/  IMAD.MOV.U32 R12, RZ, RZ, 0x8 ;  /* 0x00000008ff0c7424 */ /* 0x000fe200078e00ff */
[----:B------:R-:W-:-:S05]  /*18e60*/  SEL R3, R14, RZ, P3 ;  /* 0x000000ff0e037207 */ /* 0x000fca0001800000 */
[----:B------:R-:W-:-:S04]  /*18e70*/  IMAD.IADD R3, R2, 0x1, R3 ;  /* 0x0000000102037824 */ /* 0x000fc800078e0203 */
[----:B------:R-:W-:-:S07]  /*18e80*/  IMAD.MOV.U32 R13, RZ, RZ, R3 ;  /* 0x000000ffff0d7224 */ /* 0x000fce00078e0003 */
[----:B------:R-:W-:Y:S05]  /*18e90*/  WARPSYNC.COLLECTIVE R15, `(.L_x_402) ;  /* 0x000000000f087348 */ /* 0x000fea0003c00000 */
[----:B------:R0:W1:Y:S02]  /*18ea0*/  SHFL.UP P6, R14, R13, R12, R11 ;  /* 0x0400000c0d0e7389 */ /* 0x00006400000c000b */
[----:B01----:R-:W-:Y:S01]  /*18eb0*/  ENDCOLLECTIVE ;  /* 0x000000000000791b */ /* 0x003fe20003800000 */
.L_x_402:
[----:B------:R-:W-:Y:S01]  /*18ec0*/  IMAD.MOV.U32 R12, RZ, RZ, 0x10 ;  /* 0x00000010ff0c7424 */ /* 0x000fe200078e00ff */
[----:B------:R-:W-:-:S05]  /*18ed0*/  SEL R14, R14, RZ, P4 ;  /* 0x000000ff0e0e7207 */ /* 0x000fca0002000000 */
[----:B------:R-:W-:-:S04]  /*18ee0*/  IMAD.IADD R5, R3, 0x1, R14 ;  /* 0x0000000103057824 */ /* 0x000fc800078e020e */
[----:B------:R-:W-:-:S07]  /*18ef0*/  IMAD.MOV.U32 R13, RZ, RZ, R5 ;  /* 0x000000ffff0d7224 */ /* 0x000fce00078e0005 */
[----:B------:R-:W-:Y:S05]  /*18f00*/  WARPSYNC.COLLECTIVE R15, `(.L_x_403) ;  /* 0x000000000f087348 */ /* 0x000fea0003c00000 */
[----:B------:R0:W1:Y:S02]  /*18f10*/  SHFL.UP P6, R14, R13, R12, R11 ;  /* 0x0400000c0d0e7389 */ /* 0x00006400000c000b */
[----:B01----:R-:W-:Y:S01]  /*18f20*/  ENDCOLLECTIVE ;  /* 0x000000000000791b */ /* 0x003fe20003800000 */
.L_x_403:
[----:B------:R-:W-:Y:S02]  /*18f30*/  IMAD.MOV.U32 R12, RZ, RZ, 0x1f ;  /* 0x0000001fff0c7424 */ /* 0x000fe400078e00ff */
[----:B------:R-:W-:Y:S01]  /*18f40*/  IMAD.MOV.U32 R11, RZ, RZ, 0x1f ;  /* 0x0000001fff0b7424 */ /* 0x000fe200078e00ff */
[----:B------:R-:W-:-:S05]  /*18f50*/  SEL R2, R14, RZ, P5 ;  /* 0x000000ff0e027207 */ /* 0x000fca0002800000 */
[----:B------:R-:W-:-:S04]  /*18f60*/  IMAD.IADD R2, R5, 0x1, R2 ;  /* 0x0000000105027824 */ /* 0x000fc800078e0202 */
[----:B------:R-:W-:-:S07]  /*18f70*/  IMAD.MOV.U32 R13, RZ, RZ, R2 ;  /* 0x000000ffff0d7224 */ /* 0x000fce00078e0002 */
[----:B------:R-:W-:Y:S05]  /*18f80*/  WARPSYNC.COLLECTIVE R15, `(.L_x_404) ;  /* 0x000000000f087348 */ /* 0x000fea0003c00000 */
[----:B------:R0:W1:Y:S02]  /*18f90*/  SHFL.IDX P6, R14, R13, R12, R11 ;  /* 0x0000000c0d0e7389 */ /* 0x00006400000c000b */
[----:B01----:R-:W-:Y:S01]  /*18fa0*/  ENDCOLLECTIVE ;  /* 0x000000000000791b */ /* 0x003fe20003800000 */
.L_x_404:
[----:B------:R-:W-:Y:S05]  /*18fb0*/  BRA `(.L_x_405) ;  /* 0xffffffc000707947 */ /* 0x000fea000383ffff */
.L_x_296:
[----:B------:R-:W-:Y:S01]  /*18fc0*/  BSSY B0, `(.L_x_406) ;  /* 0x0000006000007945 */ /* 0x000fe20003800000 */
[----:B------:R-:W-:Y:S01]  /*18fd0*/  PLOP3.LUT P6, PT, P6, PT, PT, 0x8, 0x0 ;  /* 0x000000000000781c */ /* 0x000fe200037ce170 */
[----:B------:R-:W-:-:S12]  /*18fe0*/  IMAD.MOV.U32 R15, RZ, RZ, -0x1 ;  /* 0xffffffffff0f7424 */ /* 0x000fd800078e00ff */
[----:B0-----:R-:W-:Y:S05]  /*18ff0*/  WARPSYNC.COLLECTIVE R15, `(.L_x_407) ;  /* 0x000000000f087348 */ /* 0x001fea0003c00000 */
[----:B------:R-:W-:Y:S01]  /*19000*/  VOTE.ANY R14, PT, P6 ;  /* 0x00000000000e7806 */ /* 0x000fe200030e0100 */
[----:B0-----:R-:W-:Y:S06]  /*19010*/  ENDCOLLECTIVE ;  /* 0x000000000000791b */ /* 0x001fec0003800000 */
.L_x_407:
[----:B------:R-:W-:Y:S05]  /*19020*/  BSYNC B0 ;  /* 0x0000000000007941 */ /* 0x000fea0003800000 */
.L_x_406:
[----:B------:R-:W-:Y:S02]  /*19030*/  IMAD.MOV.U32 R3, RZ, RZ, R14 ;  /* 0x000000ffff037224 */ /* 0x000fe400078e000e */
[----:B------:R-:W-:Y:S02]  /*19040*/  IMAD.MOV.U32 R13, RZ, RZ, R7 ;  /* 0x000000ffff0d7224 */ /* 0x000fe400078e0007 */
[----:B------:R-:W0:Y:S01]  /*19050*/  POPC R8, R3 ;  /* 0x0000000300087309 */ /* 0x000e220000000000 */
[----:B------:R-:W-:Y:S02]  /*19060*/  IMAD.MOV.U32 R11, RZ, RZ, 0x1f ;  /* 0x0000001fff0b7424 */ /* 0x000fe400078e00ff */
[----:B------:R-:W-:Y:S02]  /*19070*/  IMAD.MOV.U32 R15, RZ, RZ, -0x1 ;  /* 0xffffffffff0f7424 */ /* 0x000fe400078e00ff */
[----:B0-----:R-:W-:-:S07]  /*19080*/  IMAD.MOV.U32 R12, RZ, RZ, R8 ;  /* 0x000000ffff0c7224 */ /* 0x001fce00078e0008 */
[----:B------:R-:W-:Y:S05]  /*19090*/  WARPSYNC.COLLECTIVE R15, `(.L_x_408) ;  /* 0x000000000f087348 */ /* 0x000fea0003c00000 */
[----:B------:R0:W1:Y:S02]  /*190a0*/  SHFL.IDX P6, R14, R13, R12, R11 ;  /* 0x0000000c0d0e7389 */ /* 0x00006400000c000b */
[----:B01----:R-:W-:Y:S01]  /*190b0*/  ENDCOLLECTIVE ;  /* 0x000000000000791b */ /* 0x003fe20003800000 */
.L_x_408:
[----:B------:R-:W-:Y:S02]  /*190c0*/  IMAD.MOV.U32 R13, RZ, RZ, R4 ;  /* 0x000000ffff0d7224 */ /* 0x000fe400078e0004 */
[----:B------:R-:W-:-:S07]  /*190d0*/  IMAD.MOV.U32 R7, RZ, RZ, R14 ;  /* 0x000000ffff077224 */ /* 0x000fce00078e000e */
[----:B------:R-:W-:Y:S05]  /*190e0*/  WARPSYNC.COLLECTIVE R15, `(.L_x_409) ;  /* 0x000000000f087348 */ /* 0x000fea0003c00000 */
[----:B------:R0:W1:Y:S02]  /*190f0*/  SHFL.IDX P6, R14, R13, R12, R11 ;  /* 0x0000000c0d0e7389 */ /* 0x00006400000c000b */
[----:B01----:R-:W-:Y:S01]  /*19100*/  ENDCOLLECTIVE ;  /* 0x000000000000791b */ /* 0x003fe20003800000 */
.L_x_409:
[----:B------:R-:W-:Y:S01]  /*19110*/  IMAD.MOV.U32 R4, RZ, RZ, R14 ;  /* 0x000000ffff047224 */ /* 0x000fe200078e000e */
[----:B------:R-:W-:Y:S06]  /*19120*/  BRA `(.L_x_410) ;  /* 0xffffffc000507947 */ /* 0x000fec000383ffff */
.L_x_298:
[----:B------:R-:W-:Y:S01]  /*19130*/  BSSY B0, `(.L_x_411) ;  /* 0x0000007000007945 */ /* 0x000fe20003800000 */
[----:B------:R-:W-:Y:S02]  /*19140*/  IMAD.MOV.U32 R13, RZ, RZ, R2 ;  /* 0x000000ffff0d7224 */ /* 0x000fe400078e0002 */
[----:B------:R-:W-:Y:S02]  /*19150*/  IMAD.MOV.U32 R11, RZ, RZ, 0x1f ;  /* 0x0000001fff0b7424 */ /* 0x000fe400078e00ff */
[----:B------:R-:W-:-:S07]  /*19160*/  IMAD.MOV.U32 R15, RZ, RZ, -0x1 ;  /* 0xffffffffff0f7424 */ /* 0x000fce00078e00ff */
[----:B0123--:R-:W-:Y:S05]  /*19170*/  WARPSYNC.COLLECTIVE R15, `(.L_x_412) ;  /* 0x000000000f087348 */ /* 0x00ffea0003c00000 */
[----:B------:R4:W0:Y:S02]  /*19180*/  SHFL.IDX P6, R14, R13, R12, R11 ;  /* 0x0000000c0d0e7389 */ /* 0x00082400000c000b */
[----:B01234-:R-:W-:Y:S01]  /*19190*/  ENDCOLLECTIVE ;  /* 0x000000000000791b */ /* 0x01ffe20003800000 */
.L_x_412:
[----:B------:R-:W-:Y:S05]  /*191a0*/  BSYNC B0 ;  /* 0x0000000000007941 */ /* 0x000fea0003800000 */
.L_x_411:
[----:B------:R-:W-:Y:S01]  /*191b0*/  IMAD.MOV.U32 R6, RZ, RZ, R14 ;  /* 0x000000ffff067224 */ /* 0x000fe200078e000e */
[----:B------:R-:W-:Y:S06]  /*191c0*/  BRA `(.L_x_297) ;  /* 0xffffffc000407947 */ /* 0x000fec000383ffff */
.L_x_302:
[----:B-1----:R1:W3:Y:S02]  /*191d0*/  SYNCS.PHASECHK.TRANS64.TRYWAIT P0, [R4+URZ+0x38820], R0 ;  /* 0x03882000040075a7 */ /* 0x0022e4000800017f */
[----:B---3--:R-:W-:Y:S05]  /*191e0*/  @!P0 NANOSLEEP.SYNCS 0x989680 ;  /* 0x009896800000895d */ /* 0x008fea0003900000 */
[----:B------:R-:W3:Y:S02]  /*191f0*/  @!P0 SYNCS.PHASECHK.TRANS64 P0, [R4+URZ+0x38820], R0 ;  /* 0x03882000040085a7 */ /* 0x000ee4000800007f */
[----:B---3--:R-:W-:Y:S05]  /*19200*/  @!P0 BRA `(.L_x_302) ;  /* 0xfffffffc00f08947 */ /* 0x008fea000383ffff */
[----:B------:R-:W-:Y:S05]  /*19210*/  BRA `(.L_x_413) ;  /* 0xffffffc400987947 */ /* 0x000fea000383ffff */
.L_x_303:
[----:B------:R-:W3:Y:S01]  /*19220*/  S2R R2, SR_TID.X ;  /* 0x0000000000027919 */ /* 0x000ee20000002100 */
[----:B------:R-:W-:Y:S01]  /*19230*/  BSSY B0, `(.L_x_414) ;  /* 0x000000a000007945 */ /* 0x000fe20003800000 */
[----:B------:R-:W-:Y:S02]  /*19240*/  IMAD.MOV.U32 R12, RZ, RZ, RZ ;  /* 0x000000ffff0c7224 */ /* 0x000fe400078e00ff */
[----:B------:R-:W-:Y:S02]  /*19250*/  IMAD.MOV.U32 R11, RZ, RZ, 0x1f ;  /* 0x0000001fff0b7424 */ /* 0x000fe400078e00ff */
[----:B------:R-:W-:Y:S01]  /*19260*/  IMAD.MOV.U32 R15, RZ, RZ, -0x1 ;  /* 0xffffffffff0f7424 */ /* 0x000fe200078e00ff */
[----:B---3--:R-:W-:-:S04]  /*19270*/  SHF.R.U32.HI R2, RZ, 0x5, R2 ;  /* 0x00000005ff027819 */ /* 0x008fc80000011602 */
[----:B------:R-:W-:-:S05]  /*19280*/  LOP3.LUT R2, R2, 0x3, RZ, 0xc0, !PT ;  /* 0x0000000302027812 */ /* 0x000fca00078ec0ff */
[----:B------:R-:W-:-:S07]  /*19290*/  IMAD.MOV.U32 R13, RZ, RZ, R2 ;  /* 0x000000ffff0d7224 */ /* 0x000fce00078e0002 */
[----:B012---:R-:W-:Y:S05]  /*192a0*/  WARPSYNC.COLLECTIVE R15, `(.L_x_415) ;  /* 0x000000000f087348 */ /* 0x007fea0003c00000 */
[----:B------:R3:W4:Y:S02]  /*192b0*/  SHFL.IDX P6, R14, R13, R12, R11 ;  /* 0x0000000c0d0e7389 */ /* 0x00072400000c000b */
[----:B01234-:R-:W-:Y:S01]  /*192c0*/  ENDCOLLECTIVE ;  /* 0x000000000000791b */ /* 0x01ffe20003800000 */
.L_x_415:
[----:B------:R-:W-:Y:S05]  /*192d0*/  BSYNC B0 ;  /* 0x0000000000007941 */ /* 0x000fea0003800000 */
.L_x_414:
[----:B------:R-:W-:Y:S05]  /*192e0*/  BRA `(.L_x_416) ;  /* 0xffffffc400807947 */ /* 0x000fea000383ffff */
.L_x_306:
[----:B------:R-:W-:Y:S01]  /*192f0*/  BSSY B1, `(.L_x_417) ;  /* 0x0000006000017945 */ /* 0x000fe20003800000 */
[----:B------:R-:W-:-:S07]  /*19300*/  IMAD.MOV.U32 R15, RZ, RZ, -0x1 ;  /* 0xffffffffff0f7424 */ /* 0x000fce00078e00ff */
[----:B012---:R-:W-:Y:S05]  /*19310*/  WARPSYNC.COLLECTIVE R15, `(.L_x_418) ;  /* 0x000000000f0c7348 */ /* 0x007fea0003c00000 */
[----:B------:R-:W-:Y:S02]  /*19320*/  ELECT P6, UR62, PT ;  /* 0x00000000003e782f */ /* 0x000fe400038c0000 */
[----:B------:R-:W-:Y:S01]  /*19330*/  MOV R14, UR62 ;  /* 0x0000003e000e7c02 */ /* 0x000fe20008000f00 */
[----:B012---:R-:W-:Y:S10]  /*19340*/  ENDCOLLECTIVE ;  /* 0x000000000000791b */ /* 0x007ff40003800000 */
.L_x_418:
[----:B------:R-:W-:Y:S05]  /*19350*/  BSYNC B1 ;  /* 0x0000000000017941 */ /* 0x000fea0003800000 */
.L_x_417:
[----:B------:R-:W-:Y:S05]  /*19360*/  BRA `(.L_x_419) ;  /* 0xffffffc400787947 */ /* 0x000fea000383ffff */
.L_x_308:
[----:B-1----:R1:W3:Y:S02]  /*19370*/  SYNCS.PHASECHK.TRANS64.TRYWAIT P1, [R5+URZ+0x38840], R0 ;  /* 0x03884000050075a7 */ /* 0x0022e4000802017f */
[----:B---3--:R-:W-:Y:S05]  /*19380*/  @!P1 NANOSLEEP.SYNCS 0x989680 ;  /* 0x009896800000995d */ /* 0x008fea0003900000 */
[----:B------:R-:W3:Y:S02]  /*19390*/  @!P1 SYNCS.PHASECHK.TRANS64 P1, [R5+URZ+0x38840], R0 ;  /* 0x03884000050095a7 */ /* 0x000ee4000802007f */
[----:B---3--:R-:W-:Y:S05]  /*193a0*/  @!P1 BRA `(.L_x_308) ;  /* 0xfffffffc00f09947 */ /* 0x008fea000383ffff */
[----:B------:R-:W-:Y:S05]  /*193b0*/  BRA `(.L_x_420) ;  /* 0xffffffc400a07947 */ /* 0x000fea000383ffff */
.L_x_310:
[----:B---3--:R3:W4:Y:S02]  /*193c0*/  SYNCS.PHASECHK.TRANS64.TRYWAIT P1, [R27+URZ+0x38840], R2 ;  /* 0x038840021b0075a7 */ /* 0x008724000802017f */
[----:B----4-:R-:W-:Y:S05]  /*193d0*/  @!P1 NANOSLEEP.SYNCS 0x989680 ;  /* 0x009896800000995d */ /* 0x010fea0003900000 */
[----:B------:R-:W4:Y:S02]  /*193e0*/  @!P1 SYNCS.PHASECHK.TRANS64 P1, [R27+URZ+0x38840], R2 ;  /* 0x038840021b0095a7 */ /* 0x000f24000802007f */
[----:B----4-:R-:W-:Y:S05]  /*193f0*/  @!P1 BRA `(.L_x_310) ;  /* 0xfffffffc00f09947 */ /* 0x010fea000383ffff */
[----:B------:R-:W-:Y:S05]  /*19400*/  BRA `(.L_x_421) ;  /* 0xffffffc400ac7947 */ /* 0x000fea000383ffff */
.L_x_312:
[----:B----4-:R4:W0:Y:S02]  /*19410*/  SYNCS.PHASECHK.TRANS64.TRYWAIT P1, [R5+URZ+0x38860], R0 ;  /* 0x03886000050075a7 */ /* 0x010824000802017f */
[----:B0-----:R-:W-:Y:S05]  /*19420*/  @!P1 NANOSLEEP.SYNCS 0x989680 ;  /* 0x009896800000995d */ /* 0x001fea0003900000 */
[----:B------:R-:W0:Y:S02]  /*19430*/  @!P1 SYNCS.PHASECHK.TRANS64 P1, [R5+URZ+0x38860], R0 ;  /* 0x03886000050095a7 */ /* 0x000e24000802007f */
[----:B0-----:R-:W-:Y:S05]  /*19440*/  @!P1 BRA `(.L_x_312) ;  /* 0xfffffffc00f09947 */ /* 0x001fea000383ffff */
[----:B------:R-:W-:Y:S05]  /*19450*/  BRA `(.L_x_422) ;  /* 0xffffffc400a87947 */ /* 0x000fea000383ffff */
.L_x_423:
        /* <DEDUP_REMOVED lines=10> */
.L_x_3272:


//--------------------- .text._ZN7cutlass13device_kernelIN5flash11enable_sm90INS1_16FlashAttnFwdSm90INS1_25CollectiveMainloopFwdSm90ILi2EN4cute5tupleIJNS5_1CILi1EEES8_S8_EEENS6_IJNS7_ILi128EEENS7_ILi80EEENS7_ILi256EEEEEELi256ENS_10bfloat16_tEfNS_4arch4Sm90ELb0ELb0ELb0ELb1ELb1ELb1ELb0ELb1ELb1ELb1ELb1ELb0EEENS1_21CollectiveEpilogueFwdINS6_IJSA_SC_SB_EEES9_SE_SG_Li256ELb1ELb1ELb1ELb0EEENS1_36VarlenDynamicPersistentTileSchedulerILi128ELi80ELi256ELi128ELb1ELb1ELb1ELb0ELb1ELb1EEEEEEEEEvNT_6ParamsE --------------------------
	.section	.text._ZN7cutlass13device_kernelIN5flash11enable_sm90INS1_16FlashAttnFwdSm90INS1_25CollectiveMainloopFwdSm90ILi2EN4cute5tupleIJNS5_1CILi1EEES8_S8_EEENS6_IJNS7_ILi128EEENS7_ILi80EEENS7_ILi256EEEEEELi256ENS_10bfloat16_tEfNS_4arch4Sm90ELb0ELb0ELb0ELb1ELb1ELb1ELb0ELb1ELb1ELb1ELb1ELb0EEENS1_21CollectiveEpilogueFwdINS6_IJSA_SC_SB_EEES9_SE_SG_Li256ELb1ELb1ELb1ELb0EEENS1_36VarlenDynamicPersistentTileSchedulerILi128ELi80ELi256ELi128ELb1ELb1ELb1ELb0ELb1ELb1EEEEEEEEEvNT_6ParamsE,"ax",@progbits
	.align	128
.text._ZN7cutlass13device_kernelIN5flash11enable_sm90INS1_16FlashAttnFwdSm90INS1_25CollectiveMainloopFwdSm90ILi2EN4cute5tupleIJNS5_1CILi1EEES8_S8_EEENS6_IJNS7_ILi128EEENS7_ILi80EEENS7_ILi256EEEEEELi256ENS_10bfloat16_tEfNS_4arch4Sm90ELb0ELb0ELb0ELb1ELb1ELb1ELb0ELb1ELb1ELb1ELb1ELb0EEENS1_21CollectiveEpilogueFwdINS6_IJSA_SC_SB_EEES9_SE_SG_Li256ELb1ELb1ELb1ELb0EEENS1_36VarlenDynamicPersistentTileSchedulerILi128ELi80ELi256ELi128ELb1ELb1ELb1ELb0ELb1ELb1EEEEEEEEEvNT_6ParamsE:
        .type           _ZN7cutlass13device_kernelIN5flash11enable_sm90INS1_16FlashAttnFwdSm90INS1_25CollectiveMainloopFwdSm90ILi2EN4cute5tupleIJNS5_1CILi1EEES8_S8_EEENS6_IJNS7_ILi128EEENS7_ILi80EEENS7_ILi256EEEEEELi256ENS_10bfloat16_tEfNS_4arch4Sm90ELb0ELb0ELb0ELb1ELb1ELb1ELb0ELb1ELb1ELb1ELb1ELb0EEENS1_21CollectiveEpilogueFwdINS6_IJSA_SC_SB_EEES9_SE_SG_Li256ELb1ELb1ELb1ELb0EEENS1_36VarlenDynamicPersistentTileSchedulerILi128ELi80ELi256ELi128ELb1ELb1ELb1ELb0ELb1ELb1EEEEEEEEEvNT_6ParamsE,@function
        .size           _ZN7cutlass13device_kernelIN5flash11enable_sm90INS1_16FlashAttnFwdSm90INS1_25CollectiveMainloopFwdSm90ILi2EN4cute5tupleIJNS5_1CILi1EEES8_S8_EEENS6_IJNS7_ILi128EEENS7_ILi80EEENS7_ILi256EEEEEELi256ENS_10bfloat16_tEfNS_4arch4Sm90ELb0ELb0ELb0ELb1ELb1ELb1ELb0ELb1ELb1ELb1ELb1ELb0EEENS1_21CollectiveEpilogueFwdINS6_IJSA_SC_SB_EEES9_SE_SG_Li256ELb1ELb1ELb1ELb0EEENS1_36VarlenDynamicPersistentTileSchedulerILi128ELi80ELi256ELi128ELb1ELb1ELb1ELb0ELb1ELb1EEEEEEEEEvNT_6ParamsE,(.L_x_3273 - _ZN7cutlass13device_kernelIN5flash11enable_sm90INS1_16FlashAttnFwdSm90INS1_25CollectiveMainloopFwdSm90ILi2EN4cute5tupleIJNS5_1CILi1EEES8_S8_EEENS6_IJNS7_ILi128EEENS7_ILi80EEENS7_ILi256EEEEEELi256ENS_10bfloat16_tEfNS_4arch4Sm90ELb0ELb0ELb0ELb1ELb1ELb1ELb0ELb1ELb1ELb1ELb1ELb0EEENS1_21CollectiveEpilogueFwdINS6_IJSA_SC_SB_EEES9_SE_SG_Li256ELb1ELb1ELb1ELb0EEENS1_36VarlenDynamicPersistentTileSchedulerILi128ELi80ELi256ELi128ELb1ELb1ELb1ELb0ELb1ELb1EEEEEEEEEvNT_6ParamsE)
        .other          _ZN7cutlass13device_kernelIN5flash11enable_sm90INS1_16FlashAttnFwdSm90INS1_25CollectiveMainloopFwdSm90ILi2EN4cute5tupleIJNS5_1CILi1EEES8_S8_EEENS6_IJNS7_ILi128EEENS7_ILi80EEENS7_ILi256EEEEEELi256ENS_10bfloat16_tEfNS_4arch4Sm90ELb0ELb0ELb0ELb1ELb1ELb1ELb0ELb1ELb1ELb1ELb1ELb0EEENS1_21CollectiveEpilogueFwdINS6_IJSA_SC_SB_EEES9_SE_SG_Li256ELb1ELb1ELb1ELb0EEENS1_36VarlenDynamicPersistentTileSchedulerILi128ELi80ELi256ELi128ELb1ELb1ELb1ELb0ELb1ELb1EEEEEEEEEvNT_6ParamsE,@"STO_CUDA_ENTRY STV_DEFAULT"
_ZN7cutlass13device_kernelIN5flash11enable_sm90INS1_16FlashAttnFwdSm90INS1_25CollectiveMainloopFwdSm90ILi2EN4cute5tupleIJNS5_1CILi1EEES8_S8_EEENS6_IJNS7_ILi128EEENS7_ILi80EEENS7_ILi256EEEEEELi256ENS_10bfloat16_tEfNS_4arch4Sm90ELb0ELb0ELb0ELb1ELb1ELb1ELb0ELb1ELb1ELb1ELb1ELb0EEENS1_21CollectiveEpilogueFwdINS6_IJSA_SC_SB_EEES9_SE_SG_Li256ELb1ELb1ELb1ELb0EEENS1_36VarlenDynamicPersistentTileSchedulerILi128ELi80ELi256ELi128ELb1ELb1ELb1ELb0ELb1ELb1EEEEEEEEEvNT_6ParamsE:
[----:B------:R-:W0:Y:S02]  /*0000*/  LDC R1, c[0x0][0x28] ;  /* 0x00000a00ff017b82 */ /* 0x000e240000000800 */
[----:B0-----:R-:W-:Y:S01]  /*0010*/  VIADD R1, R1, 0xfffffe60 ;  /* 0xfffffe6001017836 */ /* 0x001fe20000000000 */
[----:B------:R-:W0:Y:S01]  /*0020*/  S2R R0, SR_TID.X ;  /* 0x0000000000007919 */ /* 0x000e220000002100 */
[----:B------:R-:W-:Y:S01]  /*0030*/  ELECT P0, URZ, PT ;  /* 0x00000000003f782f */ /* 0x000fe20003800000 */
[----:B------:R-:W-:Y:S01]  /*0040*/  BSSY B0, `(.L_x_424) ;  /* 0x000000e000007945 */ /* 0x000fe20003800000 */
[----:B0-----:R-:W-:-:S05]  /*0050*/  SHF.R.U32.HI R2, RZ, 0x5, R0 ;  /* 0x00000005ff027819 */ /* 0x001fca0000011600 */
[----:B------:R-:W0:Y:S02]  /*0060*/  SHFL.IDX PT, R3, R2, RZ, 0x1f ;  /* 0x00001fff02037589 */ /* 0x000e2400000e0000 */
[----:B0-----:R-:W-:Y:S02]  /*0070*/  ISETP.EQ.AND P0, PT, R3, RZ, P0 ;  /* 0x000000ff0300720c */ /* 0x001fe40000702270 */
[----:B------:R-:W-:-:S11]  /*0080*/  SHF.R.U32.HI R3, RZ, 0x7, R0 ;  /* 0x00000007ff037819 */ /* 0x000fd60000011600 */
[----:B------:R-:W-:Y:S05]  /*0090*/  @!P0 BRA `(.L_x_425) ;  /* 0x0000000000208947 */ /* 0x000fea0003800000 */
[----:B------:R-:W-:Y:S02]  /*00a0*/  ULDC.64 UR4, c[0x0][0x198] ;  /* 0x0000660000047ab9 */ /* 0x000fe40000000a00 */
[----:B------:R-:W-:Y:S02]  /*00b0*/  UIADD3 UR6, UP0, UR4, 0x570, URZ ;  /* 0x0000057004067890 */ /* 0x000fe4000ff1e03f */
[----:B------:R-:W-:Y:S02]  /*00c0*/  UIADD3 UR4, UP1, UR4, 0x670, URZ ;  /* 0x0000067004047890 */ /* 0x000fe4000ff3e03f */
[----:B------:R-:W-:Y:S02]  /*00d0*/  UIADD3.X UR7, URZ, UR5, URZ, UP0, !UPT ;  /* 0x000000053f077290 */ /* 0x000fe400087fe43f */
[----:B------:R-:W-:-:S07]  /*00e0*/  UIADD3.X UR5, URZ, UR5, URZ, UP1, !UPT ;  /* 0x000000053f057290 */ /* 0x000fce0008ffe43f */
[----:B------:R0:W-:Y:S02]  /*00f0*/  UTMACCTL.PF [UR6] ;  /* 0x00000000060079b9 */ /* 0x0001e40008040000 */
[----:B------:R0:W-:Y:S02]  /*0100*/  UTMACCTL.PF [UR4] ;  /* 0x00000000040079b9 */ /* 0x0001e40008040000 */
[----:B0-----:R-:W-:Y:S01]  /*0110*/  NOP ;  /* 0x0000000000007918 */ /* 0x001fe20000000000 */
.L_x_425:
[----:B------:R-:W-:Y:S05]  /*0120*/  BSYNC B0 ;  /* 0x0000000000007941 */ /* 0x000fea0003800000 */
.L_x_424:
[----:B------:R-:W-:Y:S01]  /*0130*/  VOTEU.ANY UP0, P0 ;  /* 0x00000000003f7886 */ /* 0x000fe20000000100 */
[----:B------:R-:W0:Y:S01]  /*0140*/  SHFL.IDX PT, R3, R3, RZ, 0x1f ;  /* 0x00001fff03037589 */ /* 0x000e2200000e0000 */
[----:B------:R-:W-:Y:S01]  /*0150*/  UMOV UR4, 0x80 ;  /* 0x0000008000047882 */ /* 0x000fe20000000000 */
[----:B------:R-:W-:Y:S01]  /*0160*/  UMOV UR7, 0x100 ;  /* 0x0000010000077882 */ /* 0x000fe20000000000 */
[----:B------:R-:W-:Y:S01]  /*0170*/  VOTEU.ANY UP1, P0 ;  /* 0x00000000003f7886 */ /* 0x000fe20000020100 */
[----:B------:R-:W1:Y:S01]  /*0180*/  @UP0 S2UR UR8, SR_CgaCtaId ;  /* 0x00000000000809c3 */ /* 0x000e620000008800 */
[----:B------:R-:W2:Y:S01]  /*0190*/  SHFL.IDX PT, R4, R2, RZ, 0x1f ;  /* 0x00001fff02047589 */ /* 0x000ea200000e0000 */
[----:B------:R-:W-:Y:S01]  /*01a0*/  @UP0 UMOV UR6, 0x400 ;  /* 0x0000040000060882 */ /* 0x000fe20000000000 */
[----:B------:R-:W-:-:S04]  /*01b0*/  @UP0 UIADD3 UR4, -UR4, 0x100000, URZ ;  /* 0x0010000004040890 */ /* 0x000fc8000fffe13f */
[----:B------:R-:W-:Y:S02]  /*01c0*/  @UP0 USHF.L.U32 UR5, UR4, 0xb, URZ ;  /* 0x0000000b04050899 */ /* 0x000fe4000800063f */
[----:B------:R-:W-:Y:S01]  /*01d0*/  @UP0 USHF.L.U32 UR4, UR4, 0x1, URZ ;  /* 0x0000000104040899 */ /* 0x000fe2000800063f */
[----:B------:R-:W-:Y:S01]  /*01e0*/  VOTEU.ANY UP2, P0 ;  /* 0x00000000003f7886 */ /* 0x000fe20000040100 */
[----:B0-----:R-:W-:Y:S01]  /*01f0*/  R2UR UR9, R3 ;  /* 0x00000000030972ca */ /* 0x001fe200000e0000 */
[----:B-1----:R-:W-:Y:S01]  /*0200*/  @UP0 ULEA UR8, UR8, UR6, 0x18 ;  /* 0x0000000608080291 */ /* 0x002fe2000f8ec03f */
[----:B--2---:R-:W-:Y:S01]  /*0210*/  ISETP.NE.AND P1, PT, R4, RZ, PT ;  /* 0x000000ff0400720c */ /* 0x004fe20003f25270 */
[----:B------:R-:W-:-:S04]  /*0220*/  @UP0 UIADD3 UR6, -UR7, 0x100000, URZ ;  /* 0x0010000007060890 */ /* 0x000fc8000fffe13f */
[----:B------:R-:W-:Y:S02]  /*0230*/  @UP0 USHF.L.U32 UR7, UR6, 0xb, URZ ;  /* 0x0000000b06070899 */ /* 0x000fe4000800063f */
[----:B------:R-:W-:-:S04]  /*0240*/  @UP0 USHF.L.U32 UR6, UR6, 0x1, URZ ;  /* 0x0000000106060899 */ /* 0x000fc8000800063f */
[----:B------:R-:W-:Y:S01]  /*0250*/  UISETP.NE.AND UP0, UPT, UR9, URZ, UPT ;  /* 0x0000003f0900728c */ /* 0x000fe2000bf05270 */
[----:B------:R-:W0:Y:S02]  /*0260*/  FENCE.VIEW.ASYNC.S ;  /* 0x00000000000073c6 */ /* 0x000e240000000000 */
[----:B0-----:R0:W1:Y:S05]  /*0270*/  @UP1 SYNCS.EXCH.64 URZ, [UR8+0x38800], UR4 ;  /* 0x03880004083f15b2 */ /* 0x00106a0008000100 */
[----:B------:R0:W2:Y:S01]  /*0280*/  @UP2 SYNCS.EXCH.64 URZ, [UR8+0x38820], UR6 ;  /* 0x03882006083f25b2 */ /* 0x0000a20008000100 */
        /* <DEDUP_REMOVED lines=14> */
[----:B0-----:R3:W4:Y:S08]  /*0370*/  SYNCS.EXCH.64 URZ, [UR8+0x38830], UR4 ;  /* 0x03883004083f75b2 */ /* 0x0017300008000100 */
[----:B------:R3:W0:Y:S01]  /*0380*/  SYNCS.EXCH.64 URZ, [UR8+0x38840], UR6 ;  /* 0x03884006083f75b2 */ /* 0x0006220008000100 */
[----:B------:R3:W0:Y:S01]  /*0390*/  SYNCS.EXCH.64 URZ, [UR8+0x38838], UR4 ;  /* 0x03883804083f75b2 */ /* 0x0006220008000100 */
[----:B------:R3:W0:Y:S02]  /*03a0*/  SYNCS.EXCH.64 URZ, [UR8+0x38848], UR6 ;  /* 0x03884806083f75b2 */ /* 0x0006240008000100 */
[----:B---3--:R-:W-:Y:S01]  /*03b0*/  NOP ;  /* 0x0000000000007918 */ /* 0x008fe20000000000 */
.L_x_426:
[----:B------:R-:W3:Y:S01]  /*03c0*/  SHFL.IDX PT, R3, R2, RZ, 0x1f ;  /* 0x00001fff02037589 */ /* 0x000ee200000e0000 */
[----:B------:R-:W-:Y:S01]  /*03d0*/  NOP ;  /* 0x0000000000007918 */ /* 0x000fe20000000000 */
[----:B---3--:R-:W-:-:S13]  /*03e0*/  ISETP.NE.AND P0, PT, R3, RZ, PT ;  /* 0x000000ff0300720c */ /* 0x008fda0003f05270 */
        /* <DEDUP_REMOVED lines=17> */
[----:B------:R3:W0:Y:S02]  /*0500*/  SYNCS.EXCH.64 URZ, [UR8+0x38868], UR6 ;  /* 0x03886806083f75b2 */ /* 0x0006240008000100 */
[----:B---3--:R-:W-:Y:S01]  /*0510*/  NOP ;  /* 0x0000000000007918 */ /* 0x008fe20000000000 */
.L_x_427:
[----:B------:R-:W3:Y:S01]  /*0520*/  SHFL.IDX PT, R3, R2, RZ, 0x1f ;  /* 0x00001fff02037589 */ /* 0x000ee200000e0000 */
[----:B------:R-:W-:Y:S01]  /*0530*/  NOP ;  /* 0x0000000000007918 */ /* 0x000fe20000000000 */
[----:B---3--:R-:W-:-:S13]  /*0540*/  ISETP.NE.AND P0, PT, R3, RZ, PT ;  /* 0x000000ff0300720c */ /* 0x008fda0003f05270 */
        /* <DEDUP_REMOVED lines=13> */
[----:B------:R3:W0:Y:S02]  /*0620*/  SYNCS.EXCH.64 URZ, [UR6+0x38888], UR4 ;  /* 0x03888804063f75b2 */ /* 0x0006240008000100 */
[----:B---3--:R-:W-:Y:S01]  /*0630*/  NOP ;  /* 0x0000000000007918 */ /* 0x008fe20000000000 */
.L_x_428:
        /* <DEDUP_REMOVED lines=22> */
.L_x_429:
        /* <DEDUP_REMOVED lines=22> */
.L_x_430:
[----:B------:R-:W-:Y:S01]  /*0900*/  PLOP3.LUT P0, PT, PT, PT, UP0, 0x80, 0x0 ;  /* 0x000000000000781c */ /* 0x000fe20003f0f008 */
[----:B------:R-:W-:Y:S01]  /*0910*/  UMOV UR60, 0x1 ;  /* 0x00000001003c7882 */ /* 0x000fe20000000000 */
[----:B------:R-:W-:Y:S01]  /*0920*/  NOP ;  /* 0x0000000000007918 */ /* 0x000fe20000000000 */
[----:B------:R-:W-:Y:S01]  /*0930*/  USEL UR60, UR60, 0x2, !UP0 ;  /* 0x000000023c3c7887 */ /* 0x000fe2000c000000 */
[----:B------:R-:W-:Y:S01]  /*0940*/  BSSY B9, `(.L_x_431) ;  /* 0x0002a0b000097945 */ /* 0x000fe20003800000 */
[----:B012-4-:R-:W-:Y:S08]  /*0950*/  BAR.SYNC.DEFER_BLOCKING 0x0 ;  /* 0x0000000000007b1d */ /* 0x017ff00000010000 */
[----:B------:R-:W-:Y:S05]  /*0960*/  @!P0 BRA `(.L_x_432) ;  /* 0x0000022400a08947 */ /* 0x000fea0003800000 */
.L_x_433:
[----:B------:R-:W-:-:S08]  /*0970*/  NOP ;  /* 0x0000000000007918 */ /* 0x000fd00000000000 */
[----:B------:R-:W0:Y:S02]  /*0980*/  USETMAXREG.TRY_ALLOC.CTAPOOL UP0, 0xe8 ;  /* 0x000000e8000079c8 */ /* 0x000e240008000600 */
[----:B0-----:R-:W-:-:S13]  /*0990*/  PLOP3.LUT P0, PT, PT, PT, UP0, 0x80, 0x0 ;  /* 0x000000000000781c */ /* 0x001fda0003f0f008 */
[----:B------:R-:W-:Y:S05]  /*09a0*/  @!P0 BRA `(.L_x_433) ;  /* 0xfffffffc00f08947 */ /* 0x000fea000383ffff */
[----:B------:R-:W0:Y:S08]  /*09b0*/  S2UR UR4, SR_CgaCtaId ;  /* 0x00000000000479c3 */ /* 0x000e300000008800 */
[----:B------:R-:W-:Y:S06]  /*09c0*/  BAR.ARV 0x8, 0x180 ;  /* 0x0206000000007b1d */ /* 0x000fec0000002000 */
[----:B------:R-:W-:-:S02]  /*09d0*/  MOV R23, 0x400 ;  /* 0x0000040000177802 */ /* 0x000fc40000000f00 */
[----:B------:R-:W-:Y:S01]  /*09e0*/  BAR.SYNC.DEFER_BLOCKING 0x5, 0x180 ;  /* 0x0146000000007b1d */ /* 0x000fe20000010000 */
[----:B0-----:R-:W-:-:S05]  /*09f0*/  IMAD.U32 R2, RZ, RZ, UR4 ;  /* 0x00000004ff027e24 */ /* 0x001fca000f8e00ff */
[----:B------:R-:W-:Y:S01]  /*0a00*/  ULDC UR4, c[0x0][0xc3c] ;  /* 0x00030f0000047ab9 */ /* 0x000fe20000000800 */
[----:B------:R-:W-:Y:S01]  /*0a10*/  LEA R23, R2, R23, 0x18 ;  /* 0x0000001702177211 */ /* 0x000fe200078ec0ff */
[----:B------:R-:W-:Y:S04]  /*0a20*/  STL [R1+0x64], R2 ;  /* 0x0000640201007387 */ /* 0x000fe80000100800 */
[----:B------:R-:W0:Y:S01]  /*0a30*/  LDS.128 R128, [R23+0x388d0] ;  /* 0x0388d00017807984 */ /* 0x000e220000000c00 */
[----:B------:R-:W-:Y:S06]  /*0a40*/  BAR.ARV 0x4, 0x180 ;  /* 0x0106000000007b1d */ /* 0x000fec0000002000 */
[----:B0-----:R-:W-:-:S13]  /*0a50*/  ISETP.GE.AND P0, PT, R131, UR4, PT ;  /* 0x0000000483007c0c */ /* 0x001fda000bf06270 */
[----:B------:R-:W-:Y:S05]  /*0a60*/  @P0 BRA `(.L_x_434) ;  /* 0x0000029c00e00947 */ /* 0x000fea0003800000 */
[----:B------:R-:W-:Y:S01]  /*0a70*/  VIADD R0, R0, 0xffffff80 ;  /* 0xffffff8000007836 */ /* 0x000fe20000000000 */
[----:B------:R-:W-:Y:S01]  /*0a80*/  R2UR UR4, R23 ;  /* 0x00000000170472ca */ /* 0x000fe200000e0000 */
[----:B------:R-:W-:Y:S01]  /*0a90*/  ULOP3.LUT UR5, UR60, 0x1, URZ, 0xfc, !UPT ;  /* 0x000000013c057892 */ /* 0x000fe2000f8efc3f */
[----:B------:R-:W-:Y:S02]  /*0aa0*/  IMAD.MOV.U32 R213, RZ, RZ, RZ ;  /* 0x000000ffffd57224 */ /* 0x000fe400078e00ff */
[----:B------:R-:W-:Y:S01]  /*0ab0*/  SHF.R.S32.HI R3, RZ, 0x1f, R0 ;  /* 0x0000001fff037819 */ /* 0x000fe20000011400 */
[----:B------:R-:W-:Y:S02]  /*0ac0*/  IMAD.MOV.U32 R225, RZ, RZ, RZ ;  /* 0x000000ffffe17224 */ /* 0x000fe400078e00ff */
[----:B------:R-:W-:Y:S01]  /*0ad0*/  IMAD.MOV.U32 R229, RZ, RZ, RZ ;  /* 0x000000ffffe57224 */ /* 0x000fe200078e00ff */
[CC--:B------:R-:W-:Y:S01]  /*0ae0*/  LEA.HI R2, R3.reuse, R0.reuse, RZ, 0x7 ;  /* 0x0000000003027211 */ /* 0x0c0fe200078f38ff */
[----:B------:R-:W-:Y:S01]  /*0af0*/  IMAD.MOV.U32 R226, RZ, RZ, RZ ;  /* 0x000000ffffe27224 */ /* 0x000fe200078e00ff */
[----:B------:R-:W-:-:S02]  /*0b00*/  LEA.HI R224, R3, R0, RZ, 0x3 ;  /* 0x0000000003e07211 */ /* 0x000fc400078f18ff */
[----:B------:R-:W-:Y:S01]  /*0b10*/  LOP3.LUT R5, R2, 0xffffff80, RZ, 0xc0, !PT ;  /* 0xffffff8002057812 */ /* 0x000fe200078ec0ff */
[----:B------:R-:W-:Y:S01]  /*0b20*/  UIADD3 UR4, UR4, 0x14400, URZ ;  /* 0x0001440004047890 */ /* 0x000fe2000fffe03f */
[CC--:B------:R-:W-:Y:S02]  /*0b30*/  LEA.HI R4, R3.reuse, R0.reuse, RZ, 0x4 ;  /* 0x0000000003047211 */ /* 0x0c0fe400078f20ff */
[CC--:B------:R-:W-:Y:S01]  /*0b40*/  LEA.HI R8, R3.reuse, R0.reuse, RZ, 0x6 ;  /* 0x0000000003087211 */ /* 0x0c0fe200078f30ff */
[----:B------:R-:W-:Y:S01]  /*0b50*/  IMAD.IADD R14, R0, 0x1, -R5 ;  /* 0x00000001000e7824 */ /* 0x000fe200078e0a05 */
[CC--:B------:R-:W-:Y:S02]  /*0b60*/  LEA.HI R5, R3.reuse, R0.reuse, RZ, 0x5 ;  /* 0x0000000003057211 */ /* 0x0c0fe400078f28ff */
[----:B------:R-:W-:Y:S01]  /*0b70*/  LEA.HI R13, R3, R0, RZ, 0x2 ;  /* 0x00000000030d7211 */ /* 0x000fe200078f10ff */
[----:B------:R-:W-:Y:S01]  /*0b80*/  IMAD.SHL.U32 R8, R8, 0x8, RZ ;  /* 0x0000000808087824 */ /* 0x000fe200078e00ff */
[----:B------:R-:W-:Y:S01]  /*0b90*/  SHF.R.S32.HI R9, RZ, 0x1f, R14 ;  /* 0x0000001fff097819 */ /* 0x000fe2000001140e */
[----:B------:R-:W-:Y:S01]  /*0ba0*/  IMAD.SHL.U32 R6, R5, 0x20, RZ ;  /* 0x0000002005067824 */ /* 0x000fe200078e00ff */
[----:B------:R-:W-:Y:S01]  /*0bb0*/  LOP3.LUT R7, R224, 0xfffffff8, RZ, 0xc0, !PT ;  /* 0xfffffff8e0077812 */ /* 0x000fe200078ec0ff */
[----:B------:R-:W-:Y:S01]  /*0bc0*/  STL [R1+0x110], R14 ;  /* 0x0001100e01007387 */ /* 0x000fe20000100800 */
[----:B------:R-:W-:-:S02]  /*0bd0*/  LEA.HI R10, R9, R14, RZ, 0x2 ;  /* 0x0000000e090a7211 */ /* 0x000fc400078f10ff */
[----:B------:R-:W-:Y:S01]  /*0be0*/  LOP3.LUT R3, R4, 0x3fffff0, RZ, 0xc0, !PT ;  /* 0x03fffff004037812 */ /* 0x000fe200078ec0ff */
[C---:B------:R-:W-:Y:S01]  /*0bf0*/  IMAD.IADD R216, R0.reuse, 0x1, -R7 ;  /* 0x0000000100d87824 */ /* 0x040fe200078e0a07 */
[--C-:B------:R-:W-:Y:S02]  /*0c00*/  SHF.R.S32.HI R11, RZ, 0x2, R10.reuse ;  /* 0x00000002ff0b7819 */ /* 0x100fe4000001140a */
[----:B------:R-:W-:Y:S01]  /*0c10*/  SHF.R.S32.HI R12, RZ, 0x1f, R10 ;  /* 0x0000001fff0c7819 */ /* 0x000fe2000001140a */
[----:B------:R-:W-:Y:S01]  /*0c20*/  IMAD.IADD R5, R0, 0x1, -R3 ;  /* 0x0000000100057824 */ /* 0x000fe200078e0a03 */
[----:B------:R-:W-:Y:S01]  /*0c30*/  LOP3.LUT R13, R13, 0xfffffffc, RZ, 0xc0, !PT ;  /* 0xfffffffc0d0d7812 */ /* 0x000fe200078ec0ff */
[C---:B------:R-:W-:Y:S01]  /*0c40*/  IMAD.SHL.U32 R16, R216.reuse, 0x8, RZ ;  /* 0x00000008d8107824 */ /* 0x040fe200078e00ff */
[----:B------:R-:W-:Y:S01]  /*0c50*/  SHF.R.S32.HI R7, RZ, 0x4, R4 ;  /* 0x00000004ff077819 */ /* 0x000fe20000011404 */
[----:B------:R-:W-:Y:S01]  /*0c60*/  IMAD.SHL.U32 R216, R216, 0x4, RZ ;  /* 0x00000004d8d87824 */ /* 0x000fe200078e00ff */
[----:B------:R-:W-:Y:S01]  /*0c70*/  LEA.HI R12, R12, R11, RZ, 0x3 ;  /* 0x0000000b0c0c7211 */ /* 0x000fe200078f18ff */
[----:B------:R-:W-:Y:S01]  /*0c80*/  IMAD.IADD R13, R0, 0x1, -R13 ;  /* 0x00000001000d7824 */ /* 0x000fe200078e0a0d */
[----:B------:R-:W-:Y:S01]  /*0c90*/  SHF.R.S32.HI R3, RZ, 0x7, R2 ;  /* 0x00000007ff037819 */ /* 0x000fe20000011402 */
[----:B------:R-:W-:Y:S01]  /*0ca0*/  VIADD R220, R216, 0x40 ;  /* 0x00000040d8dc7836 */ /* 0x000fe20000000000 */
[----:B------:R-:W-:Y:S01]  /*0cb0*/  LEA.HI R4, R4, R7, RZ, 0x1 ;  /* 0x0000000704047211 */ /* 0x000fe200078f08ff */
[----:B------:R-:W-:Y:S01]  /*0cc0*/  VIADD R19, R16, 0x80 ;  /* 0x0000008010137836 */ /* 0x000fe20000000000 */
[----:B------:R-:W-:Y:S01]  /*0cd0*/  LOP3.LUT R12, R12, 0xfffffff8, RZ, 0xc0, !PT ;  /* 0xfffffff80c0c7812 */ /* 0x000fe200078ec0ff */
[----:B------:R-:W-:Y:S01]  /*0ce0*/  IMAD.IADD R214, R216, 0x1, R220 ;  /* 0x00000001d8d67824 */ /* 0x000fe200078e02dc */
[----:B------:R-:W-:Y:S01]  /*0cf0*/  LEA.HI R2, R2, R3, RZ, 0x1 ;  /* 0x0000000302027211 */ /* 0x000fe200078f08ff */
[----:B------:R-:W-:Y:S01]  /*0d00*/  VIADD R22, R16, 0xc0 ;  /* 0x000000c010167836 */ /* 0x000fe20000000000 */
[----:B------:R-:W-:Y:S01]  /*0d10*/  LEA.HI R9, R9, R14, RZ, 0x5 ;  /* 0x0000000e09097211 */ /* 0x000fe200078f28ff */
[----:B------:R-:W-:Y:S01]  /*0d20*/  IMAD.IADD R12, R11, 0x1, -R12 ;  /* 0x000000010b0c7824 */ /* 0x000fe200078e0a0c */
[----:B------:R-:W-:Y:S01]  /*0d30*/  LOP3.LUT R6, R6, 0xfffffc00, RZ, 0xc0, !PT ;  /* 0xfffffc0006067812 */ /* 0x000fe200078ec0ff */
[----:B------:R-:W-:Y:S01]  /*0d40*/  VIADD R221, R216, 0x20 ;  /* 0x00000020d8dd7836 */ /* 0x000fe20000000000 */
[----:B------:R-:W-:Y:S01]  /*0d50*/  LOP3.LUT R4, R4, 0x1ffffffe, RZ, 0xc0, !PT ;  /* 0x1ffffffe04047812 */ /* 0x000fe200078ec0ff */
[----:B------:R-:W-:Y:S01]  /*0d60*/  VIADD R222, R216, 0x60 ;  /* 0x00000060d8de7836 */ /* 0x000fe20000000000 */
[----:B------:R-:W-:Y:S01]  /*0d70*/  LOP3.LUT R2, R2, 0x3fffffe, RZ, 0xc0, !PT ;  /* 0x03fffffe02027812 */ /* 0x000fe200078ec0ff */
[----:B------:R-:W-:Y:S01]  /*0d80*/  IMAD R5, R5, 0x40, R6 ;  /* 0x0000004005057824 */ /* 0x000fe200078e0206 */
[----:B------:R-:W-:Y:S01]  /*0d90*/  SHF.R.S32.HI R9, RZ, 0x5, R9 ;  /* 0x00000005ff097819 */ /* 0x000fe20000011409 */
[----:B------:R-:W-:Y:S01]  /*0da0*/  IMAD.IADD R4, R7, 0x1, -R4 ;  /* 0x0000000107047824 */ /* 0x000fe200078e0a04 */
[----:B------:R-:W-:Y:S01]  /*0db0*/  LEA.HI R0, R13, R13, RZ, 0x1 ;  /* 0x0000000d0d007211 */ /* 0x000fe200078f08ff */
[----:B------:R-:W-:Y:S01]  /*0dc0*/  IMAD.IADD R2, R3, 0x1, -R2 ;  /* 0x0000000103027824 */ /* 0x000fe200078e0a02 */
[----:B------:R-:W-:Y:S01]  /*0dd0*/  SHF.R.S32.HI R224, RZ, 0x3, R224 ;  /* 0x00000003ffe07819 */ /* 0x000fe200000114e0 */
[----:B------:R-:W-:Y:S01]  /*0de0*/  IMAD R9, R9, 0x10, R12 ;  /* 0x0000001009097824 */ /* 0x000fe200078e020c */
[----:B------:R-:W-:Y:S01]  /*0df0*/  LOP3.LUT R0, R0, 0x1ffffffe, RZ, 0xc0, !PT ;  /* 0x1ffffffe00007812 */ /* 0x000fe200078ec0ff */
[----:B------:R-:W-:Y:S01]  /*0e00*/  IMAD R3, R4, 0x8, R5 ;  /* 0x0000000804037824 */ /* 0x000fe200078e0205 */
[----:B------:R-:W-:Y:S01]  /*0e10*/  LOP3.LUT R10, R10, 0x7ffffffc, RZ, 0xc0, !PT ;  /* 0x7ffffffc0a0a7812 */ /* 0x000fe200078ec0ff */
[----:B------:R-:W-:Y:S01]  /*0e20*/  IMAD R6, R2, 0x40, R9 ;  /* 0x0000004002067824 */ /* 0x000fe200078e0209 */
[----:B------:R-:W-:Y:S01]  /*0e30*/  LOP3.LUT R9, R8, 0xfffffe00, RZ, 0xc0, !PT ;  /* 0xfffffe0008097812 */ /* 0x000fe200078ec0ff */
[----:B------:R-:W-:Y:S01]  /*0e40*/  IMAD.IADD R13, R13, 0x1, -R0 ;  /* 0x000000010d0d7824 */ /* 0x000fe200078e0a00 */
[----:B------:R0:W-:Y:S01]  /*0e50*/  STL [R1+0x198], R3 ;  /* 0x0001980301007387 */ /* 0x0001e20000100800 */
[----:B------:R-:W-:Y:S01]  /*0e60*/  IMAD.U32 R0, RZ, RZ, UR5 ;  /* 0x00000005ff007e24 */ /* 0x000fe2000f8e00ff */
[----:B------:R-:W-:Y:S01]  /*0e70*/  SHF.R.S32.HI R17, RZ, 0x1f, R16 ;  /* 0x0000001fff117819 */ /* 0x000fe20000011410 */
[----:B------:R-:W-:Y:S01]  /*0e80*/  IMAD.U32 R2, RZ, RZ, UR4 ;  /* 0x00000004ff027e24 */ /* 0x000fe2000f8e00ff */
[----:B------:R-:W-:Y:S01]  /*0e90*/  STL [R1+0x190], R6 ;  /* 0x0001900601007387 */ /* 0x000fe20000100800 */
[C---:B------:R-:W-:Y:S01]  /*0ea0*/  IMAD.SHL.U32 R0, R224.reuse, 0x40, RZ ;  /* 0x00000040e0007824 */ /* 0x040fe200078e00ff */
[----:B------:R-:W-:Y:S01]  /*0eb0*/  SHF.R.S32.HI R219, RZ, 0x1f, R19 ;  /* 0x0000001fffdb7819 */ /* 0x000fe20000011413 */
[C---:B------:R-:W-:Y:S01]  /*0ec0*/  VIADD R7, R224.reuse, 0x20 ;  /* 0x00000020e0077836 */ /* 0x040fe20000000000 */
[----:B------:R-:W-:Y:S01]  /*0ed0*/  STL [R1+0x80], RZ ;  /* 0x000080ff01007387 */ /* 0x000fe20000100800 */
[----:B------:R-:W-:Y:S01]  /*0ee0*/  VIADD R5, R224, 0x40 ;  /* 0x00000040e0057836 */ /* 0x000fe20000000000 */
[----:B------:R-:W-:Y:S01]  /*0ef0*/  LOP3.LUT R8, R0, 0x1c0, RZ, 0xc0, !PT ;  /* 0x000001c000087812 */ /* 0x000fe200078ec0ff */
[----:B------:R-:W-:Y:S01]  /*0f00*/  IMAD.SHL.U32 R0, R7, 0x40, RZ ;  /* 0x0000004007007824 */ /* 0x000fe200078e00ff */
[----:B------:R-:W-:Y:S01]  /*0f10*/  STL [R1+0x5c], R9 ;  /* 0x00005c0901007387 */ /* 0x000fe20000100800 */
[----:B0-----:R-:W-:Y:S01]  /*0f20*/  IMAD.SHL.U32 R3, R5, 0x40, RZ ;  /* 0x0000004005037824 */ /* 0x001fe200078e00ff */
[----:B------:R-:W-:Y:S01]  /*0f30*/  SHF.R.S32.HI R4, RZ, 0x1f, R5 ;  /* 0x0000001fff047819 */ /* 0x000fe20000011405 */
[----:B------:R-:W-:Y:S01]  /*0f40*/  IMAD.IADD R10, R14, 0x1, -R10 ;  /* 0x000000010e0a7824 */ /* 0x000fe200078e0a0a */
[----:B------:R0:W-:Y:S01]  /*0f50*/  STL [R1+0x6c], R2 ;  /* 0x00006c0201007387 */ /* 0x0001e20000100800 */
[----:B------:R-:W-:-:S02]  /*0f60*/  SHF.R.S32.HI R218, RZ, 0x1f, R22 ;  /* 0x0000001fffda7819 */ /* 0x000fc40000011416 */
[----:B------:R-:W-:Y:S02]  /*0f70*/  LEA.HI R4, R4, R5, RZ, 0x3 ;  /* 0x0000000504047211 */ /* 0x000fe400078f18ff */
[----:B------:R-:W-:Y:S02]  /*0f80*/  LOP3.LUT R5, R3, 0x1c0, RZ, 0xc0, !PT ;  /* 0x000001c003057812 */ /* 0x000fe400078ec0ff */
[----:B------:R-:W-:Y:S01]  /*0f90*/  SHF.R.U32.HI R3, RZ, 0x3, R8 ;  /* 0x00000003ff037819 */ /* 0x000fe20000011608 */
[----:B------:R-:W-:Y:S01]  /*0fa0*/  IMAD.SHL.U32 R4, R4, 0x40, RZ ;  /* 0x0000004004047824 */ /* 0x000fe200078e00ff */
[----:B------:R-:W-:Y:S02]  /*0fb0*/  SHF.R.U32.HI R5, RZ, 0x3, R5 ;  /* 0x00000003ff057819 */ /* 0x000fe40000011605 */
[----:B0-----:R-:W-:-:S04]  /*0fc0*/  SHF.R.S32.HI R2, RZ, 0x1f, R7 ;  /* 0x0000001fff027819 */ /* 0x001fc80000011407 */
[----:B------:R-:W-:Y:S02]  /*0fd0*/  LEA.HI R2, R2, R7, RZ, 0x3 ;  /* 0x0000000702027211 */ /* 0x000fe400078f18ff */
[----:B------:R-:W-:Y:S02]  /*0fe0*/  LOP3.LUT R7, R0, 0x1c0, RZ, 0xc0, !PT ;  /* 0x000001c000077812 */ /* 0x000fe400078ec0ff */
[----:B------:R-:W-:Y:S01]  /*0ff0*/  LOP3.LUT R0, R8, 0x38, R16, 0xf8, !PT ;  /* 0x0000003808007812 */ /* 0x000fe200078ef810 */
[----:B------:R-:W-:-:S03]  /*1000*/  IMAD.SHL.U32 R2, R2, 0x40, RZ ;  /* 0x0000004002027824 */ /* 0x000fc600078e00ff */
[----:B------:R-:W-:Y:S02]  /*1010*/  LOP3.LUT R0, R9, R0, R3, 0xf6, !PT ;  /* 0x0000000009007212 */ /* 0x000fe400078ef603 */
[----:B------:R-:W-:Y:S02]  /*1020*/  LOP3.LUT R5, R2, 0xfffffe00, RZ, 0xc0, !PT ;  /* 0xfffffe0002057812 */ /* 0x000fe400078ec0ff */
[----:B------:R-:W-:Y:S01]  /*1030*/  LOP3.LUT R2, R4, 0xfffffe00, RZ, 0xc0, !PT ;  /* 0xfffffe0004027812 */ /* 0x000fe200078ec0ff */
[----:B------:R0:W-:Y:S01]  /*1040*/  STL [R1+0x68], R0 ;  /* 0x0000680001007387 */ /* 0x0001e20000100800 */
[----:B------:R-:W-:-:S03]  /*1050*/  SHF.R.S32.HI R3, RZ, 0x1f, R214 ;  /* 0x0000001fff037819 */ /* 0x000fc600000114d6 */
[----:B------:R-:W-:Y:S01]  /*1060*/  STL [R1+0x58], R5 ;  /* 0x0000580501007387 */ /* 0x000fe20000100800 */
[----:B------:R-:W-:-:S04]  /*1070*/  LEA.HI R3, R3, R214, RZ, 0x3 ;  /* 0x000000d603037211 */ /* 0x000fc800078f18ff */
[----:B------:R-:W-:Y:S02]  /*1080*/  LOP3.LUT R212, R3, 0xfffffff8, RZ, 0xc0, !PT ;  /* 0xfffffff803d47812 */ /* 0x000fe400078ec0ff */
[----:B0-----:R-:W-:Y:S01]  /*1090*/  SHF.R.U32.HI R0, RZ, 0x3, R7 ;  /* 0x00000003ff007819 */ /* 0x001fe20000011607 */
[----:B------:R-:W-:Y:S01]  /*10a0*/  IMAD.SHL.U32 R0, R10, 0x2, RZ ;  /* 0x000000020a007824 */ /* 0x000fe200078e00ff */
[----:B------:R-:W-:-:S03]  /*10b0*/  SHF.R.S32.HI R215, RZ, 0x1f, R212 ;  /* 0x0000001fffd77819 */ /* 0x000fc600000114d4 */
[C---:B------:R-:W-:Y:S01]  /*10c0*/  VIADD R40, R0.reuse, 0x8 ;  /* 0x0000000800287836 */ /* 0x040fe20000000000 */
[C---:B------:R-:W-:Y:S01]  /*10d0*/  IADD3 R38, R0.reuse, 0x18, RZ ;  /* 0x0000001800267810 */ /* 0x040fe20007ffe0ff */
[C---:B------:R-:W-:Y:S01]  /*10e0*/  VIADD R39, R0.reuse, 0x10 ;  /* 0x0000001000277836 */ /* 0x040fe20000000000 */
[----:B------:R-:W-:Y:S01]  /*10f0*/  STL [R1+0x8c], R0 ;  /* 0x00008c0001007387 */ /* 0x000fe20000100800 */
[C---:B------:R-:W-:Y:S01]  /*1100*/  VIADD R37, R0.reuse, 0x20 ;  /* 0x0000002000257836 */ /* 0x040fe20000000000 */
[----:B------:R-:W-:Y:S01]  /*1110*/  SHF.R.S32.HI R3, RZ, 0x1f, R40 ;  /* 0x0000001fff037819 */ /* 0x000fe20000011428 */
[C---:B------:R-:W-:Y:S01]  /*1120*/  VIADD R36, R0.reuse, 0x28 ;  /* 0x0000002800247836 */ /* 0x040fe20000000000 */
[----:B------:R-:W-:Y:S01]  /*1130*/  STL [R1+0x54], R2 ;  /* 0x0000540201007387 */ /* 0x000fe20000100800 */
[C---:B------:R-:W-:Y:S01]  /*1140*/  VIADD R35, R0.reuse, 0x30 ;  /* 0x0000003000237836 */ /* 0x040fe20000000000 */
[----:B------:R-:W-:Y:S01]  /*1150*/  SHF.R.S32.HI R4, RZ, 0x1f, R39 ;  /* 0x0000001fff047819 */ /* 0x000fe20000011427 */
[C---:B------:R-:W-:Y:S01]  /*1160*/  VIADD R34, R0.reuse, 0x38 ;  /* 0x0000003800227836 */ /* 0x040fe20000000000 */
[----:B------:R-:W-:Y:S01]  /*1170*/  STL [R1+0x108], R40 ;  /* 0x0001082801007387 */ /* 0x000fe20000100800 */
[----:B------:R-:W-:-:S02]  /*1180*/  VIADD R33, R0, 0x40 ;  /* 0x0000004000217836 */ /* 0x000fc40000000000 */
[C---:B------:R-:W-:Y:S01]  /*1190*/  VIADD R32, R0.reuse, 0x48 ;  /* 0x0000004800207836 */ /* 0x040fe20000000000 */
[----:B------:R-:W-:Y:S01]  /*11a0*/  STL [R1+0x104], R39 ;  /* 0x0001042701007387 */ /* 0x000fe20000100800 */
[C---:B------:R-:W-:Y:S02]  /*11b0*/  VIADD R31, R0.reuse, 0x50 ;  /* 0x00000050001f7836 */ /* 0x040fe40000000000 */
[C---:B------:R-:W-:Y:S01]  /*11c0*/  VIADD R30, R0.reuse, 0x58 ;  /* 0x00000058001e7836 */ /* 0x040fe20000000000 */
[----:B------:R-:W-:Y:S01]  /*11d0*/  STL [R1+0x100], R38 ;  /* 0x0001002601007387 */ /* 0x000fe20000100800 */
[C---:B------:R-:W-:Y:S02]  /*11e0*/  VIADD R29, R0.reuse, 0x60 ;  /* 0x00000060001d7836 */ /* 0x040fe40000000000 */
[C---:B------:R-:W-:Y:S01]  /*11f0*/  VIADD R28, R0.reuse, 0x68 ;  /* 0x00000068001c7836 */ /* 0x040fe20000000000 */
[----:B------:R0:W-:Y:S01]  /*1200*/  STL [R1+0xfc], R37 ;  /* 0x0000fc2501007387 */ /* 0x0001e20000100800 */
[----:B------:R-:W-:-:S02]  /*1210*/  VIADD R27, R0, 0x70 ;  /* 0x00000070001b7836 */ /* 0x000fc40000000000 */
[C---:B------:R-:W-:Y:S01]  /*1220*/  VIADD R26, R0.reuse, 0x78 ;  /* 0x00000078001a7836 */ /* 0x040fe20000000000 */
[----:B------:R-:W-:Y:S01]  /*1230*/  STL [R1+0xf8], R36 ;  /* 0x0000f82401007387 */ /* 0x000fe20000100800 */
[C---:B------:R-:W-:Y:S02]  /*1240*/  VIADD R25, R0.reuse, 0x80 ;  /* 0x0000008000197836 */ /* 0x040fe40000000000 */
[C---:B------:R-:W-:Y:S01]  /*1250*/  VIADD R24, R0.reuse, 0x88 ;  /* 0x0000008800187836 */ /* 0x040fe20000000000 */
[----:B------:R-:W-:Y:S01]  /*1260*/  STL [R1+0xf4], R35 ;  /* 0x0000f42301007387 */ /* 0x000fe20000100800 */
[C---:B------:R-:W-:Y:S01]  /*1270*/  VIADD R21, R0.reuse, 0x90 ;  /* 0x0000009000157836 */ /* 0x040fe20000000000 */
[----:B0-----:R-:W-:Y:S01]  /*1280*/  SHF.R.S32.HI R37, RZ, 0x1f, R37 ;  /* 0x0000001fff257819 */ /* 0x001fe20000011425 */
        /* <DEDUP_REMOVED lines=20> */
[----:B------:R-:W-:Y:S01]  /*13d0*/  VIADD R0, R0, 0xf8 ;  /* 0x000000f800007836 */ /* 0x000fe20000000000 */
[----:B------:R0:W-:Y:S04]  /*13e0*/  STL [R1+0xd8], R28 ;  /* 0x0000d81c01007387 */ /* 0x0001e80000100800 */
[----:B------:R-:W-:Y:S04]  /*13f0*/  STL [R1+0xd4], R27 ;  /* 0x0000d41b01007387 */ /* 0x000fe80000100800 */
[----:B------:R-:W-:Y:S01]  /*1400*/  STL [R1+0xd0], R26 ;  /* 0x0000d01a01007387 */ /* 0x000fe20000100800 */
[----:B0-----:R-:W-:-:S03]  /*1410*/  SHF.R.S32.HI R28, RZ, 0x1f, R28 ;  /* 0x0000001fff1c7819 */ /* 0x001fc6000001141c */
        /* <DEDUP_REMOVED lines=22> */
[----:B------:R1:W-:Y:S01]  /*1580*/  STL [R1+0x188], R4 ;  /* 0x0001880401007387 */ /* 0x0003e20000100800 */
[----:B0-----:R-:W-:-:S05]  /*1590*/  SHF.R.S32.HI R3, RZ, 0x1f, R38 ;  /* 0x0000001fff037819 */ /* 0x001fca0000011426 */
[----:B------:R0:W-:Y:S01]  /*15a0*/  STL [R1+0x184], R3 ;  /* 0x0001840301007387 */ /* 0x0001e20000100800 */
[----:B-1----:R-:W-:-:S03]  /*15b0*/  SHF.R.S32.HI R4, RZ, 0x1f, R36 ;  /* 0x0000001fff047819 */ /* 0x002fc60000011424 */
        /* <DEDUP_REMOVED lines=40> */
[----:B------:R1:W-:Y:S04]  /*1840*/  STL [R1+0x120], R7 ;  /* 0x0001200701007387 */ /* 0x0003e80000100800 */
[----:B------:R1:W-:Y:S01]  /*1850*/  STL [R1+0x11c], R4 ;  /* 0x00011c0401007387 */ /* 0x0003e20000100800 */
[----:B0-----:R-:W-:Y:S02]  /*1860*/  SHF.R.S32.HI R3, RZ, 0x1f, R2 ;  /* 0x0000001fff037819 */ /* 0x001fe40000011402 */
[----:B------:R-:W-:Y:S01]  /*1870*/  SHF.R.S32.HI R2, RZ, 0x1f, R0 ;  /* 0x0000001fff027819 */ /* 0x000fe20000011400 */
[----:B------:R-:W-:Y:S02]  /*1880*/  IMAD R0, R13, 0x8, R6 ;  /* 0x000000080d007824 */ /* 0x000fe400078e0206 */
[----:B------:R1:W-:Y:S04]  /*1890*/  STL [R1+0x118], R3 ;  /* 0x0001180301007387 */ /* 0x0003e80000100800 */
[----:B------:R1:W-:Y:S04]  /*18a0*/  STL [R1+0x194], R0 ;  /* 0x0001940001007387 */ /* 0x0003e80000100800 */
[----:B------:R1:W-:Y:S02]  /*18b0*/  STL [R1+0x114], R2 ;  /* 0x0001140201007387 */ /* 0x0003e40000100800 */
.L_x_679:
[----:B01-34-:R-:W0:Y:S01]  /*18c0*/  LDC.64 R2, c[0x0][0xc88] ;  /* 0x00032200ff027b82 */ /* 0x01be220000000a00 */
[----:B------:R-:W-:Y:S01]  /*18d0*/  ULDC.64 UR10, c[0x0][0x208] ;  /* 0x00008200000a7ab9 */ /* 0x000fe20000000a00 */
[----:B------:R-:W-:Y:S01]  /*18e0*/  ULDC.64 UR4, c[0x0][0xa28] ;  /* 0x00028a0000047ab9 */ /* 0x000fe20000000a00 */
[----:B------:R-:W-:Y:S01]  /*18f0*/  ULDC.64 UR8, c[0x0][0xa18] ;  /* 0x0002860000087ab9 */ /* 0x000fe20000000a00 */
[----:B------:R-:W-:Y:S01]  /*1900*/  ULDC.64 UR6, c[0x0][0xa08] ;  /* 0x0002820000067ab9 */ /* 0x000fe20000000a00 */
[----:B0-----:R-:W-:-:S05]  /*1910*/  IMAD.WIDE R2, R131, 0x4, R2 ;  /* 0x0000000483027825 */ /* 0x001fca00078e0202 */
[----:B--2---:R-:W2:Y:S01]  /*1920*/  LDG.E R26, desc[UR10][R2.64] ;  /* 0x0000000a021a7981 */ /* 0x004ea2000c1e1900 */
[----:B------:R-:W-:Y:S01]  /*1930*/  ISETP.NE.U32.AND P2, PT, RZ, UR4, PT ;  /* 0x00000004ff007c0c */ /* 0x000fe2000bf45070 */
[----:B------:R-:W-:Y:S01]  /*1940*/  IMAD.MOV.U32 R8, RZ, RZ, RZ ;  /* 0x000000ffff087224 */ /* 0x000fe200078e00ff */
[----:B------:R-:W-:Y:S01]  /*1950*/  ISETP.NE.U32.AND P1, PT, RZ, UR8, PT ;  /* 0x00000008ff007c0c */ /* 0x000fe2000bf25070 */
[----:B------:R-:W-:Y:S01]  /*1960*/  IMAD.MOV.U32 R114, RZ, RZ, RZ ;  /* 0x000000ffff727224 */ /* 0x000fe200078e00ff */
[----:B------:R-:W-:Y:S02]  /*1970*/  ISETP.NE.AND.EX P2, PT, RZ, UR5, PT, P2 ;  /* 0x00000005ff007c0c */ /* 0x000fe4000bf45320 */
[----:B------:R-:W-:Y:S02]  /*1980*/  ISETP.NE.AND.EX P1, PT, RZ, UR9, PT, P1 ;  /* 0x00000009ff007c0c */ /* 0x000fe4000bf25310 */
[----:B------:R-:W-:-:S04]  /*1990*/  ISETP.NE.U32.AND P0, PT, RZ, UR6, PT ;  /* 0x00000006ff007c0c */ /* 0x000fc8000bf05070 */
[----:B------:R-:W-:Y:S02]  /*19a0*/  ISETP.NE.AND.EX P0, PT, RZ, UR7, PT, P0 ;  /* 0x00000007ff007c0c */ /* 0x000fe4000bf05300 */
[C---:B------:R-:W-:Y:S02]  /*19b0*/  LOP3.LUT R6, R130.reuse, 0xff000000, RZ, 0xc0, !PT ;  /* 0xff00000082067812 */ /* 0x040fe400078ec0ff */
[----:B-----5:R-:W-:Y:S02]  /*19c0*/  LOP3.LUT R223, R130, 0xffff, RZ, 0xc0, !PT ;  /* 0x0000ffff82df7812 */ /* 0x020fe400078ec0ff */
[----:B--2---:R-:W-:Y:S01]  /*19d0*/  SHF.R.S32.HI R0, RZ, 0x1f, R26 ;  /* 0x0000001fff007819 */ /* 0x004fe2000001141a */
[C---:B------:R-:W-:Y:S01]  /*19e0*/  IMAD.SHL.U32 R28, R26.reuse, 0x4, RZ ;  /* 0x000000041a1c7824 */ /* 0x040fe200078e00ff */
[----:B------:R-:W-:Y:S01]  /*19f0*/  STL [R1+0x74], R26 ;  /* 0x0000741a01007387 */ /* 0x000fe20000100800 */
[C---:B------:R-:W-:Y:S02]  /*1a00*/  @P2 LEA R4, P3, R26.reuse, UR4, 0x2 ;  /* 0x000000041a042c11 */ /* 0x040fe4000f8610ff */
[C-C-:B------:R-:W-:Y:S01]  /*1a10*/  SHF.L.U64.HI R27, R26.reuse, 0x2, R0.reuse ;  /* 0x000000021a1b7819 */ /* 0x140fe20000010200 */
[----:B------:R0:W-:Y:S01]  /*1a20*/  STL [R1+0x10c], R0 ;  /* 0x00010c0001007387 */ /* 0x0001e20000100800 */
[----:B------:R-:W-:Y:S01]  /*1a30*/  ULDC UR4, c[0x0][0x288] ;  /* 0x0000a20000047ab9 */ /* 0x000fe20000000800 */
[----:B------:R-:W-:-:S02]  /*1a40*/  @P2 LEA.HI.X R5, R26, UR5, R0, 0x2, P3 ;  /* 0x000000051a052c11 */ /* 0x000fc400098f1400 */
[----:B------:R1:W-:Y:S01]  /*1a50*/  STL [R1+0x78], R28 ;  /* 0x0000781c01007387 */ /* 0x0003e20000100800 */
[----:B------:R-:W-:Y:S01]  /*1a60*/  IMAD.U32 R131, RZ, RZ, UR4 ;  /* 0x00000004ff837e24 */ /* 0x000fe2000f8e00ff */
[----:B------:R-:W-:Y:S01]  /*1a70*/  ULDC.64 UR4, c[0x0][0x418] ;  /* 0x0001060000047ab9 */ /* 0x000fe20000000a00 */
[----:B------:R-:W-:Y:S01]  /*1a80*/  IADD3 R2, P4, R28, UR6, RZ ;  /* 0x000000061c027c10 */ /* 0x000fe2000ff9e0ff */
[----:B------:R1:W-:Y:S01]  /*1a90*/  STL [R1+0x7c], R27 ;  /* 0x00007c1b01007387 */ /* 0x0003e20000100800 */
[----:B------:R-:W-:Y:S02]  /*1aa0*/  UISETP.NE.U32.AND UP0, UPT, UR4, URZ, UPT ;  /* 0x0000003f0400728c */ /* 0x000fe4000bf05070 */
[----:B------:R-:W-:Y:S01]  /*1ab0*/  IADD3.X R3, R27, UR7, RZ, P4, !PT ;  /* 0x000000071b037c10 */ /* 0x000fe2000a7fe4ff */
[----:B------:R1:W-:Y:S01]  /*1ac0*/  STL [R1+0x84], R129 ;  /* 0x0000848101007387 */ /* 0x0003e20000100800 */
[----:B------:R-:W-:Y:S01]  /*1ad0*/  UISETP.NE.AND.EX UP0, UPT, UR5, URZ, UPT, UP0 ;  /* 0x0000003f0500728c */ /* 0x000fe2000bf05300 */
[----:B------:R-:W-:-:S02]  /*1ae0*/  ULDC UR4, c[0x0][0x424] ;  /* 0x0001090000047ab9 */ /* 0x000fc40000000800 */
[----:B------:R2:W5:Y:S01]  /*1af0*/  @P2 LDG.E R8, desc[UR10][R4.64] ;  /* 0x0000000a04082981 */ /* 0x000562000c1e1900 */
[----:B------:R-:W-:Y:S01]  /*1b00*/  USEL UR4, UR4, 0x1, UP0 ;  /* 0x0000000104047887 */ /* 0x000fe20008000000 */
[----:B------:R-:W-:Y:S01]  /*1b10*/  ULDC UR5, c[0x0][0x2f0] ;  /* 0x0000bc0000057ab9 */ /* 0x000fe20000000800 */
[----:B0-----:R-:W-:Y:S01]  /*1b20*/  LOP3.LUT R0, R130, 0xff0000, RZ, 0xc0, !PT ;  /* 0x00ff000082007812 */ /* 0x001fe200078ec0ff */
[----:B------:R-:W5:Y:S01]  /*1b30*/  @P0 LDG.E R114, desc[UR10][R2.64] ;  /* 0x0000000a02720981 */ /* 0x000f62000c1e1900 */
[----:B--2---:R-:W-:-:S04]  /*1b40*/  @P1 IADD3 R4, P2, R28, UR8, RZ ;  /* 0x000000081c041c10 */ /* 0x004fc8000ff5e0ff */
[----:B------:R-:W-:Y:S01]  /*1b50*/  @P1 IADD3.X R5, R27, UR9, RZ, P2, !PT ;  /* 0x000000091b051c10 */ /* 0x000fe200097fe4ff */
[----:B------:R-:W-:Y:S02]  /*1b60*/  ULDC.64 UR8, c[0x0][0xa20] ;  /* 0x0002880000087ab9 */ /* 0x000fe40000000a00 */
[----:B------:R-:W-:Y:S01]  /*1b70*/  ISETP.NE.U32.AND P2, PT, RZ, UR8, PT ;  /* 0x00000008ff007c0c */ /* 0x000fe2000bf45070 */
[----:B------:R-:W-:Y:S01]  /*1b80*/  UIMAD UR4, UR4, UR5, URZ ;  /* 0x00000005040472a4 */ /* 0x000fe2000f8e023f */
[----:B------:R0:W5:Y:S02]  /*1b90*/  @P1 LDG.E R131, desc[UR10][R4.64] ;  /* 0x0000000a04831981 */ /* 0x000164000c1e1900 */
[----:B------:R-:W-:Y:S01]  /*1ba0*/  ISETP.NE.AND.EX P2, PT, RZ, UR9, PT, P2 ;  /* 0x00000009ff007c0c */ /* 0x000fe2000bf45320 */
[----:B------:R-:W-:Y:S01]  /*1bb0*/  ULDC UR5, c[0x0][0x348] ;  /* 0x0000d20000057ab9 */ /* 0x000fe20000000800 */
[----:B0-----:R-:W-:-:S04]  /*1bc0*/  SHF.R.U32.HI R5, RZ, 0x8, R6 ;  /* 0x00000008ff057819 */ /* 0x001fc80000011606 */
[----:B------:R-:W-:Y:S01]  /*1bd0*/  LEA.HI R6, R0, R5, RZ, 0x10 ;  /* 0x0000000500067211 */ /* 0x000fe200078f80ff */
[----:B-1----:R-:W-:Y:S06]  /*1be0*/  @P1 BRA `(.L_x_435) ;  /* 0x0000000000281947 */ /* 0x002fec0003800000 */
[----:B------:R-:W-:Y:S02]  /*1bf0*/  ULDC.64 UR6, c[0x0][0xa00] ;  /* 0x0002800000067ab9 */ /* 0x000fe40000000a00 */
[----:B------:R-:W-:-:S04]  /*1c00*/  ISETP.NE.U32.AND P1, PT, RZ, UR6, PT ;  /* 0x00000006ff007c0c */ /* 0x000fc8000bf25070 */
[----:B------:R-:W-:-:S13]  /*1c10*/  ISETP.NE.AND.EX P1, PT, RZ, UR7, PT, P1 ;  /* 0x00000007ff007c0c */ /* 0x000fda000bf25310 */
[----:B------:R-:W-:Y:S05]  /*1c20*/  @!P1 BRA `(.L_x_435) ;  /* 0x0000000000189947 */ /* 0x000fea0003800000 */
[----:B------:R-:W0:Y:S01]  /*1c30*/  LDC.64 R4, c[0x0][0xa00] ;  /* 0x00028000ff047b82 */ /* 0x000e220000000a00 */
[----:B------:R-:W-:Y:S01]  /*1c40*/  ULDC.64 UR6, c[0x0][0x208] ;  /* 0x0000820000067ab9 */ /* 0x000fe20000000a00 */
[----:B0-----:R-:W-:-:S05]  /*1c50*/  IMAD.WIDE R4, R26, 0x4, R4 ;  /* 0x000000041a047825 */ /* 0x001fca00078e0204 */
[----:B-----5:R-:W2:Y:S04]  /*1c60*/  LDG.E R131, desc[UR6][R4.64] ;  /* 0x0000000604837981 */ /* 0x020ea8000c1e1900 */
[----:B------:R-:W2:Y:S02]  /*1c70*/  LDG.E R0, desc[UR6][R4.64+0x4] ;  /* 0x0000040604007981 */ /* 0x000ea4000c1e1900 */
[----:B--2---:R-:W-:-:S07]  /*1c80*/  IMAD.IADD R131, R0, 0x1, -R131 ;  /* 0x0000000100837824 */ /* 0x004fce00078e0a83 */
.L_x_435:
[----:B------:R-:W-:Y:S02]  /*1c90*/  IMAD.U32 R24, RZ, RZ, UR5 ;  /* 0x00000005ff187e24 */ /* 0x000fe4000f8e00ff */
[----:B------:R-:W-:Y:S01]  /*1ca0*/  IMAD.U32 R25, RZ, RZ, UR4 ;  /* 0x00000004ff197e24 */ /* 0x000fe2000f8e00ff */
[----:B------:R-:W-:Y:S06]  /*1cb0*/  @!P2 BRA `(.L_x_436) ;  /* 0x000000000014a947 */ /* 0x000fec0003800000 */
[----:B------:R-:W-:Y:S01]  /*1cc0*/  IADD3 R2, P0, R28, UR8, RZ ;  /* 0x000000081c027c10 */ /* 0x000fe2000ff1e0ff */
[----:B------:R-:W-:-:S03]  /*1cd0*/  ULDC.64 UR4, c[0x0][0x208] ;  /* 0x0000820000047ab9 */ /* 0x000fc60000000a00 */
[----:B------:R-:W-:-:S05]  /*1ce0*/  IADD3.X R3, R27, UR9, RZ, P0, !PT ;  /* 0x000000091b037c10 */ /* 0x000fca00087fe4ff */
[----:B------:R0:W5:Y:S01]  /*1cf0*/  LDG.E R25, desc[UR4][R2.64] ;  /* 0x0000000402197981 */ /* 0x000162000c1e1900 */
[----:B------:R-:W-:Y:S05]  /*1d00*/  BRA `(.L_x_437) ;  /* 0x0000000000147947 */ /* 0x000fea0003800000 */
.L_x_436:
[----:B------:R-:W-:Y:S05]  /*1d10*/  @!P0 BRA `(.L_x_437) ;  /* 0x0000000000108947 */ /* 0x000fea0003800000 */
[----:B------:R-:W-:Y:S02]  /*1d20*/  ULDC.64 UR4, c[0x0][0x208] ;  /* 0x0000820000047ab9 */ /* 0x000fe40000000a00 */
[----:B------:R-:W2:Y:S04]  /*1d30*/  LDG.E R0, desc[UR4][R2.64] ;  /* 0x0000000402007981 */ /* 0x000ea8000c1e1900 */
[----:B------:R-:W2:Y:S02]  /*1d40*/  LDG.E R25, desc[UR4][R2.64+0x4] ;  /* 0x0000040402197981 */ /* 0x000ea4000c1e1900 */
[----:B--2---:R-:W-:-:S07]  /*1d50*/  IMAD.IADD R25, R25, 0x1, -R0 ;  /* 0x0000000119197824 */ /* 0x004fce00078e0a00 */
.L_x_437:
[----:B------:R-:W-:Y:S01]  /*1d60*/  ULDC.64 UR4, c[0x0][0xa10] ;  /* 0x0002840000047ab9 */ /* 0x000fe20000000a00 */
[----:B------:R-:W-:Y:S01]  /*1d70*/  ULDC.64 UR6, c[0x0][0x208] ;  /* 0x0000820000067ab9 */ /* 0x000fe20000000a00 */
[----:B------:R-:W-:-:S04]  /*1d80*/  ISETP.NE.U32.AND P0, PT, RZ, UR4, PT ;  /* 0x00000004ff007c0c */ /* 0x000fc8000bf05070 */
[----:B------:R-:W-:Y:S01]  /*1d90*/  ISETP.NE.AND.EX P0, PT, RZ, UR5, PT, P0 ;  /* 0x00000005ff007c0c */ /* 0x000fe2000bf05300 */
[----:B------:R-:W-:-:S12]  /*1da0*/  ULDC.64 UR4, c[0x0][0xa30] ;  /* 0x00028c0000047ab9 */ /* 0x000fd80000000a00 */
[----:B0-----:R-:W0:Y:S02]  /*1db0*/  @P0 LDC.64 R2, c[0x0][0xa10] ;  /* 0x00028400ff020b82 */ /* 0x001e240000000a00 */
[----:B0-----:R-:W-:-:S05]  /*1dc0*/  @P0 IMAD.WIDE R2, R26, 0x4, R2 ;  /* 0x000000041a020825 */ /* 0x001fca00078e0202 */
[----:B------:R-:W2:Y:S04]  /*1dd0*/  @P0 LDG.E R0, desc[UR6][R2.64] ;  /* 0x0000000602000981 */ /* 0x000ea8000c1e1900 */
[----:B------:R0:W2:Y:S01]  /*1de0*/  @P0 LDG.E R5, desc[UR6][R2.64+0x4] ;  /* 0x0000040602050981 */ /* 0x0000a2000c1e1900 */
[----:B------:R-:W-:Y:S01]  /*1df0*/  ISETP.NE.U32.AND P1, PT, RZ, UR4, PT ;  /* 0x00000004ff007c0c */ /* 0x000fe2000bf25070 */
[----:B-----5:R-:W-:Y:S01]  /*1e00*/  IMAD.MOV.U32 R127, RZ, RZ, R25 ;  /* 0x000000ffff7f7224 */ /* 0x020fe200078e0019 */
[----:B------:R-:W-:Y:S01]  /*1e10*/  LOP3.LUT R10, R6, 0xff, RZ, 0xc0, !PT ;  /* 0x000000ff060a7812 */ /* 0x000fe200078ec0ff */
[----:B------:R-:W-:Y:S01]  /*1e20*/  IMAD.IADD R9, R25, 0x1, -R8 ;  /* 0x0000000119097824 */ /* 0x000fe200078e0a08 */
[----:B------:R-:W-:Y:S02]  /*1e30*/  ISETP.NE.AND.EX P1, PT, RZ, UR5, PT, P1 ;  /* 0x00000005ff007c0c */ /* 0x000fe4000bf25310 */
[----:B------:R-:W-:Y:S01]  /*1e40*/  SHF.R.U32.HI R4, RZ, 0x10, R6 ;  /* 0x00000010ff047819 */ /* 0x000fe20000011606 */
[----:B------:R1:W-:Y:S04]  /*1e50*/  STL [R1+0x88], R10 ;  /* 0x0000880a01007387 */ /* 0x0003e80000100800 */
[----:B------:R1:W-:Y:S06]  /*1e60*/  STL [R1+0x70], R4 ;  /* 0x0000700401007387 */ /* 0x0003ec0000100800 */
[----:B0-----:R-:W-:-:S04]  /*1e70*/  @P1 IADD3 R2, P2, R28, UR4, RZ ;  /* 0x000000041c021c10 */ /* 0x001fc8000ff5e0ff */
[----:B------:R-:W-:Y:S01]  /*1e80*/  @P1 IADD3.X R3, R27, UR5, RZ, P2, !PT ;  /* 0x000000051b031c10 */ /* 0x000fe200097fe4ff */
[----:B------:R-:W-:Y:S01]  /*1e90*/  BSSY B0, `(.L_x_438) ;  /* 0x000002a000007945 */ /* 0x000fe20003800000 */
[----:B------:R-:W-:-:S03]  /*1ea0*/  LOP3.LUT R18, R18, 0xfffffffd, RZ, 0xc0, !PT ;  /* 0xfffffffd12127812 */ /* 0x000fc600078ec0ff */
[----:B------:R0:W5:Y:S02]  /*1eb0*/  @P1 LDG.E R127, desc[UR6][R2.64] ;  /* 0x00000006027f1981 */ /* 0x000164000c1e1900 */
[----:B0-----:R-:W-:Y:S01]  /*1ec0*/  MOV R3, RZ ;  /* 0x000000ff00037202 */ /* 0x001fe20000000f00 */
[----:B--2---:R-:W-:-:S04]  /*1ed0*/  @P0 IMAD.IADD R24, R5, 0x1, -R0 ;  /* 0x0000000105180824 */ /* 0x004fc800078e0a00 */
[----:B------:R-:W-:-:S04]  /*1ee0*/  IMAD.IADD R133, R9, 0x1, R24 ;  /* 0x0000000109857824 */ /* 0x000fc800078e0218 */
[C---:B------:R-:W-:Y:S01]  /*1ef0*/  VIADD R0, R133.reuse, 0x4f ;  /* 0x0000004f85007836 */ /* 0x040fe20000000000 */
[----:B------:R-:W-:-:S03]  /*1f00*/  ISETP.GE.AND P3, PT, R133, 0x1, PT ;  /* 0x000000018500780c */ /* 0x000fc60003f66270 */
[----:B------:R-:W-:-:S05]  /*1f10*/  IMAD.HI R0, R0, 0x66666667, RZ ;  /* 0x6666666700007827 */ /* 0x000fca00078e02ff */
[----:B------:R-:W-:-:S04]  /*1f20*/  SHF.R.U32.HI R5, RZ, 0x1f, R0 ;  /* 0x0000001fff057819 */ /* 0x000fc80000011600 */
[----:B------:R-:W-:Y:S02]  /*1f30*/  LEA.HI.SX32 R130, R0, R5, 0x1b ;  /* 0x0000000500827211 */ /* 0x000fe400078fdaff */
[----:B------:R-:W-:Y:S01]  /*1f40*/  @P3 LOP3.LUT R18, R18, 0x2, RZ, 0xfc, !PT ;  /* 0x0000000212123812 */ /* 0x000fe200078efcff */
[----:B-1----:R-:W-:Y:S06]  /*1f50*/  @!P3 BRA `(.L_x_439) ;  /* 0x000000000074b947 */ /* 0x002fec0003800000 */
[----:B------:R-:W-:Y:S01]  /*1f60*/  ISETP.NE.AND P0, PT, R4, RZ, PT ;  /* 0x000000ff0400720c */ /* 0x000fe20003f05270 */
[----:B------:R-:W-:-:S03]  /*1f70*/  ULDC UR4, c[0x0][0x9f0] ;  /* 0x00027c0000047ab9 */ /* 0x000fc60000000800 */
[----:B------:R-:W-:-:S04]  /*1f80*/  SEL R11, R4, UR4, P0 ;  /* 0x00000004040b7c07 */ /* 0x000fc80008000000 */
[-C--:B------:R-:W-:Y:S02]  /*1f90*/  IABS R5, R11.reuse ;  /* 0x0000000b00057213 */ /* 0x080fe40000000000 */
[----:B------:R-:W-:Y:S02]  /*1fa0*/  IADD3 R0, R130, -0x1, R11 ;  /* 0xffffffff82007810 */ /* 0x000fe40007ffe00b */
[----:B------:R-:W0:Y:S01]  /*1fb0*/  I2F.RP R4, R5 ;  /* 0x0000000500047306 */ /* 0x000e220000209400 */
[----:B------:R-:W-:-:S05]  /*1fc0*/  IABS R8, R11 ;  /* 0x0000000b00087213 */ /* 0x000fca0000000000 */
[----:B------:R-:W-:Y:S02]  /*1fd0*/  IMAD.MOV R8, RZ, RZ, -R8 ;  /* 0x000000ffff087224 */ /* 0x000fe400078e0a08 */
[----:B0-----:R-:W0:Y:S02]  /*1fe0*/  MUFU.RCP R4, R4 ;  /* 0x0000000400047308 */ /* 0x001e240000001000 */
[----:B0-----:R-:W-:Y:S01]  /*1ff0*/  VIADD R2, R4, 0xffffffe ;  /* 0x0ffffffe04027836 */ /* 0x001fe20000000000 */
[----:B------:R-:W-:Y:S02]  /*2000*/  IABS R4, R0 ;  /* 0x0000000000047213 */ /* 0x000fe40000000000 */
[----:B------:R-:W-:-:S03]  /*2010*/  LOP3.LUT R0, R0, R11, RZ, 0x3c, !PT ;  /* 0x0000000b00007212 */ /* 0x000fc600078e3cff */
[----:B------:R0:W1:Y:S01]  /*2020*/  F2I.FTZ.U32.TRUNC.NTZ R3, R2 ;  /* 0x0000000200037305 */ /* 0x000062000021f000 */
[----:B------:R-:W-:Y:S01]  /*2030*/  ISETP.GE.AND P2, PT, R0, RZ, PT ;  /* 0x000000ff0000720c */ /* 0x000fe20003f46270 */
[----:B0-----:R-:W-:Y:S02]  /*2040*/  IMAD.MOV.U32 R2, RZ, RZ, RZ ;  /* 0x000000ffff027224 */ /* 0x001fe400078e00ff */
[----:B-1----:R-:W-:-:S04]  /*2050*/  IMAD.MOV R6, RZ, RZ, -R3 ;  /* 0x000000ffff067224 */ /* 0x002fc800078e0a03 */
[----:B------:R-:W-:-:S04]  /*2060*/  IMAD R7, R6, R5, RZ ;  /* 0x0000000506077224 */ /* 0x000fc800078e02ff */
[----:B------:R-:W-:-:S04]  /*2070*/  IMAD.HI.U32 R3, R3, R7, R2 ;  /* 0x0000000703037227 */ /* 0x000fc800078e0002 */
[----:B------:R-:W-:Y:S02]  /*2080*/  IMAD.MOV.U32 R2, RZ, RZ, R8 ;  /* 0x000000ffff027224 */ /* 0x000fe400078e0008 */
[----:B------:R-:W-:-:S04]  /*2090*/  IMAD.HI.U32 R3, R3, R4, RZ ;  /* 0x0000000403037227 */ /* 0x000fc800078e00ff */
[----:B------:R-:W-:-:S05]  /*20a0*/  IMAD R2, R3, R2, R4 ;  /* 0x0000000203027224 */ /* 0x000fca00078e0204 */
[----:B------:R-:W-:-:S13]  /*20b0*/  ISETP.GT.U32.AND P1, PT, R5, R2, PT ;  /* 0x000000020500720c */ /* 0x000fda0003f24070 */
[----:B------:R-:W-:Y:S02]  /*20c0*/  @!P1 IMAD.IADD R2, R2, 0x1, -R5 ;  /* 0x0000000102029824 */ /* 0x000fe400078e0a05 */
[----:B------:R-:W-:Y:S01]  /*20d0*/  @!P1 VIADD R3, R3, 0x1 ;  /* 0x0000000103039836 */ /* 0x000fe20000000000 */
[----:B------:R-:W-:Y:S02]  /*20e0*/  ISETP.NE.AND P1, PT, R11, RZ, PT ;  /* 0x000000ff0b00720c */ /* 0x000fe40003f25270 */
[----:B------:R-:W-:-:S13]  /*20f0*/  ISETP.GE.U32.AND P0, PT, R2, R5, PT ;  /* 0x000000050200720c */ /* 0x000fda0003f06070 */
[----:B------:R-:W-:-:S04]  /*2100*/  @P0 VIADD R3, R3, 0x1 ;  /* 0x0000000103030836 */ /* 0x000fc80000000000 */
[----:B------:R-:W-:Y:S01]  /*2110*/  @!P2 IMAD.MOV R3, RZ, RZ, -R3 ;  /* 0x000000ffff03a224 */ /* 0x000fe200078e0a03 */
[----:B------:R-:W-:-:S07]  /*2120*/  @!P1 LOP3.LUT R3, RZ, R11, RZ, 0x33, !PT ;  /* 0x0000000bff039212 */ /* 0x000fce00078e33ff */
.L_x_439:
[----:B------:R-:W-:Y:S05]  /*2130*/  BSYNC B0 ;  /* 0x0000000000007941 */ /* 0x000fea0003800000 */
.L_x_438:
[----:B------:R-:W-:-:S05]  /*2140*/  IMAD R0, R10, R3, RZ ;  /* 0x000000030a007224 */ /* 0x000fca00078e02ff */
[C---:B------:R-:W-:Y:S01]  /*2150*/  VIADDMNMX R3, R0.reuse, R3, R130, PT ;  /* 0x0000000300037246 */ /* 0x040fe20003800182 */
[----:B------:R-:W-:-:S04]  /*2160*/  IMAD R0, R0, 0x50, -R9 ;  /* 0x0000005000007824 */ /* 0x000fc800078e0a09 */
[----:B------:R-:W-:Y:S01]  /*2170*/  IMAD R3, R3, 0x50, -R9 ;  /* 0x0000005003037824 */ /* 0x000fe200078e0a09 */
[----:B------:R-:W-:-:S04]  /*2180*/  VIMNMX R0, RZ, R0, !PT ;  /* 0x00000000ff007248 */ /* 0x000fc80007fe0100 */
[----:B------:R-:W-:Y:S01]  /*2190*/  VIMNMX R3, R3, R24, PT ;  /* 0x0000001803037248 */ /* 0x000fe20003fe0100 */
[----:B------:R-:W-:-:S03]  /*21a0*/  IMAD.WIDE.U32 R112, R0, -0x33333333, RZ ;  /* 0xcccccccd00707825 */ /* 0x000fc600078e00ff */
[----:B------:R-:W-:Y:S02]  /*21b0*/  ISETP.GT.AND P0, PT, R3, R0, PT ;  /* 0x000000000300720c */ /* 0x000fe40003f04270 */
[----:B------:R-:W-:-:S05]  /*21c0*/  SHF.R.U32.HI R112, RZ, 0x6, R113 ;  /* 0x00000006ff707819 */ /* 0x000fca0000011671 */
[----:B------:R-:W-:-:S06]  /*21d0*/  IMAD.MOV.U32 R2, RZ, RZ, R112 ;  /* 0x000000ffff027224 */ /* 0x000fcc00078e0070 */
[----:B------:R-:W-:-:S04]  /*21e0*/  @P0 VIADD R0, R3, 0x4f ;  /* 0x0000004f03000836 */ /* 0x000fc80000000000 */
[----:B------:R-:W-:-:S05]  /*21f0*/  @P0 IMAD.HI R0, R0, 0x66666667, RZ ;  /* 0x6666666700000827 */ /* 0x000fca00078e02ff */
[----:B------:R-:W-:-:S04]  /*2200*/  @P0 SHF.R.U32.HI R3, RZ, 0x1f, R0 ;  /* 0x0000001fff030819 */ /* 0x000fc80000011600 */
[----:B------:R-:W-:Y:S02]  /*2210*/  @P0 LEA.HI.SX32 R2, R0, R3, 0x1b ;  /* 0x0000000300020211 */ /* 0x000fe400078fdaff */
[----:B------:R-:W-:Y:S02]  /*2220*/  PLOP3.LUT P0, PT, PT, PT, PT, 0x80, 0x0 ;  /* 0x000000000000781c */ /* 0x000fe40003f0f070 */
[----:B------:R-:W-:-:S13]  /*2230*/  ISETP.GT.AND P1, PT, R2, R112, PT ;  /* 0x000000700200720c */ /* 0x000fda0003f24270 */
[----:B------:R-:W-:Y:S05]  /*2240*/  @!P1 BRA `(.L_x_440) ;  /* 0x0000009800bc9947 */ /* 0x000fea0003800000 */
[----:B------:R-:W-:Y:S01]  /*2250*/  VIADD R0, R23, 0x24400 ;  /* 0x0002440017007836 */ /* 0x000fe20000000000 */
[----:B------:R-:W-:Y:S04]  /*2260*/  BSSY B6, `(.L_x_441) ;  /* 0x0000013000067945 */ /* 0x000fe80003800000 */
[----:B------:R-:W-:-:S13]  /*2270*/  LOP3.LUT P0, RZ, R0, 0x3ff, RZ, 0xc0, !PT ;  /* 0x000003ff00ff7812 */ /* 0x000fda000780c0ff */
[----:B------:R-:W-:Y:S05]  /*2280*/  @!P0 BRA `(.L_x_442) ;  /* 0x0000000000408947 */ /* 0x000fea0003800000 */
[----:B------:R-:W-:Y:S01]  /*2290*/  MOV R14, 0x0 ;  /* 0x00000000000e7802 */ /* 0x000fe20000000f00 */
[----:B------:R-:W-:Y:S01]  /*22a0*/  ULDC.64 UR4, c[0x4][0xa8] ;  /* 0x01002a0000047ab9 */ /* 0x000fe20000000a00 */
[----:B------:R-:W-:Y:S01]  /*22b0*/  ULDC.64 UR6, c[0x4][0x18] ;  /* 0x0100060000067ab9 */ /* 0x000fe20000000a00 */
[----:B------:R-:W-:Y:S02]  /*22c0*/  IMAD.U32 R4, RZ, RZ, UR4 ;  /* 0x00000004ff047e24 */ /* 0x000fe4000f8e00ff */
[----:B------:R-:W-:Y:S01]  /*22d0*/  IMAD.U32 R5, RZ, RZ, UR5 ;  /* 0x00000005ff057e24 */ /* 0x000fe2000f8e00ff */
[----:B------:R-:W0:Y:S01]  /*22e0*/  LDC.64 R14, c[0x4][R14] ;  /* 0x010000000e0e7b82 */ /* 0x000e220000000a00 */
[----:B------:R-:W-:Y:S01]  /*22f0*/  ULDC.64 UR4, c[0x4][0xb0] ;  /* 0x01002c0000047ab9 */ /* 0x000fe20000000a00 */
        /* <DEDUP_REMOVED lines=8> */
[----:B0----5:R-:W-:Y:S05]  /*2380*/  CALL.ABS.NOINC R14 ;  /* 0x000000000e007343 */ /* 0x021fea0003c00000 */
.L_x_442:
[----:B------:R-:W-:Y:S05]  /*2390*/  BSYNC B6 ;  /* 0x0000000000067941 */ /* 0x000fea0003800000 */
.L_x_441:
        /* <DEDUP_REMOVED lines=20> */
.L_x_444:
[----:B------:R-:W-:Y:S05]  /*24e0*/  BSYNC B6 ;  /* 0x0000000000067941 */ /* 0x000fea0003800000 */
.L_x_443:
[----:B------:R-:W-:Y:S01]  /*24f0*/  ULDC.64 UR4, c[0x0][0x9f8] ;  /* 0x00027e0000047ab9 */ /* 0x000fe20000000a00 */
[----:B------:R-:W-:Y:S01]  /*2500*/  IMAD.MOV.U32 R0, RZ, RZ, R26 ;  /* 0x000000ffff007224 */ /* 0x000fe200078e001a */
[----:B------:R-:W-:Y:S01]  /*2510*/  ISETP.NE.U32.AND P0, PT, RZ, UR4, PT ;  /* 0x00000004ff007c0c */ /* 0x000fe2000bf05070 */
[----:B------:R-:W2:Y:S01]  /*2520*/  LDL R26, [R1+0x58] ;  /* 0x00005800011a7983 */ /* 0x000ea20000100800 */
[----:B------:R-:W-:Y:S01]  /*2530*/  ULDC.64 UR6, c[0x0][0x208] ;  /* 0x0000820000067ab9 */ /* 0x000fe20000000a00 */
[----:B------:R-:W0:Y:S01]  /*2540*/  LDC.64 R96, c[0x0][0x3f8] ;  /* 0x0000fe00ff607b82 */ /* 0x000e220000000a00 */
[----:B------:R-:W-:Y:S01]  /*2550*/  ISETP.NE.AND.EX P0, PT, RZ, UR5, PT, P0 ;  /* 0x00000005ff007c0c */ /* 0x000fe2000bf05300 */
[----:B------:R-:W3:Y:S01]  /*2560*/  LDL R15, [R1+0x54] ;  /* 0x00005400010f7983 */ /* 0x000ee20000100800 */
[----:B------:R-:W1:Y:S05]  /*2570*/  S2R R3, SR_TID.X ;  /* 0x0000000000037919 */ /* 0x000e6a0000002100 */
[----:B------:R-:W4:Y:S06]  /*2580*/  LDC R111, c[0x0][0x3f4] ;  /* 0x0000fd00ff6f7b82 */ /* 0x000f2c0000000800 */
[----:B------:R-:W-:Y:S01]  /*2590*/  @P0 IADD3 R4, P1, R28, UR4, RZ ;  /* 0x000000041c040c10 */ /* 0x000fe2000ff3e0ff */
[----:B------:R-:W-:Y:S01]  /*25a0*/  ULDC UR4, c[0x0][0x2f4] ;  /* 0x0000bd0000047ab9 */ /* 0x000fe20000000800 */
[----:B------:R-:W4:Y:S02]  /*25b0*/  LDC.64 R90, c[0x0][0x408] ;  /* 0x00010200ff5a7b82 */ /* 0x000f240000000a00 */
[----:B------:R-:W-:-:S02]  /*25c0*/  @P0 IADD3.X R5, R27, UR5, RZ, P1, !PT ;  /* 0x000000051b050c10 */ /* 0x000fc40008ffe4ff */
[----:B------:R-:W3:Y:S04]  /*25d0*/  LDL R27, [R1+0x5c] ;  /* 0x00005c00011b7983 */ /* 0x000ee80000100800 */
[----:B------:R1:W3:Y:S01]  /*25e0*/  @P0 LDG.E R0, desc[UR6][R4.64] ;  /* 0x0000000604000981 */ /* 0x0002e2000c1e1900 */
[----:B------:R-:W-:Y:S02]  /*25f0*/  ISETP.GE.AND P1, PT, R214, UR4, PT ;  /* 0x00000004d6007c0c */ /* 0x000fe4000bf26270 */
[----:B------:R-:W-:Y:S02]  /*2600*/  ISETP.GE.AND P0, PT, R16, UR4, PT ;  /* 0x0000000410007c0c */ /* 0x000fe4000bf06270 */
[----:B-1----:R-:W-:Y:S02]  /*2610*/  SEL R4, RZ, 0xffffffff, P1 ;  /* 0xffffffffff047807 */ /* 0x002fe40000800000 */
[----:B------:R-:W-:Y:S01]  /*2620*/  SHF.R.S32.HI R9, RZ, 0x1f, R224 ;  /* 0x0000001fff097819 */ /* 0x000fe200000114e0 */
[----:B------:R-:W-:Y:S01]  /*2630*/  VIADD R109, R3, 0xffffff80 ;  /* 0xffffff80036d7836 */ /* 0x000fe20000000000 */
[----:B------:R-:W-:Y:S01]  /*2640*/  SEL R3, RZ, 0x1, P0 ;  /* 0x00000001ff037807 */ /* 0x000fe20000000000 */
[----:B------:R-:W-:Y:S01]  /*2650*/  IMAD.SHL.U32 R4, R4, 0x2, RZ ;  /* 0x0000000204047824 */ /* 0x000fe200078e00ff */
[----:B------:R-:W-:Y:S01]  /*2660*/  ISETP.GE.AND P2, PT, R19, UR4, PT ;  /* 0x0000000413007c0c */ /* 0x000fe2000bf46270 */
[----:B0-----:R-:W-:Y:S01]  /*2670*/  IMAD R5, R9, R96, RZ ;  /* 0x0000006009057224 */ /* 0x001fe200078e02ff */
[----:B------:R-:W-:-:S02]  /*2680*/  SHF.R.S32.HI R217, RZ, 0x1f, R216 ;  /* 0x0000001fffd97819 */ /* 0x000fc400000114d8 */
[----:B------:R-:W-:Y:S02]  /*2690*/  LOP3.LUT R3, R4, 0x2, R3, 0xe2, !PT ;  /* 0x0000000204037812 */ /* 0x000fe400078ee203 */
[----:B------:R-:W-:Y:S02]  /*26a0*/  SEL R4, RZ, 0x4, P2 ;  /* 0x00000004ff047807 */ /* 0x000fe40001000000 */
[----:B----4-:R-:W-:Y:S01]  /*26b0*/  ISETP.GE.AND P2, PT, R16, R111, PT ;  /* 0x0000006f1000720c */ /* 0x010fe20003f46270 */
[C---:B------:R-:W-:Y:S01]  /*26c0*/  IMAD R7, R224.reuse, R97, R5 ;  /* 0x00000061e0077224 */ /* 0x040fe200078e0205 */
[----:B------:R-:W-:Y:S01]  /*26d0*/  SHF.R.S32.HI R6, RZ, 0x1f, R109 ;  /* 0x0000001fff067819 */ /* 0x000fe2000001146d */
[-C--:B------:R-:W-:Y:S01]  /*26e0*/  IMAD.WIDE.U32 R100, R224, R96.reuse, R216 ;  /* 0x00000060e0647225 */ /* 0x080fe200078e00d8 */
[----:B------:R-:W-:Y:S02]  /*26f0*/  ISETP.GE.AND P1, PT, R214, R111, PT ;  /* 0x0000006fd600720c */ /* 0x000fe40003f26270 */
[----:B------:R-:W-:Y:S01]  /*2700*/  SEL R5, R111, RZ, P2 ;  /* 0x000000ff6f057207 */ /* 0x000fe20001000000 */
[----:B------:R-:W-:Y:S01]  /*2710*/  IMAD.WIDE.U32 R98, R224, R96, R16 ;  /* 0x00000060e0627225 */ /* 0x000fe200078e0010 */
[----:B------:R-:W-:-:S02]  /*2720*/  LEA.HI R6, R6, R109, RZ, 0x3 ;  /* 0x0000006d06067211 */ /* 0x000fc400078f18ff */
[----:B------:R-:W-:Y:S01]  /*2730*/  LOP3.LUT R3, R3, R4, RZ, 0xfc, !PT ;  /* 0x0000000403037212 */ /* 0x000fe200078efcff */
[----:B------:R-:W-:Y:S02]  /*2740*/  IMAD.IADD R101, R101, 0x1, R7 ;  /* 0x0000000165657824 */ /* 0x000fe400078e0207 */
[----:B------:R-:W-:Y:S01]  /*2750*/  IMAD.IADD R99, R7, 0x1, R99 ;  /* 0x0000000107637824 */ /* 0x000fe200078e0263 */
[----:B------:R-:W-:Y:S01]  /*2760*/  SEL R7, R111, RZ, P1 ;  /* 0x000000ff6f077207 */ /* 0x000fe20000800000 */
[-C--:B------:R-:W-:Y:S02]  /*2770*/  IMAD R4, R9, R90.reuse, RZ ;  /* 0x0000005a09047224 */ /* 0x080fe400078e02ff */
[----:B------:R-:W-:Y:S02]  /*2780*/  IMAD.IADD R5, R16, 0x1, R5 ;  /* 0x0000000110057824 */ /* 0x000fe400078e0205 */
[C---:B------:R-:W-:Y:S02]  /*2790*/  VIADD R30, R224.reuse, 0x20 ;  /* 0x00000020e01e7836 */ /* 0x040fe40000000000 */
[----:B------:R-:W-:Y:S01]  /*27a0*/  VIADD R21, R224, 0x20 ;  /* 0x00000020e0157836 */ /* 0x000fe20000000000 */
[----:B------:R-:W-:Y:S01]  /*27b0*/  LOP3.LUT R6, R6, 0xfffffff8, RZ, 0xc0, !PT ;  /* 0xfffffff806067812 */ /* 0x000fe200078ec0ff */
[C---:B------:R-:W-:Y:S01]  /*27c0*/  IMAD.WIDE.U32 R94, R224.reuse, R90, R216 ;  /* 0x0000005ae05e7225 */ /* 0x040fe200078e00d8 */
[----:B------:R-:W-:-:S03]  /*27d0*/  SHF.L.U32 R31, R224, 0x6, RZ ;  /* 0x00000006e01f7819 */ /* 0x000fc600000006ff */
[C---:B------:R-:W-:Y:S01]  /*27e0*/  IMAD R9, R224.reuse, R91, R4 ;  /* 0x0000005be0097224 */ /* 0x040fe200078e0204 */
[----:B------:R-:W-:Y:S01]  /*27f0*/  SHF.R.S32.HI R4, RZ, 0x1f, R5 ;  /* 0x0000001fff047819 */ /* 0x000fe20000011405 */
[----:B------:R-:W-:-:S04]  /*2800*/  IMAD.WIDE.U32 R92, R224, R90, R16 ;  /* 0x0000005ae05c7225 */ /* 0x000fc800078e0010 */
[----:B------:R-:W-:Y:S02]  /*2810*/  IMAD.IADD R7, R214, 0x1, R7 ;  /* 0x00000001d6077824 */ /* 0x000fe400078e0207 */
[----:B------:R-:W-:Y:S02]  /*2820*/  IMAD.SHL.U32 R28, R224, 0x40, RZ ;  /* 0x00000040e01c7824 */ /* 0x000fe400078e00ff */
[----:B------:R-:W-:Y:S02]  /*2830*/  IMAD.SHL.U32 R30, R30, 0x40, RZ ;  /* 0x000000401e1e7824 */ /* 0x000fe400078e00ff */
[----:B------:R-:W-:Y:S01]  /*2840*/  IMAD.SHL.U32 R21, R21, 0x40, RZ ;  /* 0x0000004015157824 */ /* 0x000fe200078e00ff */
[----:B------:R-:W-:Y:S01]  /*2850*/  LOP3.LUT R31, R31, 0x1c0, RZ, 0xc0, !PT ;  /* 0x000001c01f1f7812 */ /* 0x000fe200078ec0ff */
[----:B------:R-:W-:Y:S01]  /*2860*/  IMAD.IADD R109, R109, 0x1, -R6 ;  /* 0x000000016d6d7824 */ /* 0x000fe200078e0a06 */
[CC--:B------:R-:W-:Y:S01]  /*2870*/  LEA.HI R6, R4.reuse, R5.reuse, RZ, 0x6 ;  /* 0x0000000504067211 */ /* 0x0c0fe200078f30ff */
[----:B------:R-:W-:Y:S01]  /*2880*/  IMAD.IADD R95, R95, 0x1, R9 ;  /* 0x000000015f5f7824 */ /* 0x000fe200078e0209 */
[----:B------:R-:W-:Y:S01]  /*2890*/  SHF.R.S32.HI R8, RZ, 0x1f, R7 ;  /* 0x0000001fff087819 */ /* 0x000fe20000011407 */
[----:B------:R-:W-:Y:S01]  /*28a0*/  IMAD.IADD R93, R9, 0x1, R93 ;  /* 0x00000001095d7824 */ /* 0x000fe200078e025d */
[----:B------:R-:W-:-:S02]  /*28b0*/  LEA.HI R9, R4, R5, RZ, 0x3 ;  /* 0x0000000504097211 */ /* 0x000fc400078f18ff */
[----:B------:R-:W-:Y:S02]  /*28c0*/  LOP3.LUT R28, R28, 0x1c0, RZ, 0xc0, !PT ;  /* 0x000001c01c1c7812 */ /* 0x000fe400078ec0ff */
[----:B------:R-:W-:Y:S02]  /*28d0*/  LOP3.LUT R30, R30, 0x1c0, RZ, 0xc0, !PT ;  /* 0x000001c01e1e7812 */ /* 0x000fe400078ec0ff */
[----:B------:R-:W-:Y:S02]  /*28e0*/  LOP3.LUT R21, R21, 0x1c0, RZ, 0xc0, !PT ;  /* 0x000001c015157812 */ /* 0x000fe400078ec0ff */
[----:B------:R-:W-:Y:S02]  /*28f0*/  SHF.R.S32.HI R6, RZ, 0x6, R6 ;  /* 0x00000006ff067819 */ /* 0x000fe40000011406 */
[----:B------:R-:W-:Y:S02]  /*2900*/  LOP3.LUT R4, R31, 0x38, R9, 0xf8, !PT ;  /* 0x000000381f047812 */ /* 0x000fe400078ef809 */
[----:B------:R-:W-:-:S02]  /*2910*/  SHF.R.U32.HI R28, RZ, 0x3, R28 ;  /* 0x00000003ff1c7819 */ /* 0x000fc4000001161c */
[-C--:B------:R-:W-:Y:S02]  /*2920*/  LEA.HI R20, R8, R7.reuse, RZ, 0x3 ;  /* 0x0000000708147211 */ /* 0x080fe400078f18ff */
[----:B------:R-:W-:Y:S02]  /*2930*/  LOP3.LUT R10, R30, 0x38, R9, 0xf8, !PT ;  /* 0x000000381e0a7812 */ /* 0x000fe400078ef809 */
[----:B------:R-:W-:Y:S01]  /*2940*/  SHF.R.U32.HI R21, RZ, 0x3, R21 ;  /* 0x00000003ff157819 */ /* 0x000fe20000011615 */
[----:B------:R-:W0:Y:S01]  /*2950*/  S2R R156, SR_TID.X ;  /* 0x00000000009c7919 */ /* 0x000e220000002100 */
[----:B------:R-:W-:Y:S02]  /*2960*/  LEA.HI R7, R8, R7, RZ, 0x6 ;  /* 0x0000000708077211 */ /* 0x000fe400078f30ff */
[----:B------:R-:W-:Y:S02]  /*2970*/  LOP3.LUT R5, R4, R28, RZ, 0x3c, !PT ;  /* 0x0000001c04057212 */ /* 0x000fe400078e3cff */
[----:B------:R-:W-:Y:S01]  /*2980*/  LOP3.LUT R11, R10, R21, RZ, 0x3c, !PT ;  /* 0x000000150a0b7212 */ /* 0x000fe200078e3cff */
[C---:B------:R-:W-:Y:S01]  /*2990*/  VIADD R29, R224.reuse, 0x40 ;  /* 0x00000040e01d7836 */ /* 0x040fe20000000000 */
[----:B------:R-:W-:Y:S01]  /*29a0*/  SHF.R.S32.HI R7, RZ, 0x6, R7 ;  /* 0x00000006ff077819 */ /* 0x000fe20000011407 */
[----:B------:R-:W-:Y:S01]  /*29b0*/  VIADD R14, R224, 0x40 ;  /* 0x00000040e00e7836 */ /* 0x000fe20000000000 */
[----:B------:R-:W-:Y:S01]  /*29c0*/  LOP3.LUT R4, R31, 0x38, R20, 0xf8, !PT ;  /* 0x000000381f047812 */ /* 0x000fe200078ef814 */
[----:B------:R-:W-:-:S02]  /*29d0*/  IMAD.SHL.U32 R29, R29, 0x40, RZ ;  /* 0x000000401d1d7824 */ /* 0x000fc400078e00ff */
[----:B------:R-:W-:Y:S01]  /*29e0*/  IMAD.SHL.U32 R14, R14, 0x40, RZ ;  /* 0x000000400e0e7824 */ /* 0x000fe200078e00ff */
[----:B------:R-:W-:Y:S02]  /*29f0*/  LOP3.LUT R4, R4, R28, RZ, 0x3c, !PT ;  /* 0x0000001c04047212 */ /* 0x000fe400078e3cff */
[----:B------:R-:W-:Y:S02]  /*2a00*/  LOP3.LUT R29, R29, 0x1c0, RZ, 0xc0, !PT ;  /* 0x000001c01d1d7812 */ /* 0x000fe400078ec0ff */
[----:B------:R-:W-:Y:S02]  /*2a10*/  LOP3.LUT R14, R14, 0x1c0, RZ, 0xc0, !PT ;  /* 0x000001c00e0e7812 */ /* 0x000fe400078ec0ff */
[----:B------:R-:W-:Y:S02]  /*2a20*/  LOP3.LUT R8, R29, 0x38, R20, 0xf8, !PT ;  /* 0x000000381d087812 */ /* 0x000fe400078ef814 */
[----:B------:R-:W-:Y:S02]  /*2a30*/  SHF.R.U32.HI R14, RZ, 0x3, R14 ;  /* 0x00000003ff0e7819 */ /* 0x000fe4000001160e */
[----:B------:R-:W-:-:S02]  /*2a40*/  ISETP.GE.AND P0, PT, R22, UR4, PT ;  /* 0x0000000416007c0c */ /* 0x000fc4000bf06270 */
[----:B------:R-:W-:Y:S02]  /*2a50*/  LOP3.LUT R8, R8, R14, RZ, 0x3c, !PT ;  /* 0x0000000e08087212 */ /* 0x000fe400078e3cff */
[----:B------:R-:W-:Y:S01]  /*2a60*/  LOP3.LUT R12, R29, 0x38, R9, 0xf8, !PT ;  /* 0x000000381d0c7812 */ /* 0x000fe200078ef809 */
[C---:B------:R-:W-:Y:S01]  /*2a70*/  IMAD.SHL.U32 R104, R90.reuse, 0x20, RZ ;  /* 0x000000205a687824 */ /* 0x040fe200078e00ff */
[C-C-:B------:R-:W-:Y:S01]  /*2a80*/  SHF.L.U64.HI R103, R90.reuse, 0x5, R91.reuse ;  /* 0x000000055a677819 */ /* 0x140fe2000001025b */
[C---:B------:R-:W-:Y:S01]  /*2a90*/  IMAD.SHL.U32 R108, R90.reuse, 0x40, RZ ;  /* 0x000000405a6c7824 */ /* 0x040fe200078e00ff */
[----:B------:R-:W-:Y:S01]  /*2aa0*/  SHF.L.U64.HI R107, R90, 0x6, R91 ;  /* 0x000000065a6b7819 */ /* 0x000fe2000001025b */
[----:B-----5:R-:W-:Y:S01]  /*2ab0*/  IMAD.WIDE.U32 R94, R127, R90, R94 ;  /* 0x0000005a7f5e7225 */ /* 0x020fe200078e005e */
[----:B------:R-:W-:-:S03]  /*2ac0*/  LOP3.LUT R13, R12, R14, RZ, 0x3c, !PT ;  /* 0x0000000e0c0d7212 */ /* 0x000fc600078e3cff */
[----:B------:R-:W-:Y:S01]  /*2ad0*/  IMAD.WIDE.U32 R92, R127, R90, R92 ;  /* 0x0000005a7f5c7225 */ /* 0x000fe200078e005c */
[C-C-:B------:R-:W-:Y:S02]  /*2ae0*/  SHF.L.U64.HI R89, R96.reuse, 0x5, R97.reuse ;  /* 0x0000000560597819 */ /* 0x140fe40000010261 */
[C---:B------:R-:W-:Y:S01]  /*2af0*/  SHF.L.U64.HI R105, R96.reuse, 0x6, R97 ;  /* 0x0000000660697819 */ /* 0x040fe20000010261 */
[----:B------:R-:W-:Y:S01]  /*2b00*/  IMAD R115, R97, 0x50, RZ ;  /* 0x0000005061737824 */ /* 0x000fe200078e02ff */
[----:B------:R-:W-:Y:S01]  /*2b10*/  SHF.R.S32.HI R10, RZ, 0x3, R20 ;  /* 0x00000003ff0a7819 */ /* 0x000fe20000011414 */
[C---:B------:R-:W-:Y:S02]  /*2b20*/  IMAD.SHL.U32 R102, R96.reuse, 0x20, RZ ;  /* 0x0000002060667824 */ /* 0x040fe400078e00ff */
[----:B------:R-:W-:Y:S02]  /*2b30*/  IMAD.SHL.U32 R106, R96, 0x40, RZ ;  /* 0x00000040606a7824 */ /* 0x000fe400078e00ff */
[----:B------:R-:W-:-:S04]  /*2b40*/  IMAD.WIDE.U32 R100, R127, R96, R100 ;  /* 0x000000607f647225 */ /* 0x000fc800078e0064 */
[----:B------:R-:W-:Y:S01]  /*2b50*/  IMAD.WIDE.U32 R98, R127, R96, R98 ;  /* 0x000000607f627225 */ /* 0x000fe200078e0062 */
[----:B0-----:R-:W-:-:S03]  /*2b60*/  LEA.HI R156, R156, 0x8, RZ, 0x19 ;  /* 0x000000089c9c7811 */ /* 0x001fc600078fc8ff */
[----:B------:R-:W-:Y:S02]  /*2b70*/  IMAD.IADD R114, R114, 0x1, R25 ;  /* 0x0000000172727824 */ /* 0x000fe400078e0219 */
[----:B------:R-:W-:Y:S02]  /*2b80*/  IMAD.SHL.U32 R111, R111, 0x2, RZ ;  /* 0x000000026f6f7824 */ /* 0x000fe400078e00ff */
[----:B------:R-:W-:Y:S02]  /*2b90*/  IMAD R109, R109, 0x20, R224 ;  /* 0x000000206d6d7824 */ /* 0x000fe400078e02e0 */
[----:B--2---:R-:W-:-:S04]  /*2ba0*/  IMAD R124, R6, 0x1400, R26 ;  /* 0x00001400067c7824 */ /* 0x004fc800078e021a */
[----:B------:R-:W-:Y:S01]  /*2bb0*/  IMAD.IADD R124, R124, 0x1, R11 ;  /* 0x000000017c7c7824 */ /* 0x000fe200078e020b */
[----:B------:R-:W-:Y:S01]  /*2bc0*/  SHF.R.S32.HI R11, RZ, 0x1f, R127 ;  /* 0x0000001fff0b7819 */ /* 0x000fe2000001147f */
[C---:B------:R-:W-:Y:S02]  /*2bd0*/  IMAD R123, R7.reuse, 0x1400, R26 ;  /* 0x00001400077b7824 */ /* 0x040fe400078e021a */
[C---:B---3--:R-:W-:Y:S02]  /*2be0*/  IMAD R121, R7.reuse, 0x1400, R15 ;  /* 0x0000140007797824 */ /* 0x048fe400078e020f */
[----:B------:R-:W-:-:S04]  /*2bf0*/  IMAD R125, R7, 0x1400, R27 ;  /* 0x00001400077d7824 */ /* 0x000fc800078e021b */
[----:B------:R-:W-:Y:S02]  /*2c00*/  IMAD.IADD R125, R125, 0x1, R4 ;  /* 0x000000017d7d7824 */ /* 0x000fe400078e0204 */
[----:B------:R-:W-:Y:S02]  /*2c10*/  IMAD R4, R11, R96, RZ ;  /* 0x000000600b047224 */ /* 0x000fe400078e02ff */
[----:B------:R-:W-:Y:S02]  /*2c20*/  IMAD R126, R6, 0x1400, R27 ;  /* 0x00001400067e7824 */ /* 0x000fe400078e021b */
[----:B------:R-:W-:Y:S02]  /*2c30*/  IMAD R7, R127, R97, R4 ;  /* 0x000000617f077224 */ /* 0x000fe400078e0204 */
[----:B------:R-:W-:Y:S02]  /*2c40*/  IMAD R4, R11, R90, RZ ;  /* 0x0000005a0b047224 */ /* 0x000fe400078e02ff */
[----:B------:R-:W-:Y:S01]  /*2c50*/  IMAD.IADD R126, R126, 0x1, R5 ;  /* 0x000000017e7e7824 */ /* 0x000fe200078e0205 */
[----:B------:R-:W-:Y:S01]  /*2c60*/  LOP3.LUT R5, R30, 0x38, R20, 0xf8, !PT ;  /* 0x000000381e057812 */ /* 0x000fe200078ef814 */
[----:B------:R-:W-:Y:S01]  /*2c70*/  IMAD R11, R127, R91, R4 ;  /* 0x0000005b7f0b7224 */ /* 0x000fe200078e0204 */
[----:B------:R-:W-:Y:S01]  /*2c80*/  SEL R4, RZ, 0x8, P0 ;  /* 0x00000008ff047807 */ /* 0x000fe20000000000 */
[----:B------:R-:W-:Y:S01]  /*2c90*/  IMAD R122, R6, 0x1400, R15 ;  /* 0x00001400067a7824 */ /* 0x000fe200078e020f */
[----:B------:R-:W-:Y:S01]  /*2ca0*/  LOP3.LUT R6, R5, R21, RZ, 0x3c, !PT ;  /* 0x0000001505067212 */ /* 0x000fe200078e3cff */
[----:B------:R-:W-:Y:S01]  /*2cb0*/  IMAD R5, R91, 0x50, RZ ;  /* 0x000000505b057824 */ /* 0x000fe200078e02ff */
[----:B------:R-:W-:Y:S01]  /*2cc0*/  LOP3.LUT R26, R3, R4, RZ, 0xfc, !PT ;  /* 0x00000004031a7212 */ /* 0x000fe200078efcff */
[----:B------:R-:W-:Y:S01]  /*2cd0*/  IMAD.IADD R121, R121, 0x1, R8 ;  /* 0x0000000179797824 */ /* 0x000fe200078e0208 */
[----:B------:R-:W-:Y:S01]  /*2ce0*/  SHF.R.S32.HI R8, RZ, 0x3, R9 ;  /* 0x00000003ff087819 */ /* 0x000fe20000011409 */
[----:B------:R-:W-:Y:S01]  /*2cf0*/  IMAD.WIDE.U32 R90, R90, 0x50, RZ ;  /* 0x000000505a5a7825 */ /* 0x000fe200078e00ff */
[----:B------:R-:W-:-:S02]  /*2d00*/  LOP3.LUT R9, R9, 0xfffffff8, RZ, 0xc0, !PT ;  /* 0xfffffff809097812 */ /* 0x000fc400078ec0ff */
[----:B------:R-:W-:Y:S01]  /*2d10*/  LOP3.LUT R20, R20, 0xfffffff8, RZ, 0xc0, !PT ;  /* 0xfffffff814147812 */ /* 0x000fe200078ec0ff */
[----:B------:R-:W-:Y:S01]  /*2d20*/  IMAD.WIDE.U32 R96, R96, 0x50, RZ ;  /* 0x0000005060607825 */ /* 0x000fe200078e00ff */
[C---:B------:R-:W-:Y:S02]  /*2d30*/  LOP3.LUT R21, R26.reuse, 0x2, RZ, 0xc0, !PT ;  /* 0x000000021a157812 */ /* 0x040fe400078ec0ff */
[C---:B------:R-:W-:Y:S01]  /*2d40*/  LOP3.LUT R25, R26.reuse, 0x4, RZ, 0xc0, !PT ;  /* 0x000000041a197812 */ /* 0x040fe200078ec0ff */
[----:B------:R-:W-:Y:S01]  /*2d50*/  IMAD.IADD R120, R91, 0x1, R5 ;  /* 0x000000015b787824 */ /* 0x000fe200078e0205 */
[----:B------:R-:W-:Y:S01]  /*2d60*/  LOP3.LUT R3, R3, 0x1, RZ, 0xc0, !PT ;  /* 0x0000000103037812 */ /* 0x000fe200078ec0ff */
[----:B------:R-:W-:Y:S01]  /*2d70*/  IMAD.IADD R123, R123, 0x1, R6 ;  /* 0x000000017b7b7824 */ /* 0x000fe200078e0206 */
[----:B------:R-:W-:Y:S01]  /*2d80*/  LOP3.LUT R26, R26, 0x8, RZ, 0xc0, !PT ;  /* 0x000000081a1a7812 */ /* 0x000fe200078ec0ff */
[----:B------:R-:W-:Y:S01]  /*2d90*/  IMAD.IADD R4, R101, 0x1, R7 ;  /* 0x0000000165047824 */ /* 0x000fe200078e0207 */
[----:B------:R-:W-:Y:S01]  /*2da0*/  SHF.R.S32.HI R113, RZ, 0x1f, R0 ;  /* 0x0000001fff717819 */ /* 0x000fe20000011400 */
[----:B------:R-:W-:Y:S01]  /*2db0*/  IMAD.IADD R5, R7, 0x1, R99 ;  /* 0x0000000107057824 */ /* 0x000fe200078e0263 */
[----:B------:R-:W-:Y:S01]  /*2dc0*/  SHF.R.S32.HI R27, RZ, 0x1f, R9 ;  /* 0x0000001fff1b7819 */ /* 0x000fe20000011409 */
[----:B------:R-:W-:Y:S01]  /*2dd0*/  IMAD.IADD R122, R122, 0x1, R13 ;  /* 0x000000017a7a7824 */ /* 0x000fe200078e020d */
[----:B------:R-:W-:Y:S01]  /*2de0*/  SHF.R.S32.HI R28, RZ, 0x1f, R20 ;  /* 0x0000001fff1c7819 */ /* 0x000fe20000011414 */
[----:B------:R-:W-:-:S02]  /*2df0*/  IMAD.IADD R115, R97, 0x1, R115 ;  /* 0x0000000161737824 */ /* 0x000fc400078e0273 */
[----:B------:R-:W-:Y:S02]  /*2e00*/  IMAD.IADD R6, R95, 0x1, R11 ;  /* 0x000000015f067824 */ /* 0x000fe400078e020b */
[----:B------:R-:W-:-:S07]  /*2e10*/  IMAD.IADD R7, R11, 0x1, R93 ;  /* 0x000000010b077824 */ /* 0x000fce00078e025d */
.L_x_561:
[----:B------:R-:W2:Y:S01]  /*2e20*/  LDL R33, [R1+0x68] ;  /* 0x0000680001217983 */ /* 0x000ea20000100800 */
[----:B------:R-:W0:Y:S01]  /*2e30*/  LDC R32, c[0x0][0x430] ;  /* 0x00010c00ff207b82 */ /* 0x000e220000000800 */
[----:B------:R-:W-:Y:S01]  /*2e40*/  VIADD R2, R2, 0xffffffff ;  /* 0xffffffff02027836 */ /* 0x000fe20000000000 */
[----:B------:R-:W-:Y:S01]  /*2e50*/  ULDC.64 UR4, c[0x0][0x208] ;  /* 0x0000820000047ab9 */ /* 0x000fe20000000a00 */
[----:B------:R-:W-:Y:S02]  /*2e60*/  IMAD.MOV.U32 R29, RZ, RZ, RZ ;  /* 0x000000ffff1d7224 */ /* 0x000fe400078e00ff */
[----:B------:R-:W-:-:S03]  /*2e70*/  IMAD R13, R2, 0x50, R109 ;  /* 0x00000050020d7824 */ /* 0x000fc600078e026d */
[----:B------:R-:W1:Y:S01]  /*2e80*/  LDC R110, c[0x0][0x3f4] ;  /* 0x0000fd00ff6e7b82 */ /* 0x000e620000000800 */
[----:B------:R-:W-:Y:S01]  /*2e90*/  IMAD.IADD R36, R114, 0x1, R13 ;  /* 0x0000000172247824 */ /* 0x000fe200078e020d */
[----:B------:R-:W-:-:S03]  /*2ea0*/  ISETP.GE.AND P0, PT, R13, R24, PT ;  /* 0x000000180d00720c */ /* 0x000fc60003f06270 */
[----:B------:R-:W-:Y:S01]  /*2eb0*/  IMAD.MOV.U32 R30, RZ, RZ, R36 ;  /* 0x000000ffff1e7224 */ /* 0x000fe200078e0024 */
[----:B------:R-:W-:Y:S02]  /*2ec0*/  ISETP.GT.OR P0, PT, R109, 0x4f, P0 ;  /* 0x0000004f6d00780c */ /* 0x000fe40000704670 */
[----:B0-----:R-:W-:-:S11]  /*2ed0*/  ISETP.NE.AND P3, PT, R32, 0x1, PT ;  /* 0x000000012000780c */ /* 0x001fd60003f65270 */
[----:B------:R-:W0:Y:S08]  /*2ee0*/  @!P0 LDC.64 R14, c[0x0][0x428] ;  /* 0x00010a00ff0e8b82 */ /* 0x000e300000000a00 */
[----:B------:R-:W3:Y:S08]  /*2ef0*/  @!P0 LDC.64 R12, c[0x0][0x418] ;  /* 0x00010600ff0c8b82 */ /* 0x000ef00000000a00 */
[----:B----4-:R-:W4:Y:S08]  /*2f00*/  @P3 LDC R11, c[0x0][0x434] ;  /* 0x00010d00ff0b3b82 */ /* 0x010f300000000800 */
[----:B------:R-:W1:Y:S01]  /*2f10*/  @P3 LDC R34, c[0x0][0x438] ;  /* 0x00010e00ff223b82 */ /* 0x000e620000000800 */
[----:B----4-:R-:W-:-:S05]  /*2f20*/  @P3 IMAD.HI.U32 R11, R36, R11, RZ ;  /* 0x0000000b240b3227 */ /* 0x010fca00078e00ff */
[----:B-1----:R-:W-:Y:S01]  /*2f30*/  @P3 SHF.R.U32.HI R30, RZ, R34, R11 ;  /* 0x00000022ff1e3219 */ /* 0x002fe2000001160b */
[----:B0-----:R-:W-:-:S03]  /*2f40*/  @!P0 IMAD R11, R113, R14, RZ ;  /* 0x0000000e710b8224 */ /* 0x001fc600078e02ff */
[--C-:B------:R-:W-:Y:S01]  /*2f50*/  @!P0 SHF.R.S32.HI R31, RZ, 0x1f, R30.reuse ;  /* 0x0000001fff1f8819 */ /* 0x100fe2000001141e */
[C---:B------:R-:W-:Y:S02]  /*2f60*/  @!P0 IMAD R11, R0.reuse, R15, R11 ;  /* 0x0000000f000b8224 */ /* 0x040fe400078e020b */
[----:B------:R-:W-:-:S04]  /*2f70*/  @!P0 IMAD.WIDE.U32 R14, R0, R14, R30 ;  /* 0x0000000e000e8225 */ /* 0x000fc800078e001e */
[----:B------:R-:W-:Y:S01]  /*2f80*/  @!P0 IMAD.IADD R11, R15, 0x1, R11 ;  /* 0x000000010f0b8824 */ /* 0x000fe200078e020b */
[----:B---3--:R-:W-:-:S04]  /*2f90*/  @!P0 LEA R12, P3, R14, R12, 0x2 ;  /* 0x0000000c0e0c8211 */ /* 0x008fc800078610ff */
[----:B------:R-:W-:Y:S02]  /*2fa0*/  @!P0 LEA.HI.X R13, R14, R13, R11, 0x2, P3 ;  /* 0x0000000d0e0d8211 */ /* 0x000fe400018f140b */
[----:B------:R-:W-:-:S03]  /*2fb0*/  ISETP.GT.AND P3, PT, R2, R112, PT ;  /* 0x000000700200720c */ /* 0x000fc60003f64270 */
[----:B------:R0:W5:Y:S01]  /*2fc0*/  @!P0 LDG.E R29, desc[UR4][R12.64] ;  /* 0x000000040c1d8981 */ /* 0x000162000c1e1900 */
[----:B------:R-:W-:Y:S01]  /*2fd0*/  ISETP.GE.AND P0, PT, R110, 0x1, PT ;  /* 0x000000016e00780c */ /* 0x000fe20003f06270 */
[----:B------:R-:W-:Y:S01]  /*2fe0*/  IMAD.MOV R11, RZ, RZ, -R30 ;  /* 0x000000ffff0b7224 */ /* 0x000fe200078e0a1e */
[----:B------:R-:W-:Y:S01]  /*2ff0*/  LOP3.LUT R18, R18, 0xfffffffe, RZ, 0xc0, !PT ;  /* 0xfffffffe12127812 */ /* 0x000fe200078ec0ff */
[----:B------:R-:W-:Y:S05]  /*3000*/  YIELD ;  /* 0x0000000000007946 */ /* 0x000fea0003800000 */
[----:B------:R-:W-:Y:S01]  /*3010*/  BSSY B0, `(.L_x_445) ;  /* 0x0000847000007945 */ /* 0x000fe20003800000 */
[----:B------:R-:W-:Y:S01]  /*3020*/  IMAD R30, R32, R11, R36 ;  /* 0x0000000b201e7224 */ /* 0x000fe200078e0224 */
[----:B------:R-:W-:Y:S01]  /*3030*/  @P3 LOP3.LUT R18, R18, 0x1, RZ, 0xfc, !PT ;  /* 0x0000000112123812 */ /* 0x000fe200078efcff */
[----:B--2---:R-:W-:-:S04]  /*3040*/  IMAD R14, R213, 0x5000, R33 ;  /* 0x00005000d50e7824 */ /* 0x004fc800078e0221 */
[----:B------:R-:W-:Y:S01]  /*3050*/  IMAD R31, R14, 0x2, R23 ;  /* 0x000000020e1f7824 */ /* 0x000fe200078e0217 */
[----:B0-----:R-:W-:Y:S06]  /*3060*/  @!P0 BRA `(.L_x_446) ;  /* 0x0000007c00248947 */ /* 0x001fec0003800000 */
[----:B------:R-:W-:Y:S01]  /*3070*/  SHF.R.S32.HI R84, RZ, 0x1f, R30 ;  /* 0x0000001fff547819 */ /* 0x000fe2000001141e */
[----:B------:R-:W-:Y:S01]  /*3080*/  ULDC.64 UR4, c[0x0][0x300] ;  /* 0x0000c00000047ab9 */ /* 0x000fe20000000a00 */
[----:B-----5:R-:W-:Y:S01]  /*3090*/  SHF.R.S32.HI R85, RZ, 0x1f, R29 ;  /* 0x0000001fff557819 */ /* 0x020fe2000001141d */
[----:B------:R-:W-:Y:S01]  /*30a0*/  IMAD.WIDE.U32 R12, R30, UR4, RZ ;  /* 0x000000041e0c7c25 */ /* 0x000fe2000f8e00ff */
[----:B------:R-:W-:Y:S02]  /*30b0*/  ULDC.U8 UR6, c[0x0][0x410] ;  /* 0x0001040000067ab9 */ /* 0x000fe40000000000 */
[----:B------:R-:W-:Y:S01]  /*30c0*/  ISETP.NE.AND P0, PT, RZ, UR6, PT ;  /* 0x00000006ff007c0c */ /* 0x000fe2000bf05270 */
[----:B------:R-:W-:Y:S02]  /*30d0*/  IMAD R11, R84, UR4, RZ ;  /* 0x00000004540b7c24 */ /* 0x000fe4000f8e02ff */
[----:B------:R-:W-:Y:S02]  /*30e0*/  IMAD R15, R120, R2, RZ ;  /* 0x00000002780f7224 */ /* 0x000fe400078e02ff */
[----:B------:R-:W-:Y:S01]  /*30f0*/  IMAD R11, R30, UR5, R11 ;  /* 0x000000051e0b7c24 */ /* 0x000fe2000f8e020b */
[----:B------:R-:W-:Y:S01]  /*3100*/  ULDC.64 UR4, c[0x0][0x310] ;  /* 0x0000c40000047ab9 */ /* 0x000fe20000000a00 */
[----:B------:R-:W-:-:S02]  /*3110*/  IMAD R86, R2, -0x50, R24 ;  /* 0xffffffb002567824 */ /* 0x000fc400078e0218 */
[----:B------:R-:W-:Y:S02]  /*3120*/  IMAD R14, R85, UR4, RZ ;  /* 0x00000004550e7c24 */ /* 0x000fe4000f8e02ff */
[----:B------:R-:W-:Y:S01]  /*3130*/  IMAD.IADD R13, R13, 0x1, R11 ;  /* 0x000000010d0d7824 */ /* 0x000fe200078e020b */
[----:B------:R-:W-:Y:S01]  /*3140*/  VIMNMX R86, R86, 0x50, PT ;  /* 0x0000005056567848 */ /* 0x000fe20003fe0100 */
[C---:B------:R-:W-:Y:S02]  /*3150*/  IMAD R11, R29.reuse, UR5, R14 ;  /* 0x000000051d0b7c24 */ /* 0x040fe4000f8e020e */
[----:B------:R-:W-:Y:S01]  /*3160*/  IMAD.WIDE.U32 R12, R29, UR4, R12 ;  /* 0x000000041d0c7c25 */ /* 0x000fe2000f8e000c */
[----:B------:R-:W-:-:S03]  /*3170*/  ULDC.64 UR4, c[0x0][0x308] ;  /* 0x0000c20000047ab9 */ /* 0x000fc60000000a00 */
[----:B------:R-:W-:Y:S01]  /*3180*/  IMAD.IADD R13, R13, 0x1, R11 ;  /* 0x000000010d0d7824 */ /* 0x000fe200078e020b */
[----:B------:R-:W-:Y:S01]  /*3190*/  SHF.R.S32.HI R11, RZ, 0x1f, R2 ;  /* 0x0000001fff0b7819 */ /* 0x000fe20000011402 */
[----:B------:R-:W-:Y:S02]  /*31a0*/  IMAD R14, R115, R2, RZ ;  /* 0x00000002730e7224 */ /* 0x000fe400078e02ff */
[----:B------:R-:W-:-:S04]  /*31b0*/  IMAD.WIDE.U32 R116, R223, UR4, R12 ;  /* 0x00000004df747c25 */ /* 0x000fc8000f8e000c */
[C---:B------:R-:W-:Y:S02]  /*31c0*/  IMAD R33, R11.reuse, R96, R14 ;  /* 0x000000600b217224 */ /* 0x040fe400078e020e */
[----:B------:R-:W-:Y:S02]  /*31d0*/  IMAD R35, R11, R90, R15 ;  /* 0x0000005a0b237224 */ /* 0x000fe400078e020f */
[----:B------:R-:W-:Y:S01]  /*31e0*/  IMAD R11, R223, UR5, R117 ;  /* 0x00000005df0b7c24 */ /* 0x000fe2000f8e0275 */
[----:B------:R-:W-:Y:S01]  /*31f0*/  ULDC.64 UR4, c[0x0][0x2e8] ;  /* 0x0000ba0000047ab9 */ /* 0x000fe20000000a00 */
[----:B------:R-:W-:Y:S01]  /*3200*/  IMAD.WIDE.U32 R14, R96, R2, RZ ;  /* 0x00000002600e7225 */ /* 0x000fe200078e00ff */
[----:B------:R-:W-:-:S03]  /*3210*/  LEA R117, P3, R116, UR4, 0x1 ;  /* 0x0000000474757c11 */ /* 0x000fc6000f8608ff */
[----:B------:R-:W-:Y:S01]  /*3220*/  IMAD.WIDE.U32 R12, R90, R2, RZ ;  /* 0x000000025a0c7225 */ /* 0x000fe200078e00ff */
[----:B------:R-:W-:-:S03]  /*3230*/  LEA.HI.X R116, R116, UR5, R11, 0x1, P3 ;  /* 0x0000000574747c11 */ /* 0x000fc600098f0c0b */
[----:B------:R-:W-:Y:S02]  /*3240*/  IMAD.IADD R11, R15, 0x1, R33 ;  /* 0x000000010f0b7824 */ /* 0x000fe400078e0221 */
[----:B------:R-:W-:Y:S01]  /*3250*/  IMAD.IADD R80, R13, 0x1, R35 ;  /* 0x000000010d507824 */ /* 0x000fe200078e0223 */
[----:B------:R-:W-:Y:S06]  /*3260*/  @!P0 BRA `(.L_x_447) ;  /* 0x0000003800c08947 */ /* 0x000fec0003800000 */
[----:B------:R-:W-:Y:S01]  /*3270*/  ISETP.GE.AND P3, PT, R224, R86, PT ;  /* 0x00000056e000720c */ /* 0x000fe20003f66270 */
[----:B------:R-:W-:Y:S01]  /*3280*/  BSSY B1, `(.L_x_448) ;  /* 0x000002a000017945 */ /* 0x000fe20003800000 */
        /* <DEDUP_REMOVED lines=9> */
[----:B------:R-:W-:Y:S06]  /*3320*/  @P3 BRA `(.L_x_449) ;  /* 0x00000000007c3947 */ /* 0x000fec0003800000 */
[----:B------:R-:W-:Y:S01]  /*3330*/  IADD3 R33, P4, R100, R14, RZ ;  /* 0x0000000e64217210 */ /* 0x000fe20007f9e0ff */
[----:B------:R-:W-:Y:S01]  /*3340*/  ULDC.64 UR4, c[0x0][0x3e8] ;  /* 0x0000fa0000047ab9 */ /* 0x000fe20000000a00 */
[----:B------:R-:W-:Y:S01]  /*3350*/  IADD3 R35, P0, R94, R12, RZ ;  /* 0x0000000c5e237210 */ /* 0x000fe20007f1e0ff */
[----:B------:R-:W-:Y:S01]  /*3360*/  ULDC.64 UR6, c[0x0][0x400] ;  /* 0x0001000000067ab9 */ /* 0x000fe20000000a00 */
[----:B------:R-:W-:Y:S01]  /*3370*/  CS2R R76, SRZ ;  /* 0x00000000004c7805 */ /* 0x000fe2000001ff00 */
[----:B------:R-:W-:Y:S01]  /*3380*/  IMAD.X R34, R11, 0x1, R4, P4 ;  /* 0x000000010b227824 */ /* 0x000fe200020e0604 */
[----:B------:R-:W-:Y:S01]  /*3390*/  LEA R32, P4, R33, UR4, 0x1 ;  /* 0x0000000421207c11 */ /* 0x000fe2000f8808ff */
[----:B------:R-:W-:Y:S01]  /*33a0*/  IMAD.X R36, R80, 0x1, R6, P0 ;  /* 0x0000000150247824 */ /* 0x000fe200000e0606 */
[----:B------:R-:W-:Y:S02]  /*33b0*/  CS2R R72, SRZ ;  /* 0x0000000000487805 */ /* 0x000fe4000001ff00 */
[----:B------:R-:W-:-:S02]  /*33c0*/  CS2R R78, SRZ ;  /* 0x00000000004e7805 */ /* 0x000fc4000001ff00 */
[----:B------:R-:W-:Y:S02]  /*33d0*/  LEA.HI.X R33, R33, UR5, R34, 0x1, P4 ;  /* 0x0000000521217c11 */ /* 0x000fe4000a0f0c22 */
[----:B------:R-:W-:Y:S02]  /*33e0*/  CS2R R74, SRZ ;  /* 0x00000000004a7805 */ /* 0x000fe4000001ff00 */
[C---:B------:R-:W-:Y:S01]  /*33f0*/  LEA R34, P0, R35.reuse, UR6, 0x1 ;  /* 0x0000000623227c11 */ /* 0x040fe2000f8008ff */
[----:B------:R-:W-:Y:S01]  /*3400*/  ULDC.64 UR8, c[0x0][0x208] ;  /* 0x0000820000087ab9 */ /* 0x000fe20000000a00 */
[-C--:B------:R-:W-:Y:S02]  /*3410*/  ISETP.GE.AND P4, PT, R216, R110.reuse, PT ;  /* 0x0000006ed800720c */ /* 0x080fe40003f86270 */
[----:B------:R-:W-:Y:S02]  /*3420*/  LEA.HI.X R35, R35, UR7, R36, 0x1, P0 ;  /* 0x0000000723237c11 */ /* 0x000fe400080f0c24 */
[----:B------:R-:W-:-:S02]  /*3430*/  ISETP.GE.AND P0, PT, R221, R110, PT ;  /* 0x0000006edd00720c */ /* 0x000fc40003f06270 */
[----:B------:R-:W-:-:S07]  /*3440*/  CS2R R68, SRZ ;  /* 0x0000000000447805 */ /* 0x000fce000001ff00 */
[----:B------:R0:W5:Y:S04]  /*3450*/  @!P4 LDG.E.64 R76, desc[UR8][R32.64] ;  /* 0x00000008204cc981 */ /* 0x000168000c1e1b00 */
[----:B------:R0:W5:Y:S01]  /*3460*/  @!P4 LDG.E.64 R78, desc[UR8][R34.64] ;  /* 0x00000008224ec981 */ /* 0x000162000c1e1b00 */
[----:B------:R-:W-:-:S03]  /*3470*/  ISETP.GE.AND P4, PT, R220, R110, PT ;  /* 0x0000006edc00720c */ /* 0x000fc60003f86270 */
[----:B------:R0:W5:Y:S04]  /*3480*/  @!P0 LDG.E.64 R72, desc[UR8][R32.64+0x40] ;  /* 0x0000400820488981 */ /* 0x000168000c1e1b00 */
[----:B------:R0:W5:Y:S01]  /*3490*/  @!P0 LDG.E.64 R74, desc[UR8][R34.64+0x40] ;  /* 0x00004008224a8981 */ /* 0x000162000c1e1b00 */
[----:B------:R-:W-:Y:S02]  /*34a0*/  ISETP.GE.AND P0, PT, R222, R110, PT ;  /* 0x0000006ede00720c */ /* 0x000fe40003f06270 */
[----:B------:R-:W-:Y:S02]  /*34b0*/  CS2R R64, SRZ ;  /* 0x0000000000407805 */ /* 0x000fe4000001ff00 */
[----:B------:R-:W-:Y:S02]  /*34c0*/  CS2R R70, SRZ ;  /* 0x0000000000467805 */ /* 0x000fe4000001ff00 */
[----:B------:R-:W-:Y:S01]  /*34d0*/  CS2R R66, SRZ ;  /* 0x0000000000427805 */ /* 0x000fe2000001ff00 */
[----:B------:R0:W5:Y:S04]  /*34e0*/  @!P4 LDG.E.64 R68, desc[UR8][R32.64+0x80] ;  /* 0x000080082044c981 */ /* 0x000168000c1e1b00 */
[----:B------:R0:W5:Y:S04]  /*34f0*/  @!P4 LDG.E.64 R70, desc[UR8][R34.64+0x80] ;  /* 0x000080082246c981 */ /* 0x000168000c1e1b00 */
[----:B------:R0:W5:Y:S04]  /*3500*/  @!P0 LDG.E.64 R64, desc[UR8][R32.64+0xc0] ;  /* 0x0000c00820408981 */ /* 0x000168000c1e1b00 */
[----:B------:R0:W5:Y:S02]  /*3510*/  @!P0 LDG.E.64 R66, desc[UR8][R34.64+0xc0] ;  /* 0x0000c00822428981 */ /* 0x000164000c1e1b00 */
.L_x_449:
[----:B------:R-:W-:Y:S05]  /*3520*/  BSYNC B1 ;  /* 0x0000000000017941 */ /* 0x000fea0003800000 */
.L_x_448:
[----:B0----5:R-:W-:Y:S01]  /*3530*/  IMAD.MOV.U32 R32, RZ, RZ, R64 ;  /* 0x000000ffff207224 */ /* 0x021fe200078e0040 */
[----:B------:R-:W-:Y:S01]  /*3540*/  MOV R33, R68 ;  /* 0x0000004400217202 */ /* 0x000fe20000000f00 */
[----:B------:R-:W-:Y:S01]  /*3550*/  IMAD.MOV.U32 R34, RZ, RZ, R65 ;  /* 0x000000ffff227224 */ /* 0x000fe200078e0041 */
[----:B------:R-:W-:Y:S01]  /*3560*/  BSSY B1, `(.L_x_450) ;  /* 0x0000040000017945 */ /* 0x000fe20003800000 */
[----:B------:R-:W-:Y:S01]  /*3570*/  VIADD R36, R224, 0x20 ;  /* 0x00000020e0247836 */ /* 0x000fe20000000000 */
[----:B------:R-:W-:Y:S01]  /*3580*/  CS2R R52, SRZ ;  /* 0x0000000000347805 */ /* 0x000fe2000001ff00 */
[----:B------:R-:W-:Y:S01]  /*3590*/  IMAD.MOV.U32 R35, RZ, RZ, R69 ;  /* 0x000000ffff237224 */ /* 0x000fe200078e0045 */
[----:B------:R-:W-:Y:S01]  /*35a0*/  PRMT R149, R34, 0x5410, R32 ;  /* 0x0000541022957816 */ /* 0x000fe20000000020 */
[----:B------:R-:W-:Y:S01]  /*35b0*/  IMAD.MOV.U32 R34, RZ, RZ, R72 ;  /* 0x000000ffff227224 */ /* 0x000fe200078e0048 */
[----:B------:R-:W-:Y:S01]  /*35c0*/  ISETP.GE.AND P4, PT, R36, R86, PT ;  /* 0x000000562400720c */ /* 0x000fe20003f86270 */
[----:B------:R-:W-:Y:S01]  /*35d0*/  IMAD.MOV.U32 R32, RZ, RZ, R73 ;  /* 0x000000ffff207224 */ /* 0x000fe200078e0049 */
[----:B------:R-:W-:Y:S01]  /*35e0*/  PRMT R151, R35, 0x5410, R33 ;  /* 0x0000541023977816 */ /* 0x000fe20000000021 */
[----:B------:R-:W-:Y:S01]  /*35f0*/  IMAD.MOV.U32 R33, RZ, RZ, R77 ;  /* 0x000000ffff217224 */ /* 0x000fe200078e004d */
[----:B------:R-:W-:Y:S01]  /*3600*/  PRMT R152, R152, 0x5410, R34 ;  /* 0x0000541098987816 */ /* 0x000fe20000000022 */
[----:B------:R-:W-:Y:S01]  /*3610*/  IMAD.MOV.U32 R35, RZ, RZ, R66 ;  /* 0x000000ffff237224 */ /* 0x000fe200078e0042 */
[----:B------:R-:W-:Y:S01]  /*3620*/  PRMT R153, R153, 0x5410, R32 ;  /* 0x0000541099997816 */ /* 0x000fe20000000020 */
[----:B------:R-:W-:Y:S01]  /*3630*/  IMAD.MOV.U32 R32, RZ, RZ, R76 ;  /* 0x000000ffff207224 */ /* 0x000fe200078e004c */
[----:B------:R-:W-:Y:S01]  /*3640*/  CS2R R56, SRZ ;  /* 0x0000000000387805 */ /* 0x000fe2000001ff00 */
[----:B------:R-:W-:Y:S01]  /*3650*/  IMAD.MOV.U32 R34, RZ, RZ, R67 ;  /* 0x000000ffff227224 */ /* 0x000fe200078e0043 */
[----:B------:R-:W-:-:S02]  /*3660*/  CS2R R60, SRZ ;  /* 0x00000000003c7805 */ /* 0x000fc4000001ff00 */
[----:B------:R-:W-:Y:S02]  /*3670*/  CS2R R50, SRZ ;  /* 0x0000000000327805 */ /* 0x000fe4000001ff00 */
[----:B------:R-:W-:Y:S01]  /*3680*/  PRMT R82, R33, 0x5410, R32 ;  /* 0x0000541021527816 */ /* 0x000fe20000000020 */
[----:B------:R-:W-:Y:S01]  /*3690*/  IMAD.MOV.U32 R32, RZ, RZ, R74 ;  /* 0x000000ffff207224 */ /* 0x000fe200078e004a */
[----:B------:R-:W-:Y:S01]  /*36a0*/  PRMT R148, R34, 0x5410, R35 ;  /* 0x0000541022947816 */ /* 0x000fe20000000023 */
[----:B------:R-:W-:Y:S01]  /*36b0*/  IMAD.MOV.U32 R35, RZ, RZ, R70 ;  /* 0x000000ffff237224 */ /* 0x000fe200078e0046 */
[----:B------:R-:W-:Y:S01]  /*36c0*/  CS2R R54, SRZ ;  /* 0x0000000000367805 */ /* 0x000fe2000001ff00 */
[----:B------:R-:W-:Y:S01]  /*36d0*/  IMAD.MOV.U32 R34, RZ, RZ, R71 ;  /* 0x000000ffff227224 */ /* 0x000fe200078e0047 */
[----:B------:R-:W-:Y:S01]  /*36e0*/  PRMT R152, R32, 0x7610, R152 ;  /* 0x0000761020987816 */ /* 0x000fe20000000098 */
[----:B------:R-:W-:Y:S01]  /*36f0*/  IMAD.MOV.U32 R33, RZ, RZ, R75 ;  /* 0x000000ffff217224 */ /* 0x000fe200078e004b */
[----:B------:R-:W-:Y:S01]  /*3700*/  CS2R R58, SRZ ;  /* 0x00000000003a7805 */ /* 0x000fe2000001ff00 */
[----:B------:R-:W-:Y:S01]  /*3710*/  IMAD.MOV.U32 R36, RZ, RZ, R78 ;  /* 0x000000ffff247224 */ /* 0x000fe200078e004e */
[----:B------:R-:W-:Y:S01]  /*3720*/  PRMT R150, R34, 0x5410, R35 ;  /* 0x0000541022967816 */ /* 0x000fe20000000023 */
[----:B------:R-:W-:Y:S01]  /*3730*/  IMAD.MOV.U32 R37, RZ, RZ, R79 ;  /* 0x000000ffff257224 */ /* 0x000fe200078e004f */
[----:B------:R-:W-:-:S02]  /*3740*/  PRMT R154, R154, 0x5410, R33 ;  /* 0x000054109a9a7816 */ /* 0x000fc40000000021 */
[----:B------:R-:W-:Y:S01]  /*3750*/  CS2R R62, SRZ ;  /* 0x00000000003e7805 */ /* 0x000fe2000001ff00 */
[----:B------:R-:W-:Y:S06]  /*3760*/  @P4 BRA `(.L_x_451) ;  /* 0x00000000007c4947 */ /* 0x000fec0003800000 */
[----:B------:R-:W-:Y:S01]  /*3770*/  IADD3 R32, P0, P5, R100, R14, R102 ;  /* 0x0000000e64207210 */ /* 0x000fe20007d1e066 */
[----:B------:R-:W-:Y:S01]  /*3780*/  ULDC.64 UR4, c[0x0][0x3e8] ;  /* 0x0000fa0000047ab9 */ /* 0x000fe20000000a00 */
[----:B------:R-:W-:Y:S01]  /*3790*/  ULDC.64 UR6, c[0x0][0x400] ;  /* 0x0001000000067ab9 */ /* 0x000fe20000000a00 */
[----:B------:R-:W-:Y:S02]  /*37a0*/  CS2R R60, SRZ ;  /* 0x00000000003c7805 */ /* 0x000fe4000001ff00 */
[----:B------:R-:W-:Y:S02]  /*37b0*/  IADD3.X R35, R4, R11, R89, P0, P5 ;  /* 0x0000000b04237210 */ /* 0x000fe400007ea459 */
[----:B------:R-:W-:Y:S02]  /*37c0*/  CS2R R62, SRZ ;  /* 0x00000000003e7805 */ /* 0x000fe4000001ff00 */
[----:B------:R-:W-:Y:S01]  /*37d0*/  IADD3 R33, P0, P5, R94, R12, R104 ;  /* 0x0000000c5e217210 */ /* 0x000fe20007d1e068 */
[----:B------:R-:W-:-:S03]  /*37e0*/  ULDC.64 UR8, c[0x0][0x208] ;  /* 0x0000820000087ab9 */ /* 0x000fc60000000a00 */
[----:B------:R-:W-:Y:S02]  /*37f0*/  IADD3.X R38, R6, R80, R103, P0, P5 ;  /* 0x0000005006267210 */ /* 0x000fe400007ea467 */
[----:B------:R-:W-:-:S04]  /*3800*/  LEA R34, P0, R32, UR4, 0x1 ;  /* 0x0000000420227c11 */ /* 0x000fc8000f8008ff */
[----:B------:R-:W-:Y:S02]  /*3810*/  LEA.HI.X R35, R32, UR5, R35, 0x1, P0 ;  /* 0x0000000520237c11 */ /* 0x000fe400080f0c23 */
[----:B------:R-:W-:-:S04]  /*3820*/  LEA R32, P0, R33, UR6, 0x1 ;  /* 0x0000000621207c11 */ /* 0x000fc8000f8008ff */
[----:B------:R-:W-:Y:S02]  /*3830*/  LEA.HI.X R33, R33, UR7, R38, 0x1, P0 ;  /* 0x0000000721217c11 */ /* 0x000fe400080f0c26 */
[----:B------:R-:W-:Y:S02]  /*3840*/  ISETP.GE.AND P0, PT, R216, R110, PT ;  /* 0x0000006ed800720c */ /* 0x000fe40003f06270 */
[----:B------:R-:W-:Y:S02]  /*3850*/  CS2R R56, SRZ ;  /* 0x0000000000387805 */ /* 0x000fe4000001ff00 */
[----:B------:R-:W-:-:S09]  /*3860*/  CS2R R58, SRZ ;  /* 0x00000000003a7805 */ /* 0x000fd2000001ff00 */
[----:B------:R0:W5:Y:S04]  /*3870*/  @!P0 LDG.E.64 R60, desc[UR8][R34.64] ;  /* 0x00000008223c8981 */ /* 0x000168000c1e1b00 */
[----:B------:R0:W5:Y:S01]  /*3880*/  @!P0 LDG.E.64 R62, desc[UR8][R32.64] ;  /* 0x00000008203e8981 */ /* 0x000162000c1e1b00 */
        /* <DEDUP_REMOVED lines=10> */
[----:B------:R-:W-:-:S13]  /*3930*/  ISETP.GE.AND P0, PT, R222, R110, PT ;  /* 0x0000006ede00720c */ /* 0x000fda0003f06270 */
[----:B------:R0:W5:Y:S04]  /*3940*/  @!P0 LDG.E.64 R48, desc[UR8][R34.64+0xc0] ;  /* 0x0000c00822308981 */ /* 0x000168000c1e1b00 */
[----:B------:R0:W5:Y:S02]  /*3950*/  @!P0 LDG.E.64 R50, desc[UR8][R32.64+0xc0] ;  /* 0x0000c00820328981 */ /* 0x000164000c1e1b00 */
.L_x_451:
[----:B------:R-:W-:Y:S05]  /*3960*/  BSYNC B1 ;  /* 0x0000000000017941 */ /* 0x000fea0003800000 */
.L_x_450:
[----:B0----5:R-:W-:Y:S01]  /*3970*/  IMAD.MOV.U32 R33, RZ, RZ, R48 ;  /* 0x000000ffff217224 */ /* 0x021fe200078e0030 */
[----:B------:R-:W-:Y:S01]  /*3980*/  BSSY B1, `(.L_x_452) ;  /* 0x0000044000017945 */ /* 0x000fe20003800000 */
[----:B------:R-:W-:Y:S01]  /*3990*/  IMAD.MOV.U32 R32, RZ, RZ, R49 ;  /* 0x000000ffff207224 */ /* 0x000fe200078e0031 */
[----:B------:R-:W-:Y:S01]  /*39a0*/  PRMT R83, R36, 0x7610, R83 ;  /* 0x0000761024537816 */ /* 0x000fe20000000053 */
[----:B------:R-:W-:Y:S01]  /*39b0*/  VIADD R38, R224, 0x40 ;  /* 0x00000040e0267836 */ /* 0x000fe20000000000 */
[----:B------:R-:W-:Y:S01]  /*39c0*/  PRMT R118, R37, 0x7610, R118 ;  /* 0x0000761025767816 */ /* 0x000fe20000000076 */
[----:B------:R-:W-:Y:S01]  /*39d0*/  IMAD.MOV.U32 R35, RZ, RZ, R52 ;  /* 0x000000ffff237224 */ /* 0x000fe200078e0034 */
[----:B------:R-:W-:Y:S01]  /*39e0*/  PRMT R138, R33, 0x5410, R32 ;  /* 0x00005410218a7816 */ /* 0x000fe20000000020 */
[----:B------:R-:W-:Y:S01]  /*39f0*/  IMAD.MOV.U32 R33, RZ, RZ, R56 ;  /* 0x000000ffff217224 */ /* 0x000fe200078e0038 */
[----:B------:R-:W-:Y:S01]  /*3a00*/  ISETP.GE.AND P5, PT, R38, R86, PT ;  /* 0x000000562600720c */ /* 0x000fe20003fa6270 */
        /* <DEDUP_REMOVED lines=18> */
[----:B------:R-:W-:-:S02]  /*3b30*/  IMAD.MOV.U32 R35, RZ, RZ, R54 ;  /* 0x000000ffff237224 */ /* 0x000fc400078e0036 */
[----:B------:R-:W-:Y:S01]  /*3b40*/  IMAD.MOV.U32 R34, RZ, RZ, R55 ;  /* 0x000000ffff227224 */ /* 0x000fe200078e0037 */
[----:B------:R-:W-:Y:S01]  /*3b50*/  PRMT R145, R33, 0x5410, R32 ;  /* 0x0000541021917816 */ /* 0x000fe20000000020 */
[----:B------:R-:W-:Y:S02]  /*3b60*/  IMAD.MOV.U32 R33, RZ, RZ, R62 ;  /* 0x000000ffff217224 */ /* 0x000fe400078e003e */
[----:B------:R-:W-:Y:S01]  /*3b70*/  IMAD.MOV.U32 R32, RZ, RZ, R63 ;  /* 0x000000ffff207224 */ /* 0x000fe200078e003f */
[----:B------:R-:W-:Y:S02]  /*3b80*/  PRMT R143, R35, 0x5410, R34 ;  /* 0x00005410238f7816 */ /* 0x000fe40000000022 */
[----:B------:R-:W-:Y:S02]  /*3b90*/  CS2R R34, SRZ ;  /* 0x0000000000227805 */ /* 0x000fe4000001ff00 */
[----:B------:R-:W-:Y:S02]  /*3ba0*/  PRMT R147, R33, 0x5410, R32 ;  /* 0x0000541021937816 */ /* 0x000fe40000000020 */
[----:B------:R-:W-:Y:S01]  /*3bb0*/  CS2R R32, SRZ ;  /* 0x0000000000207805 */ /* 0x000fe2000001ff00 */
[----:B------:R-:W-:Y:S06]  /*3bc0*/  @P5 BRA `(.L_x_453) ;  /* 0x00000000007c5947 */ /* 0x000fec0003800000 */
[----:B------:R-:W-:Y:S01]  /*3bd0*/  IADD3 R15, P0, P6, R100, R106, R14 ;  /* 0x0000006a640f7210 */ /* 0x000fe20007e1e00e */
[----:B------:R-:W-:Y:S01]  /*3be0*/  ULDC.64 UR4, c[0x0][0x3e8] ;  /* 0x0000fa0000047ab9 */ /* 0x000fe20000000a00 */
[----:B------:R-:W-:Y:S02]  /*3bf0*/  CS2R R44, SRZ ;  /* 0x00000000002c7805 */ /* 0x000fe4000001ff00 */
[----:B------:R-:W-:Y:S02]  /*3c00*/  CS2R R46, SRZ ;  /* 0x00000000002e7805 */ /* 0x000fe4000001ff00 */
[----:B------:R-:W-:Y:S01]  /*3c10*/  IADD3.X R11, R4, R105, R11, P0, P6 ;  /* 0x00000069040b7210 */ /* 0x000fe200007ec40b */
[----:B------:R-:W-:Y:S01]  /*3c20*/  ULDC.64 UR6, c[0x0][0x208] ;  /* 0x0000820000067ab9 */ /* 0x000fe20000000a00 */
[----:B------:R-:W-:-:S04]  /*3c30*/  IADD3 R13, P0, P6, R94, R108, R12 ;  /* 0x0000006c5e0d7210 */ /* 0x000fc80007e1e00c */
[----:B------:R-:W-:Y:S02]  /*3c40*/  IADD3.X R80, R6, R107, R80, P0, P6 ;  /* 0x0000006b06507210 */ /* 0x000fe400007ec450 */
[----:B------:R-:W-:-:S04]  /*3c50*/  LEA R14, P0, R15, UR4, 0x1 ;  /* 0x000000040f0e7c11 */ /* 0x000fc8000f8008ff */
[----:B------:R-:W-:Y:S01]  /*3c60*/  LEA.HI.X R15, R15, UR5, R11, 0x1, P0 ;  /* 0x000000050f0f7c11 */ /* 0x000fe200080f0c0b */
[----:B------:R-:W-:Y:S02]  /*3c70*/  ULDC.64 UR4, c[0x0][0x400] ;  /* 0x0001000000047ab9 */ /* 0x000fe40000000a00 */
        /* <DEDUP_REMOVED lines=20> */
.L_x_453:
[----:B------:R-:W-:Y:S05]  /*3dc0*/  BSYNC B1 ;  /* 0x0000000000017941 */ /* 0x000fea0003800000 */
.L_x_452:
[----:B0----5:R-:W-:Y:S01]  /*3dd0*/  IMAD.MOV.U32 R12, RZ, RZ, R32 ;  /* 0x000000ffff0c7224 */ /* 0x021fe200078e0020 */
[----:B------:R-:W-:Y:S01]  /*3de0*/  ULOP3.LUT UR4, UR60, 0x1, URZ, 0xfc, !UPT ;  /* 0x000000013c047892 */ /* 0x000fe2000f8efc3f */
[----:B------:R-:W-:-:S03]  /*3df0*/  IMAD.MOV.U32 R11, RZ, RZ, R33 ;  /* 0x000000ffff0b7224 */ /* 0x000fc600078e0021 */
[----:B------:R-:W-:Y:S02]  /*3e00*/  UISETP.NE.AND UP0, UPT, UR4, 0x3, UPT ;  /* 0x000000030400788c */ /* 0x000fe4000bf05270 */
[----:B------:R-:W-:Y:S01]  /*3e10*/  PRMT R128, R12, 0x5410, R11 ;  /* 0x000054100c807816 */ /* 0x000fe2000000000b */
[----:B------:R-:W-:Y:S02]  /*3e20*/  IMAD.MOV.U32 R12, RZ, RZ, R36 ;  /* 0x000000ffff0c7224 */ /* 0x000fe400078e0024 */
[----:B------:R-:W-:Y:S01]  /*3e30*/  IMAD.MOV.U32 R11, RZ, RZ, R37 ;  /* 0x000000ffff0b7224 */ /* 0x000fe200078e0025 */
[----:B------:R-:W-:-:S04]  /*3e40*/  PLOP3.LUT P0, PT, PT, PT, UP0, 0x80, 0x0 ;  /* 0x000000000000781c */ /* 0x000fc80003f0f008 */
[----:B------:R-:W-:Y:S01]  /*3e50*/  PRMT R134, R12, 0x5410, R11 ;  /* 0x000054100c867816 */ /* 0x000fe2000000000b */
[----:B------:R-:W-:Y:S02]  /*3e60*/  IMAD.MOV.U32 R12, RZ, RZ, R40 ;  /* 0x000000ffff0c7224 */ /* 0x000fe400078e0028 */
[----:B------:R-:W-:-:S05]  /*3e70*/  IMAD.MOV.U32 R11, RZ, RZ, R41 ;  /* 0x000000ffff0b7224 */ /* 0x000fca00078e0029 */
[----:B------:R-:W-:Y:S01]  /*3e80*/  PRMT R136, R12, 0x5410, R11 ;  /* 0x000054100c887816 */ /* 0x000fe2000000000b */
[----:B------:R-:W-:Y:S02]  /*3e90*/  IMAD.MOV.U32 R12, RZ, RZ, R44 ;  /* 0x000000ffff0c7224 */ /* 0x000fe400078e002c */
[----:B------:R-:W-:-:S05]  /*3ea0*/  IMAD.MOV.U32 R11, RZ, RZ, R45 ;  /* 0x000000ffff0b7224 */ /* 0x000fca00078e002d */
[----:B------:R-:W-:Y:S01]  /*3eb0*/  PRMT R140, R12, 0x5410, R11 ;  /* 0x000054100c8c7816 */ /* 0x000fe2000000000b */
[----:B------:R-:W-:Y:S02]  /*3ec0*/  IMAD.MOV.U32 R12, RZ, RZ, R34 ;  /* 0x000000ffff0c7224 */ /* 0x000fe400078e0022 */
[----:B------:R-:W-:-:S05]  /*3ed0*/  IMAD.MOV.U32 R11, RZ, RZ, R35 ;  /* 0x000000ffff0b7224 */ /* 0x000fca00078e0023 */
[----:B------:R-:W-:Y:S02]  /*3ee0*/  PRMT R132, R12, 0x5410, R11 ;  /* 0x000054100c847816 */ /* 0x000fe4000000000b */
[----:B------:R-:W-:-:S04]  /*3ef0*/  MOV R11, R38 ;  /* 0x00000026000b7202 */ /* 0x000fc80000000f00 */
[----:B------:R-:W-:Y:S01]  /*3f00*/  PRMT R135, R11, 0x7610, R135 ;  /* 0x000076100b877816 */ /* 0x000fe20000000087 */
[----:B------:R-:W-:-:S05]  /*3f10*/  IMAD.MOV.U32 R11, RZ, RZ, R39 ;  /* 0x000000ffff0b7224 */ /* 0x000fca00078e0027 */
        /* <DEDUP_REMOVED lines=9> */
[----:B------:R-:W-:Y:S06]  /*3fb0*/  @!P0 BRA `(.L_x_454) ;  /* 0x0000000000048947 */ /* 0x000fec0003800000 */
[----:B------:R-:W-:Y:S01]  /*3fc0*/  BPT.TRAP 0x1 ;  /* 0x000000040000795c */ /* 0x000fe20000300000 */
.L_x_454:
[----:B------:R-:W-:Y:S01]  /*3fd0*/  IMAD R87, R213, 0x8, R23 ;  /* 0x00000008d5577824 */ /* 0x000fe200078e0217 */
[----:B------:R-:W-:Y:S01]  /*3fe0*/  SHF.L.U32 R88, R225, 0x1f, RZ ;  /* 0x0000001fe1587819 */ /* 0x000fe200000006ff */
[----:B------:R-:W-:Y:S03]  /*3ff0*/  BSSY B1, `(.L_x_455) ;  /* 0x0000003000017945 */ /* 0x000fe60003800000 */
[----:B------:R-:W0:Y:S02]  /*4000*/  SYNCS.PHASECHK.TRANS64.TRYWAIT P6, [R87+URZ+0x38890], R88 ;  /* 0x03889058570075a7 */ /* 0x000e2400080c017f */
[----:B0-----:R-:W-:Y:S05]  /*4010*/  @!P6 BRA `(.L_x_456) ;  /* 0x00000268007ce947 */ /* 0x001fea0003800000 */
.L_x_810:
[----:B------:R-:W-:Y:S05]  /*4020*/  BSYNC B1 ;  /* 0x0000000000017941 */ /* 0x000fea0003800000 */
.L_x_455:
[----:B------:R-:W-:-:S03]  /*4030*/  UMOV UR4, 0xffffffff ;  /* 0xffffffff00047882 */ /* 0x000fc60000000000 */
[----:B------:R-:W-:Y:S05]  /*4040*/  BRA.DIV UR4, `(.L_x_457) ;  /* 0x0000026a04847947 */ /* 0x000fea000b800000 */
[----:B------:R1:W2:Y:S04]  /*4050*/  SHFL.IDX PT, R80, R116, RZ, 0x181f ;  /* 0x00181fff74507589 */ /* 0x0002a800000e0000 */
[----:B------:R1:W3:Y:S02]  /*4060*/  SHFL.IDX PT, R11, R117, RZ, 0x181f ;  /* 0x00181fff750b7589 */ /* 0x0002e400000e0000 */
.L_x_814:
[----:B------:R-:W-:Y:S04]  /*4070*/  BSSY B1, `(.L_x_458) ;  /* 0x00000ee000017945 */ /* 0x000fe80003800000 */
[----:B------:R-:W-:Y:S05]  /*4080*/  @P3 BRA `(.L_x_459) ;  /* 0x0000000c00b03947 */ /* 0x000fea0003800000 */
[----:B------:R-:W-:Y:S01]  /*4090*/  ISETP.NE.AND P3, PT, R3, RZ, PT ;  /* 0x000000ff0300720c */ /* 0x000fe20003f65270 */
[----:B------:R-:W-:-:S12]  /*40a0*/  BSSY B2, `(.L_x_460) ;  /* 0x0000038000027945 */ /* 0x000fd80003800000 */
[----:B------:R-:W-:Y:S05]  /*40b0*/  @!P3 BRA `(.L_x_461) ;  /* 0x0000000000d8b947 */ /* 0x000fea0003800000 */
[----:B------:R4:W0:Y:S01]  /*40c0*/  LDS.128 R12, [R31+0x24400] ;  /* 0x024400001f0c7984 */ /* 0x0008220000000c00 */
[----:B------:R-:W-:Y:S01]  /*40d0*/  ISETP.GE.AND P3, PT, R216, R110, PT ;  /* 0x0000006ed800720c */ /* 0x000fe20003f66270 */
[----:B------:R-:W-:-:S12]  /*40e0*/  BSSY B3, `(.L_x_462) ;  /* 0x000002f000037945 */ /* 0x000fd80003800000 */
[----:B----4-:R-:W-:Y:S05]  /*40f0*/  @P3 BRA `(.L_x_463) ;  /* 0x0000000000b43947 */ /* 0x010fea0003800000 */
[--C-:B------:R-:W-:Y:S02]  /*4100*/  SHF.R.U64 R76, R76, 0x10, R77.reuse ;  /* 0x000000104c4c7819 */ /* 0x100fe4000000124d */
[----:B------:R-:W-:Y:S02]  /*4110*/  SHF.R.U32.HI R81, RZ, 0x10, R77 ;  /* 0x00000010ff517819 */ /* 0x000fe4000001164d */
[--C-:B------:R-:W-:Y:S02]  /*4120*/  SHF.R.U64 R77, R78, 0x10, R79.reuse ;  /* 0x000000104e4d7819 */ /* 0x100fe4000000124f */
[----:B------:R-:W-:Y:S02]  /*4130*/  SHF.R.U32.HI R79, RZ, 0x10, R79 ;  /* 0x00000010ff4f7819 */ /* 0x000fe4000001164f */
[----:B------:R-:W-:Y:S01]  /*4140*/  PRMT R77, R83, 0x5410, R77 ;  /* 0x00005410534d7816 */ /* 0x000fe2000000004d */
[----:B0-----:R-:W-:Y:S01]  /*4150*/  IMAD.U32 R83, R13, 0x10000, RZ ;  /* 0x000100000d537824 */ /* 0x001fe200078e00ff */
[----:B------:R-:W-:-:S02]  /*4160*/  PRMT R76, R82, 0x5432, R76 ;  /* 0x00005432524c7816 */ /* 0x000fc4000000004c */
[----:B------:R-:W-:Y:S02]  /*4170*/  PRMT R78, R82, 0x5410, R81 ;  /* 0x00005410524e7816 */ /* 0x000fe40000000051 */
[----:B------:R-:W-:Y:S02]  /*4180*/  PRMT R81, R118, 0x5410, R79 ;  /* 0x0000541076517816 */ /* 0x000fe4000000004f */
[----:B------:R-:W-:Y:S01]  /*4190*/  LOP3.LUT R79, R13, 0xffff0000, RZ, 0xc0, !PT ;  /* 0xffff00000d4f7812 */ /* 0x000fe200078ec0ff */
[----:B------:R-:W-:Y:S01]  /*41a0*/  IMAD.U32 R119, R78, 0x10000, RZ ;  /* 0x000100004e777824 */ /* 0x000fe200078e00ff */
[C---:B------:R-:W-:Y:S01]  /*41b0*/  LOP3.LUT R82, R77.reuse, 0xffff0000, RZ, 0xc0, !PT ;  /* 0xffff00004d527812 */ /* 0x040fe200078ec0ff */
[----:B------:R-:W-:Y:S01]  /*41c0*/  IMAD.U32 R77, R77, 0x10000, RZ ;  /* 0x000100004d4d7824 */ /* 0x000fe200078e00ff */
[C---:B------:R-:W-:Y:S01]  /*41d0*/  LOP3.LUT R118, R76.reuse, 0xffff0000, RZ, 0xc0, !PT ;  /* 0xffff00004c767812 */ /* 0x040fe200078ec0ff */
[----:B------:R-:W-:Y:S01]  /*41e0*/  IMAD.U32 R76, R76, 0x10000, RZ ;  /* 0x000100004c4c7824 */ /* 0x000fe200078e00ff */
[----:B------:R-:W-:Y:S01]  /*41f0*/  LOP3.LUT R78, R78, 0xffff0000, RZ, 0xc0, !PT ;  /* 0xffff00004e4e7812 */ /* 0x000fe200078ec0ff */
[----:B------:R-:W-:-:S02]  /*4200*/  FMUL.FTZ R13, R79, R82 ;  /* 0x000000524f0d7220 */ /* 0x000fc40000410000 */
[-C--:B------:R-:W-:Y:S02]  /*4210*/  FMUL.FTZ R79, R79, R118.reuse ;  /* 0x000000764f4f7220 */ /* 0x080fe40000410000 */
[C---:B------:R-:W-:Y:S01]  /*4220*/  FFMA.FTZ R13, R83.reuse, R118, -R13 ;  /* 0x00000076530d7223 */ /* 0x040fe2000001080d */
[C---:B------:R-:W-:Y:S01]  /*4230*/  LOP3.LUT R118, R14.reuse, 0xffff0000, RZ, 0xc0, !PT ;  /* 0xffff00000e767812 */ /* 0x040fe200078ec0ff */
[----:B------:R-:W-:Y:S01]  /*4240*/  FFMA.FTZ R79, R83, R82, R79 ;  /* 0x00000052534f7223 */ /* 0x000fe2000001004f */
[C---:B------:R-:W-:Y:S01]  /*4250*/  IMAD.U32 R82, R81.reuse, 0x10000, RZ ;  /* 0x0001000051527824 */ /* 0x040fe200078e00ff */
[----:B------:R-:W-:Y:S01]  /*4260*/  LOP3.LUT R81, R81, 0xffff0000, RZ, 0xc0, !PT ;  /* 0xffff000051517812 */ /* 0x000fe200078ec0ff */
[----:B------:R-:W-:Y:S02]  /*4270*/  IMAD.U32 R83, R14, 0x10000, RZ ;  /* 0x000100000e537824 */ /* 0x000fe400078e00ff */
[C---:B------:R-:W-:Y:S01]  /*4280*/  FMUL.FTZ R14, R118.reuse, R82 ;  /* 0x00000052760e7220 */ /* 0x040fe20000410000 */
[----:B------:R-:W-:Y:S01]  /*4290*/  FMUL.FTZ R118, R118, R119 ;  /* 0x0000007776767220 */ /* 0x000fe20000410000 */
[----:B------:R-:W-:-:S02]  /*42a0*/  F2FP.BF16.F32.PACK_AB R13, R79, R13 ;  /* 0x0000000d4f0d723e */ /* 0x000fc400000010ff */
[C---:B------:R-:W-:Y:S01]  /*42b0*/  FFMA.FTZ R14, R83.reuse, R119, -R14 ;  /* 0x00000077530e7223 */ /* 0x040fe2000001080e */
[----:B------:R-:W-:Y:S01]  /*42c0*/  FFMA.FTZ R82, R83, R82, R118 ;  /* 0x0000005253527223 */ /* 0x000fe20000010076 */
[C---:B------:R-:W-:Y:S01]  /*42d0*/  LOP3.LUT R83, R15.reuse, 0xffff0000, RZ, 0xc0, !PT ;  /* 0xffff00000f537812 */ /* 0x040fe200078ec0ff */
[----:B------:R-:W-:-:S03]  /*42e0*/  IMAD.U32 R118, R15, 0x10000, RZ ;  /* 0x000100000f767824 */ /* 0x000fc600078e00ff */
[----:B------:R-:W-:Y:S01]  /*42f0*/  F2FP.BF16.F32.PACK_AB R14, R82, R14 ;  /* 0x0000000e520e723e */ /* 0x000fe200000010ff */
[----:B------:R-:W-:-:S04]  /*4300*/  FMUL.FTZ R15, R83, R81 ;  /* 0x00000051530f7220 */ /* 0x000fc80000410000 */
[-C--:B------:R-:W-:Y:S01]  /*4310*/  FFMA.FTZ R15, R118, R78.reuse, -R15 ;  /* 0x0000004e760f7223 */ /* 0x080fe2000001080f */
[----:B------:R-:W-:-:S04]  /*4320*/  FMUL.FTZ R78, R83, R78 ;  /* 0x0000004e534e7220 */ /* 0x000fc80000410000 */
[----:B------:R-:W-:Y:S01]  /*4330*/  FFMA.FTZ R81, R118, R81, R78 ;  /* 0x0000005176517223 */ /* 0x000fe2000001004e */
[C---:B------:R-:W-:Y:S01]  /*4340*/  LOP3.LUT R78, R12.reuse, 0xffff0000, RZ, 0xc0, !PT ;  /* 0xffff00000c4e7812 */ /* 0x040fe200078ec0ff */
[----:B------:R-:W-:-:S03]  /*4350*/  IMAD.U32 R12, R12, 0x10000, RZ ;  /* 0x000100000c0c7824 */ /* 0x000fc600078e00ff */
[----:B------:R-:W-:Y:S01]  /*4360*/  F2FP.BF16.F32.PACK_AB R15, R81, R15 ;  /* 0x0000000f510f723e */ /* 0x000fe200000010ff */
[C---:B------:R-:W-:Y:S01]  /*4370*/  FMUL.FTZ R83, R78.reuse, R77 ;  /* 0x0000004d4e537220 */ /* 0x040fe20000410000 */
[----:B------:R-:W-:-:S03]  /*4380*/  FMUL.FTZ R78, R78, R76 ;  /* 0x0000004c4e4e7220 */ /* 0x000fc60000410000 */
[C---:B------:R-:W-:Y:S01]  /*4390*/  FFMA.FTZ R83, R12.reuse, R76, -R83 ;  /* 0x0000004c0c537223 */ /* 0x040fe20000010853 */
[----:B------:R-:W-:-:S05]  /*43a0*/  FFMA.FTZ R78, R12, R77, R78 ;  /* 0x0000004d0c4e7223 */ /* 0x000fca000001004e */
[----:B------:R-:W-:-:S05]  /*43b0*/  F2FP.BF16.F32.PACK_AB R78, R78, R83 ;  /* 0x000000534e4e723e */ /* 0x000fca00000010ff */
[----:B------:R-:W-:-:S07]  /*43c0*/  IMAD.MOV.U32 R12, RZ, RZ, R78 ;  /* 0x000000ffff0c7224 */ /* 0x000fce00078e004e */
.L_x_463:
[----:B------:R-:W-:Y:S05]  /*43d0*/  BSYNC B3 ;  /* 0x0000000000037941 */ /* 0x000fea0003800000 */
.L_x_462:
[----:B---3--:R-:W-:Y:S01]  /*43e0*/  LEA R76, P3, R16, R11, 0x1 ;  /* 0x0000000b104c7211 */ /* 0x008fe200078608ff */
[----:B------:R-:W-:-:S03]  /*43f0*/  ULDC.64 UR4, c[0x0][0x208] ;  /* 0x0000820000047ab9 */ /* 0x000fc60000000a00 */
[----:B--2---:R-:W-:-:S05]  /*4400*/  LEA.HI.X R77, R16, R80, R17, 0x1, P3 ;  /* 0x00000050104d7211 */ /* 0x004fca00018f0c11 */
[----:B0-----:R4:W-:Y:S04]  /*4410*/  ST.E.128 desc[UR4][R76.64], R12 ;  /* 0x0000000c4c007985 */ /* 0x0019e8000c101d04 */
.L_x_461:
[----:B------:R-:W-:Y:S05]  /*4420*/  BSYNC B2 ;  /* 0x0000000000027941 */ /* 0x000fea0003800000 */
.L_x_460:
[----:B------:R-:W-:Y:S01]  /*4430*/  ISETP.NE.AND P3, PT, R21, RZ, PT ;  /* 0x000000ff1500720c */ /* 0x000fe20003f65270 */
[----:B------:R-:W-:-:S12]  /*4440*/  BSSY B2, `(.L_x_464) ;  /* 0x000003a000027945 */ /* 0x000fd80003800000 */
[----:B------:R-:W-:Y:S05]  /*4450*/  @!P3 BRA `(.L_x_465) ;  /* 0x0000000000e0b947 */ /* 0x000fea0003800000 */
[----:B----4-:R4:W0:Y:S01]  /*4460*/  LDS.128 R12, [R31+0x26c00] ;  /* 0x026c00001f0c7984 */ /* 0x0108220000000c00 */
[----:B------:R-:W-:Y:S01]  /*4470*/  ISETP.GE.AND P3, PT, R221, R110, PT ;  /* 0x0000006edd00720c */ /* 0x000fe20003f66270 */
[----:B------:R-:W-:-:S12]  /*4480*/  BSSY B3, `(.L_x_466) ;  /* 0x0000031000037945 */ /* 0x000fd80003800000 */
[----:B----4-:R-:W-:Y:S05]  /*4490*/  @P3 BRA `(.L_x_467) ;  /* 0x0000000000bc3947 */ /* 0x010fea0003800000 */
[--C-:B------:R-:W-:Y:S01]  /*44a0*/  SHF.R.U64 R72, R72, 0x10, R73.reuse ;  /* 0x0000001048487819 */ /* 0x100fe20000001249 */
[----:B0-----:R-:W-:Y:S01]  /*44b0*/  IMAD.U32 R77, R13, 0x10000, RZ ;  /* 0x000100000d4d7824 */ /* 0x001fe200078e00ff */
[----:B------:R-:W-:Y:S02]  /*44c0*/  SHF.R.U32.HI R76, RZ, 0x10, R73 ;  /* 0x00000010ff4c7819 */ /* 0x000fe40000011649 */
[--C-:B------:R-:W-:Y:S02]  /*44d0*/  SHF.R.U64 R73, R74, 0x10, R75.reuse ;  /* 0x000000104a497819 */ /* 0x100fe4000000124b */
[----:B------:R-:W-:Y:S02]  /*44e0*/  SHF.R.U32.HI R74, RZ, 0x10, R75 ;  /* 0x00000010ff4a7819 */ /* 0x000fe4000001164b */
[C---:B------:R-:W-:Y:S02]  /*44f0*/  PRMT R75, R152.reuse, 0x5410, R73 ;  /* 0x00005410984b7816 */ /* 0x040fe40000000049 */
[----:B------:R-:W-:-:S02]  /*4500*/  PRMT R72, R152, 0x5432, R72 ;  /* 0x0000543298487816 */ /* 0x000fc40000000048 */
[----:B------:R-:W-:Y:S02]  /*4510*/  LOP3.LUT R79, R13, 0xffff0000, RZ, 0xc0, !PT ;  /* 0xffff00000d4f7812 */ /* 0x000fe400078ec0ff */
[C---:B------:R-:W-:Y:S01]  /*4520*/  LOP3.LUT R78, R75.reuse, 0xffff0000, RZ, 0xc0, !PT ;  /* 0xffff00004b4e7812 */ /* 0x040fe200078ec0ff */
[----:B------:R-:W-:Y:S01]  /*4530*/  IMAD.U32 R75, R75, 0x10000, RZ ;  /* 0x000100004b4b7824 */ /* 0x000fe200078e00ff */
[----:B------:R-:W-:Y:S02]  /*4540*/  PRMT R73, R154, 0x5432, R74 ;  /* 0x000054329a497816 */ /* 0x000fe4000000004a */
[C---:B------:R-:W-:Y:S01]  /*4550*/  LOP3.LUT R13, R72.reuse, 0xffff0000, RZ, 0xc0, !PT ;  /* 0xffff0000480d7812 */ /* 0x040fe200078ec0ff */
[----:B------:R-:W-:Y:S01]  /*4560*/  FMUL.FTZ R74, R79, R78 ;  /* 0x0000004e4f4a7220 */ /* 0x000fe20000410000 */
[----:B------:R-:W-:Y:S01]  /*4570*/  PRMT R76, R153, 0x5432, R76 ;  /* 0x00005432994c7816 */ /* 0x000fe2000000004c */
[----:B------:R-:W-:Y:S02]  /*4580*/  IMAD.U32 R72, R72, 0x10000, RZ ;  /* 0x0001000048487824 */ /* 0x000fe400078e00ff */
[-C--:B------:R-:W-:Y:S01]  /*4590*/  FFMA.FTZ R74, R77, R13.reuse, -R74 ;  /* 0x0000000d4d4a7223 */ /* 0x080fe2000001084a */
[----:B------:R-:W-:Y:S01]  /*45a0*/  FMUL.FTZ R13, R79, R13 ;  /* 0x0000000d4f0d7220 */ /* 0x000fe20000410000 */
[C---:B------:R-:W-:Y:S01]  /*45b0*/  IMAD.U32 R79, R76.reuse, 0x10000, RZ ;  /* 0x000100004c4f7824 */ /* 0x040fe200078e00ff */
[----:B------:R-:W-:-:S02]  /*45c0*/  LOP3.LUT R76, R76, 0xffff0000, RZ, 0xc0, !PT ;  /* 0xffff00004c4c7812 */ /* 0x000fc400078ec0ff */
[----:B------:R-:W-:Y:S01]  /*45d0*/  FFMA.FTZ R13, R77, R78, R13 ;  /* 0x0000004e4d0d7223 */ /* 0x000fe2000001000d */
[C---:B------:R-:W-:Y:S01]  /*45e0*/  LOP3.LUT R78, R14.reuse, 0xffff0000, RZ, 0xc0, !PT ;  /* 0xffff00000e4e7812 */ /* 0x040fe200078ec0ff */
[C---:B------:R-:W-:Y:S01]  /*45f0*/  IMAD.U32 R77, R73.reuse, 0x10000, RZ ;  /* 0x00010000494d7824 */ /* 0x040fe200078e00ff */
[----:B------:R-:W-:Y:S01]  /*4600*/  LOP3.LUT R73, R73, 0xffff0000, RZ, 0xc0, !PT ;  /* 0xffff000049497812 */ /* 0x000fe200078ec0ff */
[----:B------:R-:W-:Y:S01]  /*4610*/  IMAD.U32 R14, R14, 0x10000, RZ ;  /* 0x000100000e0e7824 */ /* 0x000fe200078e00ff */
[----:B------:R-:W-:Y:S01]  /*4620*/  F2FP.BF16.F32.PACK_AB R13, R13, R74 ;  /* 0x0000004a0d0d723e */ /* 0x000fe200000010ff */
[C---:B------:R-:W-:Y:S01]  /*4630*/  FMUL.FTZ R81, R78.reuse, R77 ;  /* 0x0000004d4e517220 */ /* 0x040fe20000410000 */
[----:B------:R-:W-:-:S03]  /*4640*/  FMUL.FTZ R78, R78, R79 ;  /* 0x0000004f4e4e7220 */ /* 0x000fc60000410000 */
[C---:B------:R-:W-:Y:S01]  /*4650*/  FFMA.FTZ R81, R14.reuse, R79, -R81 ;  /* 0x0000004f0e517223 */ /* 0x040fe20000010851 */
[----:B------:R-:W-:Y:S01]  /*4660*/  FFMA.FTZ R78, R14, R77, R78 ;  /* 0x0000004d0e4e7223 */ /* 0x000fe2000001004e */
[C---:B------:R-:W-:Y:S01]  /*4670*/  LOP3.LUT R14, R15.reuse, 0xffff0000, RZ, 0xc0, !PT ;  /* 0xffff00000f0e7812 */ /* 0x040fe200078ec0ff */
[----:B------:R-:W-:-:S03]  /*4680*/  IMAD.U32 R15, R15, 0x10000, RZ ;  /* 0x000100000f0f7824 */ /* 0x000fc600078e00ff */
        /* <DEDUP_REMOVED lines=12> */
[----:B------:R-:W-:Y:S01]  /*4750*/  F2FP.BF16.F32.PACK_AB R73, R15, R73 ;  /* 0x000000490f49723e */ /* 0x000fe200000010ff */
[----:B------:R-:W-:Y:S02]  /*4760*/  IMAD.MOV.U32 R15, RZ, RZ, R14 ;  /* 0x000000ffff0f7224 */ /* 0x000fe400078e000e */
[----:B------:R-:W-:Y:S02]  /*4770*/  IMAD.MOV.U32 R14, RZ, RZ, R78 ;  /* 0x000000ffff0e7224 */ /* 0x000fe400078e004e */
[----:B------:R-:W-:-:S07]  /*4780*/  IMAD.MOV.U32 R12, RZ, RZ, R73 ;  /* 0x000000ffff0c7224 */ /* 0x000fce00078e0049 */
.L_x_467:
[----:B------:R-:W-:Y:S05]  /*4790*/  BSYNC B3 ;  /* 0x0000000000037941 */ /* 0x000fea0003800000 */
.L_x_466:
[----:B---3--:R-:W-:Y:S01]  /*47a0*/  LEA R72, P3, R212, R11, 0x1 ;  /* 0x0000000bd4487211 */ /* 0x008fe200078608ff */
[----:B------:R-:W-:-:S03]  /*47b0*/  ULDC.64 UR4, c[0x0][0x208] ;  /* 0x0000820000047ab9 */ /* 0x000fc60000000a00 */
[----:B--2---:R-:W-:-:S05]  /*47c0*/  LEA.HI.X R73, R212, R80, R215, 0x1, P3 ;  /* 0x00000050d4497211 */ /* 0x004fca00018f0cd7 */
[----:B0-----:R0:W-:Y:S04]  /*47d0*/  ST.E.128 desc[UR4][R72.64], R12 ;  /* 0x0000000c48007985 */ /* 0x0011e8000c101d04 */
.L_x_465:
[----:B------:R-:W-:Y:S05]  /*47e0*/  BSYNC B2 ;  /* 0x0000000000027941 */ /* 0x000fea0003800000 */
.L_x_464:
[----:B------:R-:W-:Y:S01]  /*47f0*/  ISETP.NE.AND P3, PT, R25, RZ, PT ;  /* 0x000000ff1900720c */ /* 0x000fe20003f65270 */
[----:B------:R-:W-:-:S12]  /*4800*/  BSSY B2, `(.L_x_468) ;  /* 0x000003a000027945 */ /* 0x000fd80003800000 */
[----:B------:R-:W-:Y:S05]  /*4810*/  @!P3 BRA `(.L_x_469) ;  /* 0x0000000000e0b947 */ /* 0x000fea0003800000 */
[----:B0---4-:R0:W4:Y:S01]  /*4820*/  LDS.128 R12, [R31+0x29400] ;  /* 0x029400001f0c7984 */ /* 0x0111220000000c00 */
[----:B------:R-:W-:Y:S01]  /*4830*/  ISETP.GE.AND P3, PT, R220, R110, PT ;  /* 0x0000006edc00720c */ /* 0x000fe20003f66270 */
[----:B------:R-:W-:-:S12]  /*4840*/  BSSY B3, `(.L_x_470) ;  /* 0x0000031000037945 */ /* 0x000fd80003800000 */
[----:B0-----:R-:W-:Y:S05]  /*4850*/  @P3 BRA `(.L_x_471) ;  /* 0x0000000000bc3947 */ /* 0x001fea0003800000 */
[--C-:B------:R-:W-:Y:S01]  /*4860*/  SHF.R.U64 R68, R68, 0x10, R69.reuse ;  /* 0x0000001044447819 */ /* 0x100fe20000001245 */
[----:B----4-:R-:W-:Y:S01]  /*4870*/  IMAD.U32 R73, R13, 0x10000, RZ ;  /* 0x000100000d497824 */ /* 0x010fe200078e00ff */
[----:B------:R-:W-:Y:S02]  /*4880*/  SHF.R.U32.HI R72, RZ, 0x10, R69 ;  /* 0x00000010ff487819 */ /* 0x000fe40000011645 */
[--C-:B------:R-:W-:Y:S02]  /*4890*/  SHF.R.U64 R69, R70, 0x10, R71.reuse ;  /* 0x0000001046457819 */ /* 0x100fe40000001247 */
[----:B------:R-:W-:Y:S02]  /*48a0*/  SHF.R.U32.HI R70, RZ, 0x10, R71 ;  /* 0x00000010ff467819 */ /* 0x000fe40000011647 */
[----:B------:R-:W-:Y:S02]  /*48b0*/  PRMT R71, R150, 0x5432, R69 ;  /* 0x0000543296477816 */ /* 0x000fe40000000045 */
        /* <DEDUP_REMOVED lines=41> */
.L_x_471:
[----:B------:R-:W-:Y:S05]  /*4b50*/  BSYNC B3 ;  /* 0x0000000000037941 */ /* 0x000fea0003800000 */
.L_x_470:
[----:B---3--:R-:W-:Y:S01]  /*4b60*/  LEA R68, P3, R19, R11, 0x1 ;  /* 0x0000000b13447211 */ /* 0x008fe200078608ff */
[----:B------:R-:W-:-:S03]  /*4b70*/  ULDC.64 UR4, c[0x0][0x208] ;  /* 0x0000820000047ab9 */ /* 0x000fc60000000a00 */
[----:B--2---:R-:W-:-:S05]  /*4b80*/  LEA.HI.X R69, R19, R80, R219, 0x1, P3 ;  /* 0x0000005013457211 */ /* 0x004fca00018f0cdb */
[----:B----4-:R0:W-:Y:S04]  /*4b90*/  ST.E.128 desc[UR4][R68.64], R12 ;  /* 0x0000000c44007985 */ /* 0x0101e8000c101d04 */
.L_x_469:
[----:B------:R-:W-:Y:S05]  /*4ba0*/  BSYNC B2 ;  /* 0x0000000000027941 */ /* 0x000fea0003800000 */
.L_x_468:
[----:B------:R-:W-:-:S13]  /*4bb0*/  ISETP.NE.AND P3, PT, R26, RZ, PT ;  /* 0x000000ff1a00720c */ /* 0x000fda0003f65270 */
        /* <DEDUP_REMOVED lines=34> */
[C---:B------:R-:W-:Y:S02]  /*4de0*/  LOP3.LUT R14, R15.reuse, 0xffff0000, RZ, 0xc0, !PT ;  /* 0xffff00000f0e7812 */ /* 0x040fe400078ec0ff */
[----:B------:R-:W-:Y:S02]  /*4df0*/  SHF.L.U32 R15, R15, 0x10, RZ ;  /* 0x000000100f0f7819 */ /* 0x000fe400000006ff */
        /* <DEDUP_REMOVED lines=16> */
.L_x_473:
[----:B------:R-:W-:Y:S05]  /*4f00*/  BSYNC B2 ;  /* 0x0000000000027941 */ /* 0x000fea0003800000 */
.L_x_472:
[----:B---3--:R-:W-:Y:S01]  /*4f10*/  LEA R64, P3, R22, R11, 0x1 ;  /* 0x0000000b16407211 */ /* 0x008fe200078608ff */
[----:B------:R-:W-:-:S03]  /*4f20*/  ULDC.64 UR4, c[0x0][0x208] ;  /* 0x0000820000047ab9 */ /* 0x000fc60000000a00 */
[----:B--2---:R-:W-:-:S05]  /*4f30*/  LEA.HI.X R65, R22, R80, R218, 0x1, P3 ;  /* 0x0000005016417211 */ /* 0x004fca00018f0cda */
[----:B----4-:R0:W-:Y:S04]  /*4f40*/  ST.E.128 desc[UR4][R64.64], R12 ;  /* 0x0000000c40007985 */ /* 0x0101e8000c101d04 */
.L_x_459:
[----:B------:R-:W-:Y:S05]  /*4f50*/  BSYNC B1 ;  /* 0x0000000000017941 */ /* 0x000fea0003800000 */
.L_x_458:
[----:B------:R-:W-:-:S03]  /*4f60*/  UMOV UR4, 0xffffffff ;  /* 0xffffffff00047882 */ /* 0x000fc60000000000 */
[----:B------:R-:W-:Y:S05]  /*4f70*/  BRA.DIV UR4, `(.L_x_474) ;  /* 0x0000025e04047947 */ /* 0x000fea000b800000 */
[----:B0-----:R0:W0:Y:S04]  /*4f80*/  SHFL.IDX PT, R64, R116, 0x1, 0x181f ;  /* 0x00381f0074407f89 */ /* 0x00102800000e0000 */
[----:B---3--:R3:W0:Y:S02]  /*4f90*/  SHFL.IDX PT, R11, R117, 0x1, 0x181f ;  /* 0x00381f00750b7f89 */ /* 0x00862400000e0000 */
.L_x_818:
[----:B------:R-:W-:Y:S04]  /*4fa0*/  BSSY B1, `(.L_x_475) ;  /* 0x00000f0000017945 */ /* 0x000fe80003800000 */
[----:B------:R-:W-:Y:S05]  /*4fb0*/  @P4 BRA `(.L_x_476) ;  /* 0x0000000c00b84947 */ /* 0x000fea0003800000 */
        /* <DEDUP_REMOVED lines=10> */
[----:B------:R-:W-:Y:S02]  /*5060*/  SHF.R.U64 R61, R62, 0x10, R63 ;  /* 0x000000103e3d7819 */ /* 0x000fe4000000123f */
[----:B------:R-:W-:Y:S02]  /*5070*/  PRMT R60, R146, 0x5410, R60 ;  /* 0x00005410923c7816 */ /* 0x000fe4000000003c */
[----:B------:R-:W-:Y:S02]  /*5080*/  PRMT R61, R147, 0x5410, R61 ;  /* 0x00005410933d7816 */ /* 0x000fe4000000003d */
[----:B------:R-:W-:-:S02]  /*5090*/  LOP3.LUT R68, R13, 0xffff0000, RZ, 0xc0, !PT ;  /* 0xffff00000d447812 */ /* 0x000fc400078ec0ff */
[C---:B------:R-:W-:Y:S01]  /*50a0*/  LOP3.LUT R67, R61.reuse, 0xffff0000, RZ, 0xc0, !PT ;  /* 0xffff00003d437812 */ /* 0x040fe200078ec0ff */
[----:B------:R-:W-:Y:S01]  /*50b0*/  IMAD.U32 R61, R61, 0x10000, RZ ;  /* 0x000100003d3d7824 */ /* 0x000fe200078e00ff */
[----:B------:R-:W-:Y:S02]  /*50c0*/  SHF.R.U32.HI R62, RZ, 0x10, R63 ;  /* 0x00000010ff3e7819 */ /* 0x000fe4000001163f */
[----:B------:R-:W-:Y:S01]  /*50d0*/  LOP3.LUT R13, R60, 0xffff0000, RZ, 0xc0, !PT ;  /* 0xffff00003c0d7812 */ /* 0x000fe200078ec0ff */
[----:B------:R-:W-:Y:S01]  /*50e0*/  FMUL.FTZ R63, R68, R67 ;  /* 0x00000043443f7220 */ /* 0x000fe20000410000 */
[----:B------:R-:W-:Y:S01]  /*50f0*/  PRMT R62, R147, 0x5432, R62 ;  /* 0x00005432933e7816 */ /* 0x000fe2000000003e */
[----:B------:R-:W-:Y:S01]  /*5100*/  IMAD.U32 R60, R60, 0x10000, RZ ;  /* 0x000100003c3c7824 */ /* 0x000fe200078e00ff */
[----:B------:R-:W-:Y:S01]  /*5110*/  PRMT R65, R146, 0x5432, R65 ;  /* 0x0000543292417816 */ /* 0x000fe20000000041 */
[-C--:B------:R-:W-:Y:S01]  /*5120*/  FFMA.FTZ R63, R66, R13.reuse, -R63 ;  /* 0x0000000d423f7223 */ /* 0x080fe2000001083f */
[----:B------:R-:W-:-:S03]  /*5130*/  FMUL.FTZ R13, R68, R13 ;  /* 0x0000000d440d7220 */ /* 0x000fc60000410000 */
[C---:B------:R-:W-:Y:S02]  /*5140*/  IMAD.U32 R68, R65.reuse, 0x10000, RZ ;  /* 0x0001000041447824 */ /* 0x040fe400078e00ff */
[----:B------:R-:W-:Y:S01]  /*5150*/  FFMA.FTZ R13, R66, R67, R13 ;  /* 0x00000043420d7223 */ /* 0x000fe2000001000d */
[----:B------:R-:W-:Y:S01]  /*5160*/  LOP3.LUT R67, R14, 0xffff0000, RZ, 0xc0, !PT ;  /* 0xffff00000e437812 */ /* 0x000fe200078ec0ff */
[C---:B------:R-:W-:Y:S01]  /*5170*/  IMAD.U32 R66, R62.reuse, 0x10000, RZ ;  /* 0x000100003e427824 */ /* 0x040fe200078e00ff */
[----:B------:R-:W-:Y:S01]  /*5180*/  LOP3.LUT R62, R62, 0xffff0000, RZ, 0xc0, !PT ;  /* 0xffff00003e3e7812 */ /* 0x000fe200078ec0ff */
[----:B------:R-:W-:Y:S01]  /*5190*/  IMAD.U32 R14, R14, 0x10000, RZ ;  /* 0x000100000e0e7824 */ /* 0x000fe200078e00ff */
[----:B------:R-:W-:Y:S01]  /*51a0*/  LOP3.LUT R65, R65, 0xffff0000, RZ, 0xc0, !PT ;  /* 0xffff000041417812 */ /* 0x000fe200078ec0ff */
        /* <DEDUP_REMOVED lines=23> */
.L_x_480:
[----:B------:R-:W-:Y:S05]  /*5320*/  BSYNC B3 ;  /* 0x0000000000037941 */ /* 0x000fea0003800000 */
.L_x_479:
[----:B0-----:R-:W-:Y:S01]  /*5330*/  LEA R60, P3, R16, R11, 0x1 ;  /* 0x0000000b103c7211 */ /* 0x001fe200078608ff */
[----:B------:R-:W-:-:S03]  /*5340*/  ULDC.64 UR4, c[0x0][0x208] ;  /* 0x0000820000047ab9 */ /* 0x000fc60000000a00 */
[----:B------:R-:W-:-:S05]  /*5350*/  LEA.HI.X R61, R16, R64, R17, 0x1, P3 ;  /* 0x00000040103d7211 */ /* 0x000fca00018f0c11 */
[----:B------:R0:W-:Y:S04]  /*5360*/  ST.E.128 desc[UR4][R60.64], R12 ;  /* 0x0000000c3c007985 */ /* 0x0001e8000c101d04 */
.L_x_478:
[----:B------:R-:W-:Y:S05]  /*5370*/  BSYNC B2 ;  /* 0x0000000000027941 */ /* 0x000fea0003800000 */
.L_x_477:
        /* <DEDUP_REMOVED lines=17> */
[C---:B------:R-:W-:Y:S01]  /*5490*/  LOP3.LUT R13, R56.reuse, 0xffff0000, RZ, 0xc0, !PT ;  /* 0xffff0000380d7812 */ /* 0x040fe200078ec0ff */
[----:B------:R-:W-:Y:S01]  /*54a0*/  FMUL.FTZ R59, R63, R62 ;  /* 0x0000003e3f3b7220 */ /* 0x000fe20000410000 */
[----:B------:R-:W-:Y:S01]  /*54b0*/  PRMT R58, R145, 0x5432, R58 ;  /* 0x00005432913a7816 */ /* 0x000fe2000000003a */
[----:B------:R-:W-:Y:S01]  /*54c0*/  IMAD.U32 R56, R56, 0x10000, RZ ;  /* 0x0001000038387824 */ /* 0x000fe200078e00ff */
[----:B------:R-:W-:Y:S01]  /*54d0*/  PRMT R60, R144, 0x5432, R60 ;  /* 0x00005432903c7816 */ /* 0x000fe2000000003c */
[-C--:B------:R-:W-:Y:S01]  /*54e0*/  FFMA.FTZ R59, R61, R13.reuse, -R59 ;  /* 0x0000000d3d3b7223 */ /* 0x080fe2000001083b */
[----:B------:R-:W-:-:S03]  /*54f0*/  FMUL.FTZ R13, R63, R13 ;  /* 0x0000000d3f0d7220 */ /* 0x000fc60000410000 */
[----:B------:R-:W-:Y:S02]  /*5500*/  IMAD.U32 R63, R60, 0x10000, RZ ;  /* 0x000100003c3f7824 */ /* 0x000fe400078e00ff */
        /* <DEDUP_REMOVED lines=29> */
.L_x_484:
[----:B------:R-:W-:Y:S05]  /*56e0*/  BSYNC B3 ;  /* 0x0000000000037941 */ /* 0x000fea0003800000 */
.L_x_483:
[----:B------:R-:W-:Y:S01]  /*56f0*/  LEA R56, P3, R212, R11, 0x1 ;  /* 0x0000000bd4387211 */ /* 0x000fe200078608ff */
[----:B------:R-:W-:-:S03]  /*5700*/  ULDC.64 UR4, c[0x0][0x208] ;  /* 0x0000820000047ab9 */ /* 0x000fc60000000a00 */
[----:B------:R-:W-:-:S05]  /*5710*/  LEA.HI.X R57, R212, R64, R215, 0x1, P3 ;  /* 0x00000040d4397211 */ /* 0x000fca00018f0cd7 */
[----:B----4-:R0:W-:Y:S04]  /*5720*/  ST.E.128 desc[UR4][R56.64], R12 ;  /* 0x0000000c38007985 */ /* 0x0101e8000c101d04 */
.L_x_482:
[----:B------:R-:W-:Y:S05]  /*5730*/  BSYNC B2 ;  /* 0x0000000000027941 */ /* 0x000fea0003800000 */
.L_x_481:
[----:B------:R-:W-:Y:S01]  /*5740*/  ISETP.NE.AND P3, PT, R25, RZ, PT ;  /* 0x000000ff1900720c */ /* 0x000fe20003f65270 */
[----:B------:R-:W-:-:S12]  /*5750*/  BSSY B2, `(.L_x_485) ;  /* 0x000003a000027945 */ /* 0x000fd80003800000 */
[----:B------:R-:W-:Y:S05]  /*5760*/  @!P3 BRA `(.L_x_486) ;  /* 0x0000000000e0b947 */ /* 0x000fea0003800000 */
[----:B0---4-:R0:W4:Y:S01]  /*5770*/  LDS.128 R12, [R31+0x2a400] ;  /* 0x02a400001f0c7984 */ /* 0x0111220000000c00 */
[----:B------:R-:W-:Y:S01]  /*5780*/  ISETP.GE.AND P3, PT, R220, R110, PT ;  /* 0x0000006edc00720c */ /* 0x000fe20003f66270 */
[----:B------:R-:W-:-:S12]  /*5790*/  BSSY B3, `(.L_x_487) ;  /* 0x0000031000037945 */ /* 0x000fd80003800000 */
[----:B0-----:R-:W-:Y:S05]  /*57a0*/  @P3 BRA `(.L_x_488) ;  /* 0x0000000000bc3947 */ /* 0x001fea0003800000 */
[----:B------:R-:W-:Y:S02]  /*57b0*/  SHF.R.U64 R56, R54, 0x10, R55 ;  /* 0x0000001036387819 */ /* 0x000fe40000001237 */
[----:B------:R-:W-:Y:S02]  /*57c0*/  SHF.R.U64 R52, R52, 0x10, R53 ;  /* 0x0000001034347819 */ /* 0x000fe40000001235 */
[----:B------:R-:W-:Y:S02]  /*57d0*/  SHF.R.U32.HI R54, RZ, 0x10, R55 ;  /* 0x00000010ff367819 */ /* 0x000fe40000011637 */
[----:B------:R-:W-:Y:S02]  /*57e0*/  PRMT R55, R143, 0x5410, R56 ;  /* 0x000054108f377816 */ /* 0x000fe40000000038 */
[----:B------:R-:W-:Y:S02]  /*57f0*/  PRMT R52, R142, 0x5410, R52 ;  /* 0x000054108e347816 */ /* 0x000fe40000000034 */
[C---:B----4-:R-:W-:Y:S01]  /*5800*/  LOP3.LUT R59, R13.reuse, 0xffff0000, RZ, 0xc0, !PT ;  /* 0xffff00000d3b7812 */ /* 0x050fe200078ec0ff */
[----:B------:R-:W-:Y:S01]  /*5810*/  IMAD.U32 R13, R13, 0x10000, RZ ;  /* 0x000100000d0d7824 */ /* 0x000fe200078e00ff */
[C---:B------:R-:W-:Y:S01]  /*5820*/  LOP3.LUT R56, R55.reuse, 0xffff0000, RZ, 0xc0, !PT ;  /* 0xffff000037387812 */ /* 0x040fe200078ec0ff */
[----:B------:R-:W-:Y:S01]  /*5830*/  IMAD.U32 R55, R55, 0x10000, RZ ;  /* 0x0001000037377824 */ /* 0x000fe200078e00ff */
[C---:B------:R-:W-:Y:S01]  /*5840*/  LOP3.LUT R57, R52.reuse, 0xffff0000, RZ, 0xc0, !PT ;  /* 0xffff000034397812 */ /* 0x040fe200078ec0ff */
[----:B------:R-:W-:Y:S01]  /*5850*/  IMAD.U32 R52, R52, 0x10000, RZ ;  /* 0x0001000034347824 */ /* 0x000fe200078e00ff */
[----:B------:R-:W-:Y:S01]  /*5860*/  SHF.R.U32.HI R53, RZ, 0x10, R53 ;  /* 0x00000010ff357819 */ /* 0x000fe20000011635 */
[-C--:B------:R-:W-:Y:S01]  /*5870*/  FMUL.FTZ R58, R59, R56.reuse ;  /* 0x000000383b3a7220 */ /* 0x080fe20000410000 */
[----:B------:R-:W-:Y:S01]  /*5880*/  PRMT R54, R143, 0x5432, R54 ;  /* 0x000054328f367816 */ /* 0x000fe20000000036 */
[-C--:B------:R-:W-:Y:S01]  /*5890*/  FMUL.FTZ R59, R59, R57.reuse ;  /* 0x000000393b3b7220 */ /* 0x080fe20000410000 */
[----:B------:R-:W-:Y:S01]  /*58a0*/  PRMT R53, R142, 0x5432, R53 ;  /* 0x000054328e357816 */ /* 0x000fe20000000035 */
[C---:B------:R-:W-:Y:S01]  /*58b0*/  FFMA.FTZ R58, R13.reuse, R57, -R58 ;  /* 0x000000390d3a7223 */ /* 0x040fe2000001083a */
[----:B------:R-:W-:Y:S01]  /*58c0*/  LOP3.LUT R60, R14, 0xffff0000, RZ, 0xc0, !PT ;  /* 0xffff00000e3c7812 */ /* 0x000fe200078ec0ff */
[----:B------:R-:W-:Y:S01]  /*58d0*/  FFMA.FTZ R59, R13, R56, R59 ;  /* 0x000000380d3b7223 */ /* 0x000fe2000001003b */
[C---:B------:R-:W-:Y:S01]  /*58e0*/  IMAD.U32 R56, R54.reuse, 0x10000, RZ ;  /* 0x0001000036387824 */ /* 0x040fe200078e00ff */
[----:B------:R-:W-:Y:S01]  /*58f0*/  LOP3.LUT R54, R54, 0xffff0000, RZ, 0xc0, !PT ;  /* 0xffff000036367812 */ /* 0x000fe200078ec0ff */
[C---:B------:R-:W-:Y:S01]  /*5900*/  IMAD.U32 R57, R53.reuse, 0x10000, RZ ;  /* 0x0001000035397824 */ /* 0x040fe200078e00ff */
[----:B------:R-:W-:Y:S01]  /*5910*/  LOP3.LUT R53, R53, 0xffff0000, RZ, 0xc0, !PT ;  /* 0xffff000035357812 */ /* 0x000fe200078ec0ff */
[----:B------:R-:W-:-:S02]  /*5920*/  IMAD.U32 R13, R14, 0x10000, RZ ;  /* 0x000100000e0d7824 */ /* 0x000fc400078e00ff */
[C---:B------:R-:W-:Y:S01]  /*5930*/  FMUL.FTZ R14, R60.reuse, R56 ;  /* 0x000000383c0e7220 */ /* 0x040fe20000410000 */
[-C--:B------:R-:W-:Y:S01]  /*5940*/  FMUL.FTZ R60, R60, R57.reuse ;  /* 0x000000393c3c7220 */ /* 0x080fe20000410000 */
[----:B------:R-:W-:Y:S02]  /*5950*/  F2FP.BF16.F32.PACK_AB R58, R59, R58 ;  /* 0x0000003a3b3a723e */ /* 0x000fe400000010ff */
        /* <DEDUP_REMOVED lines=20> */
.L_x_488:
[----:B------:R-:W-:Y:S05]  /*5aa0*/  BSYNC B3 ;  /* 0x0000000000037941 */ /* 0x000fea0003800000 */
.L_x_487:
[----:B------:R-:W-:Y:S01]  /*5ab0*/  LEA R52, P3, R19, R11, 0x1 ;  /* 0x0000000b13347211 */ /* 0x000fe200078608ff */
[----:B------:R-:W-:-:S03]  /*5ac0*/  ULDC.64 UR4, c[0x0][0x208] ;  /* 0x0000820000047ab9 */ /* 0x000fc60000000a00 */
[----:B------:R-:W-:-:S05]  /*5ad0*/  LEA.HI.X R53, R19, R64, R219, 0x1, P3 ;  /* 0x0000004013357211 */ /* 0x000fca00018f0cdb */
[----:B----4-:R0:W-:Y:S04]  /*5ae0*/  ST.E.128 desc[UR4][R52.64], R12 ;  /* 0x0000000c34007985 */ /* 0x0101e8000c101d04 */
.L_x_486:
[----:B------:R-:W-:Y:S05]  /*5af0*/  BSYNC B2 ;  /* 0x0000000000027941 */ /* 0x000fea0003800000 */
.L_x_485:
[----:B------:R-:W-:-:S13]  /*5b00*/  ISETP.NE.AND P3, PT, R26, RZ, PT ;  /* 0x000000ff1a00720c */ /* 0x000fda0003f65270 */
[----:B------:R-:W-:Y:S05]  /*5b10*/  @!P3 BRA `(.L_x_476) ;  /* 0x0000000000e0b947 */ /* 0x000fea0003800000 */
[----:B0---4-:R0:W4:Y:S01]  /*5b20*/  LDS.128 R12, [R31+0x2cc00] ;  /* 0x02cc00001f0c7984 */ /* 0x0111220000000c00 */
[C---:B------:R-:W-:Y:S01]  /*5b30*/  LEA R52, P3, R22.reuse, R11, 0x1 ;  /* 0x0000000b16347211 */ /* 0x040fe200078608ff */
[----:B------:R-:W-:Y:S03]  /*5b40*/  BSSY B2, `(.L_x_489) ;  /* 0x0000033000027945 */ /* 0x000fe60003800000 */
[----:B------:R-:W-:Y:S02]  /*5b50*/  LEA.HI.X R53, R22, R64, R218, 0x1, P3 ;  /* 0x0000004016357211 */ /* 0x000fe400018f0cda */
[----:B------:R-:W-:-:S13]  /*5b60*/  ISETP.GE.AND P3, PT, R222, R110, PT ;  /* 0x0000006ede00720c */ /* 0x000fda0003f66270 */
[----:B0-----:R-:W-:Y:S05]  /*5b70*/  @P3 BRA `(.L_x_490) ;  /* 0x0000000000bc3947 */ /* 0x001fea0003800000 */
[--C-:B------:R-:W-:Y:S02]  /*5b80*/  SHF.R.U64 R11, R48, 0x10, R49.reuse ;  /* 0x00000010300b7819 */ /* 0x100fe40000001231 */
[----:B------:R-:W-:Y:S02]  /*5b90*/  SHF.R.U32.HI R48, RZ, 0x10, R49 ;  /* 0x00000010ff307819 */ /* 0x000fe40000011631 */
[----:B------:R-:W-:Y:S02]  /*5ba0*/  SHF.R.U64 R49, R50, 0x10, R51 ;  /* 0x0000001032317819 */ /* 0x000fe40000001233 */
[----:B------:R-:W-:Y:S02]  /*5bb0*/  PRMT R11, R138, 0x5410, R11 ;  /* 0x000054108a0b7816 */ /* 0x000fe4000000000b */
[----:B------:R-:W-:Y:S02]  /*5bc0*/  PRMT R49, R139, 0x5410, R49 ;  /* 0x000054108b317816 */ /* 0x000fe40000000031 */
[----:B------:R-:W-:-:S02]  /*5bd0*/  SHF.R.U32.HI R50, RZ, 0x10, R51 ;  /* 0x00000010ff327819 */ /* 0x000fc40000011633 */
[C---:B----4-:R-:W-:Y:S01]  /*5be0*/  LOP3.LUT R56, R13.reuse, 0xffff0000, RZ, 0xc0, !PT ;  /* 0xffff00000d387812 */ /* 0x050fe200078ec0ff */
[----:B------:R-:W-:Y:S01]  /*5bf0*/  IMAD.U32 R13, R13, 0x10000, RZ ;  /* 0x000100000d0d7824 */ /* 0x000fe200078e00ff */
[C---:B------:R-:W-:Y:S01]  /*5c00*/  LOP3.LUT R51, R49.reuse, 0xffff0000, RZ, 0xc0, !PT ;  /* 0xffff000031337812 */ /* 0x040fe200078ec0ff */
[----:B------:R-:W-:Y:S01]  /*5c10*/  IMAD.U32 R49, R49, 0x10000, RZ ;  /* 0x0001000031317824 */ /* 0x000fe200078e00ff */
[C---:B------:R-:W-:Y:S01]  /*5c20*/  LOP3.LUT R54, R11.reuse, 0xffff0000, RZ, 0xc0, !PT ;  /* 0xffff00000b367812 */ /* 0x040fe200078ec0ff */
[----:B------:R-:W-:Y:S01]  /*5c30*/  IMAD.U32 R11, R11, 0x10000, RZ ;  /* 0x000100000b0b7824 */ /* 0x000fe200078e00ff */
[----:B------:R-:W-:Y:S01]  /*5c40*/  PRMT R50, R139, 0x5432, R50 ;  /* 0x000054328b327816 */ /* 0x000fe20000000032 */
[-C--:B------:R-:W-:Y:S01]  /*5c50*/  FMUL.FTZ R55, R56, R51.reuse ;  /* 0x0000003338377220 */ /* 0x080fe20000410000 */
[----:B------:R-:W-:Y:S01]  /*5c60*/  PRMT R48, R138, 0x5432, R48 ;  /* 0x000054328a307816 */ /* 0x000fe20000000030 */
[-C--:B------:R-:W-:Y:S01]  /*5c70*/  FMUL.FTZ R56, R56, R54.reuse ;  /* 0x0000003638387220 */ /* 0x080fe20000410000 */
[----:B------:R-:W-:Y:S01]  /*5c80*/  LOP3.LUT R57, R14, 0xffff0000, RZ, 0xc0, !PT ;  /* 0xffff00000e397812 */ /* 0x000fe200078ec0ff */
[C---:B------:R-:W-:Y:S01]  /*5c90*/  FFMA.FTZ R55, R13.reuse, R54, -R55 ;  /* 0x000000360d377223 */ /* 0x040fe20000010837 */
[----:B------:R-:W-:Y:S01]  /*5ca0*/  SHF.L.U32 R54, R48, 0x10, RZ ;  /* 0x0000001030367819 */ /* 0x000fe200000006ff */
[----:B------:R-:W-:Y:S01]  /*5cb0*/  FFMA.FTZ R56, R13, R51, R56 ;  /* 0x000000330d387223 */ /* 0x000fe20000010038 */
        /* <DEDUP_REMOVED lines=27> */
.L_x_490:
[----:B------:R-:W-:Y:S05]  /*5e70*/  BSYNC B2 ;  /* 0x0000000000027941 */ /* 0x000fea0003800000 */
.L_x_489:
[----:B------:R-:W-:Y:S02]  /*5e80*/  ULDC.64 UR4, c[0x0][0x208] ;  /* 0x0000820000047ab9 */ /* 0x000fe40000000a00 */
[----:B----4-:R0:W-:Y:S03]  /*5e90*/  ST.E.128 desc[UR4][R52.64], R12 ;  /* 0x0000000c34007985 */ /* 0x0101e6000c101d04 */
.L_x_476:
[----:B------:R-:W-:Y:S05]  /*5ea0*/  BSYNC B1 ;  /* 0x0000000000017941 */ /* 0x000fea0003800000 */
.L_x_475:
[----:B------:R-:W-:-:S03]  /*5eb0*/  UMOV UR4, 0xffffffff ;  /* 0xffffffff00047882 */ /* 0x000fc60000000000 */
[----:B------:R-:W-:Y:S05]  /*5ec0*/  BRA.DIV UR4, `(.L_x_491) ;  /* 0x0000024e047c7947 */ /* 0x000fea000b800000 */
[----:B01----:R-:W0:Y:S04]  /*5ed0*/  SHFL.IDX PT, R116, R116, 0x2, 0x181f ;  /* 0x00581f0074747f89 */ /* 0x003e2800000e0000 */
[----:B---3--:R-:W1:Y:S02]  /*5ee0*/  SHFL.IDX PT, R117, R117, 0x2, 0x181f ;  /* 0x00581f0075757f89 */ /* 0x008e6400000e0000 */
.L_x_822:
[----:B------:R-:W-:Y:S05]  /*5ef0*/  @P5 BRA `(.L_x_492) ;  /* 0x0000005400605947 */ /* 0x000fea0003800000 */
[----:B------:R-:W-:Y:S01]  /*5f00*/  ISETP.NE.AND P3, PT, R3, RZ, PT ;  /* 0x000000ff0300720c */ /* 0x000fe20003f65270 */
[----:B------:R-:W-:-:S12]  /*5f10*/  BSSY B1, `(.L_x_493) ;  /* 0x0000039000017945 */ /* 0x000fd80003800000 */
[----:B------:R-:W-:Y:S05]  /*5f20*/  @!P3 BRA `(.L_x_494) ;  /* 0x0000000000dcb947 */ /* 0x000fea0003800000 */
[----:B----4-:R3:W4:Y:S01]  /*5f30*/  LDS.128 R12, [R31+0x26400] ;  /* 0x026400001f0c7984 */ /* 0x0107220000000c00 */
[----:B------:R-:W-:Y:S01]  /*5f40*/  ISETP.GE.AND P4, PT, R216, R110, PT ;  /* 0x0000006ed800720c */ /* 0x000fe20003f86270 */
[----:B------:R-:W-:Y:S01]  /*5f50*/  BSSY B2, `(.L_x_495) ;  /* 0x0000032000027945 */ /* 0x000fe20003800000 */
[----:B-1----:R-:W-:-:S04]  /*5f60*/  LEA R48, P3, R16, R117, 0x1 ;  /* 0x0000007510307211 */ /* 0x002fc800078608ff */
[----:B0-----:R-:W-:-:S07]  /*5f70*/  LEA.HI.X R49, R16, R116, R17, 0x1, P3 ;  /* 0x0000007410317211 */ /* 0x001fce00018f0c11 */
[----:B---3--:R-:W-:Y:S05]  /*5f80*/  @P4 BRA `(.L_x_496) ;  /* 0x0000000000b84947 */ /* 0x008fea0003800000 */
[----:B------:R-:W-:Y:S01]  /*5f90*/  SHF.R.U64 R46, R46, 0x10, R47 ;  /* 0x000000102e2e7819 */ /* 0x000fe2000000122f */
[----:B----4-:R-:W-:Y:S01]  /*5fa0*/  IMAD.U32 R55, R12, 0x10000, RZ ;  /* 0x000100000c377824 */ /* 0x010fe200078e00ff */
[----:B------:R-:W-:Y:S02]  /*5fb0*/  SHF.R.U64 R44, R44, 0x10, R45 ;  /* 0x000000102c2c7819 */ /* 0x000fe4000000122d */
[----:B------:R-:W-:Y:S02]  /*5fc0*/  PRMT R46, R141, 0x5410, R46 ;  /* 0x000054108d2e7816 */ /* 0x000fe4000000002e */
[----:B------:R-:W-:Y:S02]  /*5fd0*/  PRMT R44, R140, 0x5410, R44 ;  /* 0x000054108c2c7816 */ /* 0x000fe4000000002c */
[C---:B------:R-:W-:Y:S02]  /*5fe0*/  LOP3.LUT R11, R13.reuse, 0xffff0000, RZ, 0xc0, !PT ;  /* 0xffff00000d0b7812 */ /* 0x040fe400078ec0ff */
[C---:B------:R-:W-:Y:S01]  /*5ff0*/  LOP3.LUT R50, R46.reuse, 0xffff0000, RZ, 0xc0, !PT ;  /* 0xffff00002e327812 */ /* 0x040fe200078ec0ff */
[----:B------:R-:W-:Y:S01]  /*6000*/  IMAD.U32 R46, R46, 0x10000, RZ ;  /* 0x000100002e2e7824 */ /* 0x000fe200078e00ff */
[C---:B------:R-:W-:Y:S01]  /*6010*/  LOP3.LUT R51, R44.reuse, 0xffff0000, RZ, 0xc0, !PT ;  /* 0xffff00002c337812 */ /* 0x040fe200078ec0ff */
[----:B------:R-:W-:Y:S01]  /*6020*/  IMAD.U32 R44, R44, 0x10000, RZ ;  /* 0x000100002c2c7824 */ /* 0x000fe200078e00ff */
[----:B------:R-:W-:Y:S01]  /*6030*/  SHF.R.U32.HI R52, RZ, 0x10, R47 ;  /* 0x00000010ff347819 */ /* 0x000fe2000001162f */
[----:B------:R-:W-:Y:S01]  /*6040*/  IMAD.U32 R47, R13, 0x10000, RZ ;  /* 0x000100000d2f7824 */ /* 0x000fe200078e00ff */
[----:B------:R-:W-:Y:S01]  /*6050*/  SHF.R.U32.HI R45, RZ, 0x10, R45 ;  /* 0x00000010ff2d7819 */ /* 0x000fe2000001162d */
[C---:B------:R-:W-:Y:S01]  /*6060*/  FMUL.FTZ R13, R11.reuse, R50 ;  /* 0x000000320b0d7220 */ /* 0x040fe20000410000 */
[----:B------:R-:W-:Y:S01]  /*6070*/  FMUL.FTZ R11, R11, R51 ;  /* 0x000000330b0b7220 */ /* 0x000fe20000410000 */
[----:B------:R-:W-:-:S02]  /*6080*/  PRMT R52, R141, 0x5432, R52 ;  /* 0x000054328d347816 */ /* 0x000fc40000000034 */
[----:B------:R-:W-:Y:S01]  /*6090*/  PRMT R45, R140, 0x5432, R45 ;  /* 0x000054328c2d7816 */ /* 0x000fe2000000002d */
[C---:B------:R-:W-:Y:S01]  /*60a0*/  FFMA.FTZ R13, R47.reuse, R51, -R13 ;  /* 0x000000332f0d7223 */ /* 0x040fe2000001080d */
[----:B------:R-:W-:Y:S01]  /*60b0*/  FFMA.FTZ R47, R47, R50, R11 ;  /* 0x000000322f2f7223 */ /* 0x000fe2000001000b */
[----:B------:R-:W-:Y:S01]  /*60c0*/  LOP3.LUT R11, R14, 0xffff0000, RZ, 0xc0, !PT ;  /* 0xffff00000e0b7812 */ /* 0x000fe200078ec0ff */
[C---:B------:R-:W-:Y:S01]  /*60d0*/  IMAD.U32 R51, R52.reuse, 0x10000, RZ ;  /* 0x0001000034337824 */ /* 0x040fe200078e00ff */
[----:B------:R-:W-:Y:S01]  /*60e0*/  LOP3.LUT R52, R52, 0xffff0000, RZ, 0xc0, !PT ;  /* 0xffff000034347812 */ /* 0x000fe200078ec0ff */
[C---:B------:R-:W-:Y:S01]  /*60f0*/  IMAD.U32 R53, R45.reuse, 0x10000, RZ ;  /* 0x000100002d357824 */ /* 0x040fe200078e00ff */
[----:B------:R-:W-:Y:S01]  /*6100*/  LOP3.LUT R45, R45, 0xffff0000, RZ, 0xc0, !PT ;  /* 0xffff00002d2d7812 */ /* 0x000fe200078ec0ff */
[----:B------:R-:W-:Y:S02]  /*6110*/  IMAD.U32 R50, R14, 0x10000, RZ ;  /* 0x000100000e327824 */ /* 0x000fe400078e00ff */
[----:B------:R-:W-:Y:S01]  /*6120*/  FMUL.FTZ R54, R11, R51 ;  /* 0x000000330b367220 */ /* 0x000fe20000410000 */
[----:B------:R-:W-:Y:S01]  /*6130*/  LOP3.LUT R14, R15, 0xffff0000, RZ, 0xc0, !PT ;  /* 0xffff00000f0e7812 */ /* 0x000fe200078ec0ff */
[-C--:B------:R-:W-:Y:S01]  /*6140*/  FMUL.FTZ R11, R11, R53.reuse ;  /* 0x000000350b0b7220 */ /* 0x080fe20000410000 */
[----:B------:R-:W-:Y:S01]  /*6150*/  LOP3.LUT R12, R12, 0xffff0000, RZ, 0xc0, !PT ;  /* 0xffff00000c0c7812 */ /* 0x000fe200078ec0ff */
[----:B------:R-:W-:Y:S01]  /*6160*/  FFMA.FTZ R54, R50, R53, -R54 ;  /* 0x0000003532367223 */ /* 0x000fe20000010836 */
[----:B------:R-:W-:-:S02]  /*6170*/  IMAD.U32 R15, R15, 0x10000, RZ ;  /* 0x000100000f0f7824 */ /* 0x000fc400078e00ff */
[----:B------:R-:W-:Y:S01]  /*6180*/  FFMA.FTZ R11, R50, R51, R11 ;  /* 0x00000033320b7223 */ /* 0x000fe2000001000b */
[C---:B------:R-:W-:Y:S01]  /*6190*/  FMUL.FTZ R50, R14.reuse, R52 ;  /* 0x000000340e327220 */ /* 0x040fe20000410000 */
[-C--:B------:R-:W-:Y:S01]  /*61a0*/  FMUL.FTZ R51, R14, R45.reuse ;  /* 0x0000002d0e337220 */ /* 0x080fe20000410000 */
[C---:B------:R-:W-:Y:S01]  /*61b0*/  FMUL.FTZ R14, R12.reuse, R46 ;  /* 0x0000002e0c0e7220 */ /* 0x040fe20000410000 */
[----:B------:R-:W-:Y:S01]  /*61c0*/  FMUL.FTZ R12, R12, R44 ;  /* 0x0000002c0c0c7220 */ /* 0x000fe20000410000 */
[C---:B------:R-:W-:Y:S01]  /*61d0*/  FFMA.FTZ R50, R15.reuse, R45, -R50 ;  /* 0x0000002d0f327223 */ /* 0x040fe20000010832 */
[----:B------:R-:W-:Y:S01]  /*61e0*/  FFMA.FTZ R51, R15, R52, R51 ;  /* 0x000000340f337223 */ /* 0x000fe20000010033 */
[C---:B------:R-:W-:Y:S01]  /*61f0*/  FFMA.FTZ R14, R55.reuse, R44, -R14 ;  /* 0x0000002c370e7223 */ /* 0x040fe2000001080e */
[----:B------:R-:W-:Y:S01]  /*6200*/  FFMA.FTZ R12, R55, R46, R12 ;  /* 0x0000002e370c7223 */ /* 0x000fe2000001000c */
[----:B------:R-:W-:Y:S02]  /*6210*/  F2FP.BF16.F32.PACK_AB R11, R11, R54 ;  /* 0x000000360b0b723e */ /* 0x000fe400000010ff */
[----:B------:R-:W-:-:S02]  /*6220*/  F2FP.BF16.F32.PACK_AB R50, R51, R50 ;  /* 0x000000323332723e */ /* 0x000fc400000010ff */
[----:B------:R-:W-:Y:S01]  /*6230*/  F2FP.BF16.F32.PACK_AB R12, R12, R14 ;  /* 0x0000000e0c0c723e */ /* 0x000fe200000010ff */
[----:B------:R-:W-:Y:S01]  /*6240*/  IMAD.MOV.U32 R14, RZ, RZ, R11 ;  /* 0x000000ffff0e7224 */ /* 0x000fe200078e000b */
[----:B------:R-:W-:Y:S01]  /*6250*/  F2FP.BF16.F32.PACK_AB R13, R47, R13 ;  /* 0x0000000d2f0d723e */ /* 0x000fe200000010ff */
[----:B------:R-:W-:-:S07]  /*6260*/  IMAD.MOV.U32 R15, RZ, RZ, R50 ;  /* 0x000000ffff0f7224 */ /* 0x000fce00078e0032 */
.L_x_496:
[----:B------:R-:W-:Y:S05]  /*6270*/  BSYNC B2 ;  /* 0x0000000000027941 */ /* 0x000fea0003800000 */
.L_x_495:
[----:B------:R-:W-:Y:S02]  /*6280*/  ULDC.64 UR4, c[0x0][0x208] ;  /* 0x0000820000047ab9 */ /* 0x000fe40000000a00 */
[----:B----4-:R3:W-:Y:S03]  /*6290*/  ST.E.128 desc[UR4][R48.64], R12 ;  /* 0x0000000c30007985 */ /* 0x0107e6000c101d04 */
.L_x_494:
[----:B------:R-:W-:Y:S05]  /*62a0*/  BSYNC B1 ;  /* 0x0000000000017941 */ /* 0x000fea0003800000 */
.L_x_493:
[----:B------:R-:W-:Y:S01]  /*62b0*/  ISETP.NE.AND P3, PT, R21, RZ, PT ;  /* 0x000000ff1500720c */ /* 0x000fe20003f65270 */
[----:B------:R-:W-:-:S12]  /*62c0*/  BSSY B1, `(.L_x_497) ;  /* 0x0000038000017945 */ /* 0x000fd80003800000 */
[----:B------:R-:W-:Y:S05]  /*62d0*/  @!P3 BRA `(.L_x_498) ;  /* 0x0000000000d8b947 */ /* 0x000fea0003800000 */
[----:B---34-:R3:W4:Y:S01]  /*62e0*/  LDS.128 R12, [R31+0x28c00] ;  /* 0x028c00001f0c7984 */ /* 0x0187220000000c00 */
[----:B------:R-:W-:Y:S01]  /*62f0*/  ISETP.GE.AND P4, PT, R221, R110, PT ;  /* 0x0000006edd00720c */ /* 0x000fe20003f86270 */
[----:B------:R-:W-:Y:S01]  /*6300*/  BSSY B2, `(.L_x_499) ;  /* 0x0000031000027945 */ /* 0x000fe20003800000 */
[----:B-1----:R-:W-:-:S04]  /*6310*/  LEA R44, P3, R212, R117, 0x1 ;  /* 0x00000075d42c7211 */ /* 0x002fc800078608ff */
[----:B0-----:R-:W-:-:S07]  /*6320*/  LEA.HI.X R45, R212, R116, R215, 0x1, P3 ;  /* 0x00000074d42d7211 */ /* 0x001fce00018f0cd7 */
[----:B---3--:R-:W-:Y:S05]  /*6330*/  @P4 BRA `(.L_x_500) ;  /* 0x0000000000b44947 */ /* 0x008fea0003800000 */
[----:B------:R-:W-:Y:S01]  /*6340*/  SHF.R.U64 R11, R40, 0x10, R41 ;  /* 0x00000010280b7819 */ /* 0x000fe20000001229 */
[----:B----4-:R-:W-:Y:S01]  /*6350*/  IMAD.U32 R48, R12, 0x10000, RZ ;  /* 0x000100000c307824 */ /* 0x010fe200078e00ff */
[--C-:B------:R-:W-:Y:S02]  /*6360*/  SHF.R.U64 R40, R42, 0x10, R43.reuse ;  /* 0x000000102a287819 */ /* 0x100fe4000000122b */
[----:B------:R-:W-:Y:S01]  /*6370*/  SHF.R.U32.HI R46, RZ, 0x10, R43 ;  /* 0x00000010ff2e7819 */ /* 0x000fe2000001162b */
[----:B------:R-:W-:Y:S01]  /*6380*/  IMAD.U32 R43, R14, 0x10000, RZ ;  /* 0x000100000e2b7824 */ /* 0x000fe200078e00ff */
[----:B------:R-:W-:Y:S02]  /*6390*/  SHF.R.U32.HI R41, RZ, 0x10, R41 ;  /* 0x00000010ff297819 */ /* 0x000fe40000011629 */
[C---:B------:R-:W-:Y:S02]  /*63a0*/  PRMT R40, R137.reuse, 0x5410, R40 ;  /* 0x0000541089287816 */ /* 0x040fe40000000028 */
[----:B------:R-:W-:Y:S01]  /*63b0*/  PRMT R137, R137, 0x5432, R46 ;  /* 0x0000543289897816 */ /* 0x000fe2000000002e */
[----:B------:R-:W-:Y:S01]  /*63c0*/  IMAD.U32 R46, R13, 0x10000, RZ ;  /* 0x000100000d2e7824 */ /* 0x000fe200078e00ff */
[----:B------:R-:W-:-:S02]  /*63d0*/  PRMT R11, R136, 0x5410, R11 ;  /* 0x00005410880b7816 */ /* 0x000fc4000000000b */
[----:B------:R-:W-:Y:S01]  /*63e0*/  PRMT R41, R136, 0x5432, R41 ;  /* 0x0000543288297816 */ /* 0x000fe20000000029 */
[----:B------:R-:W-:Y:S01]  /*63f0*/  IMAD.U32 R49, R137, 0x10000, RZ ;  /* 0x0001000089317824 */ /* 0x000fe200078e00ff */
[----:B------:R-:W-:Y:S02]  /*6400*/  LOP3.LUT R52, R13, 0xffff0000, RZ, 0xc0, !PT ;  /* 0xffff00000d347812 */ /* 0x000fe400078ec0ff */
[----:B------:R-:W-:Y:S01]  /*6410*/  LOP3.LUT R14, R14, 0xffff0000, RZ, 0xc0, !PT ;  /* 0xffff00000e0e7812 */ /* 0x000fe200078ec0ff */
[----:B------:R-:W-:Y:S01]  /*6420*/  IMAD.U32 R50, R41, 0x10000, RZ ;  /* 0x0001000029327824 */ /* 0x000fe200078e00ff */
[C---:B------:R-:W-:Y:S01]  /*6430*/  LOP3.LUT R13, R40.reuse, 0xffff0000, RZ, 0xc0, !PT ;  /* 0xffff0000280d7812 */ /* 0x040fe200078ec0ff */
[----:B------:R-:W-:Y:S01]  /*6440*/  IMAD.U32 R40, R40, 0x10000, RZ ;  /* 0x0001000028287824 */ /* 0x000fe200078e00ff */
[----:B------:R-:W-:Y:S01]  /*6450*/  LOP3.LUT R47, R11, 0xffff0000, RZ, 0xc0, !PT ;  /* 0xffff00000b2f7812 */ /* 0x000fe200078ec0ff */
[----:B------:R-:W-:Y:S01]  /*6460*/  FMUL.FTZ R53, R14, R49 ;  /* 0x000000310e357220 */ /* 0x000fe20000410000 */
[----:B------:R-:W-:Y:S01]  /*6470*/  LOP3.LUT R42, R15, 0xffff0000, RZ, 0xc0, !PT ;  /* 0xffff00000f2a7812 */ /* 0x000fe200078ec0ff */
[----:B------:R-:W-:Y:S01]  /*6480*/  FMUL.FTZ R51, R52, R13 ;  /* 0x0000000d34337220 */ /* 0x000fe20000410000 */
[-C--:B------:R-:W-:Y:S01]  /*6490*/  FMUL.FTZ R14, R14, R50.reuse ;  /* 0x000000320e0e7220 */ /* 0x080fe20000410000 */
[----:B------:R-:W-:Y:S01]  /*64a0*/  FMUL.FTZ R52, R52, R47 ;  /* 0x0000002f34347220 */ /* 0x000fe20000410000 */
[----:B------:R-:W-:Y:S01]  /*64b0*/  LOP3.LUT R137, R137, 0xffff0000, RZ, 0xc0, !PT ;  /* 0xffff000089897812 */ /* 0x000fe200078ec0ff */
[----:B------:R-:W-:Y:S01]  /*64c0*/  IMAD.U32 R11, R11, 0x10000, RZ ;  /* 0x000100000b0b7824 */ /* 0x000fe200078e00ff */
[----:B------:R-:W-:Y:S01]  /*64d0*/  LOP3.LUT R41, R41, 0xffff0000, RZ, 0xc0, !PT ;  /* 0xffff000029297812 */ /* 0x000fe200078ec0ff */
[----:B------:R-:W-:Y:S01]  /*64e0*/  FFMA.FTZ R52, R46, R13, R52 ;  /* 0x0000000d2e347223 */ /* 0x000fe20000010034 */
[----:B------:R-:W-:Y:S01]  /*64f0*/  LOP3.LUT R12, R12, 0xffff0000, RZ, 0xc0, !PT ;  /* 0xffff00000c0c7812 */ /* 0x000fe200078ec0ff */
[C---:B------:R-:W-:Y:S01]  /*6500*/  FFMA.FTZ R53, R43.reuse, R50, -R53 ;  /* 0x000000322b357223 */ /* 0x040fe20000010835 */
[----:B------:R-:W-:Y:S01]  /*6510*/  FFMA.FTZ R14, R43, R49, R14 ;  /* 0x000000312b0e7223 */ /* 0x000fe2000001000e */
[C---:B------:R-:W-:Y:S01]  /*6520*/  FMUL.FTZ R13, R42.reuse, R137 ;  /* 0x000000892a0d7220 */ /* 0x040fe20000410000 */
[----:B------:R-:W-:Y:S01]  /*6530*/  FMUL.FTZ R43, R42, R41 ;  /* 0x000000292a2b7220 */ /* 0x000fe20000410000 */
[----:B------:R-:W-:-:S02]  /*6540*/  IMAD.U32 R15, R15, 0x10000, RZ ;  /* 0x000100000f0f7824 */ /* 0x000fc400078e00ff */
[----:B------:R-:W-:Y:S01]  /*6550*/  FFMA.FTZ R51, R46, R47, -R51 ;  /* 0x0000002f2e337223 */ /* 0x000fe20000010833 */
[CC--:B------:R-:W-:Y:S01]  /*6560*/  FMUL.FTZ R42, R12.reuse, R40.reuse ;  /* 0x000000280c2a7220 */ /* 0x0c0fe20000410000 */
[----:B------:R-:W-:Y:S01]  /*6570*/  FMUL.FTZ R12, R12, R11 ;  /* 0x0000000b0c0c7220 */ /* 0x000fe20000410000 */
[C---:B------:R-:W-:Y:S01]  /*6580*/  FFMA.FTZ R13, R15.reuse, R41, -R13 ;  /* 0x000000290f0d7223 */ /* 0x040fe2000001080d */
[----:B------:R-:W-:Y:S01]  /*6590*/  FFMA.FTZ R46, R15, R137, R43 ;  /* 0x000000890f2e7223 */ /* 0x000fe2000001002b */
[C---:B------:R-:W-:Y:S01]  /*65a0*/  FFMA.FTZ R42, R48.reuse, R11, -R42 ;  /* 0x0000000b302a7223 */ /* 0x040fe2000001082a */
[----:B------:R-:W-:Y:S01]  /*65b0*/  FFMA.FTZ R11, R48, R40, R12 ;  /* 0x00000028300b7223 */ /* 0x000fe2000001000c */
[----:B------:R-:W-:Y:S02]  /*65c0*/  F2FP.BF16.F32.PACK_AB R51, R52, R51 ;  /* 0x000000333433723e */ /* 0x000fe400000010ff */
[----:B------:R-:W-:Y:S02]  /*65d0*/  F2FP.BF16.F32.PACK_AB R15, R46, R13 ;  /* 0x0000000d2e0f723e */ /* 0x000fe400000010ff */
[----:B------:R-:W-:Y:S01]  /*65e0*/  F2FP.BF16.F32.PACK_AB R14, R14, R53 ;  /* 0x000000350e0e723e */ /* 0x000fe200000010ff */
[----:B------:R-:W-:Y:S01]  /*65f0*/  IMAD.MOV.U32 R13, RZ, RZ, R51 ;  /* 0x000000ffff0d7224 */ /* 0x000fe200078e0033 */
[----:B------:R-:W-:-:S07]  /*6600*/  F2FP.BF16.F32.PACK_AB R12, R11, R42 ;  /* 0x0000002a0b0c723e */ /* 0x000fce00000010ff */
.L_x_500:
[----:B------:R-:W-:Y:S05]  /*6610*/  BSYNC B2 ;  /* 0x0000000000027941 */ /* 0x000fea0003800000 */
.L_x_499:
[----:B------:R-:W-:Y:S02]  /*6620*/  ULDC.64 UR4, c[0x0][0x208] ;  /* 0x0000820000047ab9 */ /* 0x000fe40000000a00 */
[----:B----4-:R0:W-:Y:S03]  /*6630*/  ST.E.128 desc[UR4][R44.64], R12 ;  /* 0x0000000c2c007985 */ /* 0x0101e6000c101d04 */
.L_x_498:
[----:B------:R-:W-:Y:S05]  /*6640*/  BSYNC B1 ;  /* 0x0000000000017941 */ /* 0x000fea0003800000 */
.L_x_497:
[----:B------:R-:W-:Y:S01]  /*6650*/  ISETP.NE.AND P3, PT, R25, RZ, PT ;  /* 0x000000ff1900720c */ /* 0x000fe20003f65270 */
[----:B------:R-:W-:-:S12]  /*6660*/  BSSY B1, `(.L_x_501) ;  /* 0x0000038000017945 */ /* 0x000fd80003800000 */
[----:B------:R-:W-:Y:S05]  /*6670*/  @!P3 BRA `(.L_x_502) ;  /* 0x0000000000d8b947 */ /* 0x000fea0003800000 */
[----:B0--34-:R0:W3:Y:S01]  /*6680*/  LDS.128 R12, [R31+0x2b400] ;  /* 0x02b400001f0c7984 */ /* 0x0190e20000000c00 */
[----:B------:R-:W-:Y:S01]  /*6690*/  ISETP.GE.AND P4, PT, R220, R110, PT ;  /* 0x0000006edc00720c */ /* 0x000fe20003f86270 */
[----:B------:R-:W-:Y:S01]  /*66a0*/  BSSY B2, `(.L_x_503) ;  /* 0x0000031000027945 */ /* 0x000fe20003800000 */
[----:B-1----:R-:W-:-:S04]  /*66b0*/  LEA R40, P3, R19, R117, 0x1 ;  /* 0x0000007513287211 */ /* 0x002fc800078608ff */
[----:B------:R-:W-:-:S07]  /*66c0*/  LEA.HI.X R41, R19, R116, R219, 0x1, P3 ;  /* 0x0000007413297211 */ /* 0x000fce00018f0cdb */
[----:B0-----:R-:W-:Y:S05]  /*66d0*/  @P4 BRA `(.L_x_504) ;  /* 0x0000000000b44947 */ /* 0x001fea0003800000 */
[----:B------:R-:W-:Y:S01]  /*66e0*/  SHF.R.U64 R38, R38, 0x10, R39 ;  /* 0x0000001026267819 */ /* 0x000fe20000001227 */
[----:B---3--:R-:W-:Y:S01]  /*66f0*/  IMAD.U32 R44, R13, 0x10000, RZ ;  /* 0x000100000d2c7824 */ /* 0x008fe200078e00ff */
[----:B------:R-:W-:Y:S01]  /*6700*/  SHF.R.U64 R43, R36, 0x10, R37 ;  /* 0x00000010242b7819 */ /* 0x000fe20000001225 */
[----:B------:R-:W-:Y:S01]  /*6710*/  IMAD.U32 R36, R14, 0x10000, RZ ;  /* 0x000100000e247824 */ /* 0x000fe200078e00ff */
[----:B------:R-:W-:Y:S01]  /*6720*/  SHF.R.U32.HI R42, RZ, 0x10, R39 ;  /* 0x00000010ff2a7819 */ /* 0x000fe20000011627 */
[----:B------:R-:W-:Y:S01]  /*6730*/  IMAD.U32 R39, R12, 0x10000, RZ ;  /* 0x000100000c277824 */ /* 0x000fe200078e00ff */
[----:B------:R-:W-:Y:S02]  /*6740*/  SHF.R.U32.HI R45, RZ, 0x10, R37 ;  /* 0x00000010ff2d7819 */ /* 0x000fe40000011625 */
[----:B------:R-:W-:Y:S02]  /*6750*/  PRMT R38, R135, 0x5410, R38 ;  /* 0x0000541087267816 */ /* 0x000fe40000000026 */
[----:B------:R-:W-:-:S02]  /*6760*/  PRMT R37, R134, 0x5410, R43 ;  /* 0x0000541086257816 */ /* 0x000fc4000000002b */
[----:B------:R-:W-:Y:S02]  /*6770*/  PRMT R135, R135, 0x5432, R42 ;  /* 0x0000543287877816 */ /* 0x000fe4000000002a */
[----:B------:R-:W-:Y:S02]  /*6780*/  PRMT R134, R134, 0x5432, R45 ;  /* 0x0000543286867816 */ /* 0x000fe4000000002d */
[----:B------:R-:W-:Y:S01]  /*6790*/  LOP3.LUT R11, R14, 0xffff0000, RZ, 0xc0, !PT ;  /* 0xffff00000e0b7812 */ /* 0x000fe200078ec0ff */
[----:B------:R-:W-:Y:S01]  /*67a0*/  IMAD.U32 R42, R135, 0x10000, RZ ;  /* 0x00010000872a7824 */ /* 0x000fe200078e00ff */
[----:B------:R-:W-:Y:S01]  /*67b0*/  LOP3.LUT R13, R13, 0xffff0000, RZ, 0xc0, !PT ;  /* 0xffff00000d0d7812 */ /* 0x000fe200078ec0ff */
[----:B------:R-:W-:Y:S01]  /*67c0*/  IMAD.U32 R43, R134, 0x10000, RZ ;  /* 0x00010000862b7824 */ /* 0x000fe200078e00ff */
[----:B------:R-:W-:Y:S01]  /*67d0*/  LOP3.LUT R46, R38, 0xffff0000, RZ, 0xc0, !PT ;  /* 0xffff0000262e7812 */ /* 0x000fe200078ec0ff */
[----:B------:R-:W-:Y:S01]  /*67e0*/  FMUL.FTZ R49, R11, R42 ;  /* 0x0000002a0b317220 */ /* 0x000fe20000410000 */
[----:B------:R-:W-:Y:S01]  /*67f0*/  LOP3.LUT R45, R37, 0xffff0000, RZ, 0xc0, !PT ;  /* 0xffff0000252d7812 */ /* 0x000fe200078ec0ff */
[----:B------:R-:W-:Y:S01]  /*6800*/  FMUL.FTZ R11, R11, R43 ;  /* 0x0000002b0b0b7220 */ /* 0x000fe20000410000 */
[----:B------:R-:W-:Y:S01]  /*6810*/  LOP3.LUT R14, R15, 0xffff0000, RZ, 0xc0, !PT ;  /* 0xffff00000f0e7812 */ /* 0x000fe200078ec0ff */
[----:B------:R-:W-:Y:S01]  /*6820*/  FMUL.FTZ R47, R13, R46 ;  /* 0x0000002e0d2f7220 */ /* 0x000fe20000410000 */
[----:B------:R-:W-:Y:S01]  /*6830*/  LOP3.LUT R135, R135, 0xffff0000, RZ, 0xc0, !PT ;  /* 0xffff000087877812 */ /* 0x000fe200078ec0ff */
[----:B------:R-:W-:Y:S01]  /*6840*/  FMUL.FTZ R13, R13, R45 ;  /* 0x0000002d0d0d7220 */ /* 0x000fe20000410000 */
[----:B------:R-:W-:Y:S01]  /*6850*/  LOP3.LUT R134, R134, 0xffff0000, RZ, 0xc0, !PT ;  /* 0xffff000086867812 */ /* 0x000fe200078ec0ff */
[----:B------:R-:W-:Y:S01]  /*6860*/  IMAD.U32 R38, R38, 0x10000, RZ ;  /* 0x0001000026267824 */ /* 0x000fe200078e00ff */
[----:B------:R-:W-:Y:S01]  /*6870*/  LOP3.LUT R12, R12, 0xffff0000, RZ, 0xc0, !PT ;  /* 0xffff00000c0c7812 */ /* 0x000fe200078ec0ff */
[----:B------:R-:W-:-:S02]  /*6880*/  IMAD.U32 R37, R37, 0x10000, RZ ;  /* 0x0001000025257824 */ /* 0x000fc400078e00ff */
[----:B------:R-:W-:Y:S01]  /*6890*/  FFMA.FTZ R47, R44, R45, -R47 ;  /* 0x0000002d2c2f7223 */ /* 0x000fe2000001082f */
[----:B------:R-:W-:Y:S01]  /*68a0*/  FFMA.FTZ R49, R36, R43, -R49 ;  /* 0x0000002b24317223 */ /* 0x000fe20000010831 */
[----:B------:R-:W-:Y:S01]  /*68b0*/  FFMA.FTZ R44, R44, R46, R13 ;  /* 0x0000002e2c2c7223 */ /* 0x000fe2000001000d */
[----:B------:R-:W-:Y:S01]  /*68c0*/  FFMA.FTZ R36, R36, R42, R11 ;  /* 0x0000002a24247223 */ /* 0x000fe2000001000b */
[C---:B------:R-:W-:Y:S01]  /*68d0*/  FMUL.FTZ R42, R14.reuse, R135 ;  /* 0x000000870e2a7220 */ /* 0x040fe20000410000 */
[----:B------:R-:W-:Y:S01]  /*68e0*/  FMUL.FTZ R46, R14, R134 ;  /* 0x000000860e2e7220 */ /* 0x000fe20000410000 */
[----:B------:R-:W-:Y:S02]  /*68f0*/  IMAD.U32 R15, R15, 0x10000, RZ ;  /* 0x000100000f0f7824 */ /* 0x000fe400078e00ff */
[C---:B------:R-:W-:Y:S01]  /*6900*/  FMUL.FTZ R14, R12.reuse, R38 ;  /* 0x000000260c0e7220 */ /* 0x040fe20000410000 */
[----:B------:R-:W-:Y:S01]  /*6910*/  FMUL.FTZ R11, R12, R37 ;  /* 0x000000250c0b7220 */ /* 0x000fe20000410000 */
[----:B------:R-:W-:Y:S01]  /*6920*/  F2FP.BF16.F32.PACK_AB R36, R36, R49 ;  /* 0x000000312424723e */ /* 0x000fe200000010ff */
[----:B------:R-:W-:Y:S01]  /*6930*/  FFMA.FTZ R42, R15, R134, -R42 ;  /* 0x000000860f2a7223 */ /* 0x000fe2000001082a */
[C---:B------:R-:W-:Y:S01]  /*6940*/  FFMA.FTZ R14, R39.reuse, R37, -R14 ;  /* 0x00000025270e7223 */ /* 0x040fe2000001080e */
[----:B------:R-:W-:Y:S01]  /*6950*/  FFMA.FTZ R11, R39, R38, R11 ;  /* 0x00000026270b7223 */ /* 0x000fe2000001000b */
[----:B------:R-:W-:Y:S01]  /*6960*/  FFMA.FTZ R15, R15, R135, R46 ;  /* 0x000000870f0f7223 */ /* 0x000fe2000001002e */
[----:B------:R-:W-:-:S03]  /*6970*/  F2FP.BF16.F32.PACK_AB R13, R44, R47 ;  /* 0x0000002f2c0d723e */ /* 0x000fc600000010ff */
[----:B------:R-:W-:Y:S01]  /*6980*/  F2FP.BF16.F32.PACK_AB R12, R11, R14 ;  /* 0x0000000e0b0c723e */ /* 0x000fe200000010ff */
[----:B------:R-:W-:Y:S01]  /*6990*/  IMAD.MOV.U32 R14, RZ, RZ, R36 ;  /* 0x000000ffff0e7224 */ /* 0x000fe200078e0024 */
[----:B------:R-:W-:-:S07]  /*69a0*/  F2FP.BF16.F32.PACK_AB R15, R15, R42 ;  /* 0x0000002a0f0f723e */ /* 0x000fce00000010ff */
.L_x_504:
[----:B------:R-:W-:Y:S05]  /*69b0*/  BSYNC B2 ;  /* 0x0000000000027941 */ /* 0x000fea0003800000 */
.L_x_503:
[----:B------:R-:W-:Y:S02]  /*69c0*/  ULDC.64 UR4, c[0x0][0x208] ;  /* 0x0000820000047ab9 */ /* 0x000fe40000000a00 */
[----:B---3--:R0:W-:Y:S03]  /*69d0*/  ST.E.128 desc[UR4][R40.64], R12 ;  /* 0x0000000c28007985 */ /* 0x0081e6000c101d04 */
.L_x_502:
[----:B------:R-:W-:Y:S05]  /*69e0*/  BSYNC B1 ;  /* 0x0000000000017941 */ /* 0x000fea0003800000 */
.L_x_501:
[----:B------:R-:W-:-:S13]  /*69f0*/  ISETP.NE.AND P3, PT, R26, RZ, PT ;  /* 0x000000ff1a00720c */ /* 0x000fda0003f65270 */
[----:B------:R-:W-:Y:S05]  /*6a00*/  @!P3 BRA `(.L_x_492) ;  /* 0x00000048009cb947 */ /* 0x000fea0003800000 */
[----:B0--34-:R0:W3:Y:S01]  /*6a10*/  LDS.128 R12, [R31+0x2dc00] ;  /* 0x02dc00001f0c7984 */ /* 0x0190e20000000c00 */
[----:B------:R-:W-:Y:S01]  /*6a20*/  ISETP.GE.AND P4, PT, R222, R110, PT ;  /* 0x0000006ede00720c */ /* 0x000fe20003f86270 */
[----:B------:R-:W-:Y:S01]  /*6a30*/  BSSY B1, `(.L_x_505) ;  /* 0x0000030000017945 */ /* 0x000fe20003800000 */
[----:B-1----:R-:W-:-:S04]  /*6a40*/  LEA R36, P3, R22, R117, 0x1 ;  /* 0x0000007516247211 */ /* 0x002fc800078608ff */
[----:B------:R-:W-:-:S07]  /*6a50*/  LEA.HI.X R37, R22, R116, R218, 0x1, P3 ;  /* 0x0000007416257211 */ /* 0x000fce00018f0cda */
[----:B0-----:R-:W-:Y:S05]  /*6a60*/  @P4 BRA `(.L_x_506) ;  /* 0x0000000000b04947 */ /* 0x001fea0003800000 */
[----:B------:R-:W-:Y:S02]  /*6a70*/  SHF.R.U64 R39, R34, 0x10, R35 ;  /* 0x0000001022277819 */ /* 0x000fe40000001223 */
[----:B------:R-:W-:Y:S01]  /*6a80*/  SHF.R.U64 R43, R32, 0x10, R33 ;  /* 0x00000010202b7819 */ /* 0x000fe20000001221 */
[C---:B---3--:R-:W-:Y:S01]  /*6a90*/  IMAD.U32 R32, R14.reuse, 0x10000, RZ ;  /* 0x000100000e207824 */ /* 0x048fe200078e00ff */
[----:B------:R-:W-:Y:S02]  /*6aa0*/  SHF.R.U32.HI R35, RZ, 0x10, R35 ;  /* 0x00000010ff237819 */ /* 0x000fe40000011623 */
[----:B------:R-:W-:Y:S02]  /*6ab0*/  SHF.R.U32.HI R41, RZ, 0x10, R33 ;  /* 0x00000010ff297819 */ /* 0x000fe40000011621 */
[----:B------:R-:W-:Y:S01]  /*6ac0*/  LOP3.LUT R33, R14, 0xffff0000, RZ, 0xc0, !PT ;  /* 0xffff00000e217812 */ /* 0x000fe200078ec0ff */
[C---:B------:R-:W-:Y:S01]  /*6ad0*/  IMAD.U32 R14, R15.reuse, 0x10000, RZ ;  /* 0x000100000f0e7824 */ /* 0x040fe200078e00ff */
[----:B------:R-:W-:-:S02]  /*6ae0*/  LOP3.LUT R11, R15, 0xffff0000, RZ, 0xc0, !PT ;  /* 0xffff00000f0b7812 */ /* 0x000fc400078ec0ff */
[----:B------:R-:W-:Y:S02]  /*6af0*/  PRMT R40, R132, 0x5410, R39 ;  /* 0x0000541084287816 */ /* 0x000fe40000000027 */
[----:B------:R-:W-:Y:S02]  /*6b00*/  PRMT R15, R128, 0x5410, R43 ;  /* 0x00005410800f7816 */ /* 0x000fe4000000002b */
[----:B------:R-:W-:Y:S01]  /*6b10*/  PRMT R132, R132, 0x5432, R35 ;  /* 0x0000543284847816 */ /* 0x000fe20000000023 */
[C---:B------:R-:W-:Y:S01]  /*6b20*/  IMAD.U32 R35, R13.reuse, 0x10000, RZ ;  /* 0x000100000d237824 */ /* 0x040fe200078e00ff */
[----:B------:R-:W-:Y:S02]  /*6b30*/  PRMT R128, R128, 0x5432, R41 ;  /* 0x0000543280807816 */ /* 0x000fe40000000029 */
[----:B------:R-:W-:Y:S01]  /*6b40*/  LOP3.LUT R34, R13, 0xffff0000, RZ, 0xc0, !PT ;  /* 0xffff00000d227812 */ /* 0x000fe200078ec0ff */
[----:B------:R-:W-:Y:S01]  /*6b50*/  IMAD.U32 R42, R132, 0x10000, RZ ;  /* 0x00010000842a7824 */ /* 0x000fe200078e00ff */
[----:B------:R-:W-:Y:S01]  /*6b60*/  SHF.L.U32 R39, R128, 0x10, RZ ;  /* 0x0000001080277819 */ /* 0x000fe200000006ff */
        /* <DEDUP_REMOVED lines=10> */
[----:B------:R-:W-:-:S02]  /*6c10*/  IMAD.U32 R40, R40, 0x10000, RZ ;  /* 0x0001000028287824 */ /* 0x000fc400078e00ff */
[C---:B------:R-:W-:Y:S01]  /*6c20*/  FFMA.FTZ R42, R32.reuse, R42, R33 ;  /* 0x0000002a202a7223 */ /* 0x040fe20000010021 */
[----:B------:R-:W-:Y:S02]  /*6c30*/  IMAD.U32 R15, R15, 0x10000, RZ ;  /* 0x000100000f0f7824 */ /* 0x000fe400078e00ff */
[----:B------:R-:W-:Y:S01]  /*6c40*/  FFMA.FTZ R43, R32, R39, -R43 ;  /* 0x00000027202b7223 */ /* 0x000fe2000001082b */
[C---:B------:R-:W-:Y:S01]  /*6c50*/  FMUL.FTZ R33, R11.reuse, R132 ;  /* 0x000000840b217220 */ /* 0x040fe20000410000 */
[----:B------:R-:W-:Y:S01]  /*6c60*/  FMUL.FTZ R39, R11, R128 ;  /* 0x000000800b277220 */ /* 0x000fe20000410000 */
[C---:B------:R-:W-:Y:S01]  /*6c70*/  FMUL.FTZ R32, R34.reuse, R40 ;  /* 0x0000002822207220 */ /* 0x040fe20000410000 */
[----:B------:R-:W-:Y:S01]  /*6c80*/  FMUL.FTZ R11, R34, R15 ;  /* 0x0000000f220b7220 */ /* 0x000fe20000410000 */
[C---:B------:R-:W-:Y:S01]  /*6c90*/  FFMA.FTZ R12, R35.reuse, R38, -R44 ;  /* 0x00000026230c7223 */ /* 0x040fe2000001082c */
[C---:B------:R-:W-:Y:S01]  /*6ca0*/  FFMA.FTZ R33, R14.reuse, R128, -R33 ;  /* 0x000000800e217223 */ /* 0x040fe20000010821 */
[----:B------:R-:W-:Y:S01]  /*6cb0*/  FFMA.FTZ R35, R35, R41, R46 ;  /* 0x0000002923237223 */ /* 0x000fe2000001002e */
[----:B------:R-:W-:Y:S01]  /*6cc0*/  FFMA.FTZ R14, R14, R132, R39 ;  /* 0x000000840e0e7223 */ /* 0x000fe20000010027 */
[C---:B------:R-:W-:Y:S01]  /*6cd0*/  FFMA.FTZ R32, R13.reuse, R15, -R32 ;  /* 0x0000000f0d207223 */ /* 0x040fe20000010820 */
[----:B------:R-:W-:-:S02]  /*6ce0*/  FFMA.FTZ R11, R13, R40, R11 ;  /* 0x000000280d0b7223 */ /* 0x000fc4000001000b */
[----:B------:R-:W-:Y:S02]  /*6cf0*/  F2FP.BF16.F32.PACK_AB R13, R35, R12 ;  /* 0x0000000c230d723e */ /* 0x000fe400000010ff */
[----:B------:R-:W-:Y:S02]  /*6d00*/  F2FP.BF16.F32.PACK_AB R15, R14, R33 ;  /* 0x000000210e0f723e */ /* 0x000fe400000010ff */
[----:B------:R-:W-:Y:S02]  /*6d10*/  F2FP.BF16.F32.PACK_AB R14, R42, R43 ;  /* 0x0000002b2a0e723e */ /* 0x000fe400000010ff */
[----:B------:R-:W-:-:S07]  /*6d20*/  F2FP.BF16.F32.PACK_AB R12, R11, R32 ;  /* 0x000000200b0c723e */ /* 0x000fce00000010ff */
.L_x_506:
[----:B------:R-:W-:Y:S05]  /*6d30*/  BSYNC B1 ;  /* 0x0000000000017941 */ /* 0x000fea0003800000 */
.L_x_505:
[----:B------:R-:W-:Y:S02]  /*6d40*/  ULDC.64 UR4, c[0x0][0x208] ;  /* 0x0000820000047ab9 */ /* 0x000fe40000000a00 */
[----:B---3--:R0:W-:Y:S01]  /*6d50*/  ST.E.128 desc[UR4][R36.64], R12 ;  /* 0x0000000c24007985 */ /* 0x0081e2000c101d04 */
[----:B------:R-:W-:Y:S05]  /*6d60*/  BRA `(.L_x_492) ;  /* 0x0000004400c47947 */ /* 0x000fea0003800000 */
.L_x_447:
        /* <DEDUP_REMOVED lines=20> */
[----:B------:R-:W-:Y:S02]  /*6eb0*/  ISETP.GE.AND P0, PT, R16, R110, PT ;  /* 0x0000006e1000720c */ /* 0x000fe40003f06270 */
[----:B------:R-:W-:-:S02]  /*6ec0*/  CS2R R36, SRZ ;  /* 0x0000000000247805 */ /* 0x000fc4000001ff00 */
[----:B------:R-:W-:Y:S02]  /*6ed0*/  LEA.HI.X R49, R34, UR5, R35, 0x1, P4 ;  /* 0x0000000522317c11 */ /* 0x000fe4000a0f0c23 */
[----:B------:R-:W-:Y:S02]  /*6ee0*/  CS2R R34, SRZ ;  /* 0x0000000000227805 */ /* 0x000fe4000001ff00 */
[----:B------:R-:W-:Y:S02]  /*6ef0*/  LEA R52, P4, R32, UR6, 0x1 ;  /* 0x0000000620347c11 */ /* 0x000fe4000f8808ff */
[----:B------:R-:W-:Y:S02]  /*6f00*/  CS2R R46, SRZ ;  /* 0x00000000002e7805 */ /* 0x000fe4000001ff00 */
[----:B------:R-:W-:Y:S02]  /*6f10*/  CS2R R44, SRZ ;  /* 0x00000000002c7805 */ /* 0x000fe4000001ff00 */
[----:B------:R-:W-:-:S02]  /*6f20*/  CS2R R42, SRZ ;  /* 0x00000000002a7805 */ /* 0x000fc4000001ff00 */
[----:B------:R-:W-:Y:S02]  /*6f30*/  LEA.HI.X R53, R32, UR7, R33, 0x1, P4 ;  /* 0x0000000720357c11 */ /* 0x000fe4000a0f0c21 */
[----:B------:R-:W-:Y:S02]  /*6f40*/  CS2R R32, SRZ ;  /* 0x0000000000207805 */ /* 0x000fe4000001ff00 */
[----:B------:R-:W-:Y:S02]  /*6f50*/  ISETP.GE.AND P4, PT, R214, R110, PT ;  /* 0x0000006ed600720c */ /* 0x000fe40003f86270 */
[----:B------:R-:W-:Y:S01]  /*6f60*/  CS2R R40, SRZ ;  /* 0x0000000000287805 */ /* 0x000fe2000001ff00 */
[----:B------:R-:W-:Y:S02]  /*6f70*/  ULDC.64 UR8, c[0x0][0x208] ;  /* 0x0000820000087ab9 */ /* 0x000fe40000000a00 */
[----:B------:R0:W5:Y:S04]  /*6f80*/  @!P0 LDG.E.128 R36, desc[UR8][R48.64] ;  /* 0x0000000830248981 */ /* 0x000168000c1e1d00 */
[----:B------:R0:W5:Y:S04]  /*6f90*/  @!P0 LDG.E.128 R44, desc[UR8][R52.64] ;  /* 0x00000008342c8981 */ /* 0x000168000c1e1d00 */
[----:B------:R0:W5:Y:S04]  /*6fa0*/  @!P4 LDG.E.128 R32, desc[UR8][R48.64+0x80] ;  /* 0x000080083020c981 */ /* 0x000168000c1e1d00 */
[----:B------:R0:W5:Y:S02]  /*6fb0*/  @!P4 LDG.E.128 R40, desc[UR8][R52.64+0x80] ;  /* 0x000080083428c981 */ /* 0x000164000c1e1d00 */
.L_x_508:
[----:B------:R-:W-:Y:S05]  /*6fc0*/  BSYNC B1 ;  /* 0x0000000000017941 */ /* 0x000fea0003800000 */
.L_x_507:
[----:B0----5:R-:W-:Y:S01]  /*6fd0*/  IMAD.MOV.U32 R48, RZ, RZ, R34 ;  /* 0x000000ffff307224 */ /* 0x021fe200078e0022 */
[----:B------:R-:W-:Y:S01]  /*6fe0*/  BSSY B1, `(.L_x_509) ;  /* 0x000003a000017945 */ /* 0x000fe20003800000 */
[----:B------:R-:W-:Y:S01]  /*6ff0*/  IMAD.MOV.U32 R52, RZ, RZ, R35 ;  /* 0x000000ffff347224 */ /* 0x000fe200078e0023 */
[----:B------:R-:W-:Y:S01]  /*7000*/  CS2R R58, SRZ ;  /* 0x00000000003a7805 */ /* 0x000fe2000001ff00 */
[----:B------:R-:W-:Y:S01]  /*7010*/  VIADD R54, R224, 0x20 ;  /* 0x00000020e0367836 */ /* 0x000fe20000000000 */
[----:B------:R-:W-:Y:S01]  /*7020*/  CS2R R56, SRZ ;  /* 0x0000000000387805 */ /* 0x000fe2000001ff00 */
[----:B------:R-:W-:Y:S01]  /*7030*/  IMAD.MOV.U32 R49, RZ, RZ, R32 ;  /* 0x000000ffff317224 */ /* 0x000fe200078e0020 */
[----:B------:R-:W-:Y:S01]  /*7040*/  PRMT R159, R52, 0x5410, R48 ;  /* 0x00005410349f7816 */ /* 0x000fe20000000030 */
[----:B------:R-:W-:Y:S01]  /*7050*/  IMAD.MOV.U32 R53, RZ, RZ, R33 ;  /* 0x000000ffff357224 */ /* 0x000fe200078e0021 */
[----:B------:R-:W-:Y:S01]  /*7060*/  ISETP.GE.AND P4, PT, R54, R86, PT ;  /* 0x000000563600720c */ /* 0x000fe20003f86270 */
        /* <DEDUP_REMOVED lines=10> */
[----:B------:R-:W-:-:S02]  /*7110*/  IMAD.MOV.U32 R52, RZ, RZ, R43 ;  /* 0x000000ffff347224 */ /* 0x000fc400078e002b */
[----:B------:R-:W-:Y:S01]  /*7120*/  IMAD.MOV.U32 R66, RZ, RZ, R44 ;  /* 0x000000ffff427224 */ /* 0x000fe200078e002c */
[----:B------:R-:W-:Y:S01]  /*7130*/  PRMT R136, R49, 0x5410, R48 ;  /* 0x0000541031887816 */ /* 0x000fe20000000030 */
[----:B------:R-:W-:Y:S01]  /*7140*/  IMAD.MOV.U32 R48, RZ, RZ, R46 ;  /* 0x000000ffff307224 */ /* 0x000fe200078e002e */
[----:B------:R-:W-:Y:S01]  /*7150*/  PRMT R157, R52, 0x5410, R53 ;  /* 0x00005410349d7816 */ /* 0x000fe20000000035 */
[----:B------:R-:W-:Y:S02]  /*7160*/  IMAD.MOV.U32 R53, RZ, RZ, R40 ;  /* 0x000000ffff357224 */ /* 0x000fe400078e0028 */
[----:B------:R-:W-:Y:S02]  /*7170*/  IMAD.MOV.U32 R52, RZ, RZ, R41 ;  /* 0x000000ffff347224 */ /* 0x000fe400078e0029 */
[----:B------:R-:W-:Y:S02]  /*7180*/  IMAD.MOV.U32 R49, RZ, RZ, R47 ;  /* 0x000000ffff317224 */ /* 0x000fe400078e002f */
[----:B------:R-:W-:Y:S01]  /*7190*/  IMAD.MOV.U32 R67, RZ, RZ, R45 ;  /* 0x000000ffff437224 */ /* 0x000fe200078e002d */
[----:B------:R-:W-:-:S02]  /*71a0*/  PRMT R158, R52, 0x5410, R53 ;  /* 0x00005410349e7816 */ /* 0x000fc40000000035 */
[----:B------:R-:W-:Y:S02]  /*71b0*/  CS2R R52, SRZ ;  /* 0x0000000000347805 */ /* 0x000fe4000001ff00 */
[----:B------:R-:W-:Y:S02]  /*71c0*/  PRMT R143, R49, 0x5410, R48 ;  /* 0x00005410318f7816 */ /* 0x000fe40000000030 */
        /* <DEDUP_REMOVED lines=8> */
[----:B------:R-:W-:Y:S02]  /*7250*/  IADD3 R48, P0, P5, R92, R12, R104 ;  /* 0x0000000c5c307210 */ /* 0x000fe40007d1e068 */
[----:B------:R-:W-:-:S02]  /*7260*/  CS2R R62, SRZ ;  /* 0x00000000003e7805 */ /* 0x000fc4000001ff00 */
[----:B------:R-:W-:Y:S01]  /*7270*/  CS2R R60, SRZ ;  /* 0x00000000003c7805 */ /* 0x000fe2000001ff00 */
[----:B------:R-:W-:Y:S01]  /*7280*/  ULDC.64 UR8, c[0x0][0x208] ;  /* 0x0000820000087ab9 */ /* 0x000fe20000000a00 */
        /* <DEDUP_REMOVED lines=8> */
[----:B------:R-:W5:Y:S04]  /*7310*/  @!P0 LDG.E.128 R52, desc[UR8][R56.64] ;  /* 0x0000000838348981 */ /* 0x000f68000c1e1d00 */
[----:B------:R-:W5:Y:S01]  /*7320*/  @!P0 LDG.E.128 R60, desc[UR8][R64.64] ;  /* 0x00000008403c8981 */ /* 0x000f62000c1e1d00 */
[----:B------:R-:W-:Y:S02]  /*7330*/  ISETP.GE.AND P0, PT, R214, R110, PT ;  /* 0x0000006ed600720c */ /* 0x000fe40003f06270 */
[----:B------:R-:W-:-:S11]  /*7340*/  CS2R R58, SRZ ;  /* 0x00000000003a7805 */ /* 0x000fd6000001ff00 */
[----:B------:R0:W5:Y:S02]  /*7350*/  @!P0 LDG.E.128 R48, desc[UR8][R56.64+0x80] ;  /* 0x0000800838308981 */ /* 0x000164000c1e1d00 */
[----:B0-----:R-:W-:-:S06]  /*7360*/  CS2R R56, SRZ ;  /* 0x0000000000387805 */ /* 0x001fcc000001ff00 */
[----:B------:R0:W5:Y:S02]  /*7370*/  @!P0 LDG.E.128 R56, desc[UR8][R64.64+0x80] ;  /* 0x0000800840388981 */ /* 0x000164000c1e1d00 */
.L_x_510:
[----:B------:R-:W-:Y:S05]  /*7380*/  BSYNC B1 ;  /* 0x0000000000017941 */ /* 0x000fea0003800000 */
.L_x_509:
[----:B0----5:R-:W-:Y:S01]  /*7390*/  IMAD.MOV.U32 R65, RZ, RZ, R50 ;  /* 0x000000ffff417224 */ /* 0x021fe200078e0032 */
[----:B------:R-:W-:Y:S01]  /*73a0*/  PRMT R161, R67, 0x5410, R66 ;  /* 0x0000541043a17816 */ /* 0x000fe20000000042 */
        /* <DEDUP_REMOVED lines=27> */
[----:B------:R-:W-:Y:S01]  /*7560*/  PRMT R154, R65, 0x5410, R64 ;  /* 0x00005410419a7816 */ /* 0x000fe20000000040 */
[----:B------:R-:W-:Y:S02]  /*7570*/  IMAD.MOV.U32 R65, RZ, RZ, R60 ;  /* 0x000000ffff417224 */ /* 0x000fe400078e003c */
[----:B------:R-:W-:Y:S01]  /*7580*/  IMAD.MOV.U32 R64, RZ, RZ, R61 ;  /* 0x000000ffff407224 */ /* 0x000fe200078e003d */
[----:B------:R-:W-:Y:S02]  /*7590*/  PRMT R151, R67, 0x5410, R66 ;  /* 0x0000541043977816 */ /* 0x000fe40000000042 */
[----:B------:R-:W-:-:S02]  /*75a0*/  CS2R R66, SRZ ;  /* 0x0000000000427805 */ /* 0x000fc4000001ff00 */
[----:B------:R-:W-:Y:S02]  /*75b0*/  PRMT R155, R65, 0x5410, R64 ;  /* 0x00005410419b7816 */ /* 0x000fe40000000040 */
[----:B------:R-:W-:Y:S01]  /*75c0*/  CS2R R64, SRZ ;  /* 0x0000000000407805 */ /* 0x000fe2000001ff00 */
[----:B------:R-:W-:Y:S06]  /*75d0*/  @P5 BRA `(.L_x_512) ;  /* 0x0000000000545947 */ /* 0x000fec0003800000 */
[----:B------:R-:W-:Y:S01]  /*75e0*/  IADD3 R15, P0, P6, R98, R106, R14 ;  /* 0x0000006a620f7210 */ /* 0x000fe20007e1e00e */
[----:B------:R-:W-:Y:S01]  /*75f0*/  ULDC.64 UR4, c[0x0][0x3e8] ;  /* 0x0000fa0000047ab9 */ /* 0x000fe20000000a00 */
[----:B------:R-:W-:Y:S02]  /*7600*/  ULDC.64 UR6, c[0x0][0x208] ;  /* 0x0000820000067ab9 */ /* 0x000fe40000000a00 */
[----:B------:R-:W-:Y:S02]  /*7610*/  IADD3.X R11, R5, R105, R11, P0, P6 ;  /* 0x00000069050b7210 */ /* 0x000fe400007ec40b */
        /* <DEDUP_REMOVED lines=9> */
[----:B------:R-:W-:Y:S02]  /*76b0*/  CS2R R64, SRZ ;  /* 0x0000000000407805 */ /* 0x000fe4000001ff00 */
[----:B------:R-:W-:Y:S02]  /*76c0*/  CS2R R74, SRZ ;  /* 0x00000000004a7805 */ /* 0x000fe4000001ff00 */
[----:B------:R-:W-:-:S05]  /*76d0*/  CS2R R72, SRZ ;  /* 0x0000000000487805 */ /* 0x000fca000001ff00 */
[----:B------:R0:W5:Y:S04]  /*76e0*/  @!P0 LDG.E.128 R68, desc[UR6][R14.64] ;  /* 0x000000060e448981 */ /* 0x000168000c1e1d00 */
[----:B------:R0:W5:Y:S01]  /*76f0*/  @!P0 LDG.E.128 R76, desc[UR6][R12.64] ;  /* 0x000000060c4c8981 */ /* 0x000162000c1e1d00 */
[----:B------:R-:W-:-:S13]  /*7700*/  ISETP.GE.AND P0, PT, R214, R110, PT ;  /* 0x0000006ed600720c */ /* 0x000fda0003f06270 */
[----:B------:R0:W5:Y:S04]  /*7710*/  @!P0 LDG.E.128 R64, desc[UR6][R14.64+0x80] ;  /* 0x000080060e408981 */ /* 0x000168000c1e1d00 */
[----:B------:R0:W5:Y:S02]  /*7720*/  @!P0 LDG.E.128 R72, desc[UR6][R12.64+0x80] ;  /* 0x000080060c488981 */ /* 0x000164000c1e1d00 */
.L_x_512:
[----:B------:R-:W-:Y:S05]  /*7730*/  BSYNC B1 ;  /* 0x0000000000017941 */ /* 0x000fea0003800000 */
.L_x_511:
[----:B0----5:R-:W-:Y:S01]  /*7740*/  IMAD.MOV.U32 R12, RZ, RZ, R66 ;  /* 0x000000ffff0c7224 */ /* 0x021fe200078e0042 */
[----:B------:R-:W-:Y:S01]  /*7750*/  ULOP3.LUT UR4, UR60, 0x1, URZ, 0xfc, !UPT ;  /* 0x000000013c047892 */ /* 0x000fe2000f8efc3f */
[----:B------:R-:W-:-:S03]  /*7760*/  IMAD.MOV.U32 R11, RZ, RZ, R67 ;  /* 0x000000ffff0b7224 */ /* 0x000fc600078e0043 */
[----:B------:R-:W-:Y:S02]  /*7770*/  UISETP.NE.AND UP0, UPT, UR4, 0x3, UPT ;  /* 0x000000030400788c */ /* 0x000fe4000bf05270 */
[----:B------:R-:W-:Y:S01]  /*7780*/  PRMT R140, R11, 0x5410, R12 ;  /* 0x000054100b8c7816 */ /* 0x000fe2000000000c */
[----:B------:R-:W-:Y:S01]  /*7790*/  IMAD.MOV.U32 R12, RZ, RZ, R64 ;  /* 0x000000ffff0c7224 */ /* 0x000fe200078e0040 */
[----:B------:R-:W-:Y:S02]  /*77a0*/  MOV R11, R65 ;  /* 0x00000041000b7202 */ /* 0x000fe40000000f00 */
[----:B------:R-:W-:Y:S02]  /*77b0*/  PLOP3.LUT P0, PT, PT, PT, UP0, 0x80, 0x0 ;  /* 0x000000000000781c */ /* 0x000fe40003f0f008 */
        /* <DEDUP_REMOVED lines=24> */
.L_x_513:
[----:B------:R-:W-:Y:S01]  /*7940*/  IMAD R87, R213, 0x8, R23 ;  /* 0x00000008d5577824 */ /* 0x000fe200078e0217 */
[----:B------:R-:W-:Y:S01]  /*7950*/  SHF.L.U32 R88, R225, 0x1f, RZ ;  /* 0x0000001fe1587819 */ /* 0x000fe200000006ff */
[----:B------:R-:W-:Y:S03]  /*7960*/  BSSY B1, `(.L_x_514) ;  /* 0x0000003000017945 */ /* 0x000fe60003800000 */
[----:B------:R-:W0:Y:S02]  /*7970*/  SYNCS.PHASECHK.TRANS64.TRYWAIT P6, [R87+URZ+0x38890], R88 ;  /* 0x03889058570075a7 */ /* 0x000e2400080c017f */
[----:B0-----:R-:W-:Y:S05]  /*7980*/  @!P6 BRA `(.L_x_515) ;  /* 0x000002340018e947 */ /* 0x001fea0003800000 */
.L_x_823:
[----:B------:R-:W-:Y:S05]  /*7990*/  BSYNC B1 ;  /* 0x0000000000017941 */ /* 0x000fea0003800000 */
.L_x_514:
[----:B------:R-:W1:Y:S01]  /*79a0*/  LDC R128, c[0x0][0x2f4] ;  /* 0x0000bd00ff807b82 */ /* 0x000e620000000800 */
[----:B------:R-:W-:Y:S01]  /*79b0*/  UMOV UR4, 0xffffffff ;  /* 0xffffffff00047882 */ /* 0x000fe20000000000 */
[----:B-1----:R-:W-:Y:S02]  /*79c0*/  IMAD.IADD R132, R128, 0x1, -R111 ;  /* 0x0000000180847824 */ /* 0x002fe400078e0a6f */
[----:B------:R-:W-:Y:S05]  /*79d0*/  BRA.DIV UR4, `(.L_x_516) ;  /* 0x0000023604187947 */ /* 0x000fea000b800000 */
[----:B------:R1:W2:Y:S04]  /*79e0*/  SHFL.IDX PT, R119, R116, RZ, 0x181f ;  /* 0x00181fff74777589 */ /* 0x0002a800000e0000 */
[----:B------:R1:W3:Y:S02]  /*79f0*/  SHFL.IDX PT, R11, R117, RZ, 0x181f ;  /* 0x00181fff750b7589 */ /* 0x0002e400000e0000 */
.L_x_827:
[----:B------:R-:W-:Y:S04]  /*7a00*/  BSSY B1, `(.L_x_517) ;  /* 0x000010a000017945 */ /* 0x000fe80003800000 */
[----:B------:R-:W-:Y:S05]  /*7a10*/  @P3 BRA `(.L_x_518) ;  /* 0x0000001000203947 */ /* 0x000fea0003800000 */
[----:B------:R-:W-:Y:S01]  /*7a20*/  ISETP.NE.AND P3, PT, R3, RZ, PT ;  /* 0x000000ff0300720c */ /* 0x000fe20003f65270 */
[----:B------:R-:W-:Y:S01]  /*7a30*/  BSSY B2, `(.L_x_519) ;  /* 0x0000083000027945 */ /* 0x000fe20003800000 */
[----:B---3--:R-:W-:-:S11]  /*7a40*/  IMAD.MOV.U32 R118, RZ, RZ, R11 ;  /* 0x000000ffff767224 */ /* 0x008fd600078e000b */
[----:B------:R-:W-:Y:S05]  /*7a50*/  @!P3 BRA `(.L_x_520) ;  /* 0x000000080000b947 */ /* 0x000fea0003800000 */
[----:B------:R-:W3:Y:S01]  /*7a60*/  LDL R15, [R1+0x5c] ;  /* 0x00005c00010f7983 */ /* 0x000ee20000100800 */
[----:B------:R-:W-:Y:S01]  /*7a70*/  SEL R12, R111, R132, !P2 ;  /* 0x000000846f0c7207 */ /* 0x000fe20005000000 */
[----:B------:R-:W-:Y:S01]  /*7a80*/  IMAD.SHL.U32 R14, R224, 0x40, RZ ;  /* 0x00000040e00e7824 */ /* 0x000fe200078e00ff */
[----:B------:R-:W-:Y:S01]  /*7a90*/  ISETP.GE.AND P3, PT, R16, R110, PT ;  /* 0x0000006e1000720c */ /* 0x000fe20003f66270 */
[----:B------:R-:W-:Y:S01]  /*7aa0*/  IMAD.SHL.U32 R80, R224, 0x40, RZ ;  /* 0x00000040e0507824 */ /* 0x000fe200078e00ff */
[----:B------:R-:W-:Y:S01]  /*7ab0*/  SHF.R.S32.HI R13, RZ, 0x1f, R12 ;  /* 0x0000001fff0d7819 */ /* 0x000fe2000001140c */
[----:B------:R-:W-:Y:S01]  /*7ac0*/  BSSY B3, `(.L_x_521) ;  /* 0x0000072000037945 */ /* 0x000fe20003800000 */
[----:B------:R-:W-:Y:S02]  /*7ad0*/  LOP3.LUT R14, R14, 0x1c0, RZ, 0xc0, !PT ;  /* 0x000001c00e0e7812 */ /* 0x000fe400078ec0ff */
[----:B------:R-:W-:Y:S02]  /*7ae0*/  LEA.HI R13, R13, R12, RZ, 0x4 ;  /* 0x0000000c0d0d7211 */ /* 0x000fe400078f20ff */
[----:B------:R-:W-:-:S02]  /*7af0*/  LOP3.LUT R80, R80, 0x1c0, RZ, 0xc0, !PT ;  /* 0x000001c050507812 */ /* 0x000fc400078ec0ff */
[----:B------:R-:W-:Y:S02]  /*7b00*/  LEA.HI.SX32 R134, R13, R8, 0x1c ;  /* 0x000000080d867211 */ /* 0x000fe400078fe2ff */
[----:B------:R-:W-:Y:S02]  /*7b10*/  SHF.R.U32.HI R14, RZ, 0x3, R14 ;  /* 0x00000003ff0e7819 */ /* 0x000fe4000001160e */
[----:B------:R-:W-:-:S04]  /*7b20*/  SHF.R.S32.HI R13, RZ, 0x1f, R134 ;  /* 0x0000001fff0d7819 */ /* 0x000fc80000011486 */
[----:B------:R-:W-:Y:S01]  /*7b30*/  LEA.HI R13, R13, R134, RZ, 0x3 ;  /* 0x000000860d0d7211 */ /* 0x000fe200078f18ff */
[----:B------:R-:W-:-:S03]  /*7b40*/  IMAD.SHL.U32 R134, R134, 0x8, RZ ;  /* 0x0000000886867824 */ /* 0x000fc600078e00ff */
[----:B------:R-:W-:Y:S02]  /*7b50*/  SHF.R.S32.HI R13, RZ, 0x3, R13 ;  /* 0x00000003ff0d7819 */ /* 0x000fe4000001140d */
[----:B------:R-:W-:-:S04]  /*7b60*/  LOP3.LUT R12, R80, 0x38, R134, 0xf8, !PT ;  /* 0x00000038500c7812 */ /* 0x000fc800078ef886 */
[----:B------:R-:W-:Y:S01]  /*7b70*/  LOP3.LUT R12, R12, R14, RZ, 0x3c, !PT ;  /* 0x0000000e0c0c7212 */ /* 0x000fe200078e3cff */
[----:B---3--:R-:W-:-:S04]  /*7b80*/  IMAD R13, R13, 0x1400, R15 ;  /* 0x000014000d0d7824 */ /* 0x008fc800078e020f */
[----:B------:R-:W-:-:S04]  /*7b90*/  IMAD.IADD R12, R13, 0x1, R12 ;  /* 0x000000010d0c7824 */ /* 0x000fc800078e020c */
[C---:B------:R-:W-:Y:S02]  /*7ba0*/  IMAD R80, R213.reuse, 0x5000, R12 ;  /* 0x00005000d5507824 */ /* 0x040fe400078e020c */
[----:B------:R-:W-:Y:S02]  /*7bb0*/  IMAD R12, R213, 0x5000, R126 ;  /* 0x00005000d50c7824 */ /* 0x000fe400078e027e */
[--C-:B------:R-:W-:Y:S02]  /*7bc0*/  IMAD R80, R80, 0x2, R23.reuse ;  /* 0x0000000250507824 */ /* 0x100fe400078e0217 */
[----:B------:R-:W-:-:S04]  /*7bd0*/  IMAD R12, R12, 0x2, R23 ;  /* 0x000000020c0c7824 */ /* 0x000fc800078e0217 */
[----:B------:R-:W3:Y:S04]  /*7be0*/  LDS.128 R80, [R80+0x24400] ;  /* 0x0244000050507984 */ /* 0x000ee80000000c00 */
[----:B------:R-:W4:Y:S01]  /*7bf0*/  LDS.128 R12, [R12+0x24400] ;  /* 0x024400000c0c7984 */ /* 0x000f220000000c00 */
[----:B------:R-:W-:Y:S05]  /*7c00*/  @P3 BRA `(.L_x_522) ;  /* 0x0000000400743947 */ /* 0x000fea0003800000 */
[--C-:B------:R-:W-:Y:S02]  /*7c10*/  SHF.R.U64 R36, R36, 0x10, R37.reuse ;  /* 0x0000001024247819 */ /* 0x100fe40000001225 */
[----:B------:R-:W-:Y:S02]  /*7c20*/  SHF.R.U32.HI R135, RZ, 0x10, R37 ;  /* 0x00000010ff877819 */ /* 0x000fe40000011625 */
[----:B------:R-:W-:Y:S02]  /*7c30*/  SHF.R.U64 R37, R38, 0x10, R39 ;  /* 0x0000001026257819 */ /* 0x000fe40000001227 */
[--C-:B------:R-:W-:Y:S02]  /*7c40*/  SHF.R.U64 R38, R44, 0x10, R45.reuse ;  /* 0x000000102c267819 */ /* 0x100fe4000000122d */
[----:B------:R-:W-:Y:S02]  /*7c50*/  SHF.R.U32.HI R45, RZ, 0x10, R45 ;  /* 0x00000010ff2d7819 */ /* 0x000fe4000001162d */
[----:B------:R-:W-:-:S02]  /*7c60*/  PRMT R36, R136, 0x5432, R36 ;  /* 0x0000543288247816 */ /* 0x000fc40000000024 */
[----:B------:R-:W-:Y:S02]  /*7c70*/  PRMT R135, R136, 0x5410, R135 ;  /* 0x0000541088877816 */ /* 0x000fe40000000087 */
[----:B------:R-:W-:Y:S02]  /*7c80*/  SHF.R.U32.HI R136, RZ, 0x10, R39 ;  /* 0x00000010ff887819 */ /* 0x000fe40000011627 */
[--C-:B------:R-:W-:Y:S02]  /*7c90*/  SHF.R.U64 R44, R46, 0x10, R47.reuse ;  /* 0x000000102e2c7819 */ /* 0x100fe4000000122f */
[----:B------:R-:W-:Y:S02]  /*7ca0*/  SHF.R.U32.HI R141, RZ, 0x10, R47 ;  /* 0x00000010ff8d7819 */ /* 0x000fe4000001162f */
[----:B------:R-:W-:Y:S02]  /*7cb0*/  PRMT R46, R161, 0x5410, R45 ;  /* 0x00005410a12e7816 */ /* 0x000fe4000000002d */
[----:B------:R-:W-:-:S02]  /*7cc0*/  PRMT R39, R142, 0x5410, R37 ;  /* 0x000054108e277816 */ /* 0x000fc40000000025 */
[----:B------:R-:W-:Y:S01]  /*7cd0*/  PRMT R47, R142, 0x5432, R136 ;  /* 0x000054328e2f7816 */ /* 0x000fe20000000088 */
[----:B----4-:R-:W-:Y:S01]  /*7ce0*/  IMAD.U32 R142, R13, 0x10000, RZ ;  /* 0x000100000d8e7824 */ /* 0x010fe200078e00ff */
[----:B------:R-:W-:Y:S02]  /*7cf0*/  PRMT R37, R161, 0x5432, R38 ;  /* 0x00005432a1257816 */ /* 0x000fe40000000026 */
[----:B------:R-:W-:Y:S01]  /*7d00*/  PRMT R38, R143, 0x5432, R44 ;  /* 0x000054328f267816 */ /* 0x000fe2000000002c */
[----:B---3--:R-:W-:Y:S01]  /*7d10*/  IMAD.U32 R44, R81, 0x10000, RZ ;  /* 0x00010000512c7824 */ /* 0x008fe200078e00ff */
[----:B------:R-:W-:Y:S01]  /*7d20*/  PRMT R136, R143, 0x5410, R141 ;  /* 0x000054108f887816 */ /* 0x000fe2000000008d */
[C---:B------:R-:W-:Y:S01]  /*7d30*/  IMAD.U32 R141, R46.reuse, 0x10000, RZ ;  /* 0x000100002e8d7824 */ /* 0x040fe200078e00ff */
[----:B------:R-:W-:Y:S01]  /*7d40*/  LOP3.LUT R46, R46, 0xffff0000, RZ, 0xc0, !PT ;  /* 0xffff00002e2e7812 */ /* 0x000fe200078ec0ff */
[----:B------:R-:W-:Y:S01]  /*7d50*/  IMAD.U32 R143, R135, 0x10000, RZ ;  /* 0x00010000878f7824 */ /* 0x000fe200078e00ff */
[----:B------:R-:W-:Y:S01]  /*7d60*/  LOP3.LUT R81, R81, 0xffff0000, RZ, 0xc0, !PT ;  /* 0xffff000051517812 */ /* 0x000fe200078ec0ff */
[C---:B------:R-:W-:Y:S01]  /*7d70*/  FMUL.FTZ R45, R44.reuse, R141 ;  /* 0x0000008d2c2d7220 */ /* 0x040fe20000410000 */
[----:B------:R-:W-:Y:S01]  /*7d80*/  LOP3.LUT R135, R135, 0xffff0000, RZ, 0xc0, !PT ;  /* 0xffff000087877812 */ /* 0x000fe200078ec0ff */
[----:B------:R-:W-:-:S02]  /*7d90*/  FMUL.FTZ R44, R44, R143 ;  /* 0x0000008f2c2c7220 */ /* 0x000fc40000410000 */
[C---:B------:R-:W-:Y:S01]  /*7da0*/  FFMA.FTZ R45, R142.reuse, R143, -R45 ;  /* 0x0000008f8e2d7223 */ /* 0x040fe2000001082d */
[----:B------:R-:W-:Y:S02]  /*7db0*/  IMAD.U32 R143, R47, 0x10000, RZ ;  /* 0x000100002f8f7824 */ /* 0x000fe400078e00ff */
[----:B------:R-:W-:Y:S01]  /*7dc0*/  FFMA.FTZ R44, R142, R141, R44 ;  /* 0x0000008d8e2c7223 */ /* 0x000fe2000001002c */
[----:B------:R-:W-:Y:S01]  /*7dd0*/  LOP3.LUT R141, R13, 0xffff0000, RZ, 0xc0, !PT ;  /* 0xffff00000d8d7812 */ /* 0x000fe200078ec0ff */
[C---:B------:R-:W-:Y:S01]  /*7de0*/  FMUL.FTZ R13, R81.reuse, R46 ;  /* 0x0000002e510d7220 */ /* 0x040fe20000410000 */
[-C--:B------:R-:W-:Y:S01]  /*7df0*/  FMUL.FTZ R81, R81, R135.reuse ;  /* 0x0000008751517220 */ /* 0x080fe20000410000 */
[C---:B------:R-:W-:Y:S01]  /*7e00*/  IMAD.U32 R142, R83.reuse, 0x10000, RZ ;  /* 0x00010000538e7824 */ /* 0x040fe200078e00ff */
[----:B------:R-:W-:Y:S01]  /*7e10*/  LOP3.LUT R83, R83, 0xffff0000, RZ, 0xc0, !PT ;  /* 0xffff000053537812 */ /* 0x000fe200078ec0ff */
[----:B------:R-:W-:Y:S01]  /*7e20*/  FFMA.FTZ R13, R141, R135, -R13 ;  /* 0x000000878d0d7223 */ /* 0x000fe2000001080d */
[----:B------:R-:W-:-:S02]  /*7e30*/  IMAD.U32 R135, R136, 0x10000, RZ ;  /* 0x0001000088877824 */ /* 0x000fc400078e00ff */
[----:B------:R-:W-:Y:S01]  /*7e40*/  FFMA.FTZ R46, R141, R46, R81 ;  /* 0x0000002e8d2e7223 */ /* 0x000fe20000010051 */
[----:B------:R-:W-:Y:S01]  /*7e50*/  IMAD.U32 R141, R15, 0x10000, RZ ;  /* 0x000100000f8d7824 */ /* 0x000fe200078e00ff */
[----:B------:R-:W-:Y:S01]  /*7e60*/  LOP3.LUT R136, R136, 0xffff0000, RZ, 0xc0, !PT ;  /* 0xffff000088887812 */ /* 0x000fe200078ec0ff */
[C---:B------:R-:W-:Y:S01]  /*7e70*/  FMUL.FTZ R81, R142.reuse, R135 ;  /* 0x000000878e517220 */ /* 0x040fe20000410000 */
[----:B------:R-:W-:Y:S01]  /*7e80*/  FMUL.FTZ R142, R142, R143 ;  /* 0x0000008f8e8e7220 */ /* 0x000fe20000410000 */
[----:B------:R-:W-:Y:S01]  /*7e90*/  F2FP.BF16.F32.PACK_AB R13, R13, R45 ;  /* 0x0000002d0d0d723e */ /* 0x000fe200000010ff */
[----:B------:R-:W-:Y:S02]  /*7ea0*/  IMAD.U32 R45, R80, 0x10000, RZ ;  /* 0x00010000502d7824 */ /* 0x000fe400078e00ff */
[C---:B------:R-:W-:Y:S01]  /*7eb0*/  FFMA.FTZ R81, R141.reuse, R143, -R81 ;  /* 0x0000008f8d517223 */ /* 0x040fe20000010851 */
[----:B------:R-:W-:Y:S01]  /*7ec0*/  FFMA.FTZ R135, R141, R135, R142 ;  /* 0x000000878d877223 */ /* 0x000fe2000001008e */
[----:B------:R-:W-:-:S02]  /*7ed0*/  LOP3.LUT R141, R47, 0xffff0000, RZ, 0xc0, !PT ;  /* 0xffff00002f8d7812 */ /* 0x000fc400078ec0ff */
[----:B------:R-:W-:Y:S01]  /*7ee0*/  LOP3.LUT R47, R15, 0xffff0000, RZ, 0xc0, !PT ;  /* 0xffff00000f2f7812 */ /* 0x000fe200078ec0ff */
[C---:B------:R-:W-:Y:S01]  /*7ef0*/  FMUL.FTZ R15, R83.reuse, R136 ;  /* 0x00000088530f7220 */ /* 0x040fe20000410000 */
[----:B------:R-:W-:Y:S01]  /*7f00*/  F2FP.BF16.F32.PACK_AB R44, R46, R44 ;  /* 0x0000002c2e2c723e */ /* 0x000fe200000010ff */
[-C--:B------:R-:W-:Y:S01]  /*7f10*/  FMUL.FTZ R83, R83, R141.reuse ;  /* 0x0000008d53537220 */ /* 0x080fe20000410000 */
[----:B------:R-:W-:Y:S02]  /*7f20*/  IMAD.U32 R46, R37, 0x10000, RZ ;  /* 0x00010000252e7824 */ /* 0x000fe400078e00ff */
[----:B------:R-:W-:Y:S01]  /*7f30*/  FFMA.FTZ R15, R47, R141, -R15 ;  /* 0x0000008d2f0f7223 */ /* 0x000fe2000001080f */
[----:B------:R-:W-:Y:S01]  /*7f40*/  LOP3.LUT R37, R37, 0xffff0000, RZ, 0xc0, !PT ;  /* 0xffff000025257812 */ /* 0x000fe200078ec0ff */
[----:B------:R-:W-:Y:S01]  /*7f50*/  FFMA.FTZ R47, R47, R136, R83 ;  /* 0x000000882f2f7223 */ /* 0x000fe20000010053 */
[C---:B------:R-:W-:Y:S01]  /*7f60*/  IMAD.U32 R83, R36.reuse, 0x10000, RZ ;  /* 0x0001000024537824 */ /* 0x040fe200078e00ff */
[----:B------:R-:W-:-:S02]  /*7f70*/  LOP3.LUT R36, R36, 0xffff0000, RZ, 0xc0, !PT ;  /* 0xffff000024247812 */ /* 0x000fc400078ec0ff */
[----:B------:R-:W-:Y:S01]  /*7f80*/  F2FP.BF16.F32.PACK_AB R15, R15, R81 ;  /* 0x000000510f0f723e */ /* 0x000fe200000010ff */
[----:B------:R-:W-:Y:S01]  /*7f90*/  IMAD.U32 R81, R12, 0x10000, RZ ;  /* 0x000100000c517824 */ /* 0x000fe200078e00ff */
[----:B------:R-:W-:Y:S01]  /*7fa0*/  F2FP.BF16.F32.PACK_AB R47, R47, R135 ;  /* 0x000000872f2f723e */ /* 0x000fe200000010ff */
[C---:B------:R-:W-:Y:S01]  /*7fb0*/  FMUL.FTZ R135, R45.reuse, R46 ;  /* 0x0000002e2d877220 */ /* 0x040fe20000410000 */
[----:B------:R-:W-:-:S03]  /*7fc0*/  FMUL.FTZ R45, R45, R83 ;  /* 0x000000532d2d7220 */ /* 0x000fc60000410000 */
[C---:B------:R-:W-:Y:S01]  /*7fd0*/  FFMA.FTZ R135, R81.reuse, R83, -R135 ;  /* 0x0000005351877223 */ /* 0x040fe20000010887 */
[----:B------:R-:W-:Y:S01]  /*7fe0*/  FFMA.FTZ R45, R81, R46, R45 ;  /* 0x0000002e512d7223 */ /* 0x000fe2000001002d */
[----:B------:R-:W-:Y:S01]  /*7ff0*/  LOP3.LUT R46, R80, 0xffff0000, RZ, 0xc0, !PT ;  /* 0xffff0000502e7812 */ /* 0x000fe200078ec0ff */
[----:B------:R-:W-:Y:S01]  /*8000*/  IMAD.U32 R83, R82, 0x10000, RZ ;  /* 0x0001000052537824 */ /* 0x000fe200078e00ff */
[----:B------:R-:W-:-:S03]  /*8010*/  LOP3.LUT R80, R12, 0xffff0000, RZ, 0xc0, !PT ;  /* 0xffff00000c507812 */ /* 0x000fc600078ec0ff */
[C---:B------:R-:W-:Y:S01]  /*8020*/  FMUL.FTZ R12, R46.reuse, R37 ;  /* 0x000000252e0c7220 */ /* 0x040fe20000410000 */
[----:B------:R-:W-:-:S03]  /*8030*/  FMUL.FTZ R46, R46, R36 ;  /* 0x000000242e2e7220 */ /* 0x000fc60000410000 */
[C---:B------:R-:W-:Y:S01]  /*8040*/  FFMA.FTZ R12, R80.reuse, R36, -R12 ;  /* 0x00000024500c7223 */ /* 0x040fe2000001080c */
[----:B------:R-:W-:Y:S01]  /*8050*/  FFMA.FTZ R36, R80, R37, R46 ;  /* 0x0000002550247223 */ /* 0x000fe2000001002e */
[C---:B------:R-:W-:Y:S01]  /*8060*/  IMAD.U32 R46, R38.reuse, 0x10000, RZ ;  /* 0x00010000262e7824 */ /* 0x040fe200078e00ff */
[----:B------:R-:W-:Y:S01]  /*8070*/  LOP3.LUT R38, R38, 0xffff0000, RZ, 0xc0, !PT ;  /* 0xffff000026267812 */ /* 0x000fe200078ec0ff */
[C---:B------:R-:W-:Y:S01]  /*8080*/  IMAD.U32 R80, R39.reuse, 0x10000, RZ ;  /* 0x0001000027507824 */ /* 0x040fe200078e00ff */
[----:B------:R-:W-:Y:S01]  /*8090*/  LOP3.LUT R39, R39, 0xffff0000, RZ, 0xc0, !PT ;  /* 0xffff000027277812 */ /* 0x000fe200078ec0ff */
[C---:B------:R-:W-:Y:S01]  /*80a0*/  FMUL.FTZ R81, R83.reuse, R46 ;  /* 0x0000002e53517220 */ /* 0x040fe20000410000 */
[C---:B------:R-:W-:Y:S02]  /*80b0*/  IMAD.U32 R37, R14.reuse, 0x10000, RZ ;  /* 0x000100000e257824 */ /* 0x040fe400078e00ff */
[-C--:B------:R-:W-:Y:S01]  /*80c0*/  FMUL.FTZ R83, R83, R80.reuse ;  /* 0x0000005053537220 */ /* 0x080fe20000410000 */
[----:B------:R-:W-:Y:S01]  /*80d0*/  LOP3.LUT R14, R14, 0xffff0000, RZ, 0xc0, !PT ;  /* 0xffff00000e0e7812 */ /* 0x000fe200078ec0ff */
[----:B------:R-:W-:-:S02]  /*80e0*/  FFMA.FTZ R81, R37, R80, -R81 ;  /* 0x0000005025517223 */ /* 0x000fc40000010851 */
[----:B------:R-:W-:Y:S01]  /*80f0*/  FFMA.FTZ R83, R37, R46, R83 ;  /* 0x0000002e25537223 */ /* 0x000fe20000010053 */
[----:B------:R-:W-:Y:S02]  /*8100*/  LOP3.LUT R37, R82, 0xffff0000, RZ, 0xc0, !PT ;  /* 0xffff000052257812 */ /* 0x000fe400078ec0ff */
[----:B------:R-:W-:Y:S02]  /*8110*/  F2FP.BF16.F32.PACK_AB R36, R36, R45 ;  /* 0x0000002d2424723e */ /* 0x000fe400000010ff */
[----:B------:R-:W-:Y:S01]  /*8120*/  F2FP.BF16.F32.PACK_AB R12, R12, R135 ;  /* 0x000000870c0c723e */ /* 0x000fe200000010ff */
[CC--:B------:R-:W-:Y:S01]  /*8130*/  FMUL.FTZ R46, R37.reuse, R38.reuse ;  /* 0x00000026252e7220 */ /* 0x0c0fe20000410000 */
[-C--:B------:R-:W-:Y:S01]  /*8140*/  FMUL.FTZ R37, R37, R39.reuse ;  /* 0x0000002725257220 */ /* 0x080fe20000410000 */
[----:B------:R-:W-:Y:S02]  /*8150*/  IMAD.MOV.U32 R80, RZ, RZ, R36 ;  /* 0x000000ffff507224 */ /* 0x000fe400078e0024 */
[C---:B------:R-:W-:Y:S01]  /*8160*/  FFMA.FTZ R46, R14.reuse, R39, -R46 ;  /* 0x000000270e2e7223 */ /* 0x040fe2000001082e */
[----:B------:R-:W-:-:S04]  /*8170*/  FFMA.FTZ R37, R14, R38, R37 ;  /* 0x000000260e257223 */ /* 0x000fc80000010025 */
[----:B------:R-:W-:Y:S01]  /*8180*/  F2FP.BF16.F32.PACK_AB R46, R46, R81 ;  /* 0x000000512e2e723e */ /* 0x000fe200000010ff */
[----:B------:R-:W-:Y:S01]  /*8190*/  IMAD.MOV.U32 R81, RZ, RZ, R44 ;  /* 0x000000ffff517224 */ /* 0x000fe200078e002c */
[----:B------:R-:W-:-:S03]  /*81a0*/  F2FP.BF16.F32.PACK_AB R83, R37, R83 ;  /* 0x000000532553723e */ /* 0x000fc600000010ff */
[----:B------:R-:W-:Y:S02]  /*81b0*/  IMAD.MOV.U32 R14, RZ, RZ, R46 ;  /* 0x000000ffff0e7224 */ /* 0x000fe400078e002e */
[----:B------:R-:W-:Y:S01]  /*81c0*/  IMAD.MOV.U32 R82, RZ, RZ, R83 ;  /* 0x000000ffff527224 */ /* 0x000fe200078e0053 */
[----:B------:R-:W-:-:S07]  /*81d0*/  MOV R83, R47 ;  /* 0x0000002f00537202 */ /* 0x000fce0000000f00 */
.L_x_522:
[----:B------:R-:W-:Y:S05]  /*81e0*/  BSYNC B3 ;  /* 0x0000000000037941 */ /* 0x000fea0003800000 */
.L_x_521:
[----:B------:R-:W-:Y:S01]  /*81f0*/  LEA R36, P3, R9, R11, 0x1 ;  /* 0x0000000b09247211 */ /* 0x000fe200078608ff */
[----:B------:R-:W-:-:S03]  /*8200*/  ULDC.64 UR4, c[0x0][0x208] ;  /* 0x0000820000047ab9 */ /* 0x000fc60000000a00 */
[----:B--2---:R-:W-:Y:S02]  /*8210*/  LEA.HI.X R37, R9, R119, R27, 0x1, P3 ;  /* 0x0000007709257211 */ /* 0x004fe400018f0c1b */
[----:B------:R-:W-:-:S03]  /*8220*/  ISETP.GE.AND P3, PT, R134, R128, PT ;  /* 0x000000808600720c */ /* 0x000fc60003f66270 */
[----:B----4-:R2:W-:Y:S10]  /*8230*/  ST.E.128 desc[UR4][R36.64], R12 ;  /* 0x0000000c24007985 */ /* 0x0105f4000c101d04 */
[----:B--2---:R-:W-:-:S05]  /*8240*/  @!P3 IMAD.WIDE R12, R134, 0x2, R118 ;  /* 0x00000002860cb825 */ /* 0x004fca00078e0276 */
[----:B---3--:R3:W-:Y:S02]  /*8250*/  @!P3 ST.E.128 desc[UR4][R12.64], R80 ;  /* 0x000000500c00b985 */ /* 0x0087e4000c101d04 */
.L_x_520:
[----:B------:R-:W-:Y:S05]  /*8260*/  BSYNC B2 ;  /* 0x0000000000027941 */ /* 0x000fea0003800000 */
.L_x_519:
[----:B------:R-:W-:-:S13]  /*8270*/  ISETP.NE.AND P3, PT, R21, RZ, PT ;  /* 0x000000ff1500720c */ /* 0x000fda0003f65270 */
[----:B------:R-:W-:Y:S05]  /*8280*/  @!P3 BRA `(.L_x_518) ;  /* 0x000000080004b947 */ /* 0x000fea0003800000 */
[----:B------:R-:W4:Y:S01]  /*8290*/  LDL R15, [R1+0x5c] ;  /* 0x00005c00010f7983 */ /* 0x000f220000100800 */
[----:B---3--:R-:W-:Y:S01]  /*82a0*/  SEL R12, R111, R132, !P1 ;  /* 0x000000846f0c7207 */ /* 0x008fe20004800000 */
        /* <DEDUP_REMOVED lines=16> */
[----:B----4-:R-:W-:-:S04]  /*83b0*/  IMAD R13, R13, 0x1400, R15 ;  /* 0x000014000d0d7824 */ /* 0x010fc800078e020f */
        /* <DEDUP_REMOVED lines=8> */
[----:B------:R-:W-:Y:S01]  /*8440*/  SHF.R.U32.HI R46, RZ, 0x10, R41 ;  /* 0x00000010ff2e7819 */ /* 0x000fe20000011629 */
[----:B---3--:R-:W-:Y:S01]  /*8450*/  IMAD.U32 R81, R37, 0x10000, RZ ;  /* 0x0001000025517824 */ /* 0x008fe200078e00ff */
[--C-:B------:R-:W-:Y:S01]  /*8460*/  SHF.R.U64 R32, R32, 0x10, R33.reuse ;  /* 0x0000001020207819 */ /* 0x100fe20000001221 */
[----:B----4-:R-:W-:Y:S01]  /*8470*/  IMAD.U32 R47, R13, 0x10000, RZ ;  /* 0x000100000d2f7824 */ /* 0x010fe200078e00ff */
[----:B------:R-:W-:Y:S02]  /*8480*/  SHF.R.U32.HI R33, RZ, 0x10, R33 ;  /* 0x00000010ff217819 */ /* 0x000fe40000011621 */
[----:B------:R-:W-:Y:S02]  /*8490*/  PRMT R46, R158, 0x5410, R46 ;  /* 0x000054109e2e7816 */ /* 0x000fe4000000002e */
[----:B------:R-:W-:Y:S02]  /*84a0*/  SHF.R.U64 R34, R34, 0x10, R35 ;  /* 0x0000001022227819 */ /* 0x000fe40000001223 */
[----:B------:R-:W-:Y:S01]  /*84b0*/  PRMT R33, R160, 0x5410, R33 ;  /* 0x00005410a0217816 */ /* 0x000fe20000000021 */
[----:B------:R-:W-:Y:S01]  /*84c0*/  IMAD.U32 R80, R46, 0x10000, RZ ;  /* 0x000100002e507824 */ /* 0x000fe200078e00ff */
[----:B------:R-:W-:-:S02]  /*84d0*/  SHF.R.U32.HI R45, RZ, 0x10, R35 ;  /* 0x00000010ff2d7819 */ /* 0x000fc40000011623 */
[----:B------:R-:W-:Y:S02]  /*84e0*/  SHF.R.U64 R35, R40, 0x10, R41 ;  /* 0x0000001028237819 */ /* 0x000fe40000001229 */
[--C-:B------:R-:W-:Y:S02]  /*84f0*/  SHF.R.U64 R40, R42, 0x10, R43.reuse ;  /* 0x000000102a287819 */ /* 0x100fe4000000122b */
[----:B------:R-:W-:Y:S02]  /*8500*/  PRMT R41, R159, 0x5432, R34 ;  /* 0x000054329f297816 */ /* 0x000fe40000000022 */
[----:B------:R-:W-:Y:S01]  /*8510*/  SHF.R.U32.HI R42, RZ, 0x10, R43 ;  /* 0x00000010ff2a7819 */ /* 0x000fe2000001162b */
[----:B------:R-:W-:Y:S01]  /*8520*/  IMAD.U32 R43, R33, 0x10000, RZ ;  /* 0x00010000212b7824 */ /* 0x000fe200078e00ff */
[----:B------:R-:W-:Y:S01]  /*8530*/  PRMT R34, R159, 0x5410, R45 ;  /* 0x000054109f227816 */ /* 0x000fe2000000002d */
[----:B------:R-:W-:Y:S01]  /*8540*/  FMUL.FTZ R45, R81, R80 ;  /* 0x00000050512d7220 */ /* 0x000fe20000410000 */
[----:B------:R-:W-:-:S02]  /*8550*/  LOP3.LUT R46, R46, 0xffff0000, RZ, 0xc0, !PT ;  /* 0xffff00002e2e7812 */ /* 0x000fc400078ec0ff */
[----:B------:R-:W-:Y:S01]  /*8560*/  LOP3.LUT R37, R37, 0xffff0000, RZ, 0xc0, !PT ;  /* 0xffff000025257812 */ /* 0x000fe200078ec0ff */
[-C--:B------:R-:W-:Y:S01]  /*8570*/  FFMA.FTZ R45, R47, R43.reuse, -R45 ;  /* 0x0000002b2f2d7223 */ /* 0x080fe2000001082d */
[----:B------:R-:W-:Y:S01]  /*8580*/  FMUL.FTZ R43, R81, R43 ;  /* 0x0000002b512b7220 */ /* 0x000fe20000410000 */
[----:B------:R-:W-:Y:S01]  /*8590*/  LOP3.LUT R33, R33, 0xffff0000, RZ, 0xc0, !PT ;  /* 0xffff000021217812 */ /* 0x000fe200078ec0ff */
[----:B------:R-:W-:Y:S01]  /*85a0*/  IMAD.U32 R81, R39, 0x10000, RZ ;  /* 0x0001000027517824 */ /* 0x000fe200078e00ff */
[----:B------:R-:W-:Y:S01]  /*85b0*/  PRMT R42, R157, 0x5410, R42 ;  /* 0x000054109d2a7816 */ /* 0x000fe2000000002a */
[----:B------:R-:W-:Y:S01]  /*85c0*/  FFMA.FTZ R43, R47, R80, R43 ;  /* 0x000000502f2b7223 */ /* 0x000fe2000001002b */
[----:B------:R-:W-:Y:S01]  /*85d0*/  LOP3.LUT R47, R13, 0xffff0000, RZ, 0xc0, !PT ;  /* 0xffff00000d2f7812 */ /* 0x000fe200078ec0ff */
[----:B------:R-:W-:Y:S01]  /*85e0*/  FMUL.FTZ R13, R37, R46 ;  /* 0x0000002e250d7220 */ /* 0x000fe20000410000 */
[----:B------:R-:W-:Y:S01]  /*85f0*/  LOP3.LUT R39, R39, 0xffff0000, RZ, 0xc0, !PT ;  /* 0xffff000027277812 */ /* 0x000fe200078ec0ff */
[C---:B------:R-:W-:Y:S01]  /*8600*/  IMAD.U32 R80, R42.reuse, 0x10000, RZ ;  /* 0x000100002a507824 */ /* 0x040fe200078e00ff */
[----:B------:R-:W-:Y:S01]  /*8610*/  LOP3.LUT R42, R42, 0xffff0000, RZ, 0xc0, !PT ;  /* 0xffff00002a2a7812 */ /* 0x000fe200078ec0ff */
[-C--:B------:R-:W-:Y:S01]  /*8620*/  FFMA.FTZ R13, R47, R33.reuse, -R13 ;  /* 0x000000212f0d7223 */ /* 0x080fe2000001080d */
[----:B------:R-:W-:Y:S01]  /*8630*/  FMUL.FTZ R33, R37, R33 ;  /* 0x0000002125217220 */ /* 0x000fe20000410000 */
[----:B------:R-:W-:Y:S01]  /*8640*/  FMUL.FTZ R37, R81, R80 ;  /* 0x0000005051257220 */ /* 0x000fe20000410000 */
[----:B------:R-:W-:-:S02]  /*8650*/  PRMT R35, R158, 0x5432, R35 ;  /* 0x000054329e237816 */ /* 0x000fc40000000023 */
[----:B------:R-:W-:Y:S01]  /*8660*/  FFMA.FTZ R33, R47, R46, R33 ;  /* 0x0000002e2f217223 */ /* 0x000fe20000010021 */
[C---:B------:R-:W-:Y:S01]  /*8670*/  IMAD.U32 R47, R15.reuse, 0x10000, RZ ;  /* 0x000100000f2f7824 */ /* 0x040fe200078e00ff */
[----:B------:R-:W-:Y:S01]  /*8680*/  LOP3.LUT R15, R15, 0xffff0000, RZ, 0xc0, !PT ;  /* 0xffff00000f0f7812 */ /* 0x000fe200078ec0ff */
[C---:B------:R-:W-:Y:S01]  /*8690*/  IMAD.U32 R46, R34.reuse, 0x10000, RZ ;  /* 0x00010000222e7824 */ /* 0x040fe200078e00ff */
[----:B------:R-:W-:Y:S02]  /*86a0*/  LOP3.LUT R34, R34, 0xffff0000, RZ, 0xc0, !PT ;  /* 0xffff000022227812 */ /* 0x000fe400078ec0ff */
[----:B------:R-:W-:Y:S01]  /*86b0*/  PRMT R32, R160, 0x5432, R32 ;  /* 0x00005432a0207816 */ /* 0x000fe20000000020 */
[-C--:B------:R-:W-:Y:S01]  /*86c0*/  FFMA.FTZ R37, R47, R46.reuse, -R37 ;  /* 0x0000002e2f257223 */ /* 0x080fe20000010825 */
[----:B------:R-:W-:Y:S01]  /*86d0*/  FMUL.FTZ R46, R81, R46 ;  /* 0x0000002e512e7220 */ /* 0x000fe20000410000 */
[----:B------:R-:W-:Y:S02]  /*86e0*/  F2FP.BF16.F32.PACK_AB R33, R33, R43 ;  /* 0x0000002b2121723e */ /* 0x000fe400000010ff */
[----:B------:R-:W-:Y:S01]  /*86f0*/  PRMT R40, R157, 0x5432, R40 ;  /* 0x000054329d287816 */ /* 0x000fe20000000028 */
[----:B------:R-:W-:Y:S01]  /*8700*/  FFMA.FTZ R46, R47, R80, R46 ;  /* 0x000000502f2e7223 */ /* 0x000fe2000001002e */
[----:B------:R-:W-:Y:S01]  /*8710*/  FMUL.FTZ R47, R39, R42 ;  /* 0x0000002a272f7220 */ /* 0x000fe20000410000 */
[----:B------:R-:W-:-:S03]  /*8720*/  F2FP.BF16.F32.PACK_AB R13, R13, R45 ;  /* 0x0000002d0d0d723e */ /* 0x000fc600000010ff */
[-C--:B------:R-:W-:Y:S01]  /*8730*/  FFMA.FTZ R47, R15, R34.reuse, -R47 ;  /* 0x000000220f2f7223 */ /* 0x080fe2000001082f */
[----:B------:R-:W-:Y:S01]  /*8740*/  FMUL.FTZ R34, R39, R34 ;  /* 0x0000002227227220 */ /* 0x000fe20000410000 */
[----:B------:R-:W-:-:S03]  /*8750*/  IMAD.U32 R39, R36, 0x10000, RZ ;  /* 0x0001000024277824 */ /* 0x000fc600078e00ff */
[----:B------:R-:W-:Y:S01]  /*8760*/  F2FP.BF16.F32.PACK_AB R47, R47, R37 ;  /* 0x000000252f2f723e */ /* 0x000fe200000010ff */
[----:B------:R-:W-:Y:S01]  /*8770*/  FFMA.FTZ R34, R15, R42, R34 ;  /* 0x0000002a0f227223 */ /* 0x000fe20000010022 */
[C---:B------:R-:W-:Y:S01]  /*8780*/  IMAD.U32 R37, R35.reuse, 0x10000, RZ ;  /* 0x0001000023257824 */ /* 0x040fe200078e00ff */
[----:B------:R-:W-:Y:S01]  /*8790*/  LOP3.LUT R35, R35, 0xffff0000, RZ, 0xc0, !PT ;  /* 0xffff000023237812 */ /* 0x000fe200078ec0ff */
[C---:B------:R-:W-:Y:S01]  /*87a0*/  IMAD.U32 R42, R32.reuse, 0x10000, RZ ;  /* 0x00010000202a7824 */ /* 0x040fe200078e00ff */
[----:B------:R-:W-:Y:S01]  /*87b0*/  LOP3.LUT R32, R32, 0xffff0000, RZ, 0xc0, !PT ;  /* 0xffff000020207812 */ /* 0x000fe200078ec0ff */
[C---:B------:R-:W-:Y:S01]  /*87c0*/  FMUL.FTZ R43, R39.reuse, R37 ;  /* 0x00000025272b7220 */ /* 0x040fe20000410000 */
[----:B------:R-:W-:Y:S02]  /*87d0*/  IMAD.U32 R15, R12, 0x10000, RZ ;  /* 0x000100000c0f7824 */ /* 0x000fe400078e00ff */
[----:B------:R-:W-:Y:S01]  /*87e0*/  FMUL.FTZ R39, R39, R42 ;  /* 0x0000002a27277220 */ /* 0x000fe20000410000 */
[----:B------:R-:W-:Y:S01]  /*87f0*/  F2FP.BF16.F32.PACK_AB R34, R34, R46 ;  /* 0x0000002e2222723e */ /* 0x000fe200000010ff */
[----:B------:R-:W-:-:S02]  /*8800*/  FFMA.FTZ R43, R15, R42, -R43 ;  /* 0x0000002a0f2b7223 */ /* 0x000fc4000001082b */
        /* <DEDUP_REMOVED lines=12> */
[----:B------:R-:W-:Y:S01]  /*88d0*/  FMUL.FTZ R37, R42, R35 ;  /* 0x000000232a257220 */ /* 0x000fe20000410000 */
[----:B------:R-:W-:Y:S02]  /*88e0*/  IMAD.U32 R32, R14, 0x10000, RZ ;  /* 0x000100000e207824 */ /* 0x000fe400078e00ff */
[-C--:B------:R-:W-:Y:S01]  /*88f0*/  FMUL.FTZ R42, R42, R36.reuse ;  /* 0x000000242a2a7220 */ /* 0x080fe20000410000 */
[----:B------:R-:W-:Y:S01]  /*8900*/  LOP3.LUT R14, R14, 0xffff0000, RZ, 0xc0, !PT ;  /* 0xffff00000e0e7812 */ /* 0x000fe200078ec0ff */
[----:B------:R-:W-:-:S02]  /*8910*/  FFMA.FTZ R37, R32, R36, -R37 ;  /* 0x0000002420257223 */ /* 0x000fc40000010825 */
[----:B------:R-:W-:Y:S01]  /*8920*/  FFMA.FTZ R42, R32, R35, R42 ;  /* 0x00000023202a7223 */ /* 0x000fe2000001002a */
[----:B------:R-:W-:Y:S02]  /*8930*/  LOP3.LUT R32, R38, 0xffff0000, RZ, 0xc0, !PT ;  /* 0xffff000026207812 */ /* 0x000fe400078ec0ff */
[----:B------:R-:W-:Y:S01]  /*8940*/  F2FP.BF16.F32.PACK_AB R15, R15, R39 ;  /* 0x000000270f0f723e */ /* 0x000fe200000010ff */
[----:B------:R-:W-:Y:S01]  /*8950*/  IMAD.MOV.U32 R39, RZ, RZ, R34 ;  /* 0x000000ffff277224 */ /* 0x000fe200078e0022 */
[----:B------:R-:W-:Y:S01]  /*8960*/  F2FP.BF16.F32.PACK_AB R12, R12, R43 ;  /* 0x0000002b0c0c723e */ /* 0x000fe200000010ff */
[CC--:B------:R-:W-:Y:S01]  /*8970*/  FMUL.FTZ R35, R32.reuse, R40.reuse ;  /* 0x0000002820237220 */ /* 0x0c0fe20000410000 */
[-C--:B------:R-:W-:Y:S01]  /*8980*/  FMUL.FTZ R32, R32, R41.reuse ;  /* 0x0000002920207220 */ /* 0x080fe20000410000 */
[----:B------:R-:W-:Y:S02]  /*8990*/  IMAD.MOV.U32 R36, RZ, RZ, R15 ;  /* 0x000000ffff247224 */ /* 0x000fe400078e000f */
[C---:B------:R-:W-:Y:S01]  /*89a0*/  FFMA.FTZ R35, R14.reuse, R41, -R35 ;  /* 0x000000290e237223 */ /* 0x040fe20000010823 */
[----:B------:R-:W-:Y:S01]  /*89b0*/  FFMA.FTZ R32, R14, R40, R32 ;  /* 0x000000280e207223 */ /* 0x000fe20000010020 */
[----:B------:R-:W-:-:S03]  /*89c0*/  IMAD.MOV.U32 R15, RZ, RZ, R47 ;  /* 0x000000ffff0f7224 */ /* 0x000fc600078e002f */
[----:B------:R-:W-:Y:S01]  /*89d0*/  F2FP.BF16.F32.PACK_AB R35, R35, R37 ;  /* 0x000000252323723e */ /* 0x000fe200000010ff */
[----:B------:R-:W-:Y:S01]  /*89e0*/  IMAD.MOV.U32 R37, RZ, RZ, R33 ;  /* 0x000000ffff257224 */ /* 0x000fe200078e0021 */
[----:B------:R-:W-:-:S03]  /*89f0*/  F2FP.BF16.F32.PACK_AB R32, R32, R42 ;  /* 0x0000002a2020723e */ /* 0x000fc600000010ff */
[----:B------:R-:W-:Y:S02]  /*8a00*/  IMAD.MOV.U32 R14, RZ, RZ, R35 ;  /* 0x000000ffff0e7224 */ /* 0x000fe400078e0023 */
[----:B------:R-:W-:-:S07]  /*8a10*/  IMAD.MOV.U32 R38, RZ, RZ, R32 ;  /* 0x000000ffff267224 */ /* 0x000fce00078e0020 */
.L_x_524:
[----:B------:R-:W-:Y:S05]  /*8a20*/  BSYNC B2 ;  /* 0x0000000000027941 */ /* 0x000fea0003800000 */
.L_x_523:
[----:B------:R-:W-:Y:S01]  /*8a30*/  LEA R32, P3, R20, R11, 0x1 ;  /* 0x0000000b14207211 */ /* 0x000fe200078608ff */
[----:B------:R-:W-:-:S03]  /*8a40*/  ULDC.64 UR4, c[0x0][0x208] ;  /* 0x0000820000047ab9 */ /* 0x000fc60000000a00 */
[----:B--2---:R-:W-:Y:S02]  /*8a50*/  LEA.HI.X R33, R20, R119, R28, 0x1, P3 ;  /* 0x0000007714217211 */ /* 0x004fe400018f0c1c */
[----:B------:R-:W-:-:S03]  /*8a60*/  ISETP.GE.AND P3, PT, R44, R128, PT ;  /* 0x000000802c00720c */ /* 0x000fc60003f66270 */
[----:B----4-:R4:W-:Y:S10]  /*8a70*/  ST.E.128 desc[UR4][R32.64], R12 ;  /* 0x0000000c20007985 */ /* 0x0109f4000c101d04 */
[----:B------:R-:W-:-:S05]  /*8a80*/  @!P3 IMAD.WIDE R118, R44, 0x2, R118 ;  /* 0x000000022c76b825 */ /* 0x000fca00078e0276 */
[----:B---3--:R4:W-:Y:S02]  /*8a90*/  @!P3 ST.E.128 desc[UR4][R118.64], R36 ;  /* 0x000000247600b985 */ /* 0x0089e4000c101d04 */
.L_x_518:
[----:B------:R-:W-:Y:S05]  /*8aa0*/  BSYNC B1 ;  /* 0x0000000000017941 */ /* 0x000fea0003800000 */
.L_x_517:
[----:B------:R-:W-:-:S03]  /*8ab0*/  UMOV UR4, 0xffffffff ;  /* 0xffffffff00047882 */ /* 0x000fc60000000000 */
[----:B------:R-:W-:Y:S05]  /*8ac0*/  BRA.DIV UR4, `(.L_x_525) ;  /* 0x0000022604287947 */ /* 0x000fea000b800000 */
[----:B----4-:R4:W0:Y:S04]  /*8ad0*/  SHFL.IDX PT, R37, R116, 0x1, 0x181f ;  /* 0x00381f0074257f89 */ /* 0x01082800000e0000 */
[----:B---3--:R4:W3:Y:S02]  /*8ae0*/  SHFL.IDX PT, R11, R117, 0x1, 0x181f ;  /* 0x00381f00750b7f89 */ /* 0x0088e400000e0000 */
.L_x_831:
        /* <DEDUP_REMOVED lines=8> */
[----:B------:R-:W-:Y:S01]  /*8b70*/  VIADD R14, R224, 0x20 ;  /* 0x00000020e00e7836 */ /* 0x000fe20000000000 */
[----:B------:R-:W-:Y:S01]  /*8b80*/  ISETP.GE.AND P3, PT, R16, R110, PT ;  /* 0x0000006e1000720c */ /* 0x000fe20003f66270 */
[----:B------:R-:W-:Y:S01]  /*8b90*/  VIADD R32, R224, 0x20 ;  /* 0x00000020e0207836 */ /* 0x000fe20000000000 */
[----:B------:R-:W-:Y:S01]  /*8ba0*/  SHF.R.S32.HI R13, RZ, 0x1f, R12 ;  /* 0x0000001fff0d7819 */ /* 0x000fe2000001140c */
[----:B------:R-:W-:Y:S01]  /*8bb0*/  IMAD.SHL.U32 R14, R14, 0x40, RZ ;  /* 0x000000400e0e7824 */ /* 0x000fe200078e00ff */
[----:B------:R-:W-:Y:S01]  /*8bc0*/  BSSY B3, `(.L_x_530) ;  /* 0x0000072000037945 */ /* 0x000fe20003800000 */
[----:B------:R-:W-:Y:S01]  /*8bd0*/  IMAD.SHL.U32 R32, R32, 0x40, RZ ;  /* 0x0000004020207824 */ /* 0x000fe200078e00ff */
[----:B------:R-:W-:Y:S02]  /*8be0*/  LEA.HI R13, R13, R12, RZ, 0x4 ;  /* 0x0000000c0d0d7211 */ /* 0x000fe400078f20ff */
[----:B------:R-:W-:-:S02]  /*8bf0*/  LOP3.LUT R14, R14, 0x1c0, RZ, 0xc0, !PT ;  /* 0x000001c00e0e7812 */ /* 0x000fc400078ec0ff */
[----:B------:R-:W-:Y:S02]  /*8c00*/  LEA.HI.SX32 R40, R13, R8, 0x1c ;  /* 0x000000080d287211 */ /* 0x000fe400078fe2ff */
[----:B------:R-:W-:Y:S02]  /*8c10*/  LOP3.LUT R32, R32, 0x1c0, RZ, 0xc0, !PT ;  /* 0x000001c020207812 */ /* 0x000fe400078ec0ff */
[----:B------:R-:W-:Y:S02]  /*8c20*/  SHF.R.S32.HI R13, RZ, 0x1f, R40 ;  /* 0x0000001fff0d7819 */ /* 0x000fe40000011428 */
[----:B------:R-:W-:Y:S02]  /*8c30*/  SHF.R.U32.HI R14, RZ, 0x3, R14 ;  /* 0x00000003ff0e7819 */ /* 0x000fe4000001160e */
        /* <DEDUP_REMOVED lines=12> */
[----:B------:R-:W0:Y:S01]  /*8d00*/  LDS.128 R12, [R12+0x24400] ;  /* 0x024400000c0c7984 */ /* 0x000e220000000c00 */
[----:B------:R-:W-:Y:S05]  /*8d10*/  @P3 BRA `(.L_x_531) ;  /* 0x0000000400703947 */ /* 0x000fea0003800000 */
[--C-:B------:R-:W-:Y:S01]  /*8d20*/  SHF.R.U64 R41, R60, 0x10, R61.reuse ;  /* 0x000000103c297819 */ /* 0x100fe2000000123d */
[----:B---3--:R-:W-:Y:S01]  /*8d30*/  IMAD.U32 R47, R33, 0x10000, RZ ;  /* 0x00010000212f7824 */ /* 0x008fe200078e00ff */
[----:B------:R-:W-:Y:S01]  /*8d40*/  SHF.R.U32.HI R60, RZ, 0x10, R61 ;  /* 0x00000010ff3c7819 */ /* 0x000fe2000001163d */
[----:B0-----:R-:W-:Y:S01]  /*8d50*/  IMAD.U32 R45, R13, 0x10000, RZ ;  /* 0x000100000d2d7824 */ /* 0x001fe200078e00ff */
[--C-:B------:R-:W-:Y:S02]  /*8d60*/  SHF.R.U64 R38, R52, 0x10, R53.reuse ;  /* 0x0000001034267819 */ /* 0x100fe40000001235 */
[----:B------:R-:W-:Y:S02]  /*8d70*/  SHF.R.U32.HI R52, RZ, 0x10, R53 ;  /* 0x00000010ff347819 */ /* 0x000fe40000011635 */
[----:B------:R-:W-:Y:S02]  /*8d80*/  PRMT R60, R155, 0x5432, R60 ;  /* 0x000054329b3c7816 */ /* 0x000fe4000000003c */
[----:B------:R-:W-:-:S02]  /*8d90*/  PRMT R52, R153, 0x5432, R52 ;  /* 0x0000543299347816 */ /* 0x000fc40000000034 */
[----:B------:R-:W-:Y:S01]  /*8da0*/  LOP3.LUT R33, R33, 0xffff0000, RZ, 0xc0, !PT ;  /* 0xffff000021217812 */ /* 0x000fe200078ec0ff */
[C---:B------:R-:W-:Y:S01]  /*8db0*/  IMAD.U32 R46, R60.reuse, 0x10000, RZ ;  /* 0x000100003c2e7824 */ /* 0x040fe200078e00ff */
[----:B------:R-:W-:Y:S01]  /*8dc0*/  LOP3.LUT R60, R60, 0xffff0000, RZ, 0xc0, !PT ;  /* 0xffff00003c3c7812 */ /* 0x000fe200078ec0ff */
[----:B------:R-:W-:Y:S01]  /*8dd0*/  IMAD.U32 R43, R52, 0x10000, RZ ;  /* 0x00010000342b7824 */ /* 0x000fe200078e00ff */
[--C-:B------:R-:W-:Y:S01]  /*8de0*/  SHF.R.U64 R42, R62, 0x10, R63.reuse ;  /* 0x000000103e2a7819 */ /* 0x100fe2000000123f */
[----:B------:R-:W-:Y:S01]  /*8df0*/  FMUL.FTZ R44, R47, R46 ;  /* 0x0000002e2f2c7220 */ /* 0x000fe20000410000 */
[----:B------:R-:W-:Y:S02]  /*8e00*/  SHF.R.U32.HI R62, RZ, 0x10, R63 ;  /* 0x00000010ff3e7819 */ /* 0x000fe4000001163f */
[----:B------:R-:W-:Y:S01]  /*8e10*/  LOP3.LUT R52, R52, 0xffff0000, RZ, 0xc0, !PT ;  /* 0xffff000034347812 */ /* 0x000fe200078ec0ff */
[-C--:B------:R-:W-:Y:S01]  /*8e20*/  FFMA.FTZ R44, R45, R43.reuse, -R44 ;  /* 0x0000002b2d2c7223 */ /* 0x080fe2000001082c */
[----:B------:R-:W-:Y:S01]  /*8e30*/  FMUL.FTZ R43, R47, R43 ;  /* 0x0000002b2f2b7220 */ /* 0x000fe20000410000 */
[----:B------:R-:W-:-:S02]  /*8e40*/  SHF.R.U64 R39, R54, 0x10, R55 ;  /* 0x0000001036277819 */ /* 0x000fc40000001237 */
[----:B------:R-:W-:Y:S01]  /*8e50*/  SHF.R.U32.HI R54, RZ, 0x10, R55 ;  /* 0x00000010ff367819 */ /* 0x000fe20000011637 */
[----:B------:R-:W-:Y:S01]  /*8e60*/  FFMA.FTZ R43, R45, R46, R43 ;  /* 0x0000002e2d2b7223 */ /* 0x000fe2000001002b */
[----:B------:R-:W-:Y:S01]  /*8e70*/  LOP3.LUT R45, R13, 0xffff0000, RZ, 0xc0, !PT ;  /* 0xffff00000d2d7812 */ /* 0x000fe200078ec0ff */
[C---:B------:R-:W-:Y:S01]  /*8e80*/  FMUL.FTZ R13, R33.reuse, R60 ;  /* 0x0000003c210d7220 */ /* 0x040fe20000410000 */
[----:B------:R-:W-:Y:S01]  /*8e90*/  PRMT R62, R154, 0x5432, R62 ;  /* 0x000054329a3e7816 */ /* 0x000fe2000000003e */
[-C--:B------:R-:W-:Y:S01]  /*8ea0*/  FMUL.FTZ R33, R33, R52.reuse ;  /* 0x0000003421217220 */ /* 0x080fe20000410000 */
[----:B------:R-:W-:Y:S01]  /*8eb0*/  PRMT R54, R152, 0x5432, R54 ;  /* 0x0000543298367816 */ /* 0x000fe20000000036 */
[----:B------:R-:W-:Y:S01]  /*8ec0*/  FFMA.FTZ R13, R45, R52, -R13 ;  /* 0x000000342d0d7223 */ /* 0x000fe2000001080d */
[----:B------:R-:W-:Y:S01]  /*8ed0*/  SHF.L.U32 R52, R35, 0x10, RZ ;  /* 0x0000001023347819 */ /* 0x000fe200000006ff */
[C---:B------:R-:W-:Y:S02]  /*8ee0*/  IMAD.U32 R47, R62.reuse, 0x10000, RZ ;  /* 0x000100003e2f7824 */ /* 0x040fe400078e00ff */
[----:B------:R-:W-:Y:S01]  /*8ef0*/  FFMA.FTZ R33, R45, R60, R33 ;  /* 0x0000003c2d217223 */ /* 0x000fe20000010021 */
[----:B------:R-:W-:Y:S01]  /*8f00*/  IMAD.U32 R46, R15, 0x10000, RZ ;  /* 0x000100000f2e7824 */ /* 0x000fe200078e00ff */
[----:B------:R-:W-:Y:S01]  /*8f10*/  LOP3.LUT R62, R62, 0xffff0000, RZ, 0xc0, !PT ;  /* 0xffff00003e3e7812 */ /* 0x000fe200078ec0ff */
[----:B------:R-:W-:-:S02]  /*8f20*/  IMAD.U32 R45, R54, 0x10000, RZ ;  /* 0x00010000362d7824 */ /* 0x000fc400078e00ff */
[----:B------:R-:W-:Y:S01]  /*8f30*/  FMUL.FTZ R53, R52, R47 ;  /* 0x0000002f34357220 */ /* 0x000fe20000410000 */
[----:B------:R-:W-:Y:S02]  /*8f40*/  LOP3.LUT R35, R35, 0xffff0000, RZ, 0xc0, !PT ;  /* 0xffff000023237812 */ /* 0x000fe400078ec0ff */
[----:B------:R-:W-:Y:S01]  /*8f50*/  LOP3.LUT R54, R54, 0xffff0000, RZ, 0xc0, !PT ;  /* 0xffff000036367812 */ /* 0x000fe200078ec0ff */
[-C--:B------:R-:W-:Y:S01]  /*8f60*/  FFMA.FTZ R53, R46, R45.reuse, -R53 ;  /* 0x0000002d2e357223 */ /* 0x080fe20000010835 */
[----:B------:R-:W-:Y:S01]  /*8f70*/  FMUL.FTZ R45, R52, R45 ;  /* 0x0000002d342d7220 */ /* 0x000fe20000410000 */
[----:B------:R-:W-:Y:S02]  /*8f80*/  LOP3.LUT R15, R15, 0xffff0000, RZ, 0xc0, !PT ;  /* 0xffff00000f0f7812 */ /* 0x000fe400078ec0ff */
[----:B------:R-:W-:Y:S01]  /*8f90*/  PRMT R41, R155, 0x5410, R41 ;  /* 0x000054109b297816 */ /* 0x000fe20000000029 */
[----:B------:R-:W-:Y:S01]  /*8fa0*/  FFMA.FTZ R46, R46, R47, R45 ;  /* 0x0000002f2e2e7223 */ /* 0x000fe2000001002d */
[C---:B------:R-:W-:Y:S01]  /*8fb0*/  FMUL.FTZ R45, R35.reuse, R62 ;  /* 0x0000003e232d7220 */ /* 0x040fe20000410000 */
[----:B------:R-:W-:Y:S01]  /*8fc0*/  FMUL.FTZ R35, R35, R54 ;  /* 0x0000003623237220 */ /* 0x000fe20000410000 */
[----:B------:R-:W-:-:S02]  /*8fd0*/  PRMT R38, R153, 0x5410, R38 ;  /* 0x0000541099267816 */ /* 0x000fc40000000026 */
[----:B------:R-:W-:Y:S01]  /*8fe0*/  F2FP.BF16.F32.PACK_AB R13, R13, R44 ;  /* 0x0000002c0d0d723e */ /* 0x000fe200000010ff */
[----:B------:R-:W-:Y:S01]  /*8ff0*/  FFMA.FTZ R35, R15, R62, R35 ;  /* 0x0000003e0f237223 */ /* 0x000fe20000010023 */
[----:B------:R-:W-:Y:S01]  /*9000*/  F2FP.BF16.F32.PACK_AB R33, R33, R43 ;  /* 0x0000002b2121723e */ /* 0x000fe200000010ff */
[----:B------:R-:W-:Y:S02]  /*9010*/  IMAD.U32 R44, R32, 0x10000, RZ ;  /* 0x00010000202c7824 */ /* 0x000fe400078e00ff */
[----:B------:R-:W-:Y:S01]  /*9020*/  FFMA.FTZ R45, R15, R54, -R45 ;  /* 0x000000360f2d7223 */ /* 0x000fe2000001082d */
[----:B------:R-:W-:Y:S01]  /*9030*/  IMAD.U32 R43, R41, 0x10000, RZ ;  /* 0x00010000292b7824 */ /* 0x000fe200078e00ff */
[----:B------:R-:W-:Y:S01]  /*9040*/  F2FP.BF16.F32.PACK_AB R35, R35, R46 ;  /* 0x0000002e2323723e */ /* 0x000fe200000010ff */
[----:B------:R-:W-:Y:S01]  /*9050*/  IMAD.U32 R46, R38, 0x10000, RZ ;  /* 0x00010000262e7824 */ /* 0x000fe200078e00ff */
[----:B------:R-:W-:Y:S01]  /*9060*/  LOP3.LUT R41, R41, 0xffff0000, RZ, 0xc0, !PT ;  /* 0xffff000029297812 */ /* 0x000fe200078ec0ff */
[----:B------:R-:W-:Y:S01]  /*9070*/  FMUL.FTZ R47, R44, R43 ;  /* 0x0000002b2c2f7220 */ /* 0x000fe20000410000 */
[----:B------:R-:W-:-:S02]  /*9080*/  IMAD.U32 R15, R12, 0x10000, RZ ;  /* 0x000100000c0f7824 */ /* 0x000fc400078e00ff */
[-C--:B------:R-:W-:Y:S01]  /*9090*/  FMUL.FTZ R44, R44, R46.reuse ;  /* 0x0000002e2c2c7220 */ /* 0x080fe20000410000 */
[----:B------:R-:W-:Y:S01]  /*90a0*/  LOP3.LUT R38, R38, 0xffff0000, RZ, 0xc0, !PT ;  /* 0xffff000026267812 */ /* 0x000fe200078ec0ff */
[C---:B------:R-:W-:Y:S02]  /*90b0*/  FFMA.FTZ R47, R15.reuse, R46, -R47 ;  /* 0x0000002e0f2f7223 */ /* 0x040fe4000001082f */
[----:B------:R-:W-:Y:S01]  /*90c0*/  FFMA.FTZ R44, R15, R43, R44 ;  /* 0x0000002b0f2c7223 */ /* 0x000fe2000001002c */
[----:B------:R-:W-:Y:S01]  /*90d0*/  LOP3.LUT R15, R32, 0xffff0000, RZ, 0xc0, !PT ;  /* 0xffff0000200f7812 */ /* 0x000fe200078ec0ff */
[----:B------:R-:W-:Y:S01]  /*90e0*/  IMAD.U32 R46, R34, 0x10000, RZ ;  /* 0x00010000222e7824 */ /* 0x000fe200078e00ff */
[----:B------:R-:W-:Y:S02]  /*90f0*/  LOP3.LUT R32, R12, 0xffff0000, RZ, 0xc0, !PT ;  /* 0xffff00000c207812 */ /* 0x000fe400078ec0ff */
[----:B------:R-:W-:Y:S01]  /*9100*/  PRMT R42, R154, 0x5410, R42 ;  /* 0x000054109a2a7816 */ /* 0x000fe2000000002a */
[C---:B------:R-:W-:Y:S01]  /*9110*/  FMUL.FTZ R12, R15.reuse, R41 ;  /* 0x000000290f0c7220 */ /* 0x040fe20000410000 */
[----:B------:R-:W-:Y:S01]  /*9120*/  PRMT R39, R152, 0x5410, R39 ;  /* 0x0000541098277816 */ /* 0x000fe20000000027 */
[-C--:B------:R-:W-:Y:S01]  /*9130*/  FMUL.FTZ R15, R15, R38.reuse ;  /* 0x000000260f0f7220 */ /* 0x080fe20000410000 */
[----:B------:R-:W-:Y:S01]  /*9140*/  F2FP.BF16.F32.PACK_AB R45, R45, R53 ;  /* 0x000000352d2d723e */ /* 0x000fe200000010ff */
[----:B------:R-:W-:Y:S01]  /*9150*/  FFMA.FTZ R12, R32, R38, -R12 ;  /* 0x00000026200c7223 */ /* 0x000fe2000001080c */
[----:B------:R-:W-:-:S02]  /*9160*/  IMAD.U32 R38, R42, 0x10000, RZ ;  /* 0x000100002a267824 */ /* 0x000fc400078e00ff */
[----:B------:R-:W-:Y:S01]  /*9170*/  FFMA.FTZ R15, R32, R41, R15 ;  /* 0x00000029200f7223 */ /* 0x000fe2000001000f */
[C---:B------:R-:W-:Y:S01]  /*9180*/  IMAD.U32 R41, R39.reuse, 0x10000, RZ ;  /* 0x0001000027297824 */ /* 0x040fe200078e00ff */
[----:B------:R-:W-:Y:S01]  /*9190*/  LOP3.LUT R42, R42, 0xffff0000, RZ, 0xc0, !PT ;  /* 0xffff00002a2a7812 */ /* 0x000fe200078ec0ff */
[-C--:B------:R-:W-:Y:S01]  /*91a0*/  FMUL.FTZ R43, R46, R38.reuse ;  /* 0x000000262e2b7220 */ /* 0x080fe20000410000 */
[----:B------:R-:W-:Y:S02]  /*91b0*/  IMAD.U32 R32, R14, 0x10000, RZ ;  /* 0x000100000e207824 */ /* 0x000fe400078e00ff */
[-C--:B------:R-:W-:Y:S01]  /*91c0*/  FMUL.FTZ R46, R46, R41.reuse ;  /* 0x000000292e2e7220 */ /* 0x080fe20000410000 */
[----:B------:R-:W-:Y:S01]  /*91d0*/  LOP3.LUT R39, R39, 0xffff0000, RZ, 0xc0, !PT ;  /* 0xffff000027277812 */ /* 0x000fe200078ec0ff */
[C---:B------:R-:W-:Y:S02]  /*91e0*/  FFMA.FTZ R43, R32.reuse, R41, -R43 ;  /* 0x00000029202b7223 */ /* 0x040fe4000001082b */
[----:B------:R-:W-:Y:S01]  /*91f0*/  FFMA.FTZ R46, R32, R38, R46 ;  /* 0x00000026202e7223 */ /* 0x000fe2000001002e */
[----:B------:R-:W-:-:S02]  /*9200*/  LOP3.LUT R32, R34, 0xffff0000, RZ, 0xc0, !PT ;  /* 0xffff000022207812 */ /* 0x000fc400078ec0ff */
[----:B------:R-:W-:Y:S02]  /*9210*/  LOP3.LUT R14, R14, 0xffff0000, RZ, 0xc0, !PT ;  /* 0xffff00000e0e7812 */ /* 0x000fe400078ec0ff */
[----:B------:R-:W-:Y:S01]  /*9220*/  F2FP.BF16.F32.PACK_AB R15, R15, R44 ;  /* 0x0000002c0f0f723e */ /* 0x000fe200000010ff */
[CC--:B------:R-:W-:Y:S01]  /*9230*/  FMUL.FTZ R34, R32.reuse, R42.reuse ;  /* 0x0000002a20227220 */ /* 0x0c0fe20000410000 */
[----:B------:R-:W-:Y:S01]  /*9240*/  FMUL.FTZ R32, R32, R39 ;  /* 0x0000002720207220 */ /* 0x000fe20000410000 */
[----:B------:R-:W-:Y:S02]  /*9250*/  F2FP.BF16.F32.PACK_AB R12, R12, R47 ;  /* 0x0000002f0c0c723e */ /* 0x000fe400000010ff */
[C---:B------:R-:W-:Y:S01]  /*9260*/  FFMA.FTZ R34, R14.reuse, R39, -R34 ;  /* 0x000000270e227223 */ /* 0x040fe20000010822 */
[----:B------:R-:W-:-:S04]  /*9270*/  FFMA.FTZ R32, R14, R42, R32 ;  /* 0x0000002a0e207223 */ /* 0x000fc80000010020 */
[----:B------:R-:W-:Y:S02]  /*9280*/  F2FP.BF16.F32.PACK_AB R34, R34, R43 ;  /* 0x0000002b2222723e */ /* 0x000fe400000010ff */
[----:B------:R-:W-:Y:S01]  /*9290*/  F2FP.BF16.F32.PACK_AB R46, R32, R46 ;  /* 0x0000002e202e723e */ /* 0x000fe200000010ff */
[----:B------:R-:W-:Y:S02]  /*92a0*/  IMAD.MOV.U32 R32, RZ, RZ, R15 ;  /* 0x000000ffff207224 */ /* 0x000fe400078e000f */
[----:B------:R-:W-:Y:S02]  /*92b0*/  IMAD.MOV.U32 R14, RZ, RZ, R34 ;  /* 0x000000ffff0e7224 */ /* 0x000fe400078e0022 */
[----:B------:R-:W-:Y:S02]  /*92c0*/  IMAD.MOV.U32 R15, RZ, RZ, R45 ;  /* 0x000000ffff0f7224 */ /* 0x000fe400078e002d */
[----:B------:R-:W-:-:S07]  /*92d0*/  IMAD.MOV.U32 R34, RZ, RZ, R46 ;  /* 0x000000ffff227224 */ /* 0x000fce00078e002e */
.L_x_531:
[----:B------:R-:W-:Y:S05]  /*92e0*/  BSYNC B3 ;  /* 0x0000000000037941 */ /* 0x000fea0003800000 */
.L_x_530:
[----:B------:R-:W-:Y:S01]  /*92f0*/  LEA R38, P3, R9, R11, 0x1 ;  /* 0x0000000b09267211 */ /* 0x000fe200078608ff */
[----:B------:R-:W-:-:S03]  /*9300*/  ULDC.64 UR4, c[0x0][0x208] ;  /* 0x0000820000047ab9 */ /* 0x000fc60000000a00 */
[----:B0-----:R-:W-:Y:S02]  /*9310*/  LEA.HI.X R39, R9, R37, R27, 0x1, P3 ;  /* 0x0000002509277211 */ /* 0x001fe400018f0c1b */
[----:B------:R-:W-:-:S03]  /*9320*/  ISETP.GE.AND P3, PT, R40, R128, PT ;  /* 0x000000802800720c */ /* 0x000fc60003f66270 */
[----:B------:R0:W-:Y:S10]  /*9330*/  ST.E.128 desc[UR4][R38.64], R12 ;  /* 0x0000000c26007985 */ /* 0x0001f4000c101d04 */
[----:B0-----:R-:W-:-:S05]  /*9340*/  @!P3 IMAD.WIDE R12, R40, 0x2, R36 ;  /* 0x00000002280cb825 */ /* 0x001fca00078e0224 */
[----:B---3--:R3:W-:Y:S02]  /*9350*/  @!P3 ST.E.128 desc[UR4][R12.64], R32 ;  /* 0x000000200c00b985 */ /* 0x0087e4000c101d04 */
.L_x_529:
[----:B------:R-:W-:Y:S05]  /*9360*/  BSYNC B2 ;  /* 0x0000000000027941 */ /* 0x000fea0003800000 */
.L_x_528:
[----:B------:R-:W-:-:S13]  /*9370*/  ISETP.NE.AND P3, PT, R21, RZ, PT ;  /* 0x000000ff1500720c */ /* 0x000fda0003f65270 */
[----:B------:R-:W-:Y:S05]  /*9380*/  @!P3 BRA `(.L_x_527) ;  /* 0x000000080004b947 */ /* 0x000fea0003800000 */
[----:B------:R-:W5:Y:S01]  /*9390*/  LDL R15, [R1+0x58] ;  /* 0x00005800010f7983 */ /* 0x000f620000100800 */
[----:B---3--:R-:W-:Y:S01]  /*93a0*/  SEL R12, R111, R132, !P1 ;  /* 0x000000846f0c7207 */ /* 0x008fe20004800000 */
        /* <DEDUP_REMOVED lines=18> */
[----:B-----5:R-:W-:-:S04]  /*94d0*/  IMAD R13, R13, 0x1400, R15 ;  /* 0x000014000d0d7824 */ /* 0x020fc800078e020f */
        /* <DEDUP_REMOVED lines=16> */
[--C-:B------:R-:W-:Y:S01]  /*95e0*/  SHF.R.U64 R42, R58, 0x10, R59.reuse ;  /* 0x000000103a2a7819 */ /* 0x100fe2000000123b */
[C---:B------:R-:W-:Y:S01]  /*95f0*/  IMAD.U32 R46, R56.reuse, 0x10000, RZ ;  /* 0x00010000382e7824 */ /* 0x040fe200078e00ff */
[----:B------:R-:W-:Y:S01]  /*9600*/  LOP3.LUT R56, R56, 0xffff0000, RZ, 0xc0, !PT ;  /* 0xffff000038387812 */ /* 0x000fe200078ec0ff */
[----:B------:R-:W-:Y:S01]  /*9610*/  IMAD.U32 R43, R48, 0x10000, RZ ;  /* 0x00010000302b7824 */ /* 0x000fe200078e00ff */
[----:B------:R-:W-:Y:S01]  /*9620*/  LOP3.LUT R33, R33, 0xffff0000, RZ, 0xc0, !PT ;  /* 0xffff000021217812 */ /* 0x000fe200078ec0ff */
[----:B------:R-:W-:Y:S01]  /*9630*/  FMUL.FTZ R44, R47, R46 ;  /* 0x0000002e2f2c7220 */ /* 0x000fe20000410000 */
[----:B------:R-:W-:Y:S02]  /*9640*/  SHF.R.U32.HI R58, RZ, 0x10, R59 ;  /* 0x00000010ff3a7819 */ /* 0x000fe4000001163b */
[----:B------:R-:W-:Y:S01]  /*9650*/  SHF.R.U64 R39, R50, 0x10, R51 ;  /* 0x0000001032277819 */ /* 0x000fe20000001233 */
[-C--:B------:R-:W-:Y:S01]  /*9660*/  FFMA.FTZ R44, R45, R43.reuse, -R44 ;  /* 0x0000002b2d2c7223 */ /* 0x080fe2000001082c */
[----:B------:R-:W-:Y:S01]  /*9670*/  FMUL.FTZ R43, R47, R43 ;  /* 0x0000002b2f2b7220 */ /* 0x000fe20000410000 */
[----:B------:R-:W-:-:S02]  /*9680*/  LOP3.LUT R48, R48, 0xffff0000, RZ, 0xc0, !PT ;  /* 0xffff000030307812 */ /* 0x000fc400078ec0ff */
        /* <DEDUP_REMOVED lines=8> */
[----:B------:R-:W-:Y:S02]  /*9710*/  IMAD.U32 R48, R35, 0x10000, RZ ;  /* 0x0001000023307824 */ /* 0x000fe400078e00ff */
[----:B------:R-:W-:Y:S01]  /*9720*/  FFMA.FTZ R33, R45, R56, R33 ;  /* 0x000000382d217223 */ /* 0x000fe20000010021 */
[C---:B------:R-:W-:Y:S01]  /*9730*/  IMAD.U32 R47, R58.reuse, 0x10000, RZ ;  /* 0x000100003a2f7824 */ /* 0x040fe200078e00ff */
[----:B------:R-:W-:Y:S01]  /*9740*/  LOP3.LUT R58, R58, 0xffff0000, RZ, 0xc0, !PT ;  /* 0xffff00003a3a7812 */ /* 0x000fe200078ec0ff */
        /* <DEDUP_REMOVED lines=8> */
[----:B------:R-:W-:Y:S02]  /*97d0*/  PRMT R41, R151, 0x5410, R41 ;  /* 0x0000541097297816 */ /* 0x000fe40000000029 */
[----:B------:R-:W-:Y:S01]  /*97e0*/  PRMT R38, R148, 0x5432, R38 ;  /* 0x0000543294267816 */ /* 0x000fe20000000026 */
[----:B------:R-:W-:Y:S01]  /*97f0*/  FFMA.FTZ R46, R46, R47, R45 ;  /* 0x0000002f2e2e7223 */ /* 0x000fe2000001002d */
[C---:B------:R-:W-:Y:S01]  /*9800*/  FMUL.FTZ R45, R35.reuse, R58 ;  /* 0x0000003a232d7220 */ /* 0x040fe20000410000 */
[----:B------:R-:W-:Y:S01]  /*9810*/  FMUL.FTZ R35, R35, R50 ;  /* 0x0000003223237220 */ /* 0x000fe20000410000 */
[----:B------:R-:W-:Y:S01]  /*9820*/  F2FP.BF16.F32.PACK_AB R13, R13, R44 ;  /* 0x0000002c0d0d723e */ /* 0x000fe200000010ff */
[----:B------:R-:W-:Y:S01]  /*9830*/  IMAD.U32 R44, R32, 0x10000, RZ ;  /* 0x00010000202c7824 */ /* 0x000fe200078e00ff */
[----:B------:R-:W-:Y:S01]  /*9840*/  F2FP.BF16.F32.PACK_AB R33, R33, R43 ;  /* 0x0000002b2121723e */ /* 0x000fe200000010ff */
[----:B------:R-:W-:Y:S01]  /*9850*/  FFMA.FTZ R35, R15, R58, R35 ;  /* 0x0000003a0f237223 */ /* 0x000fe20000010023 */
[----:B------:R-:W-:-:S02]  /*9860*/  IMAD.U32 R43, R41, 0x10000, RZ ;  /* 0x00010000292b7824 */ /* 0x000fc400078e00ff */
[----:B------:R-:W-:Y:S01]  /*9870*/  FFMA.FTZ R45, R15, R50, -R45 ;  /* 0x000000320f2d7223 */ /* 0x000fe2000001082d */
[----:B------:R-:W-:Y:S01]  /*9880*/  IMAD.U32 R15, R12, 0x10000, RZ ;  /* 0x000100000c0f7824 */ /* 0x000fe200078e00ff */
[----:B------:R-:W-:Y:S01]  /*9890*/  LOP3.LUT R41, R41, 0xffff0000, RZ, 0xc0, !PT ;  /* 0xffff000029297812 */ /* 0x000fe200078ec0ff */
[----:B------:R-:W-:Y:S01]  /*98a0*/  FMUL.FTZ R47, R44, R43 ;  /* 0x0000002b2c2f7220 */ /* 0x000fe20000410000 */
[----:B------:R-:W-:Y:S01]  /*98b0*/  F2FP.BF16.F32.PACK_AB R35, R35, R46 ;  /* 0x0000002e2323723e */ /* 0x000fe200000010ff */
[C---:B------:R-:W-:Y:S01]  /*98c0*/  IMAD.U32 R46, R38.reuse, 0x10000, RZ ;  /* 0x00010000262e7824 */ /* 0x040fe200078e00ff */
[----:B------:R-:W-:Y:S02]  /*98d0*/  LOP3.LUT R38, R38, 0xffff0000, RZ, 0xc0, !PT ;  /* 0xffff000026267812 */ /* 0x000fe400078ec0ff */
[----:B------:R-:W-:Y:S01]  /*98e0*/  PRMT R42, R150, 0x5410, R42 ;  /* 0x00005410962a7816 */ /* 0x000fe2000000002a */
[-C--:B------:R-:W-:Y:S01]  /*98f0*/  FMUL.FTZ R44, R44, R46.reuse ;  /* 0x0000002e2c2c7220 */ /* 0x080fe20000410000 */
[----:B------:R-:W-:Y:S01]  /*9900*/  FFMA.FTZ R47, R15, R46, -R47 ;  /* 0x0000002e0f2f7223 */ /* 0x000fe2000001082f */
[----:B------:R-:W-:Y:S01]  /*9910*/  PRMT R39, R149, 0x5432, R39 ;  /* 0x0000543295277816 */ /* 0x000fe20000000027 */
[----:B------:R-:W-:-:S02]  /*9920*/  IMAD.U32 R46, R34, 0x10000, RZ ;  /* 0x00010000222e7824 */ /* 0x000fc400078e00ff */
[----:B------:R-:W-:Y:S01]  /*9930*/  FFMA.FTZ R44, R15, R43, R44 ;  /* 0x0000002b0f2c7223 */ /* 0x000fe2000001002c */
[----:B------:R-:W-:Y:S02]  /*9940*/  LOP3.LUT R15, R32, 0xffff0000, RZ, 0xc0, !PT ;  /* 0xffff0000200f7812 */ /* 0x000fe400078ec0ff */
[----:B------:R-:W-:Y:S02]  /*9950*/  LOP3.LUT R32, R12, 0xffff0000, RZ, 0xc0, !PT ;  /* 0xffff00000c207812 */ /* 0x000fe400078ec0ff */
[----:B------:R-:W-:Y:S01]  /*9960*/  F2FP.BF16.F32.PACK_AB R45, R45, R49 ;  /* 0x000000312d2d723e */ /* 0x000fe200000010ff */
        /* <DEDUP_REMOVED lines=15> */
[----:B------:R-:W-:Y:S02]  /*9a60*/  F2FP.BF16.F32.PACK_AB R15, R15, R44 ;  /* 0x0000002c0f0f723e */ /* 0x000fe400000010ff */
[----:B------:R-:W-:Y:S01]  /*9a70*/  F2FP.BF16.F32.PACK_AB R12, R12, R47 ;  /* 0x0000002f0c0c723e */ /* 0x000fe200000010ff */
[C---:B------:R-:W-:Y:S01]  /*9a80*/  FMUL.FTZ R34, R32.reuse, R42 ;  /* 0x0000002a20227220 */ /* 0x040fe20000410000 */
[----:B------:R-:W-:-:S03]  /*9a90*/  FMUL.FTZ R32, R32, R39 ;  /* 0x0000002720207220 */ /* 0x000fc60000410000 */
[C---:B------:R-:W-:Y:S01]  /*9aa0*/  FFMA.FTZ R34, R14.reuse, R39, -R34 ;  /* 0x000000270e227223 */ /* 0x040fe20000010822 */
[----:B------:R-:W-:-:S04]  /*9ab0*/  FFMA.FTZ R32, R14, R42, R32 ;  /* 0x0000002a0e207223 */ /* 0x000fc80000010020 */
[----:B------:R-:W-:Y:S02]  /*9ac0*/  F2FP.BF16.F32.PACK_AB R34, R34, R43 ;  /* 0x0000002b2222723e */ /* 0x000fe400000010ff */
[----:B------:R-:W-:Y:S01]  /*9ad0*/  F2FP.BF16.F32.PACK_AB R46, R32, R46 ;  /* 0x0000002e202e723e */ /* 0x000fe200000010ff */
[----:B------:R-:W-:Y:S01]  /*9ae0*/  IMAD.MOV.U32 R32, RZ, RZ, R15 ;  /* 0x000000ffff207224 */ /* 0x000fe200078e000f */
[----:B------:R-:W-:Y:S01]  /*9af0*/  MOV R15, R45 ;  /* 0x0000002d000f7202 */ /* 0x000fe20000000f00 */
[----:B------:R-:W-:Y:S02]  /*9b00*/  IMAD.MOV.U32 R14, RZ, RZ, R34 ;  /* 0x000000ffff0e7224 */ /* 0x000fe400078e0022 */
[----:B------:R-:W-:-:S07]  /*9b10*/  IMAD.MOV.U32 R34, RZ, RZ, R46 ;  /* 0x000000ffff227224 */ /* 0x000fce00078e002e */
.L_x_533:
[----:B------:R-:W-:Y:S05]  /*9b20*/  BSYNC B2 ;  /* 0x0000000000027941 */ /* 0x000fea0003800000 */
.L_x_532:
[----:B------:R-:W-:Y:S01]  /*9b30*/  LEA R38, P3, R20, R11, 0x1 ;  /* 0x0000000b14267211 */ /* 0x000fe200078608ff */
[----:B------:R-:W-:-:S03]  /*9b40*/  ULDC.64 UR4, c[0x0][0x208] ;  /* 0x0000820000047ab9 */ /* 0x000fc60000000a00 */
[----:B0-----:R-:W-:Y:S02]  /*9b50*/  LEA.HI.X R39, R20, R37, R28, 0x1, P3 ;  /* 0x0000002514277211 */ /* 0x001fe400018f0c1c */
[----:B------:R-:W-:-:S03]  /*9b60*/  ISETP.GE.AND P3, PT, R40, R128, PT ;  /* 0x000000802800720c */ /* 0x000fc60003f66270 */
[----:B------:R0:W-:Y:S10]  /*9b70*/  ST.E.128 desc[UR4][R38.64], R12 ;  /* 0x0000000c26007985 */ /* 0x0001f4000c101d04 */
[----:B------:R-:W-:-:S05]  /*9b80*/  @!P3 IMAD.WIDE R36, R40, 0x2, R36 ;  /* 0x000000022824b825 */ /* 0x000fca00078e0224 */
[----:B---3--:R0:W-:Y:S02]  /*9b90*/  @!P3 ST.E.128 desc[UR4][R36.64], R32 ;  /* 0x000000202400b985 */ /* 0x0081e4000c101d04 */
.L_x_527:
[----:B------:R-:W-:Y:S05]  /*9ba0*/  BSYNC B1 ;  /* 0x0000000000017941 */ /* 0x000fea0003800000 */
.L_x_526:
[----:B------:R-:W-:-:S03]  /*9bb0*/  UMOV UR4, 0xffffffff ;  /* 0xffffffff00047882 */ /* 0x000fc60000000000 */
[----:B------:R-:W-:Y:S05]  /*9bc0*/  BRA.DIV UR4, `(.L_x_534) ;  /* 0x0000021604347947 */ /* 0x000fea000b800000 */
[----:B-1--4-:R-:W1:Y:S04]  /*9bd0*/  SHFL.IDX PT, R116, R116, 0x2, 0x181f ;  /* 0x00581f0074747f89 */ /* 0x012e6800000e0000 */
[----:B------:R-:W4:Y:S02]  /*9be0*/  SHFL.IDX PT, R117, R117, 0x2, 0x181f ;  /* 0x00581f0075757f89 */ /* 0x000f2400000e0000 */
.L_x_835:
[----:B------:R-:W-:Y:S05]  /*9bf0*/  @P5 BRA `(.L_x_492) ;  /* 0x0000001800205947 */ /* 0x000fea0003800000 */
[----:B------:R-:W-:Y:S01]  /*9c00*/  ISETP.NE.AND P3, PT, R3, RZ, PT ;  /* 0x000000ff0300720c */ /* 0x000fe20003f65270 */
[----:B------:R-:W-:Y:S01]  /*9c10*/  BSSY B1, `(.L_x_535) ;  /* 0x0000086000017945 */ /* 0x000fe20003800000 */
[----:B0---4-:R-:W-:Y:S02]  /*9c20*/  IMAD.MOV.U32 R36, RZ, RZ, R117 ;  /* 0x000000ffff247224 */ /* 0x011fe400078e0075 */
[----:B-1----:R-:W-:-:S09]  /*9c30*/  IMAD.MOV.U32 R37, RZ, RZ, R116 ;  /* 0x000000ffff257224 */ /* 0x002fd200078e0074 */
[----:B------:R-:W-:Y:S05]  /*9c40*/  @!P3 BRA `(.L_x_536) ;  /* 0x000000080008b947 */ /* 0x000fea0003800000 */
[----:B------:R-:W4:Y:S01]  /*9c50*/  LDL R14, [R1+0x54] ;  /* 0x00005400010e7983 */ /* 0x000f220000100800 */
        /* <DEDUP_REMOVED lines=17> */
[----:B------:R-:W-:Y:S02]  /*9d70*/  LOP3.LUT R11, R15, 0x38, R40, 0xf8, !PT ;  /* 0x000000380f0b7812 */ /* 0x000fe400078ef828 */
[----:B------:R-:W-:Y:S02]  /*9d80*/  ISETP.GE.AND P3, PT, R40, R128, PT ;  /* 0x000000802800720c */ /* 0x000fe40003f66270 */
[----:B------:R-:W-:Y:S01]  /*9d90*/  LOP3.LUT R11, R11, R13, RZ, 0x3c, !PT ;  /* 0x0000000d0b0b7212 */ /* 0x000fe200078e3cff */
[----:B----4-:R-:W-:-:S04]  /*9da0*/  IMAD R12, R12, 0x1400, R14 ;  /* 0x000014000c0c7824 */ /* 0x010fc800078e020e */
[----:B------:R-:W-:Y:S02]  /*9db0*/  IMAD.IADD R11, R12, 0x1, R11 ;  /* 0x000000010c0b7824 */ /* 0x000fe400078e020b */
[C---:B------:R-:W-:Y:S02]  /*9dc0*/  IMAD R12, R213.reuse, 0x5000, R122 ;  /* 0x00005000d50c7824 */ /* 0x040fe400078e027a */
[----:B------:R-:W-:Y:S02]  /*9dd0*/  IMAD R32, R213, 0x5000, R11 ;  /* 0x00005000d5207824 */ /* 0x000fe400078e020b */
[--C-:B------:R-:W-:Y:S02]  /*9de0*/  IMAD R12, R12, 0x2, R23.reuse ;  /* 0x000000020c0c7824 */ /* 0x100fe400078e0217 */
[----:B------:R-:W-:-:S04]  /*9df0*/  IMAD R32, R32, 0x2, R23 ;  /* 0x0000000220207824 */ /* 0x000fc800078e0217 */
[----:B------:R-:W0:Y:S04]  /*9e00*/  LDS.128 R12, [R12+0x24400] ;  /* 0x024400000c0c7984 */ /* 0x000e280000000c00 */
[----:B------:R-:W1:Y:S01]  /*9e10*/  LDS.128 R32, [R32+0x24400] ;  /* 0x0244000020207984 */ /* 0x000e620000000c00 */
[----:B------:R-:W-:Y:S05]  /*9e20*/  @P4 BRA `(.L_x_538) ;  /* 0x0000000400744947 */ /* 0x000fea0003800000 */
[----:B------:R-:W-:Y:S01]  /*9e30*/  SHF.R.U32.HI R41, RZ, 0x10, R77 ;  /* 0x00000010ff297819 */ /* 0x000fe2000001164d */
[----:B-1----:R-:W-:Y:S01]  /*9e40*/  IMAD.U32 R43, R33, 0x10000, RZ ;  /* 0x00010000212b7824 */ /* 0x002fe200078e00ff */
[----:B------:R-:W-:Y:S01]  /*9e50*/  SHF.R.U32.HI R42, RZ, 0x10, R69 ;  /* 0x00000010ff2a7819 */ /* 0x000fe20000011645 */
[----:B0-----:R-:W-:Y:S01]  /*9e60*/  IMAD.U32 R38, R13, 0x10000, RZ ;  /* 0x000100000d267824 */ /* 0x001fe200078e00ff */
[----:B------:R-:W-:Y:S01]  /*9e70*/  PRMT R41, R147, 0x5432, R41 ;  /* 0x0000543293297816 */ /* 0x000fe20000000029 */
[----:B------:R-:W-:Y:S01]  /*9e80*/  IMAD.U32 R46, R35, 0x10000, RZ ;  /* 0x00010000232e7824 */ /* 0x000fe200078e00ff */
[----:B------:R-:W-:Y:S01]  /*9e90*/  PRMT R42, R145, 0x5432, R42 ;  /* 0x00005432912a7816 */ /* 0x000fe2000000002a */
[----:B------:R-:W-:Y:S01]  /*9ea0*/  IMAD.U32 R48, R34, 0x10000, RZ ;  /* 0x0001000022307824 */ /* 0x000fe200078e00ff */
[----:B------:R-:W-:Y:S01]  /*9eb0*/  LOP3.LUT R33, R33, 0xffff0000, RZ, 0xc0, !PT ;  /* 0xffff000021217812 */ /* 0x000fe200078ec0ff */
[C---:B------:R-:W-:Y:S01]  /*9ec0*/  IMAD.U32 R11, R41.reuse, 0x10000, RZ ;  /* 0x00010000290b7824 */ /* 0x040fe200078e00ff */
[----:B------:R-:W-:Y:S01]  /*9ed0*/  LOP3.LUT R41, R41, 0xffff0000, RZ, 0xc0, !PT ;  /* 0xffff000029297812 */ /* 0x000fe200078ec0ff */
[C---:B------:R-:W-:Y:S01]  /*9ee0*/  IMAD.U32 R39, R42.reuse, 0x10000, RZ ;  /* 0x000100002a277824 */ /* 0x040fe200078e00ff */
[----:B------:R-:W-:Y:S01]  /*9ef0*/  LOP3.LUT R42, R42, 0xffff0000, RZ, 0xc0, !PT ;  /* 0xffff00002a2a7812 */ /* 0x000fe200078ec0ff */
[C---:B------:R-:W-:Y:S01]  /*9f00*/  FMUL.FTZ R44, R43.reuse, R11 ;  /* 0x0000000b2b2c7220 */ /* 0x040fe20000410000 */
[----:B------:R-:W-:Y:S01]  /*9f10*/  SHF.R.U64 R76, R76, 0x10, R77 ;  /* 0x000000104c4c7819 */ /* 0x000fe2000000124d */
[-C--:B------:R-:W-:Y:S01]  /*9f20*/  FMUL.FTZ R43, R43, R39.reuse ;  /* 0x000000272b2b7220 */ /* 0x080fe20000410000 */
[----:B------:R-:W-:Y:S01]  /*9f30*/  SHF.R.U64 R68, R68, 0x10, R69 ;  /* 0x0000001044447819 */ /* 0x000fe20000001245 */
[C---:B------:R-:W-:Y:S01]  /*9f40*/  FFMA.FTZ R39, R38.reuse, R39, -R44 ;  /* 0x0000002726277223 */ /* 0x040fe2000001082c */
[----:B------:R-:W-:Y:S01]  /*9f50*/  PRMT R76, R147, 0x5410, R76 ;  /* 0x00005410934c7816 */ /* 0x000fe2000000004c */
[----:B------:R-:W-:Y:S01]  /*9f60*/  FFMA.FTZ R38, R38, R11, R43 ;  /* 0x0000000b26267223 */ /* 0x000fe2000001002b */
[----:B------:R-:W-:Y:S01]  /*9f70*/  LOP3.LUT R11, R13, 0xffff0000, RZ, 0xc0, !PT ;  /* 0xffff00000d0b7812 */ /* 0x000fe200078ec0ff */
[C---:B------:R-:W-:Y:S01]  /*9f80*/  FMUL.FTZ R13, R33.reuse, R41 ;  /* 0x00000029210d7220 */ /* 0x040fe20000410000 */
[----:B------:R-:W-:Y:S01]  /*9f90*/  FMUL.FTZ R33, R33, R42 ;  /* 0x0000002a21217220 */ /* 0x000fe20000410000 */
[----:B------:R-:W-:-:S02]  /*9fa0*/  PRMT R68, R145, 0x5410, R68 ;  /* 0x0000541091447816 */ /* 0x000fc40000000044 */
[C---:B------:R-:W-:Y:S01]  /*9fb0*/  FFMA.FTZ R13, R11.reuse, R42, -R13 ;  /* 0x0000002a0b0d7223 */ /* 0x040fe2000001080d */
[----:B------:R-:W-:Y:S01]  /*9fc0*/  FFMA.FTZ R11, R11, R41, R33 ;  /* 0x000000290b0b7223 */ /* 0x000fe20000010021 */
[----:B------:R-:W-:Y:S01]  /*9fd0*/  SHF.R.U32.HI R41, RZ, 0x10, R79 ;  /* 0x00000010ff297819 */ /* 0x000fe2000001164f */
[C---:B------:R-:W-:Y:S01]  /*9fe0*/  IMAD.U32 R42, R15.reuse, 0x10000, RZ ;  /* 0x000100000f2a7824 */ /* 0x040fe200078e00ff */
[----:B------:R-:W-:Y:S02]  /*9ff0*/  SHF.R.U32.HI R33, RZ, 0x10, R71 ;  /* 0x00000010ff217819 */ /* 0x000fe40000011647 */
[----:B------:R-:W-:Y:S02]  /*a000*/  PRMT R41, R146, 0x5432, R41 ;  /* 0x0000543292297816 */ /* 0x000fe40000000029 */
[----:B------:R-:W-:Y:S02]  /*a010*/  PRMT R33, R144, 0x5432, R33 ;  /* 0x0000543290217816 */ /* 0x000fe40000000021 */
[----:B------:R-:W-:Y:S01]  /*a020*/  LOP3.LUT R15, R15, 0xffff0000, RZ, 0xc0, !PT ;  /* 0xffff00000f0f7812 */ /* 0x000fe200078ec0ff */
[C---:B------:R-:W-:Y:S01]  /*a030*/  IMAD.U32 R43, R41.reuse, 0x10000, RZ ;  /* 0x00010000292b7824 */ /* 0x040fe200078e00ff */
[----:B------:R-:W-:Y:S01]  /*a040*/  LOP3.LUT R41, R41, 0xffff0000, RZ, 0xc0, !PT ;  /* 0xffff000029297812 */ /* 0x000fe200078ec0ff */
[C---:B------:R-:W-:Y:S01]  /*a050*/  IMAD.U32 R44, R33.reuse, 0x10000, RZ ;  /* 0x00010000212c7824 */ /* 0x040fe200078e00ff */
[----:B------:R-:W-:Y:S01]  /*a060*/  LOP3.LUT R33, R33, 0xffff0000, RZ, 0xc0, !PT ;  /* 0xffff000021217812 */ /* 0x000fe200078ec0ff */
[----:B------:R-:W-:Y:S01]  /*a070*/  FMUL.FTZ R45, R46, R43 ;  /* 0x0000002b2e2d7220 */ /* 0x000fe20000410000 */
[----:B------:R-:W-:Y:S01]  /*a080*/  SHF.R.U64 R78, R78, 0x10, R79 ;  /* 0x000000104e4e7819 */ /* 0x000fe2000000124f */
[-C--:B------:R-:W-:Y:S01]  /*a090*/  FMUL.FTZ R46, R46, R44.reuse ;  /* 0x0000002c2e2e7220 */ /* 0x080fe20000410000 */
[----:B------:R-:W-:Y:S01]  /*a0a0*/  SHF.R.U64 R70, R70, 0x10, R71 ;  /* 0x0000001046467819 */ /* 0x000fe20000001247 */
[----:B------:R-:W-:Y:S01]  /*a0b0*/  FFMA.FTZ R45, R42, R44, -R45 ;  /* 0x0000002c2a2d7223 */ /* 0x000fe2000001082d */
[----:B------:R-:W-:-:S02]  /*a0c0*/  IMAD.U32 R44, R32, 0x10000, RZ ;  /* 0x00010000202c7824 */ /* 0x000fc400078e00ff */
[----:B------:R-:W-:Y:S01]  /*a0d0*/  FFMA.FTZ R46, R42, R43, R46 ;  /* 0x0000002b2a2e7223 */ /* 0x000fe2000001002e */
[----:B------:R-:W-:Y:S02]  /*a0e0*/  LOP3.LUT R42, R35, 0xffff0000, RZ, 0xc0, !PT ;  /* 0xffff0000232a7812 */ /* 0x000fe400078ec0ff */
[----:B------:R-:W-:Y:S02]  /*a0f0*/  LOP3.LUT R32, R32, 0xffff0000, RZ, 0xc0, !PT ;  /* 0xffff000020207812 */ /* 0x000fe400078ec0ff */
[----:B------:R-:W-:Y:S01]  /*a100*/  PRMT R78, R146, 0x5410, R78 ;  /* 0x00005410924e7816 */ /* 0x000fe2000000004e */
[C---:B------:R-:W-:Y:S01]  /*a110*/  FMUL.FTZ R35, R42.reuse, R41 ;  /* 0x000000292a237220 */ /* 0x040fe20000410000 */
[-C--:B------:R-:W-:Y:S01]  /*a120*/  FMUL.FTZ R42, R42, R33.reuse ;  /* 0x000000212a2a7220 */ /* 0x080fe20000410000 */
[----:B------:R-:W-:Y:S02]  /*a130*/  PRMT R70, R144, 0x5410, R70 ;  /* 0x0000541090467816 */ /* 0x000fe40000000046 */
[C---:B------:R-:W-:Y:S01]  /*a140*/  FFMA.FTZ R35, R15.reuse, R33, -R35 ;  /* 0x000000210f237223 */ /* 0x040fe20000010823 */
[----:B------:R-:W-:Y:S01]  /*a150*/  FFMA.FTZ R42, R15, R41, R42 ;  /* 0x000000290f2a7223 */ /* 0x000fe2000001002a */
[C---:B------:R-:W-:Y:S01]  /*a160*/  IMAD.U32 R33, R76.reuse, 0x10000, RZ ;  /* 0x000100004c217824 */ /* 0x040fe200078e00ff */
[----:B------:R-:W-:Y:S01]  /*a170*/  LOP3.LUT R76, R76, 0xffff0000, RZ, 0xc0, !PT ;  /* 0xffff00004c4c7812 */ /* 0x000fe200078ec0ff */
[C---:B------:R-:W-:Y:S01]  /*a180*/  IMAD.U32 R41, R68.reuse, 0x10000, RZ ;  /* 0x0001000044297824 */ /* 0x040fe200078e00ff */
[----:B------:R-:W-:Y:S01]  /*a190*/  LOP3.LUT R68, R68, 0xffff0000, RZ, 0xc0, !PT ;  /* 0xffff000044447812 */ /* 0x000fe200078ec0ff */
[----:B------:R-:W-:Y:S01]  /*a1a0*/  FMUL.FTZ R43, R44, R33 ;  /* 0x000000212c2b7220 */ /* 0x000fe20000410000 */
[----:B------:R-:W-:-:S02]  /*a1b0*/  IMAD.U32 R15, R12, 0x10000, RZ ;  /* 0x000100000c0f7824 */ /* 0x000fc400078e00ff */
[-C--:B------:R-:W-:Y:S01]  /*a1c0*/  FMUL.FTZ R44, R44, R41.reuse ;  /* 0x000000292c2c7220 */ /* 0x080fe20000410000 */
[----:B------:R-:W-:Y:S01]  /*a1d0*/  LOP3.LUT R12, R12, 0xffff0000, RZ, 0xc0, !PT ;  /* 0xffff00000c0c7812 */ /* 0x000fe200078ec0ff */
[C---:B------:R-:W-:Y:S02]  /*a1e0*/  FFMA.FTZ R43, R15.reuse, R41, -R43 ;  /* 0x000000290f2b7223 */ /* 0x040fe4000001082b */
[----:B------:R-:W-:Y:S01]  /*a1f0*/  FFMA.FTZ R44, R15, R33, R44 ;  /* 0x000000210f2c7223 */ /* 0x000fe2000001002c */
[C---:B------:R-:W-:Y:S01]  /*a200*/  FMUL.FTZ R15, R32.reuse, R76 ;  /* 0x0000004c200f7220 */ /* 0x040fe20000410000 */
[-C--:B------:R-:W-:Y:S01]  /*a210*/  FMUL.FTZ R32, R32, R68.reuse ;  /* 0x0000004420207220 */ /* 0x080fe20000410000 */
[----:B------:R-:W-:Y:S01]  /*a220*/  IMAD.U32 R33, R78, 0x10000, RZ ;  /* 0x000100004e217824 */ /* 0x000fe200078e00ff */
[----:B------:R-:W-:Y:S01]  /*a230*/  LOP3.LUT R34, R34, 0xffff0000, RZ, 0xc0, !PT ;  /* 0xffff000022227812 */ /* 0x000fe200078ec0ff */
[----:B------:R-:W-:Y:S02]  /*a240*/  IMAD.U32 R41, R70, 0x10000, RZ ;  /* 0x0001000046297824 */ /* 0x000fe400078e00ff */
[C---:B------:R-:W-:Y:S01]  /*a250*/  FFMA.FTZ R15, R12.reuse, R68, -R15 ;  /* 0x000000440c0f7223 */ /* 0x040fe2000001080f */
[----:B------:R-:W-:Y:S01]  /*a260*/  FFMA.FTZ R32, R12, R76, R32 ;  /* 0x0000004c0c207223 */ /* 0x000fe20000010020 */
[----:B------:R-:W-:Y:S01]  /*a270*/  FMUL.FTZ R47, R48, R33 ;  /* 0x00000021302f7220 */ /* 0x000fe20000410000 */
[----:B------:R-:W-:-:S02]  /*a280*/  IMAD.U32 R12, R14, 0x10000, RZ ;  /* 0x000100000e0c7824 */ /* 0x000fc400078e00ff */
[-C--:B------:R-:W-:Y:S01]  /*a290*/  FMUL.FTZ R48, R48, R41.reuse ;  /* 0x0000002930307220 */ /* 0x080fe20000410000 */
[----:B------:R-:W-:Y:S01]  /*a2a0*/  LOP3.LUT R78, R78, 0xffff0000, RZ, 0xc0, !PT ;  /* 0xffff00004e4e7812 */ /* 0x000fe200078ec0ff */
[C---:B------:R-:W-:Y:S02]  /*a2b0*/  FFMA.FTZ R47, R12.reuse, R41, -R47 ;  /* 0x000000290c2f7223 */ /* 0x040fe4000001082f */
[----:B------:R-:W-:Y:S01]  /*a2c0*/  FFMA.FTZ R48, R12, R33, R48 ;  /* 0x000000210c307223 */ /* 0x000fe20000010030 */
[----:B------:R-:W-:Y:S01]  /*a2d0*/  LOP3.LUT R70, R70, 0xffff0000, RZ, 0xc0, !PT ;  /* 0xffff000046467812 */ /* 0x000fe200078ec0ff */
[----:B------:R-:W-:Y:S01]  /*a2e0*/  FMUL.FTZ R12, R34, R78 ;  /* 0x0000004e220c7220 */ /* 0x000fe20000410000 */
[----:B------:R-:W-:Y:S02]  /*a2f0*/  LOP3.LUT R14, R14, 0xffff0000, RZ, 0xc0, !PT ;  /* 0xffff00000e0e7812 */ /* 0x000fe400078ec0ff */
[----:B------:R-:W-:Y:S01]  /*a300*/  F2FP.BF16.F32.PACK_AB R15, R15, R43 ;  /* 0x0000002b0f0f723e */ /* 0x000fe200000010ff */
[-C--:B------:R-:W-:Y:S01]  /*a310*/  FMUL.FTZ R34, R34, R70.reuse ;  /* 0x0000004622227220 */ /* 0x080fe20000410000 */
[----:B------:R-:W-:Y:S01]  /*a320*/  F2FP.BF16.F32.PACK_AB R35, R35, R45 ;  /* 0x0000002d2323723e */ /* 0x000fe200000010ff */
[C---:B------:R-:W-:Y:S01]  /*a330*/  FFMA.FTZ R12, R14.reuse, R70, -R12 ;  /* 0x000000460e0c7223 */ /* 0x040fe2000001080c */
[----:B------:R-:W-:Y:S01]  /*a340*/  F2FP.BF16.F32.PACK_AB R11, R11, R38 ;  /* 0x000000260b0b723e */ /* 0x000fe200000010ff */
[----:B------:R-:W-:Y:S01]  /*a350*/  FFMA.FTZ R34, R14, R78, R34 ;  /* 0x0000004e0e227223 */ /* 0x000fe20000010022 */
[----:B------:R-:W-:-:S02]  /*a360*/  F2FP.BF16.F32.PACK_AB R42, R42, R46 ;  /* 0x0000002e2a2a723e */ /* 0x000fc400000010ff */
[----:B------:R-:W-:Y:S01]  /*a370*/  F2FP.BF16.F32.PACK_AB R47, R12, R47 ;  /* 0x0000002f0c2f723e */ /* 0x000fe200000010ff */
[----:B------:R-:W-:Y:S01]  /*a380*/  IMAD.MOV.U32 R12, RZ, RZ, R15 ;  /* 0x000000ffff0c7224 */ /* 0x000fe200078e000f */
[----:B------:R-:W-:Y:S01]  /*a390*/  F2FP.BF16.F32.PACK_AB R13, R13, R39 ;  /* 0x000000270d0d723e */ /* 0x000fe200000010ff */
[----:B------:R-:W-:Y:S01]  /*a3a0*/  IMAD.MOV.U32 R15, RZ, RZ, R35 ;  /* 0x000000ffff0f7224 */ /* 0x000fe200078e0023 */
[----:B------:R-:W-:Y:S01]  /*a3b0*/  F2FP.BF16.F32.PACK_AB R32, R32, R44 ;  /* 0x0000002c2020723e */ /* 0x000fe200000010ff */
[----:B------:R-:W-:Y:S01]  /*a3c0*/  IMAD.MOV.U32 R33, RZ, RZ, R11 ;  /* 0x000000ffff217224 */ /* 0x000fe200078e000b */
[----:B------:R-:W-:Y:S01]  /*a3d0*/  F2FP.BF16.F32.PACK_AB R34, R34, R48 ;  /* 0x000000302222723e */ /* 0x000fe200000010ff */
[----:B------:R-:W-:Y:S02]  /*a3e0*/  IMAD.MOV.U32 R14, RZ, RZ, R47 ;  /* 0x000000ffff0e7224 */ /* 0x000fe400078e002f */
[----:B------:R-:W-:-:S07]  /*a3f0*/  IMAD.MOV.U32 R35, RZ, RZ, R42 ;  /* 0x000000ffff237224 */ /* 0x000fce00078e002a */
.L_x_538:
[----:B------:R-:W-:Y:S05]  /*a400*/  BSYNC B2 ;  /* 0x0000000000027941 */ /* 0x000fea0003800000 */
.L_x_537:
[C---:B------:R-:W-:Y:S01]  /*a410*/  LEA R38, P4, R9.reuse, R117, 0x1 ;  /* 0x0000007509267211 */ /* 0x040fe200078808ff */
[----:B------:R-:W-:Y:S01]  /*a420*/  @!P3 IMAD.WIDE R40, R40, 0x2, R36 ;  /* 0x000000022828b825 */ /* 0x000fe200078e0224 */
[----:B------:R-:W-:Y:S02]  /*a430*/  ULDC.64 UR4, c[0x0][0x208] ;  /* 0x0000820000047ab9 */ /* 0x000fe40000000a00 */
[----:B------:R-:W-:-:S05]  /*a440*/  LEA.HI.X R39, R9, R116, R27, 0x1, P4 ;  /* 0x0000007409277211 */ /* 0x000fca00020f0c1b */
[----:B0-----:R0:W-:Y:S04]  /*a450*/  ST.E.128 desc[UR4][R38.64], R12 ;  /* 0x0000000c26007985 */ /* 0x0011e8000c101d04 */
[----:B-1----:R0:W-:Y:S02]  /*a460*/  @!P3 ST.E.128 desc[UR4][R40.64], R32 ;  /* 0x000000202800b985 */ /* 0x0021e4000c101d04 */
.L_x_536:
[----:B------:R-:W-:Y:S05]  /*a470*/  BSYNC B1 ;  /* 0x0000000000017941 */ /* 0x000fea0003800000 */
.L_x_535:
[----:B------:R-:W-:-:S13]  /*a480*/  ISETP.NE.AND P3, PT, R21, RZ, PT ;  /* 0x000000ff1500720c */ /* 0x000fda0003f65270 */
[----:B------:R-:W-:Y:S05]  /*a490*/  @!P3 BRA `(.L_x_492) ;  /* 0x0000000c00f8b947 */ /* 0x000fea0003800000 */
[----:B0-----:R-:W4:Y:S01]  /*a4a0*/  LDL R15, [R1+0x54] ;  /* 0x00005400010f7983 */ /* 0x001f220000100800 */
[----:B------:R-:W-:Y:S01]  /*a4b0*/  SEL R132, R111, R132, !P1 ;  /* 0x000000846f847207 */ /* 0x000fe20004800000 */
[----:B------:R-:W-:Y:S01]  /*a4c0*/  VIADD R14, R224, 0x40 ;  /* 0x00000040e00e7836 */ /* 0x000fe20000000000 */
[----:B------:R-:W-:Y:S01]  /*a4d0*/  ISETP.GE.AND P4, PT, R214, R110, PT ;  /* 0x0000006ed600720c */ /* 0x000fe20003f86270 */
[----:B---3--:R-:W-:Y:S01]  /*a4e0*/  VIADD R32, R224, 0x40 ;  /* 0x00000040e0207836 */ /* 0x008fe20000000000 */
[----:B------:R-:W-:Y:S01]  /*a4f0*/  SHF.R.S32.HI R11, RZ, 0x1f, R132 ;  /* 0x0000001fff0b7819 */ /* 0x000fe20000011484 */
[----:B------:R-:W-:Y:S01]  /*a500*/  IMAD.SHL.U32 R14, R14, 0x40, RZ ;  /* 0x000000400e0e7824 */ /* 0x000fe200078e00ff */
[----:B------:R-:W-:Y:S01]  /*a510*/  LEA R38, P3, R20, R117, 0x1 ;  /* 0x0000007514267211 */ /* 0x000fe200078608ff */
[----:B------:R-:W-:Y:S01]  /*a520*/  IMAD.SHL.U32 R32, R32, 0x40, RZ ;  /* 0x0000004020207824 */ /* 0x000fe200078e00ff */
[----:B------:R-:W-:Y:S01]  /*a530*/  LEA.HI R11, R11, R132, RZ, 0x4 ;  /* 0x000000840b0b7211 */ /* 0x000fe200078f20ff */
[----:B------:R-:W-:Y:S01]  /*a540*/  BSSY B1, `(.L_x_539) ;  /* 0x0000073000017945 */ /* 0x000fe20003800000 */
[----:B------:R-:W-:-:S02]  /*a550*/  LOP3.LUT R14, R14, 0x1c0, RZ, 0xc0, !PT ;  /* 0x000001c00e0e7812 */ /* 0x000fc400078ec0ff */
[----:B------:R-:W-:Y:S02]  /*a560*/  LEA.HI.SX32 R11, R11, R10, 0x1c ;  /* 0x0000000a0b0b7211 */ /* 0x000fe400078fe2ff */
[----:B------:R-:W-:Y:S02]  /*a570*/  LOP3.LUT R32, R32, 0x1c0, RZ, 0xc0, !PT ;  /* 0x000001c020207812 */ /* 0x000fe400078ec0ff */
[----:B------:R-:W-:Y:S02]  /*a580*/  SHF.R.S32.HI R12, RZ, 0x1f, R11 ;  /* 0x0000001fff0c7819 */ /* 0x000fe4000001140b */
[----:B------:R-:W-:Y:S02]  /*a590*/  SHF.R.U32.HI R14, RZ, 0x3, R14 ;  /* 0x00000003ff0e7819 */ /* 0x000fe4000001160e */
[----:B------:R-:W-:Y:S01]  /*a5a0*/  LEA.HI R12, R12, R11, RZ, 0x3 ;  /* 0x0000000b0c0c7211 */ /* 0x000fe200078f18ff */
[----:B------:R-:W-:Y:S01]  /*a5b0*/  IMAD.SHL.U32 R11, R11, 0x8, RZ ;  /* 0x000000080b0b7824 */ /* 0x000fe200078e00ff */
[----:B------:R-:W-:-:S02]  /*a5c0*/  LEA.HI.X R39, R20, R116, R28, 0x1, P3 ;  /* 0x0000007414277211 */ /* 0x000fc400018f0c1c */
[----:B------:R-:W-:Y:S02]  /*a5d0*/  SHF.R.S32.HI R13, RZ, 0x3, R12 ;  /* 0x00000003ff0d7819 */ /* 0x000fe4000001140c */
[----:B------:R-:W-:-:S04]  /*a5e0*/  LOP3.LUT R12, R32, 0x38, R11, 0xf8, !PT ;  /* 0x00000038200c7812 */ /* 0x000fc800078ef80b */
        /* <DEDUP_REMOVED lines=10> */
[--C-:B------:R-:W-:Y:S01]  /*a690*/  SHF.R.U64 R42, R72, 0x10, R73.reuse ;  /* 0x00000010482a7819 */ /* 0x100fe20000001249 */
[----:B-1----:R-:W-:Y:S01]  /*a6a0*/  IMAD.U32 R46, R33, 0x10000, RZ ;  /* 0x00010000212e7824 */ /* 0x002fe200078e00ff */
[----:B------:R-:W-:Y:S01]  /*a6b0*/  SHF.R.U32.HI R72, RZ, 0x10, R73 ;  /* 0x00000010ff487819 */ /* 0x000fe20000011649 */
[----:B0-----:R-:W-:Y:S01]  /*a6c0*/  IMAD.U32 R44, R13, 0x10000, RZ ;  /* 0x000100000d2c7824 */ /* 0x001fe200078e00ff */
[--C-:B------:R-:W-:Y:S01]  /*a6d0*/  SHF.R.U64 R40, R64, 0x10, R65.reuse ;  /* 0x0000001040287819 */ /* 0x100fe20000001241 */
[----:B------:R-:W-:Y:S01]  /*a6e0*/  IMAD.U32 R50, R35, 0x10000, RZ ;  /* 0x0001000023327824 */ /* 0x000fe200078e00ff */
[----:B------:R-:W-:Y:S01]  /*a6f0*/  SHF.R.U32.HI R64, RZ, 0x10, R65 ;  /* 0x00000010ff407819 */ /* 0x000fe20000011641 */
[----:B------:R-:W-:Y:S01]  /*a700*/  IMAD.U32 R49, R15, 0x10000, RZ ;  /* 0x000100000f317824 */ /* 0x000fe200078e00ff */
[----:B------:R-:W-:Y:S01]  /*a710*/  PRMT R72, R137, 0x5410, R72 ;  /* 0x0000541089487816 */ /* 0x000fe20000000048 */
[----:B------:R-:W-:Y:S01]  /*a720*/  IMAD.U32 R51, R34, 0x10000, RZ ;  /* 0x0001000022337824 */ /* 0x000fe200078e00ff */
[----:B------:R-:W-:Y:S01]  /*a730*/  PRMT R64, R139, 0x5410, R64 ;  /* 0x000054108b407816 */ /* 0x000fe20000000040 */
[----:B------:R-:W-:Y:S01]  /*a740*/  IMAD.U32 R48, R14, 0x10000, RZ ;  /* 0x000100000e307824 */ /* 0x000fe200078e00ff */
[--C-:B------:R-:W-:Y:S01]  /*a750*/  SHF.R.U64 R43, R74, 0x10, R75.reuse ;  /* 0x000000104a2b7819 */ /* 0x100fe2000000124b */
[----:B------:R-:W-:Y:S01]  /*a760*/  IMAD.U32 R52, R72, 0x10000, RZ ;  /* 0x0001000048347824 */ /* 0x000fe200078e00ff */
[----:B------:R-:W-:Y:S01]  /*a770*/  SHF.R.U32.HI R74, RZ, 0x10, R75 ;  /* 0x00000010ff4a7819 */ /* 0x000fe2000001164b */
[----:B------:R-:W-:Y:S01]  /*a780*/  IMAD.U32 R53, R64, 0x10000, RZ ;  /* 0x0001000040357824 */ /* 0x000fe200078e00ff */
[----:B------:R-:W-:-:S02]  /*a790*/  SHF.R.U64 R41, R66, 0x10, R67 ;  /* 0x0000001042297819 */ /* 0x000fc40000001243 */
[----:B------:R-:W-:Y:S02]  /*a7a0*/  SHF.R.U32.HI R66, RZ, 0x10, R67 ;  /* 0x00000010ff427819 */ /* 0x000fe40000011643 */
[----:B------:R-:W-:Y:S01]  /*a7b0*/  PRMT R54, R138, 0x5432, R43 ;  /* 0x000054328a367816 */ /* 0x000fe2000000002b */
[-C--:B------:R-:W-:Y:S01]  /*a7c0*/  FMUL.FTZ R43, R46, R52.reuse ;  /* 0x000000342e2b7220 */ /* 0x080fe20000410000 */
[----:B------:R-:W-:Y:S01]  /*a7d0*/  PRMT R74, R138, 0x5410, R74 ;  /* 0x000054108a4a7816 */ /* 0x000fe2000000004a */
[-C--:B------:R-:W-:Y:S01]  /*a7e0*/  FMUL.FTZ R46, R46, R53.reuse ;  /* 0x000000352e2e7220 */ /* 0x080fe20000410000 */
[----:B------:R-:W-:Y:S01]  /*a7f0*/  PRMT R66, R140, 0x5410, R66 ;  /* 0x000054108c427816 */ /* 0x000fe20000000042 */
[----:B------:R-:W-:Y:S01]  /*a800*/  FFMA.FTZ R43, R44, R53, -R43 ;  /* 0x000000352c2b7223 */ /* 0x000fe2000001082b */
[----:B------:R-:W-:Y:S01]  /*a810*/  LOP3.LUT R47, R33, 0xffff0000, RZ, 0xc0, !PT ;  /* 0xffff0000212f7812 */ /* 0x000fe200078ec0ff */
[----:B------:R-:W-:Y:S01]  /*a820*/  IMAD.U32 R53, R74, 0x10000, RZ ;  /* 0x000100004a357824 */ /* 0x000fe200078e00ff */
[----:B------:R-:W-:Y:S01]  /*a830*/  LOP3.LUT R72, R72, 0xffff0000, RZ, 0xc0, !PT ;  /* 0xffff000048487812 */ /* 0x000fe200078ec0ff */
[----:B------:R-:W-:Y:S01]  /*a840*/  FFMA.FTZ R46, R44, R52, R46 ;  /* 0x000000342c2e7223 */ /* 0x000fe2000001002e */
[----:B------:R-:W-:Y:S01]  /*a850*/  LOP3.LUT R64, R64, 0xffff0000, RZ, 0xc0, !PT ;  /* 0xffff000040407812 */ /* 0x000fe200078ec0ff */
[----:B------:R-:W-:Y:S01]  /*a860*/  IMAD.U32 R44, R66, 0x10000, RZ ;  /* 0x00010000422c7824 */ /* 0x000fe200078e00ff */
[----:B------:R-:W-:Y:S01]  /*a870*/  PRMT R42, R137, 0x5432, R42 ;  /* 0x00005432892a7816 */ /* 0x000fe2000000002a */
[C---:B------:R-:W-:Y:S01]  /*a880*/  FMUL.FTZ R52, R50.reuse, R53 ;  /* 0x0000003532347220 */ /* 0x040fe20000410000 */
[----:B------:R-:W-:Y:S01]  /*a890*/  PRMT R40, R139, 0x5432, R40 ;  /* 0x000054328b287816 */ /* 0x000fe20000000028 */
[----:B------:R-:W-:Y:S01]  /*a8a0*/  FMUL.FTZ R55, R47, R72 ;  /* 0x000000482f377220 */ /* 0x000fe20000410000 */
[----:B------:R-:W-:Y:S01]  /*a8b0*/  LOP3.LUT R45, R13, 0xffff0000, RZ, 0xc0, !PT ;  /* 0xffff00000d2d7812 */ /* 0x000fe200078ec0ff */
[----:B------:R-:W-:Y:S01]  /*a8c0*/  FMUL.FTZ R50, R50, R44 ;  /* 0x0000002c32327220 */ /* 0x000fe20000410000 */
[----:B------:R-:W-:Y:S01]  /*a8d0*/  FMUL.FTZ R47, R47, R64 ;  /* 0x000000402f2f7220 */ /* 0x000fe20000410000 */
[----:B------:R-:W-:-:S02]  /*a8e0*/  IMAD.U32 R33, R32, 0x10000, RZ ;  /* 0x0001000020217824 */ /* 0x000fc400078e00ff */
[C---:B------:R-:W-:Y:S01]  /*a8f0*/  FFMA.FTZ R52, R49.reuse, R44, -R52 ;  /* 0x0000002c31347223 */ /* 0x040fe20000010834 */
[----:B------:R-:W-:Y:S02]  /*a900*/  IMAD.U32 R56, R42, 0x10000, RZ ;  /* 0x000100002a387824 */ /* 0x000fe400078e00ff */
[----:B------:R-:W-:Y:S01]  /*a910*/  FFMA.FTZ R50, R49, R53, R50 ;  /* 0x0000003531327223 */ /* 0x000fe20000010032 */
[C---:B------:R-:W-:Y:S02]  /*a920*/  IMAD.U32 R44, R40.reuse, 0x10000, RZ ;  /* 0x00010000282c7824 */ /* 0x040fe400078e00ff */
[C---:B------:R-:W-:Y:S01]  /*a930*/  FFMA.FTZ R55, R45.reuse, R64, -R55 ;  /* 0x000000402d377223 */ /* 0x040fe20000010837 */
[----:B------:R-:W-:Y:S01]  /*a940*/  FFMA.FTZ R47, R45, R72, R47 ;  /* 0x000000482d2f7223 */ /* 0x000fe2000001002f */
[----:B------:R-:W-:Y:S01]  /*a950*/  LOP3.LUT R49, R40, 0xffff0000, RZ, 0xc0, !PT ;  /* 0xffff000028317812 */ /* 0x000fe200078ec0ff */
[C---:B------:R-:W-:Y:S01]  /*a960*/  FMUL.FTZ R40, R33.reuse, R56 ;  /* 0x0000003821287220 */ /* 0x040fe20000410000 */
[----:B------:R-:W-:Y:S01]  /*a970*/  SHF.L.U32 R13, R12, 0x10, RZ ;  /* 0x000000100c0d7819 */ /* 0x000fe200000006ff */
[----:B------:R-:W-:Y:S01]  /*a980*/  FMUL.FTZ R33, R33, R44 ;  /* 0x0000002c21217220 */ /* 0x000fe20000410000 */
[----:B------:R-:W-:-:S02]  /*a990*/  LOP3.LUT R32, R32, 0xffff0000, RZ, 0xc0, !PT ;  /* 0xffff000020207812 */ /* 0x000fc400078ec0ff */
[----:B------:R-:W-:Y:S01]  /*a9a0*/  LOP3.LUT R45, R42, 0xffff0000, RZ, 0xc0, !PT ;  /* 0xffff00002a2d7812 */ /* 0x000fe200078ec0ff */
[----:B------:R-:W-:Y:S01]  /*a9b0*/  FFMA.FTZ R40, R13, R44, -R40 ;  /* 0x0000002c0d287223 */ /* 0x000fe20000010828 */
[----:B------:R-:W-:Y:S01]  /*a9c0*/  LOP3.LUT R35, R35, 0xffff0000, RZ, 0xc0, !PT ;  /* 0xffff000023237812 */ /* 0x000fe200078ec0ff */
[----:B------:R-:W-:Y:S01]  /*a9d0*/  FFMA.FTZ R33, R13, R56, R33 ;  /* 0x000000380d217223 */ /* 0x000fe20000010021 */
[----:B------:R-:W-:Y:S01]  /*a9e0*/  PRMT R41, R140, 0x5432, R41 ;  /* 0x000054328c297816 */ /* 0x000fe20000000029 */
[----:B------:R-:W-:Y:S01]  /*a9f0*/  FMUL.FTZ R53, R32, R45 ;  /* 0x0000002d20357220 */ /* 0x000fe20000410000 */
[----:B------:R-:W-:Y:S01]  /*aa00*/  LOP3.LUT R74, R74, 0xffff0000, RZ, 0xc0, !PT ;  /* 0xffff00004a4a7812 */ /* 0x000fe200078ec0ff */
[-C--:B------:R-:W-:Y:S01]  /*aa10*/  FMUL.FTZ R57, R32, R49.reuse ;  /* 0x0000003120397220 */ /* 0x080fe20000410000 */
[----:B------:R-:W-:Y:S01]  /*aa20*/  LOP3.LUT R66, R66, 0xffff0000, RZ, 0xc0, !PT ;  /* 0xffff000042427812 */ /* 0x000fe200078ec0ff */
[----:B------:R-:W-:Y:S01]  /*aa30*/  IMAD.U32 R42, R41, 0x10000, RZ ;  /* 0x00010000292a7824 */ /* 0x000fe200078e00ff */
[----:B------:R-:W-:Y:S01]  /*aa40*/  LOP3.LUT R12, R12, 0xffff0000, RZ, 0xc0, !PT ;  /* 0xffff00000c0c7812 */ /* 0x000fe200078ec0ff */
[----:B------:R-:W-:Y:S01]  /*aa50*/  FMUL.FTZ R60, R35, R74 ;  /* 0x0000004a233c7220 */ /* 0x000fe20000410000 */
[----:B------:R-:W-:Y:S01]  /*aa60*/  LOP3.LUT R15, R15, 0xffff0000, RZ, 0xc0, !PT ;  /* 0xffff00000f0f7812 */ /* 0x000fe200078ec0ff */
[-C--:B------:R-:W-:Y:S01]  /*aa70*/  FMUL.FTZ R58, R35, R66.reuse ;  /* 0x00000042233a7220 */ /* 0x080fe20000410000 */
[----:B------:R-:W-:Y:S01]  /*aa80*/  LOP3.LUT R34, R34, 0xffff0000, RZ, 0xc0, !PT ;  /* 0xffff000022227812 */ /* 0x000fe200078ec0ff */
[C---:B------:R-:W-:Y:S01]  /*aa90*/  IMAD.U32 R32, R54.reuse, 0x10000, RZ ;  /* 0x0001000036207824 */ /* 0x040fe200078e00ff */
[----:B------:R-:W-:Y:S01]  /*aaa0*/  LOP3.LUT R13, R54, 0xffff0000, RZ, 0xc0, !PT ;  /* 0xffff0000360d7812 */ /* 0x000fe200078ec0ff */
[C---:B------:R-:W-:Y:S01]  /*aab0*/  FFMA.FTZ R53, R12.reuse, R49, -R53 ;  /* 0x000000310c357223 */ /* 0x040fe20000010835 */
[----:B------:R-:W-:Y:S01]  /*aac0*/  LOP3.LUT R41, R41, 0xffff0000, RZ, 0xc0, !PT ;  /* 0xffff000029297812 */ /* 0x000fe200078ec0ff */
[C---:B------:R-:W-:Y:S01]  /*aad0*/  FFMA.FTZ R35, R15.reuse, R66, -R60 ;  /* 0x000000420f237223 */ /* 0x040fe2000001083c */
[----:B------:R-:W-:Y:S01]  /*aae0*/  FFMA.FTZ R12, R12, R45, R57 ;  /* 0x0000002d0c0c7223 */ /* 0x000fe20000010039 */
[----:B------:R-:W-:Y:S01]  /*aaf0*/  LOP3.LUT R14, R14, 0xffff0000, RZ, 0xc0, !PT ;  /* 0xffff00000e0e7812 */ /* 0x000fe200078ec0ff */
[----:B------:R-:W-:Y:S01]  /*ab00*/  FFMA.FTZ R15, R15, R74, R58 ;  /* 0x0000004a0f0f7223 */ /* 0x000fe2000001003a */
[C---:B------:R-:W-:Y:S01]  /*ab10*/  FMUL.FTZ R45, R51.reuse, R32 ;  /* 0x00000020332d7220 */ /* 0x040fe20000410000 */
[C---:B------:R-:W-:Y:S01]  /*ab20*/  FMUL.FTZ R49, R34.reuse, R13 ;  /* 0x0000000d22317220 */ /* 0x040fe20000410000 */
[----:B------:R-:W-:Y:S01]  /*ab30*/  FMUL.FTZ R51, R51, R42 ;  /* 0x0000002a33337220 */ /* 0x000fe20000410000 */
[----:B------:R-:W-:Y:S01]  /*ab40*/  FMUL.FTZ R34, R34, R41 ;  /* 0x0000002922227220 */ /* 0x000fe20000410000 */
[----:B------:R-:W-:Y:S01]  /*ab50*/  F2FP.BF16.F32.PACK_AB R50, R15, R50 ;  /* 0x000000320f32723e */ /* 0x000fe200000010ff */
[C---:B------:R-:W-:Y:S01]  /*ab60*/  FFMA.FTZ R42, R48.reuse, R42, -R45 ;  /* 0x0000002a302a7223 */ /* 0x040fe2000001082d */
[----:B------:R-:W-:Y:S01]  /*ab70*/  FFMA.FTZ R32, R48, R32, R51 ;  /* 0x0000002030207223 */ /* 0x000fe20000010033 */
[----:B------:R-:W-:Y:S01]  /*ab80*/  FFMA.FTZ R13, R14, R13, R34 ;  /* 0x0000000d0e0d7223 */ /* 0x000fe20000010022 */
[----:B------:R-:W-:Y:S01]  /*ab90*/  F2FP.BF16.F32.PACK_AB R15, R12, R33 ;  /* 0x000000210c0f723e */ /* 0x000fe200000010ff */
[----:B------:R-:W-:Y:S01]  /*aba0*/  FFMA.FTZ R49, R14, R41, -R49 ;  /* 0x000000290e317223 */ /* 0x000fe20000010831 */
[----:B------:R-:W-:-:S02]  /*abb0*/  F2FP.BF16.F32.PACK_AB R35, R35, R52 ;  /* 0x000000342323723e */ /* 0x000fc400000010ff */
[----:B------:R-:W-:Y:S02]  /*abc0*/  F2FP.BF16.F32.PACK_AB R43, R55, R43 ;  /* 0x0000002b372b723e */ /* 0x000fe400000010ff */
[----:B------:R-:W-:Y:S02]  /*abd0*/  F2FP.BF16.F32.PACK_AB R46, R47, R46 ;  /* 0x0000002e2f2e723e */ /* 0x000fe400000010ff */
[----:B------:R-:W-:Y:S02]  /*abe0*/  F2FP.BF16.F32.PACK_AB R40, R53, R40 ;  /* 0x000000283528723e */ /* 0x000fe400000010ff */
[----:B------:R-:W-:Y:S01]  /*abf0*/  F2FP.BF16.F32.PACK_AB R34, R13, R32 ;  /* 0x000000200d22723e */ /* 0x000fe200000010ff */
[----:B------:R-:W-:Y:S01]  /*ac00*/  IMAD.MOV.U32 R32, RZ, RZ, R15 ;  /* 0x000000ffff207224 */ /* 0x000fe200078e000f */
[----:B------:R-:W-:Y:S01]  /*ac10*/  F2FP.BF16.F32.PACK_AB R14, R49, R42 ;  /* 0x0000002a310e723e */ /* 0x000fe200000010ff */
[----:B------:R-:W-:Y:S02]  /*ac20*/  IMAD.MOV.U32 R15, RZ, RZ, R35 ;  /* 0x000000ffff0f7224 */ /* 0x000fe400078e0023 */
[----:B------:R-:W-:-:S02]  /*ac30*/  IMAD.MOV.U32 R12, RZ, RZ, R40 ;  /* 0x000000ffff0c7224 */ /* 0x000fc400078e0028 */
[----:B------:R-:W-:Y:S02]  /*ac40*/  IMAD.MOV.U32 R13, RZ, RZ, R43 ;  /* 0x000000ffff0d7224 */ /* 0x000fe400078e002b */
[----:B------:R-:W-:Y:S02]  /*ac50*/  IMAD.MOV.U32 R33, RZ, RZ, R46 ;  /* 0x000000ffff217224 */ /* 0x000fe400078e002e */
[----:B------:R-:W-:-:S07]  /*ac60*/  IMAD.MOV.U32 R35, RZ, RZ, R50 ;  /* 0x000000ffff237224 */ /* 0x000fce00078e0032 */
.L_x_540:
[----:B------:R-:W-:Y:S05]  /*ac70*/  BSYNC B1 ;  /* 0x0000000000017941 */ /* 0x000fea0003800000 */
.L_x_539:
[----:B------:R-:W-:Y:S01]  /*ac80*/  ISETP.GE.AND P3, PT, R11, R128, PT ;  /* 0x000000800b00720c */ /* 0x000fe20003f66270 */
[----:B------:R-:W-:Y:S02]  /*ac90*/  ULDC.64 UR4, c[0x0][0x208] ;  /* 0x0000820000047ab9 */ /* 0x000fe40000000a00 */
[----:B0-----:R0:W-:Y:S10]  /*aca0*/  ST.E.128 desc[UR4][R38.64], R12 ;  /* 0x0000000c26007985 */ /* 0x0011f4000c101d04 */
[----:B------:R-:W-:Y:S05]  /*acb0*/  @P3 BRA `(.L_x_492) ;  /* 0x0000000400f03947 */ /* 0x000fea0003800000 */
[----:B------:R-:W-:Y:S01]  /*acc0*/  IMAD.WIDE R36, R11, 0x2, R36 ;  /* 0x000000020b247825 */ /* 0x000fe200078e0224 */
[----:B------:R-:W-:-:S04]  /*acd0*/  ULDC.64 UR4, c[0x0][0x208] ;  /* 0x0000820000047ab9 */ /* 0x000fc80000000a00 */
[----:B-1----:R1:W-:Y:S01]  /*ace0*/  ST.E.128 desc[UR4][R36.64], R32 ;  /* 0x0000002024007985 */ /* 0x0023e2000c101d04 */
[----:B------:R-:W-:Y:S05]  /*acf0*/  BRA `(.L_x_492) ;  /* 0x0000000400e07947 */ /* 0x000fea0003800000 */
.L_x_446:
[----:B------:R-:W-:-:S04]  /*ad00*/  ULOP3.LUT UR4, UR60, 0x1, URZ, 0xfc, !UPT ;  /* 0x000000013c047892 */ /* 0x000fc8000f8efc3f */
[----:B------:R-:W-:-:S06]  /*ad10*/  UISETP.NE.AND UP0, UPT, UR4, 0x3, UPT ;  /* 0x000000030400788c */ /* 0x000fcc000bf05270 */
[----:B------:R-:W-:-:S13]  /*ad20*/  PLOP3.LUT P0, PT, PT, PT, UP0, 0x80, 0x0 ;  /* 0x000000000000781c */ /* 0x000fda0003f0f008 */
[----:B------:R-:W-:Y:S05]  /*ad30*/  @!P0 BRA `(.L_x_541) ;  /* 0x0000000000048947 */ /* 0x000fea0003800000 */
[----:B------:R-:W-:Y:S01]  /*ad40*/  BPT.TRAP 0x1 ;  /* 0x000000040000795c */ /* 0x000fe20000300000 */
.L_x_541:
[----:B------:R-:W-:Y:S01]  /*ad50*/  IMAD R87, R213, 0x8, R23 ;  /* 0x00000008d5577824 */ /* 0x000fe200078e0217 */
[----:B------:R-:W-:Y:S01]  /*ad60*/  SHF.L.U32 R88, R225, 0x1f, RZ ;  /* 0x0000001fe1587819 */ /* 0x000fe200000006ff */
[----:B------:R-:W-:Y:S01]  /*ad70*/  BSSY B1, `(.L_x_542) ;  /* 0x0000004000017945 */ /* 0x000fe20003800000 */
[----:B------:R-:W-:Y:S02]  /*ad80*/  SHF.R.S32.HI R84, RZ, 0x1f, R30 ;  /* 0x0000001fff547819 */ /* 0x000fe4000001141e */
[----:B------:R-:W0:Y:S02]  /*ad90*/  SYNCS.PHASECHK.TRANS64.TRYWAIT P3, [R87+URZ+0x38890], R88 ;  /* 0x03889058570075a7 */ /* 0x000e24000806017f */
[----:B0-----:R-:W-:Y:S05]  /*ada0*/  @!P3 BRA `(.L_x_543) ;  /* 0x000002040008b947 */ /* 0x001fea0003800000 */
.L_x_836:
[----:B------:R-:W-:Y:S05]  /*adb0*/  BSYNC B1 ;  /* 0x0000000000017941 */ /* 0x000fea0003800000 */
.L_x_542:
[----:B------:R-:W-:Y:S01]  /*adc0*/  ULDC.64 UR4, c[0x0][0x300] ;  /* 0x0000c00000047ab9 */ /* 0x000fe20000000a00 */
[----:B-----5:R-:W-:Y:S01]  /*add0*/  SHF.R.S32.HI R85, RZ, 0x1f, R29 ;  /* 0x0000001fff557819 */ /* 0x020fe2000001141d */
[----:B------:R-:W-:Y:S01]  /*ade0*/  IMAD R11, R84, UR4, RZ ;  /* 0x00000004540b7c24 */ /* 0x000fe2000f8e02ff */
[----:B------:R-:W-:Y:S01]  /*adf0*/  ULDC.64 UR6, c[0x0][0x2e8] ;  /* 0x0000ba0000067ab9 */ /* 0x000fe20000000a00 */
[----:B------:R-:W-:-:S04]  /*ae00*/  IMAD.WIDE.U32 R12, R30, UR4, RZ ;  /* 0x000000041e0c7c25 */ /* 0x000fc8000f8e00ff */
[----:B------:R-:W-:Y:S01]  /*ae10*/  IMAD R11, R30, UR5, R11 ;  /* 0x000000051e0b7c24 */ /* 0x000fe2000f8e020b */
[----:B------:R-:W-:Y:S01]  /*ae20*/  ULDC.64 UR4, c[0x0][0x310] ;  /* 0x0000c40000047ab9 */ /* 0x000fe20000000a00 */
[----:B------:R-:W-:Y:S02]  /*ae30*/  IMAD R86, R2, -0x50, R24 ;  /* 0xffffffb002567824 */ /* 0x000fe400078e0218 */
[----:B------:R-:W-:Y:S02]  /*ae40*/  IMAD R14, R85, UR4, RZ ;  /* 0x00000004550e7c24 */ /* 0x000fe4000f8e02ff */
[----:B------:R-:W-:Y:S01]  /*ae50*/  IMAD.IADD R13, R13, 0x1, R11 ;  /* 0x000000010d0d7824 */ /* 0x000fe200078e020b */
[----:B------:R-:W-:Y:S01]  /*ae60*/  VIMNMX R86, R86, 0x50, PT ;  /* 0x0000005056567848 */ /* 0x000fe20003fe0100 */
[C---:B------:R-:W-:Y:S02]  /*ae70*/  IMAD R11, R29.reuse, UR5, R14 ;  /* 0x000000051d0b7c24 */ /* 0x040fe4000f8e020e */
[----:B------:R-:W-:Y:S01]  /*ae80*/  IMAD.WIDE.U32 R12, R29, UR4, R12 ;  /* 0x000000041d0c7c25 */ /* 0x000fe2000f8e000c */
[----:B------:R-:W-:-:S03]  /*ae90*/  ULDC.64 UR4, c[0x0][0x308] ;  /* 0x0000c20000047ab9 */ /* 0x000fc60000000a00 */
[----:B------:R-:W-:Y:S02]  /*aea0*/  IMAD.IADD R13, R13, 0x1, R11 ;  /* 0x000000010d0d7824 */ /* 0x000fe400078e020b */
[----:B------:R-:W-:Y:S02]  /*aeb0*/  IMAD.IADD R36, R86, 0x1, -R224 ;  /* 0x0000000156247824 */ /* 0x000fe400078e0ae0 */
[----:B------:R-:W-:Y:S01]  /*aec0*/  IMAD.WIDE.U32 R12, R223, UR4, R12 ;  /* 0x00000004df0c7c25 */ /* 0x000fe2000f8e000c */
[----:B------:R-:W-:-:S03]  /*aed0*/  UMOV UR4, 0xffffffff ;  /* 0xffffffff00047882 */ /* 0x000fc60000000000 */
[----:B------:R-:W-:Y:S01]  /*aee0*/  IMAD R35, R223, UR5, R13 ;  /* 0x00000005df237c24 */ /* 0x000fe2000f8e020d */
[----:B------:R-:W-:-:S04]  /*aef0*/  LEA R34, P3, R12, UR6, 0x1 ;  /* 0x000000060c227c11 */ /* 0x000fc8000f8608ff */
[----:B------:R-:W-:Y:S02]  /*af00*/  LEA.HI.X R35, R12, UR7, R35, 0x1, P3 ;  /* 0x000000070c237c11 */ /* 0x000fe400098f0c23 */
[----:B------:R-:W-:Y:S01]  /*af10*/  ISETP.GE.AND P3, PT, R36, 0x1, PT ;  /* 0x000000012400780c */ /* 0x000fe20003f66270 */
[----:B------:R-:W-:-:S12]  /*af20*/  BRA.DIV UR4, `(.L_x_544) ;  /* 0x0000020204bc7947 */ /* 0x000fd8000b800000 */
[----:B------:R1:W2:Y:S04]  /*af30*/  SHFL.IDX PT, R37, R35, RZ, 0x181f ;  /* 0x00181fff23257589 */ /* 0x0002a800000e0000 */
[----:B------:R1:W3:Y:S02]  /*af40*/  SHFL.IDX PT, R39, R34, RZ, 0x181f ;  /* 0x00181fff22277589 */ /* 0x0002e400000e0000 */
.L_x_840:
[----:B------:R-:W-:Y:S04]  /*af50*/  BSSY B1, `(.L_x_545) ;  /* 0x0000018000017945 */ /* 0x000fe80003800000 */
[----:B------:R-:W-:Y:S05]  /*af60*/  @!P3 BRA `(.L_x_546) ;  /* 0x000000000058b947 */ /* 0x000fea0003800000 */
[----:B------:R-:W-:Y:S01]  /*af70*/  ULDC UR4, c[0x0][0x2f4] ;  /* 0x0000bd0000047ab9 */ /* 0x000fe20000000800 */
[----:B------:R-:W-:Y:S01]  /*af80*/  ULDC.64 UR6, c[0x0][0x208] ;  /* 0x0000820000067ab9 */ /* 0x000fe20000000a00 */
[----:B------:R-:W-:-:S13]  /*af90*/  ISETP.GE.AND P4, PT, R16, UR4, PT ;  /* 0x0000000410007c0c */ /* 0x000fda000bf86270 */
[----:B------:R-:W4:Y:S01]  /*afa0*/  @!P4 LDS.128 R12, [R31+0x24400] ;  /* 0x024400001f0cc984 */ /* 0x000f220000000c00 */
[----:B---3--:R-:W-:-:S04]  /*afb0*/  @!P4 LEA R32, P3, R16, R39, 0x1 ;  /* 0x000000271020c211 */ /* 0x008fc800078608ff */
[----:B--2---:R-:W-:Y:S02]  /*afc0*/  @!P4 LEA.HI.X R33, R16, R37, R17, 0x1, P3 ;  /* 0x000000251021c211 */ /* 0x004fe400018f0c11 */
[----:B------:R-:W-:-:S03]  /*afd0*/  ISETP.GE.AND P3, PT, R214, UR4, PT ;  /* 0x00000004d6007c0c */ /* 0x000fc6000bf66270 */
[----:B----4-:R2:W-:Y:S10]  /*afe0*/  @!P4 ST.E.128 desc[UR6][R32.64], R12 ;  /* 0x0000000c2000c985 */ /* 0x0105f4000c101d06 */
[----:B------:R-:W3:Y:S01]  /*aff0*/  @!P3 LDS.128 R12, [R31+0x26c00] ;  /* 0x026c00001f0cb984 */ /* 0x000ee20000000c00 */
[----:B--2---:R-:W-:-:S04]  /*b000*/  @!P3 LEA R32, P4, R212, R39, 0x1 ;  /* 0x00000027d420b211 */ /* 0x004fc800078808ff */
[----:B------:R-:W-:Y:S02]  /*b010*/  @!P3 LEA.HI.X R33, R212, R37, R215, 0x1, P4 ;  /* 0x00000025d421b211 */ /* 0x000fe400020f0cd7 */
[----:B------:R-:W-:-:S03]  /*b020*/  ISETP.GE.AND P4, PT, R19, UR4, PT ;  /* 0x0000000413007c0c */ /* 0x000fc6000bf86270 */
[----:B---3--:R2:W-:Y:S10]  /*b030*/  @!P3 ST.E.128 desc[UR6][R32.64], R12 ;  /* 0x0000000c2000b985 */ /* 0x0085f4000c101d06 */
[----:B------:R-:W3:Y:S01]  /*b040*/  @!P4 LDS.128 R12, [R31+0x29400] ;  /* 0x029400001f0cc984 */ /* 0x000ee20000000c00 */
[----:B--2---:R-:W-:-:S04]  /*b050*/  @!P4 LEA R32, P3, R19, R39, 0x1 ;  /* 0x000000271320c211 */ /* 0x004fc800078608ff */
[----:B------:R-:W-:Y:S02]  /*b060*/  @!P4 LEA.HI.X R33, R19, R37, R219, 0x1, P3 ;  /* 0x000000251321c211 */ /* 0x000fe400018f0cdb */
[----:B------:R-:W-:-:S03]  /*b070*/  ISETP.GE.AND P3, PT, R22, UR4, PT ;  /* 0x0000000416007c0c */ /* 0x000fc6000bf66270 */
[----:B---3--:R2:W-:Y:S10]  /*b080*/  @!P4 ST.E.128 desc[UR6][R32.64], R12 ;  /* 0x0000000c2000c985 */ /* 0x0085f4000c101d06 */
[----:B------:R-:W3:Y:S01]  /*b090*/  @!P3 LDS.128 R12, [R31+0x2bc00] ;  /* 0x02bc00001f0cb984 */ /* 0x000ee20000000c00 */
[----:B--2---:R-:W-:-:S04]  /*b0a0*/  @!P3 LEA R32, P4, R22, R39, 0x1 ;  /* 0x000000271620b211 */ /* 0x004fc800078808ff */
[----:B------:R-:W-:-:S05]  /*b0b0*/  @!P3 LEA.HI.X R33, R22, R37, R218, 0x1, P4 ;  /* 0x000000251621b211 */ /* 0x000fca00020f0cda */
[----:B---3--:R4:W-:Y:S04]  /*b0c0*/  @!P3 ST.E.128 desc[UR6][R32.64], R12 ;  /* 0x0000000c2000b985 */ /* 0x0089e8000c101d06 */
.L_x_546:
[----:B------:R-:W-:Y:S05]  /*b0d0*/  BSYNC B1 ;  /* 0x0000000000017941 */ /* 0x000fea0003800000 */
.L_x_545:
[----:B------:R-:W-:-:S03]  /*b0e0*/  UMOV UR4, 0xffffffff ;  /* 0xffffffff00047882 */ /* 0x000fc60000000000 */
[----:B------:R-:W-:Y:S05]  /*b0f0*/  BRA.DIV UR4, `(.L_x_547) ;  /* 0x0000020204947947 */ /* 0x000fea000b800000 */
[----:B--2---:R2:W0:Y:S04]  /*b100*/  SHFL.IDX PT, R37, R35, 0x1, 0x181f ;  /* 0x00381f0023257f89 */ /* 0x00442800000e0000 */
[----:B---3--:R2:W3:Y:S02]  /*b110*/  SHFL.IDX PT, R39, R34, 0x1, 0x181f ;  /* 0x00381f0022277f89 */ /* 0x0084e400000e0000 */
.L_x_844:
[----:B------:R-:W-:Y:S01]  /*b120*/  ISETP.GE.AND P3, PT, R36, 0x21, PT ;  /* 0x000000212400780c */ /* 0x000fe20003f66270 */
[----:B------:R-:W-:-:S12]  /*b130*/  BSSY B1, `(.L_x_548) ;  /* 0x0000018000017945 */ /* 0x000fd80003800000 */
[----:B------:R-:W-:Y:S05]  /*b140*/  @!P3 BRA `(.L_x_549) ;  /* 0x000000000058b947 */ /* 0x000fea0003800000 */
[----:B------:R-:W-:Y:S01]  /*b150*/  ULDC UR4, c[0x0][0x2f4] ;  /* 0x0000bd0000047ab9 */ /* 0x000fe20000000800 */
[----:B------:R-:W-:Y:S01]  /*b160*/  ULDC.64 UR6, c[0x0][0x208] ;  /* 0x0000820000067ab9 */ /* 0x000fe20000000a00 */
[----:B------:R-:W-:-:S13]  /*b170*/  ISETP.GE.AND P4, PT, R16, UR4, PT ;  /* 0x0000000410007c0c */ /* 0x000fda000bf86270 */
[----:B----4-:R-:W4:Y:S01]  /*b180*/  @!P4 LDS.128 R12, [R31+0x25400] ;  /* 0x025400001f0cc984 */ /* 0x010f220000000c00 */
[----:B---3--:R-:W-:-:S04]  /*b190*/  @!P4 LEA R32, P3, R16, R39, 0x1 ;  /* 0x000000271020c211 */ /* 0x008fc800078608ff */
[----:B0-----:R-:W-:Y:S02]  /*b1a0*/  @!P4 LEA.HI.X R33, R16, R37, R17, 0x1, P3 ;  /* 0x000000251021c211 */ /* 0x001fe400018f0c11 */
[----:B------:R-:W-:-:S03]  /*b1b0*/  ISETP.GE.AND P3, PT, R214, UR4, PT ;  /* 0x00000004d6007c0c */ /* 0x000fc6000bf66270 */
[----:B----4-:R0:W-:Y:S10]  /*b1c0*/  @!P4 ST.E.128 desc[UR6][R32.64], R12 ;  /* 0x0000000c2000c985 */ /* 0x0101f4000c101d06 */
[----:B------:R-:W3:Y:S01]  /*b1d0*/  @!P3 LDS.128 R12, [R31+0x27c00] ;  /* 0x027c00001f0cb984 */ /* 0x000ee20000000c00 */
[----:B0-----:R-:W-:-:S04]  /*b1e0*/  @!P3 LEA R32, P4, R212, R39, 0x1 ;  /* 0x00000027d420b211 */ /* 0x001fc800078808ff */
[----:B------:R-:W-:Y:S02]  /*b1f0*/  @!P3 LEA.HI.X R33, R212, R37, R215, 0x1, P4 ;  /* 0x00000025d421b211 */ /* 0x000fe400020f0cd7 */
[----:B------:R-:W-:-:S03]  /*b200*/  ISETP.GE.AND P4, PT, R19, UR4, PT ;  /* 0x0000000413007c0c */ /* 0x000fc6000bf86270 */
[----:B---3--:R0:W-:Y:S10]  /*b210*/  @!P3 ST.E.128 desc[UR6][R32.64], R12 ;  /* 0x0000000c2000b985 */ /* 0x0081f4000c101d06 */
[----:B------:R-:W3:Y:S01]  /*b220*/  @!P4 LDS.128 R12, [R31+0x2a400] ;  /* 0x02a400001f0cc984 */ /* 0x000ee20000000c00 */
[----:B0-----:R-:W-:-:S04]  /*b230*/  @!P4 LEA R32, P3, R19, R39, 0x1 ;  /* 0x000000271320c211 */ /* 0x001fc800078608ff */
[----:B------:R-:W-:Y:S02]  /*b240*/  @!P4 LEA.HI.X R33, R19, R37, R219, 0x1, P3 ;  /* 0x000000251321c211 */ /* 0x000fe400018f0cdb */
[----:B------:R-:W-:-:S03]  /*b250*/  ISETP.GE.AND P3, PT, R22, UR4, PT ;  /* 0x0000000416007c0c */ /* 0x000fc6000bf66270 */
[----:B---3--:R0:W-:Y:S10]  /*b260*/  @!P4 ST.E.128 desc[UR6][R32.64], R12 ;  /* 0x0000000c2000c985 */ /* 0x0081f4000c101d06 */
[----:B------:R-:W3:Y:S01]  /*b270*/  @!P3 LDS.128 R12, [R31+0x2cc00] ;  /* 0x02cc00001f0cb984 */ /* 0x000ee20000000c00 */
[----:B0-----:R-:W-:-:S04]  /*b280*/  @!P3 LEA R32, P4, R22, R39, 0x1 ;  /* 0x000000271620b211 */ /* 0x001fc800078808ff */
[----:B------:R-:W-:-:S05]  /*b290*/  @!P3 LEA.HI.X R33, R22, R37, R218, 0x1, P4 ;  /* 0x000000251621b211 */ /* 0x000fca00020f0cda */
[----:B---3--:R0:W-:Y:S04]  /*b2a0*/  @!P3 ST.E.128 desc[UR6][R32.64], R12 ;  /* 0x0000000c2000b985 */ /* 0x0081e8000c101d06 */
.L_x_549:
[----:B------:R-:W-:Y:S05]  /*b2b0*/  BSYNC B1 ;  /* 0x0000000000017941 */ /* 0x000fea0003800000 */
.L_x_548:
[----:B------:R-:W-:-:S03]  /*b2c0*/  UMOV UR4, 0xffffffff ;  /* 0xffffffff00047882 */ /* 0x000fc60000000000 */
[----:B------:R-:W-:Y:S05]  /*b2d0*/  BRA.DIV UR4, `(.L_x_550) ;  /* 0x0000020204687947 */ /* 0x000fea000b800000 */
[----:B-12---:R-:W1:Y:S04]  /*b2e0*/  SHFL.IDX PT, R35, R35, 0x2, 0x181f ;  /* 0x00581f0023237f89 */ /* 0x006e6800000e0000 */
[----:B0-----:R0:W2:Y:S02]  /*b2f0*/  SHFL.IDX PT, R37, R34, 0x2, 0x181f ;  /* 0x00581f0022257f89 */ /* 0x0010a400000e0000 */
.L_x_848:
[----:B------:R-:W-:-:S13]  /*b300*/  ISETP.GE.AND P3, PT, R36, 0x41, PT ;  /* 0x000000412400780c */ /* 0x000fda0003f66270 */
[----:B------:R-:W-:Y:S05]  /*b310*/  @!P3 BRA `(.L_x_492) ;  /* 0x000000000058b947 */ /* 0x000fea0003800000 */
[----:B------:R-:W-:Y:S01]  /*b320*/  ULDC UR4, c[0x0][0x2f4] ;  /* 0x0000bd0000047ab9 */ /* 0x000fe20000000800 */
[----:B------:R-:W-:Y:S01]  /*b330*/  ULDC.64 UR6, c[0x0][0x208] ;  /* 0x0000820000067ab9 */ /* 0x000fe20000000a00 */
[----:B------:R-:W-:-:S13]  /*b340*/  ISETP.GE.AND P4, PT, R16, UR4, PT ;  /* 0x0000000410007c0c */ /* 0x000fda000bf86270 */
[----:B----4-:R-:W4:Y:S01]  /*b350*/  @!P4 LDS.128 R12, [R31+0x26400] ;  /* 0x026400001f0cc984 */ /* 0x010f220000000c00 */
[----:B--2---:R-:W-:-:S04]  /*b360*/  @!P4 LEA R32, P3, R16, R37, 0x1 ;  /* 0x000000251020c211 */ /* 0x004fc800078608ff */
[----:B-1----:R-:W-:Y:S02]  /*b370*/  @!P4 LEA.HI.X R33, R16, R35, R17, 0x1, P3 ;  /* 0x000000231021c211 */ /* 0x002fe400018f0c11 */
[----:B------:R-:W-:-:S03]  /*b380*/  ISETP.GE.AND P3, PT, R214, UR4, PT ;  /* 0x00000004d6007c0c */ /* 0x000fc6000bf66270 */
[----:B----4-:R1:W-:Y:S10]  /*b390*/  @!P4 ST.E.128 desc[UR6][R32.64], R12 ;  /* 0x0000000c2000c985 */ /* 0x0103f4000c101d06 */
[----:B------:R-:W2:Y:S01]  /*b3a0*/  @!P3 LDS.128 R12, [R31+0x28c00] ;  /* 0x028c00001f0cb984 */ /* 0x000ea20000000c00 */
[----:B-1----:R-:W-:-:S04]  /*b3b0*/  @!P3 LEA R32, P4, R212, R37, 0x1 ;  /* 0x00000025d420b211 */ /* 0x002fc800078808ff */
[----:B------:R-:W-:Y:S02]  /*b3c0*/  @!P3 LEA.HI.X R33, R212, R35, R215, 0x1, P4 ;  /* 0x00000023d421b211 */ /* 0x000fe400020f0cd7 */
[----:B------:R-:W-:-:S03]  /*b3d0*/  ISETP.GE.AND P4, PT, R19, UR4, PT ;  /* 0x0000000413007c0c */ /* 0x000fc6000bf86270 */
[----:B--2---:R1:W-:Y:S10]  /*b3e0*/  @!P3 ST.E.128 desc[UR6][R32.64], R12 ;  /* 0x0000000c2000b985 */ /* 0x0043f4000c101d06 */
[----:B------:R-:W2:Y:S01]  /*b3f0*/  @!P4 LDS.128 R12, [R31+0x2b400] ;  /* 0x02b400001f0cc984 */ /* 0x000ea20000000c00 */
[----:B-1----:R-:W-:-:S04]  /*b400*/  @!P4 LEA R32, P3, R19, R37, 0x1 ;  /* 0x000000251320c211 */ /* 0x002fc800078608ff */
[----:B------:R-:W-:Y:S02]  /*b410*/  @!P4 LEA.HI.X R33, R19, R35, R219, 0x1, P3 ;  /* 0x000000231321c211 */ /* 0x000fe400018f0cdb */
[----:B------:R-:W-:-:S03]  /*b420*/  ISETP.GE.AND P3, PT, R22, UR4, PT ;  /* 0x0000000416007c0c */ /* 0x000fc6000bf66270 */
[----:B--2---:R1:W-:Y:S10]  /*b430*/  @!P4 ST.E.128 desc[UR6][R32.64], R12 ;  /* 0x0000000c2000c985 */ /* 0x0043f4000c101d06 */
[----:B------:R-:W2:Y:S01]  /*b440*/  @!P3 LDS.128 R12, [R31+0x2dc00] ;  /* 0x02dc00001f0cb984 */ /* 0x000ea20000000c00 */
[----:B-1----:R-:W-:-:S04]  /*b450*/  @!P3 LEA R32, P4, R22, R37, 0x1 ;  /* 0x000000251620b211 */ /* 0x002fc800078808ff */
[----:B------:R-:W-:-:S05]  /*b460*/  @!P3 LEA.HI.X R33, R22, R35, R218, 0x1, P4 ;  /* 0x000000231621b211 */ /* 0x000fca00020f0cda */
[----:B--2---:R1:W-:Y:S04]  /*b470*/  @!P3 ST.E.128 desc[UR6][R32.64], R12 ;  /* 0x0000000c2000b985 */ /* 0x0043e8000c101d06 */
.L_x_492:
[----:B------:R-:W-:Y:S05]  /*b480*/  BSYNC B0 ;  /* 0x0000000000007941 */ /* 0x000fea0003800000 */
.L_x_445:
[----:B---3--:R-:W3:Y:S01]  /*b490*/  S2R R11, SR_TID.X ;  /* 0x00000000000b7919 */ /* 0x008ee20000002100 */
[----:B------:R-:W-:Y:S01]  /*b4a0*/  @!PT LDS RZ, [RZ] ;  /* 0x00000000fffff984 */ /* 0x000fe20000000800 */
[----:B------:R-:W-:Y:S01]  /*b4b0*/  @!PT LDS RZ, [RZ] ;  /* 0x00000000fffff984 */ /* 0x000fe20000000800 */
[----:B------:R-:W-:Y:S01]  /*b4c0*/  @!PT LDS RZ, [RZ] ;  /* 0x00000000fffff984 */ /* 0x000fe20000000800 */
[----:B------:R-:W-:Y:S01]  /*b4d0*/  @!PT LDS RZ, [RZ] ;  /* 0x00000000fffff984 */ /* 0x000fe20000000800 */
[----:B------:R5:W-:Y:S06]  /*b4e0*/  MEMBAR.ALL.CTA ;  /* 0x0000000000007992 */ /* 0x000bec0000008000 */
[----:B-----5:R-:W5:Y:S01]  /*b4f0*/  FENCE.VIEW.ASYNC.S ;  /* 0x00000000000073c6 */ /* 0x020f620000000000 */
[----:B------:R-:W-:Y:S05]  /*b500*/  WARPSYNC.ALL ;  /* 0x0000000000007948 */ /* 0x000fea0003800000 */
[----:B------:R-:W-:Y:S01]  /*b510*/  BSSY B0, `(.L_x_551) ;  /* 0x0000009000007945 */ /* 0x000fe20003800000 */
[----:B---3--:R-:W-:Y:S01]  /*b520*/  LOP3.LUT R11, R11, 0x7f, RZ, 0xc0, !PT ;  /* 0x0000007f0b0b7812 */ /* 0x008fe200078ec0ff */
[----:B-----5:R3:W-:Y:S03]  /*b530*/  BAR.SYNC.DEFER_BLOCKING R156, 0x80 ;  /* 0x0002009c0000751d */ /* 0x0207e60000010000 */
[----:B------:R-:W-:-:S13]  /*b540*/  ISETP.NE.AND P3, PT, R11, RZ, PT ;  /* 0x000000ff0b00720c */ /* 0x000fda0003f65270 */
[----:B------:R-:W-:-:S05]  /*b550*/  @!P3 VIADD R11, R87, 0x388a0 ;  /* 0x000388a0570bb836 */ /* 0x000fca0000000000 */
[----:B------:R-:W-:-:S04]  /*b560*/  @!P3 PRMT R11, RZ, 0x654, R11 ;  /* 0x00000654ff0bb816 */ /* 0x000fc8000000000b */
[----:B------:R3:W-:Y:S01]  /*b570*/  @!P3 SYNCS.ARRIVE.TRANS64.RED.A1T0 RZ, [R11+URZ], RZ ;  /* 0x000000ff0bffb9a7 */ /* 0x0007e2000810043f */
[----:B------:R-:W-:Y:S05]  /*b580*/  @!P0 BRA `(.L_x_552) ;  /* 0x0000000000048947 */ /* 0x000fea0003800000 */
[----:B------:R-:W-:Y:S01]  /*b590*/  BPT.TRAP 0x1 ;  /* 0x000000040000795c */ /* 0x000fe20000300000 */
.L_x_552:
[----:B------:R-:W-:Y:S05]  /*b5a0*/  BSYNC B0 ;  /* 0x0000000000007941 */ /* 0x000fea0003800000 */
.L_x_551:
[----:B------:R-:W5:Y:S01]  /*b5b0*/  SYNCS.PHASECHK.TRANS64.TRYWAIT P0, [R87+URZ+0x388b0], R88 ;  /* 0x0388b058570075a7 */ /* 0x000f62000800017f */
[----:B------:R-:W-:Y:S01]  /*b5c0*/  ULDC UR61, c[0x0][0x2f4] ;  /* 0x0000bd00003d7ab9 */ /* 0x000fe20000000800 */
[----:B------:R-:W-:Y:S04]  /*b5d0*/  BSSY B0, `(.L_x_553) ;  /* 0x0000002000007945 */ /* 0x000fe80003800000 */
[----:B-----5:R-:W-:Y:S05]  /*b5e0*/  @!P0 BRA `(.L_x_554) ;  /* 0x000001fc00f08947 */ /* 0x020fea0003800000 */
.L_x_849:
[----:B------:R-:W-:Y:S05]  /*b5f0*/  BSYNC B0 ;  /* 0x0000000000007941 */ /* 0x000fea0003800000 */
.L_x_553:
[----:B------:R-:W-:Y:S01]  /*b600*/  ULDC.64 UR4, c[0x0][0x328] ;  /* 0x0000ca0000047ab9 */ /* 0x000fe20000000a00 */
[----:B------:R-:W-:Y:S01]  /*b610*/  IMAD.IADD R86, R86, 0x1, -R224 ;  /* 0x0000000156567824 */ /* 0x000fe200078e0ae0 */
[----:B------:R-:W-:Y:S01]  /*b620*/  ULDC.64 UR6, c[0x0][0x318] ;  /* 0x0000c60000067ab9 */ /* 0x000fe20000000a00 */
[----:B---3--:R-:W-:Y:S01]  /*b630*/  IMAD R11, R84, UR4, RZ ;  /* 0x00000004540b7c24 */ /* 0x008fe2000f8e02ff */
[----:B------:R-:W-:Y:S01]  /*b640*/  BSSY B0, `(.L_x_555) ;  /* 0x0000027000007945 */ /* 0x000fe20003800000 */
[----:B01--4-:R-:W-:Y:S01]  /*b650*/  IMAD.WIDE.U32 R12, R30, UR4, RZ ;  /* 0x000000041e0c7c25 */ /* 0x013fe2000f8e00ff */
[----:B------:R-:W-:-:S03]  /*b660*/  ISETP.GE.AND P0, PT, R86, 0x1, PT ;  /* 0x000000015600780c */ /* 0x000fc60003f06270 */
        /* <DEDUP_REMOVED lines=8> */
[----:B------:R-:W-:-:S04]  /*b6f0*/  IMAD.WIDE.U32 R12, R223, UR4, R12 ;  /* 0x00000004df0c7c25 */ /* 0x000fc8000f8e000c */
[----:B------:R-:W-:Y:S01]  /*b700*/  IMAD R29, R223, UR5, R13 ;  /* 0x00000005df1d7c24 */ /* 0x000fe2000f8e020d */
[----:B------:R-:W-:-:S04]  /*b710*/  LEA R11, P4, R12, UR6, 0x1 ;  /* 0x000000060c0b7c11 */ /* 0x000fc8000f8808ff */
[----:B------:R-:W-:Y:S01]  /*b720*/  LEA.HI.X R29, R12, UR7, R29, 0x1, P4 ;  /* 0x000000070c1d7c11 */ /* 0x000fe2000a0f0c1d */
[----:B--2---:R0:W1:Y:S04]  /*b730*/  SHFL.IDX PT, R37, R11, RZ, 0x181f ;  /* 0x00181fff0b257589 */ /* 0x00406800000e0000 */
[----:B------:R0:W2:Y:S01]  /*b740*/  SHFL.IDX PT, R35, R29, RZ, 0x181f ;  /* 0x00181fff1d237589 */ /* 0x0000a200000e0000 */
[----:B------:R-:W-:Y:S05]  /*b750*/  @!P0 BRA `(.L_x_556) ;  /* 0x0000000000548947 */ /* 0x000fea0003800000 */
[----:B------:R-:W-:Y:S01]  /*b760*/  ISETP.GE.AND P4, PT, R16, UR61, PT ;  /* 0x0000003d10007c0c */ /* 0x000fe2000bf86270 */
[----:B------:R-:W-:-:S12]  /*b770*/  ULDC.64 UR4, c[0x0][0x208] ;  /* 0x0000820000047ab9 */ /* 0x000fd80000000a00 */
[----:B------:R-:W3:Y:S01]  /*b780*/  @!P4 LDS.128 R12, [R31+0x400] ;  /* 0x000400001f0cc984 */ /* 0x000ee20000000c00 */
[----:B-1----:R-:W-:-:S04]  /*b790*/  @!P4 LEA R32, P0, R16, R37, 0x1 ;  /* 0x000000251020c211 */ /* 0x002fc800078008ff */
[----:B--2---:R-:W-:Y:S02]  /*b7a0*/  @!P4 LEA.HI.X R33, R16, R35, R17, 0x1, P0 ;  /* 0x000000231021c211 */ /* 0x004fe400000f0c11 */
[----:B------:R-:W-:-:S03]  /*b7b0*/  ISETP.GE.AND P0, PT, R214, UR61, PT ;  /* 0x0000003dd6007c0c */ /* 0x000fc6000bf06270 */
[----:B---3--:R1:W-:Y:S10]  /*b7c0*/  @!P4 ST.E.128 desc[UR4][R32.64], R12 ;  /* 0x0000000c2000c985 */ /* 0x0083f4000c101d04 */
        /* <DEDUP_REMOVED lines=14> */
.L_x_556:
[----:B------:R-:W-:Y:S05]  /*b8b0*/  BSYNC B0 ;  /* 0x0000000000007941 */ /* 0x000fea0003800000 */
.L_x_555:
[----:B------:R-:W-:Y:S01]  /*b8c0*/  ISETP.GE.AND P0, PT, R86, 0x21, PT ;  /* 0x000000215600780c */ /* 0x000fe20003f06270 */
[----:B--2---:R2:W4:Y:S01]  /*b8d0*/  SHFL.IDX PT, R35, R29, 0x1, 0x181f ;  /* 0x00381f001d237f89 */ /* 0x00452200000e0000 */
[----:B------:R-:W-:Y:S03]  /*b8e0*/  BSSY B0, `(.L_x_557) ;  /* 0x0000018000007945 */ /* 0x000fe60003800000 */
[----:B-1----:R2:W1:Y:S08]  /*b8f0*/  SHFL.IDX PT, R37, R11, 0x1, 0x181f ;  /* 0x00381f000b257f89 */ /* 0x00247000000e0000 */
[----:B--2---:R-:W-:Y:S05]  /*b900*/  @!P0 BRA `(.L_x_558) ;  /* 0x0000000000548947 */ /* 0x004fea0003800000 */
[----:B------:R-:W-:Y:S01]  /*b910*/  ISETP.GE.AND P4, PT, R16, UR61, PT ;  /* 0x0000003d10007c0c */ /* 0x000fe2000bf86270 */
[----:B------:R-:W-:-:S12]  /*b920*/  ULDC.64 UR4, c[0x0][0x208] ;  /* 0x0000820000047ab9 */ /* 0x000fd80000000a00 */
[----:B---3--:R-:W2:Y:S01]  /*b930*/  @!P4 LDS.128 R12, [R31+0x1400] ;  /* 0x001400001f0cc984 */ /* 0x008ea20000000c00 */
[----:B-1----:R-:W-:-:S04]  /*b940*/  @!P4 LEA R32, P0, R16, R37, 0x1 ;  /* 0x000000251020c211 */ /* 0x002fc800078008ff */
[----:B----4-:R-:W-:Y:S02]  /*b950*/  @!P4 LEA.HI.X R33, R16, R35, R17, 0x1, P0 ;  /* 0x000000231021c211 */ /* 0x010fe400000f0c11 */
        /* <DEDUP_REMOVED lines=16> */
.L_x_558:
[----:B------:R-:W-:Y:S05]  /*ba60*/  BSYNC B0 ;  /* 0x0000000000007941 */ /* 0x000fea0003800000 */
.L_x_557:
[----:B------:R-:W-:Y:S01]  /*ba70*/  ISETP.GE.AND P0, PT, R86, 0x41, PT ;  /* 0x000000415600780c */ /* 0x000fe20003f06270 */
[----:B0-----:R-:W0:Y:S01]  /*ba80*/  SHFL.IDX PT, R29, R29, 0x2, 0x181f ;  /* 0x00581f001d1d7f89 */ /* 0x001e2200000e0000 */
[----:B------:R-:W-:Y:S03]  /*ba90*/  BSSY B0, `(.L_x_559) ;  /* 0x0000018000007945 */ /* 0x000fe60003800000 */
[----:B------:R-:W0:Y:S08]  /*baa0*/  SHFL.IDX PT, R11, R11, 0x2, 0x181f ;  /* 0x00581f000b0b7f89 */ /* 0x000e3000000e0000 */
[----:B------:R-:W-:Y:S05]  /*bab0*/  @!P0 BRA `(.L_x_560) ;  /* 0x0000000000548947 */ /* 0x000fea0003800000 */
[----:B------:R-:W-:Y:S01]  /*bac0*/  ISETP.GE.AND P4, PT, R16, UR61, PT ;  /* 0x0000003d10007c0c */ /* 0x000fe2000bf86270 */
[----:B------:R-:W-:-:S12]  /*bad0*/  ULDC.64 UR4, c[0x0][0x208] ;  /* 0x0000820000047ab9 */ /* 0x000fd80000000a00 */
[----:B--23--:R-:W2:Y:S01]  /*bae0*/  @!P4 LDS.128 R12, [R31+0x2400] ;  /* 0x002400001f0cc984 */ /* 0x00cea20000000c00 */
[----:B0-----:R-:W-:-:S04]  /*baf0*/  @!P4 LEA R32, P0, R16, R11, 0x1 ;  /* 0x0000000b1020c211 */ /* 0x001fc800078008ff */
[----:B------:R-:W-:Y:S02]  /*bb00*/  @!P4 LEA.HI.X R33, R16, R29, R17, 0x1, P0 ;  /* 0x0000001d1021c211 */ /* 0x000fe400000f0c11 */
[----:B------:R-:W-:-:S03]  /*bb10*/  ISETP.GE.AND P0, PT, R214, UR61, PT ;  /* 0x0000003dd6007c0c */ /* 0x000fc6000bf06270 */
[----:B--2---:R0:W-:Y:S10]  /*bb20*/  @!P4 ST.E.128 desc[UR4][R32.64], R12 ;  /* 0x0000000c2000c985 */ /* 0x0041f4000c101d04 */
[----:B------:R-:W2:Y:S01]  /*bb30*/  @!P0 LDS.128 R12, [R31+0x4c00] ;  /* 0x004c00001f0c8984 */ /* 0x000ea20000000c00 */
        /* <DEDUP_REMOVED lines=8> */
[----:B--2---:R-:W-:Y:S10]  /*bbc0*/  @!P4 ST.E.128 desc[UR4][R32.64], R12 ;  /* 0x0000000c2000c985 */ /* 0x004ff4000c101d04 */
[C---:B------:R-:W-:Y:S01]  /*bbd0*/  @!P0 LEA R30, P4, R22.reuse, R11, 0x1 ;  /* 0x0000000b161e8211 */ /* 0x040fe200078808ff */
[----:B------:R0:W2:Y:S03]  /*bbe0*/  @!P0 LDS.128 R12, [R31+0x9c00] ;  /* 0x009c00001f0c8984 */ /* 0x0000a60000000c00 */
[----:B0-----:R-:W-:-:S05]  /*bbf0*/  @!P0 LEA.HI.X R31, R22, R29, R218, 0x1, P4 ;  /* 0x0000001d161f8211 */ /* 0x001fca00020f0cda */
[----:B--2---:R0:W-:Y:S04]  /*bc00*/  @!P0 ST.E.128 desc[UR4][R30.64], R12 ;  /* 0x0000000c1e008985 */ /* 0x0041e8000c101d04 */
.L_x_560:
[----:B------:R-:W-:Y:S05]  /*bc10*/  BSYNC B0 ;  /* 0x0000000000007941 */ /* 0x000fea0003800000 */
.L_x_559:
[----:B------:R-:W-:Y:S01]  /*bc20*/  @!PT LDS RZ, [RZ] ;  /* 0x00000000fffff984 */ /* 0x000fe20000000800 */
[----:B------:R-:W-:Y:S01]  /*bc30*/  @!PT LDS RZ, [RZ] ;  /* 0x00000000fffff984 */ /* 0x000fe20000000800 */
[----:B------:R-:W-:Y:S01]  /*bc40*/  @!PT LDS RZ, [RZ] ;  /* 0x00000000fffff984 */ /* 0x000fe20000000800 */
[----:B------:R-:W-:Y:S01]  /*bc50*/  @!PT LDS RZ, [RZ] ;  /* 0x00000000fffff984 */ /* 0x000fe20000000800 */
[----:B------:R5:W-:Y:S06]  /*bc60*/  MEMBAR.ALL.CTA ;  /* 0x0000000000007992 */ /* 0x000bec0000008000 */
[----:B-----5:R-:W5:Y:S01]  /*bc70*/  FENCE.VIEW.ASYNC.S ;  /* 0x00000000000073c6 */ /* 0x020f620000000000 */
[----:B------:R-:W-:Y:S01]  /*bc80*/  @!P3 VIADD R87, R87, 0x388c0 ;  /* 0x000388c05757b836 */ /* 0x000fe20000000000 */
[----:B-----5:R0:W-:Y:S01]  /*bc90*/  BAR.SYNC.DEFER_BLOCKING R156, 0x80 ;  /* 0x0002009c0000751d */ /* 0x0201e20000010000 */
[----:B------:R-:W-:Y:S01]  /*bca0*/  LOP3.LUT P4, RZ, R18, 0x1, RZ, 0xc0, !PT ;  /* 0x0000000112ff7812 */ /* 0x000fe2000788c0ff */
[----:B------:R-:W-:-:S02]  /*bcb0*/  VIADD R213, R213, 0x1 ;  /* 0x00000001d5d57836 */ /* 0x000fc40000000000 */
[----:B------:R-:W-:Y:S02]  /*bcc0*/  @!P3 PRMT R87, RZ, 0x654, R87 ;  /* 0x00000654ff57b816 */ /* 0x000fe40000000057 */
[----:B------:R-:W-:Y:S02]  /*bcd0*/  PLOP3.LUT P0, PT, PT, PT, PT, 0x8, 0x0 ;  /* 0x000000000000781c */ /* 0x000fe40003f0e170 */
[----:B------:R1:W-:Y:S01]  /*bce0*/  @!P3 SYNCS.ARRIVE.TRANS64.RED.A1T0 RZ, [R87+URZ], RZ ;  /* 0x000000ff57ffb9a7 */ /* 0x0003e2000810043f */
[----:B------:R-:W-:-:S04]  /*bcf0*/  ISETP.NE.AND P3, PT, R213, 0x2, PT ;  /* 0x00000002d500780c */ /* 0x000fc80003f65270 */
[----:B0-23--:R-:W-:Y:S02]  /*bd00*/  SEL R12, RZ, 0x1, P3 ;  /* 0x00000001ff0c7807 */ /* 0x00dfe40001800000 */
[----:B------:R-:W-:Y:S02]  /*bd10*/  SEL R213, R213, RZ, P3 ;  /* 0x000000ffd5d57207 */ /* 0x000fe40001800000 */
[----:B------:R-:W-:Y:S01]  /*bd20*/  LOP3.LUT R225, R225, R12, RZ, 0x3c, !PT ;  /* 0x0000000ce1e17212 */ /* 0x000fe200078e3cff */
[----:B-1----:R-:W-:Y:S06]  /*bd30*/  @P4 BRA `(.L_x_561) ;  /* 0xffffff7000384947 */ /* 0x002fec000383ffff */
.L_x_440:
[----:B------:R-:W-:Y:S01]  /*bd40*/  BSSY B0, `(.L_x_562) ;  /* 0x0000005000007945 */ /* 0x000fe20003800000 */
[----:B------:R-:W-:-:S03]  /*bd50*/  IMAD.MOV.U32 R3, RZ, RZ, RZ ;  /* 0x000000ffff037224 */ /* 0x000fc600078e00ff */
[----:B------:R-:W-:Y:S05]  /*bd60*/  @P0 BRA `(.L_x_563) ;  /* 0x0000000000080947 */ /* 0x000fea0003800000 */
[----:B------:R-:W0:Y:S02]  /*bd70*/  FENCE.VIEW.ASYNC.G ;  /* 0x00000000000073c6 */ /* 0x000e240000000100 */
[----:B0-----:R-:W-:Y:S06]  /*bd80*/  BAR.ARV 0xc, 0x180 ;  /* 0x0306000000007b1d */ /* 0x001fec0000002000 */
.L_x_563:
[----:B------:R-:W-:Y:S05]  /*bd90*/  BSYNC B0 ;  /* 0x0000000000007941 */ /* 0x000fea0003800000 */
.L_x_562:
[----:B------:R-:W-:Y:S01]  /*bda0*/  LOP3.LUT P0, RZ, R18, 0x2, RZ, 0xc0, !PT ;  /* 0x0000000212ff7812 */ /* 0x000fe2000780c0ff */
[----:B------:R-:W-:-:S12]  /*bdb0*/  BSSY B0, `(.L_x_564) ;  /* 0x0000020000007945 */ /* 0x000fd80003800000 */
[----:B------:R-:W-:Y:S05]  /*bdc0*/  @!P0 BRA `(.L_x_565) ;  /* 0x0000000000788947 */ /* 0x000fea0003800000 */
[----:B------:R-:W2:Y:S01]  /*bdd0*/  LDL R0, [R1+0x70] ;  /* 0x0000700001007983 */ /* 0x000ea20000100800 */
[----:B------:R-:W-:Y:S01]  /*bde0*/  ULDC UR4, c[0x0][0x9f0] ;  /* 0x00027c0000047ab9 */ /* 0x000fe20000000800 */
[----:B--2---:R-:W-:-:S04]  /*bdf0*/  ISETP.NE.AND P0, PT, R0, RZ, PT ;  /* 0x000000ff0000720c */ /* 0x004fc80003f05270 */
        /* <DEDUP_REMOVED lines=27> */
.L_x_565:
[----:B------:R-:W-:Y:S05]  /*bfb0*/  BSYNC B0 ;  /* 0x0000000000007941 */ /* 0x000fea0003800000 */
.L_x_564:
[----:B------:R-:W2:Y:S01]  /*bfc0*/  LDL R0, [R1+0x88] ;  /* 0x0000880001007983 */ /* 0x000ea20000100800 */
[----:B------:R-:W-:Y:S02]  /*bfd0*/  PLOP3.LUT P0, PT, PT, PT, PT, 0x80, 0x0 ;  /* 0x000000000000781c */ /* 0x000fe40003f0f070 */
        /* <DEDUP_REMOVED lines=58> */
[----:B----4-:R-:W-:-:S02]  /*c380*/  CS2R R34, SRZ ;  /* 0x0000000000227805 */ /* 0x010fc4000001ff00 */
[----:B------:R-:W-:Y:S02]  /*c390*/  CS2R R178, SRZ ;  /* 0x0000000000b27805 */ /* 0x000fe4000001ff00 */
[----:B------:R-:W-:Y:S02]  /*c3a0*/  CS2R R30, SRZ ;  /* 0x00000000001e7805 */ /* 0x000fe4000001ff00 */
[----:B------:R-:W-:Y:S02]  /*c3b0*/  CS2R R180, SRZ ;  /* 0x0000000000b47805 */ /* 0x000fe4000001ff00 */
[----:B------:R-:W-:Y:S02]  /*c3c0*/  CS2R R26, SRZ ;  /* 0x00000000001a7805 */ /* 0x000fe4000001ff00 */
[----:B------:R-:W-:Y:S01]  /*c3d0*/  CS2R R182, SRZ ;  /* 0x0000000000b67805 */ /* 0x000fe2000001ff00 */
[----:B--2---:R-:W-:-:S05]  /*c3e0*/  IMAD R0, R0, R3, RZ ;  /* 0x0000000300007224 */ /* 0x004fca00078e02ff */
[----:B------:R0:W-:Y:S01]  /*c3f0*/  STL [R1+0x60], R0 ;  /* 0x0000600001007387 */ /* 0x0001e20000100800 */
[----:B------:R-:W-:Y:S02]  /*c400*/  VIADDMNMX R112, R0, R3, R130, PT ;  /* 0x0000000300707246 */ /* 0x000fe40003800182 */
[----:B------:R-:W-:Y:S02]  /*c410*/  CS2R R2, SRZ ;  /* 0x0000000000027805 */ /* 0x000fe4000001ff00 */
[----:B------:R-:W-:-:S13]  /*c420*/  ISETP.GT.AND P1, PT, R112, R0, PT ;  /* 0x000000007000720c */ /* 0x000fda0003f24270 */
[----:B0-----:R-:W-:Y:S05]  /*c430*/  @!P1 BRA `(.L_x_566) ;  /* 0x0000012000c89947 */ /* 0x001fea0003800000 */
[----:B------:R-:W2:Y:S01]  /*c440*/  LDL R0, [R1+0x6c] ;  /* 0x00006c0001007983 */ /* 0x000ea20000100800 */
[----:B------:R-:W0:Y:S02]  /*c450*/  S2R R28, SR_TID.X ;  /* 0x00000000001c7919 */ /* 0x000e240000002100 */
[----:B0-----:R-:W-:-:S05]  /*c460*/  VIADD R28, R28, 0xffffff80 ;  /* 0xffffff801c1c7836 */ /* 0x001fca0000000000 */
[----:B------:R-:W-:Y:S02]  /*c470*/  SHF.R.S32.HI R29, RZ, 0x1f, R28 ;  /* 0x0000001fff1d7819 */ /* 0x000fe4000001141c */
[----:B--2---:R-:W-:Y:S02]  /*c480*/  R2UR UR4, R0 ;  /* 0x00000000000472ca */ /* 0x004fe400000e0000 */
[----:B------:R-:W-:-:S04]  /*c490*/  LEA.HI R0, R29, R28, RZ, 0x7 ;  /* 0x0000001c1d007211 */ /* 0x000fc800078f38ff */
[----:B------:R-:W-:-:S06]  /*c4a0*/  SHF.R.S32.HI R0, RZ, 0x7, R0 ;  /* 0x00000007ff007819 */ /* 0x000fcc0000011400 */
[----:B------:R-:W0:Y:S01]  /*c4b0*/  SHFL.IDX PT, R0, R0, RZ, 0x1f ;  /* 0x00001fff00007589 */ /* 0x000e2200000e0000 */
[----:B------:R-:W-:-:S06]  /*c4c0*/  ULOP3.LUT UP0, URZ, UR4, 0x9f, URZ, 0xc0, !UPT ;  /* 0x0000009f043f7892 */ /* 0x000fcc000f80c03f */
[----:B------:R-:W-:Y:S02]  /*c4d0*/  PLOP3.LUT P0, PT, PT, PT, UP0, 0x80, 0x0 ;  /* 0x000000000000781c */ /* 0x000fe40003f0f008 */
[----:B0-----:R-:W-:-:S04]  /*c4e0*/  LEA.HI R2, R0, R0, RZ, 0x1 ;  /* 0x0000000000027211 */ /* 0x001fc800078f08ff */
[----:B------:R-:W-:-:S04]  /*c4f0*/  LOP3.LUT R3, R2, 0x1e, RZ, 0xc0, !PT ;  /* 0x0000001e02037812 */ /* 0x000fc800078ec0ff */
[----:B------:R-:W-:-:S04]  /*c500*/  IADD3 R3, R0, -R3, RZ ;  /* 0x8000000300037210 */ /* 0x000fc80007ffe0ff */
[----:B------:R-:W-:-:S04]  /*c510*/  LEA R3, R3, UR4, 0xd ;  /* 0x0000000403037c11 */ /* 0x000fc8000f8e68ff */
[----:B------:R-:W-:-:S04]  /*c520*/  SHF.R.U32.HI R2, RZ, 0x4, R3 ;  /* 0x00000004ff027819 */ /* 0x000fc80000011603 */
[----:B------:R-:W-:Y:S01]  /*c530*/  LOP3.LUT R2, R2, 0x3fff, RZ, 0xc0, !PT ;  /* 0x00003fff02027812 */ /* 0x000fe200078ec0ff */
[----:B------:R-:W-:Y:S06]  /*c540*/  @!P0 BRA `(.L_x_567) ;  /* 0x0000000000408947 */ /* 0x000fec0003800000 */
        /* <DEDUP_REMOVED lines=16> */
.L_x_567:
[----:B------:R-:W-:Y:S02]  /*c650*/  ULDC UR4, c[0x0][0x3f4] ;  /* 0x0000fd0000047ab9 */ /* 0x000fe40000000800 */
[----:B------:R-:W-:-:S13]  /*c660*/  ISETP.LT.AND P0, PT, RZ, UR4, PT ;  /* 0x00000004ff007c0c */ /* 0x000fda000bf01270 */
[----:B------:R-:W-:Y:S05]  /*c670*/  @P0 BRA `(.L_x_568) ;  /* 0x0000000000400947 */ /* 0x000fea0003800000 */
[----:B------:R-:W2:Y:S02]  /*c680*/  LDL R20, [R1+0x80] ;  /* 0x0000800001147983 */ /* 0x000ea40000100800 */
[----:B--2---:R-:W-:-:S04]  /*c690*/  LEA.HI R0, R20, R20, RZ, 0x1 ;  /* 0x0000001414007211 */ /* 0x004fc800078f08ff */
[----:B------:R-:W-:-:S05]  /*c6a0*/  LOP3.LUT R0, R0, 0xfffffffe, RZ, 0xc0, !PT ;  /* 0xfffffffe00007812 */ /* 0x000fca00078ec0ff */
[----:B------:R-:W-:-:S05]  /*c6b0*/  IMAD.IADD R0, R20, 0x1, -R0 ;  /* 0x0000000114007824 */ /* 0x000fca00078e0a00 */
[----:B------:R-:W-:-:S04]  /*c6c0*/  SHF.L.U32 R0, R0, 0x1f, RZ ;  /* 0x0000001f00007819 */ /* 0x000fc800000006ff */
[----:B------:R0:W1:Y:S03]  /*c6d0*/  SYNCS.PHASECHK.TRANS64.TRYWAIT P0, [R23+URZ+0x38800], R0 ;  /* 0x03880000170075a7 */ /* 0x000066000800017f */
[----:B-1----:R-:W-:Y:S05]  /*c6e0*/  @!P0 NANOSLEEP.SYNCS 0x989680 ;  /* 0x009896800000895d */ /* 0x002fea0003900000 */
[----:B------:R-:W1:Y:S01]  /*c6f0*/  @!P0 SYNCS.PHASECHK.TRANS64 P0, [R23+URZ+0x38800], R0 ;  /* 0x03880000170085a7 */ /* 0x000e62000800007f */
[----:B------:R-:W-:Y:S04]  /*c700*/  BSSY B0, `(.L_x_569) ;  /* 0x0000006000007945 */ /* 0x000fe80003800000 */
[----:B-1----:R-:W-:Y:S05]  /*c710*/  @P0 BRA `(.L_x_570) ;  /* 0x0000000000100947 */ /* 0x002fea0003800000 */
.L_x_571:
[----:B-1----:R1:W2:Y:S02]  /*c720*/  SYNCS.PHASECHK.TRANS64.TRYWAIT P0, [R23+URZ+0x38800], R0 ;  /* 0x03880000170075a7 */ /* 0x0022a4000800017f */
[----:B--2---:R-:W-:Y:S05]  /*c730*/  @!P0 NANOSLEEP.SYNCS 0x989680 ;  /* 0x009896800000895d */ /* 0x004fea0003900000 */
[----:B------:R-:W2:Y:S02]  /*c740*/  @!P0 SYNCS.PHASECHK.TRANS64 P0, [R23+URZ+0x38800], R0 ;  /* 0x03880000170085a7 */ /* 0x000ea4000800007f */
[----:B--2---:R-:W-:Y:S05]  /*c750*/  @!P0 BRA `(.L_x_571) ;  /* 0xfffffffc00f08947 */ /* 0x004fea000383ffff */
.L_x_570:
[----:B------:R-:W-:Y:S05]  /*c760*/  BSYNC B0 ;  /* 0x0000000000007941 */ /* 0x000fea0003800000 */
.L_x_569:
[----:B------:R-:W-:Y:S05]  /*c770*/  BRA `(.L_x_572) ;  /* 0x0000007000d07947 */ /* 0x000fea0003800000 */
.L_x_568:
[----:B------:R-:W2:Y:S01]  /*c780*/  LDL R0, [R1+0x6c] ;  /* 0x00006c0001007983 */ /* 0x000ea20000100800 */
[----:B------:R-:W-:Y:S01]  /*c790*/  ULDC.64 UR4, c[0x0][0x3f8] ;  /* 0x0000fe0000047ab9 */ /* 0x000fe20000000a00 */
[----:B------:R-:W-:Y:S01]  /*c7a0*/  ULDC.64 UR6, c[0x0][0x408] ;  /* 0x0001020000067ab9 */ /* 0x000fe20000000a00 */
[----:B-----5:R-:W-:Y:S01]  /*c7b0*/  IMAD.WIDE.U32 R4, R127, UR4, RZ ;  /* 0x000000047f047c25 */ /* 0x020fe2000f8e00ff */
[----:B--2---:R-:W-:Y:S02]  /*c7c0*/  R2UR UR8, R0 ;  /* 0x00000000000872ca */ /* 0x004fe400000e0000 */
[----:B------:R-:W-:-:S05]  /*c7d0*/  SHF.R.S32.HI R0, RZ, 0x1f, R127 ;  /* 0x0000001fff007819 */ /* 0x000fca000001147f */
[C---:B------:R-:W-:Y:S02]  /*c7e0*/  IMAD R6, R0.reuse, UR4, RZ ;  /* 0x0000000400067c24 */ /* 0x040fe4000f8e02ff */
[----:B------:R-:W-:Y:S02]  /*c7f0*/  IMAD R0, R0, UR6, RZ ;  /* 0x0000000600007c24 */ /* 0x000fe4000f8e02ff */
[C---:B------:R-:W-:Y:S01]  /*c800*/  IMAD R3, R127.reuse, UR5, R6 ;  /* 0x000000057f037c24 */ /* 0x040fe2000f8e0206 */
[----:B------:R-:W-:Y:S01]  /*c810*/  ULDC.64 UR4, c[0x0][0x3e8] ;  /* 0x0000fa0000047ab9 */ /* 0x000fe20000000a00 */
[----:B------:R-:W-:Y:S01]  /*c820*/  ULOP3.LUT UP0, URZ, UR8, 0x3ff, URZ, 0xc0, !UPT ;  /* 0x000003ff083f7892 */ /* 0x000fe2000f80c03f */
[C---:B------:R-:W-:Y:S01]  /*c830*/  IMAD R27, R127.reuse, UR7, R0 ;  /* 0x000000077f1b7c24 */ /* 0x040fe2000f8e0200 */
[----:B------:R-:W-:Y:S01]  /*c840*/  LEA R30, P0, R4, UR4, 0x1 ;  /* 0x00000004041e7c11 */ /* 0x000fe2000f8008ff */
[----:B------:R-:W-:Y:S01]  /*c850*/  IMAD.WIDE.U32 R6, R127, UR6, RZ ;  /* 0x000000067f067c25 */ /* 0x000fe2000f8e00ff */
[----:B------:R-:W-:-:S02]  /*c860*/  ULDC.64 UR6, c[0x0][0x400] ;  /* 0x0001000000067ab9 */ /* 0x000fc40000000a00 */
[----:B------:R-:W-:Y:S01]  /*c870*/  PLOP3.LUT P2, PT, PT, PT, UP0, 0x80, 0x0 ;  /* 0x000000000000781c */ /* 0x000fe20003f4f008 */
[----:B------:R-:W-:Y:S01]  /*c880*/  IMAD.IADD R3, R3, 0x1, R5 ;  /* 0x0000000103037824 */ /* 0x000fe200078e0205 */
[----:B------:R-:W-:Y:S01]  /*c890*/  LEA R32, P1, R6, UR6, 0x1 ;  /* 0x0000000606207c11 */ /* 0x000fe2000f8208ff */
[----:B------:R-:W-:-:S03]  /*c8a0*/  IMAD.IADD R27, R27, 0x1, R7 ;  /* 0x000000011b1b7824 */ /* 0x000fc600078e0207 */
[----:B------:R-:W-:Y:S02]  /*c8b0*/  LEA.HI.X R24, R4, UR5, R3, 0x1, P0 ;  /* 0x0000000504187c11 */ /* 0x000fe400080f0c03 */
[----:B------:R-:W-:-:S05]  /*c8c0*/  LEA.HI.X R27, R6, UR7, R27, 0x1, P1 ;  /* 0x00000007061b7c11 */ /* 0x000fca00088f0c1b */
        /* <DEDUP_REMOVED lines=17> */
.L_x_573:
[----:B------:R-:W-:Y:S01]  /*c9e0*/  ULDC.U8 UR4, c[0x0][0x410] ;  /* 0x0001040000047ab9 */ /* 0x000fe20000000000 */
[----:B------:R-:W-:Y:S01]  /*c9f0*/  BSSY B0, `(.L_x_574) ;  /* 0x0000704000007945 */ /* 0x000fe20003800000 */
[----:B------:R-:W-:Y:S01]  /*ca00*/  ISETP.NE.AND P0, PT, RZ, UR4, PT ;  /* 0x00000004ff007c0c */ /* 0x000fe2000bf05270 */
[----:B------:R-:W-:-:S12]  /*ca10*/  IMAD R4, R129, 0x80, R224 ;  /* 0x0000008081047824 */ /* 0x000fd800078e02e0 */
[----:B------:R-:W-:Y:S05]  /*ca20*/  @!P0 BRA `(.L_x_575) ;  /* 0x0000003400408947 */ /* 0x000fea0003800000 */
[----:B------:R-:W-:-:S03]  /*ca30*/  UMOV UR4, 0xffffffff ;  /* 0xffffffff00047882 */ /* 0x000fc60000000000 */
[----:B------:R-:W-:Y:S05]  /*ca40*/  BRA.DIV UR4, `(.L_x_576) ;  /* 0x000001ea04ec7947 */ /* 0x000fea000b800000 */
[----:B------:R0:W1:Y:S04]  /*ca50*/  SHFL.IDX PT, R0, R24, RZ, 0x181f ;  /* 0x00181fff18007589 */ /* 0x00006800000e0000 */
[----:B------:R0:W2:Y:S04]  /*ca60*/  SHFL.IDX PT, R3, R30, RZ, 0x181f ;  /* 0x00181fff1e037589 */ /* 0x0000a800000e0000 */
[----:B------:R-:W3:Y:S04]  /*ca70*/  SHFL.IDX PT, R27, R27, RZ, 0x181f ;  /* 0x00181fff1b1b7589 */ /* 0x000ee800000e0000 */
[----:B0-----:R-:W4:Y:S02]  /*ca80*/  SHFL.IDX PT, R32, R32, RZ, 0x181f ;  /* 0x00181fff20207589 */ /* 0x001f2400000e0000 */
.L_x_855:
[----:B------:R-:W5:Y:S01]  /*ca90*/  LDL R13, [R1+0x80] ;  /* 0x00008000010d7983 */ /* 0x000f620000100800 */
[----:B------:R-:W-:Y:S01]  /*caa0*/  ULDC UR4, c[0x0][0x448] ;  /* 0x0001120000047ab9 */ /* 0x000fe20000000800 */
[----:B------:R-:W-:Y:S01]  /*cab0*/  BSSY B1, `(.L_x_577) ;  /* 0x0000041000017945 */ /* 0x000fe20003800000 */
[----:B------:R-:W-:Y:S01]  /*cac0*/  IMAD R33, R131, UR4, RZ ;  /* 0x0000000483217c24 */ /* 0x000fe2000f8e02ff */
[----:B------:R-:W-:Y:S02]  /*cad0*/  CS2R R28, SRZ ;  /* 0x00000000001c7805 */ /* 0x000fe4000001ff00 */
[----:B------:R-:W-:Y:S02]  /*cae0*/  CS2R R8, SRZ ;  /* 0x0000000000087805 */ /* 0x000fe4000001ff00 */
[----:B------:R-:W-:Y:S02]  /*caf0*/  CS2R R10, SRZ ;  /* 0x00000000000a7805 */ /* 0x000fe4000001ff00 */
[----:B------:R-:W-:-:S02]  /*cb00*/  CS2R R14, SRZ ;  /* 0x00000000000e7805 */ /* 0x000fc4000001ff00 */
[----:B------:R-:W-:Y:S01]  /*cb10*/  ISETP.GE.AND P0, PT, R4, R33, PT ;  /* 0x000000210400720c */ /* 0x000fe20003f06270 */
[----:B------:R-:W-:Y:S01]  /*cb20*/  IMAD R33, R129, -0x80, R33 ;  /* 0xffffff8081217824 */ /* 0x000fe200078e0221 */
[----:B------:R-:W-:Y:S02]  /*cb30*/  CS2R R30, SRZ ;  /* 0x00000000001e7805 */ /* 0x000fe4000001ff00 */
[----:B------:R-:W-:Y:S02]  /*cb40*/  CS2R R6, SRZ ;  /* 0x0000000000067805 */ /* 0x000fe4000001ff00 */
[----:B-----5:R-:W-:-:S04]  /*cb50*/  LEA.HI R5, R13, R13, RZ, 0x1 ;  /* 0x0000000d0d057211 */ /* 0x020fc800078f08ff */
[----:B------:R-:W-:Y:S02]  /*cb60*/  LOP3.LUT R12, R5, 0xfffffffe, RZ, 0xc0, !PT ;  /* 0xfffffffe050c7812 */ /* 0x000fe400078ec0ff */
[----:B------:R-:W-:-:S03]  /*cb70*/  CS2R R4, SRZ ;  /* 0x0000000000047805 */ /* 0x000fc6000001ff00 */
[----:B------:R-:W-:Y:S01]  /*cb80*/  IMAD.IADD R34, R13, 0x1, -R12 ;  /* 0x000000010d227824 */ /* 0x000fe200078e0a0c */
[----:B------:R-:W-:Y:S01]  /*cb90*/  CS2R R12, SRZ ;  /* 0x00000000000c7805 */ /* 0x000fe2000001ff00 */
[----:B------:R-:W-:Y:S06]  /*cba0*/  @P0 BRA `(.L_x_578) ;  /* 0x0000000000c40947 */ /* 0x000fec0003800000 */
[----:B------:R-:W-:Y:S01]  /*cbb0*/  ULDC UR4, c[0x0][0x3f4] ;  /* 0x0000fd0000047ab9 */ /* 0x000fe20000000800 */
[----:B------:R-:W-:Y:S01]  /*cbc0*/  SHF.R.S32.HI R4, RZ, 0x1f, R221 ;  /* 0x0000001fff047819 */ /* 0x000fe200000114dd */
[C---:B------:R-:W-:Y:S01]  /*cbd0*/  IMAD.SHL.U32 R6, R221.reuse, 0x2, RZ ;  /* 0x00000002dd067824 */ /* 0x040fe200078e00ff */
[----:B------:R-:W-:Y:S01]  /*cbe0*/  ISETP.GE.AND P3, PT, R216, UR4, PT ;  /* 0x00000004d8007c0c */ /* 0x000fe2000bf66270 */
[C---:B------:R-:W-:Y:S01]  /*cbf0*/  IMAD.SHL.U32 R20, R220.reuse, 0x2, RZ ;  /* 0x00000002dc147824 */ /* 0x040fe200078e00ff */
[C---:B------:R-:W-:Y:S02]  /*cc00*/  ISETP.GE.AND P2, PT, R221.reuse, UR4, PT ;  /* 0x00000004dd007c0c */ /* 0x040fe4000bf46270 */
[----:B------:R-:W-:Y:S02]  /*cc10*/  CS2R R14, SRZ ;  /* 0x00000000000e7805 */ /* 0x000fe4000001ff00 */
[----:B------:R-:W-:Y:S01]  /*cc20*/  ISETP.GE.AND P1, PT, R220, UR4, PT ;  /* 0x00000004dc007c0c */ /* 0x000fe2000bf26270 */
[----:B------:R-:W-:Y:S01]  /*cc30*/  IMAD.SHL.U32 R26, R222, 0x2, RZ ;  /* 0x00000002de1a7824 */ /* 0x000fe200078e00ff */
[----:B------:R-:W-:Y:S01]  /*cc40*/  SHF.R.S32.HI R7, RZ, 0x1f, R220 ;  /* 0x0000001fff077819 */ /* 0x000fe200000114dc */
[----:B------:R-:W-:Y:S01]  /*cc50*/  ULDC.64 UR6, c[0x0][0x208] ;  /* 0x0000820000067ab9 */ /* 0x000fe20000000a00 */
[----:B------:R-:W-:-:S02]  /*cc60*/  SHF.L.U64.HI R5, R221, 0x1, R4 ;  /* 0x00000001dd057819 */ /* 0x000fc40000010204 */
[----:B------:R-:W-:Y:S02]  /*cc70*/  CS2R R12, SRZ ;  /* 0x00000000000c7805 */ /* 0x000fe4000001ff00 */
[----:B------:R-:W-:Y:S02]  /*cc80*/  SHF.R.S32.HI R9, RZ, 0x1f, R222 ;  /* 0x0000001fff097819 */ /* 0x000fe400000114de */
[----:B------:R-:W-:Y:S01]  /*cc90*/  ISETP.GE.AND P0, PT, R222, UR4, PT ;  /* 0x00000004de007c0c */ /* 0x000fe2000bf06270 */
[----:B----4-:R-:W-:Y:S01]  /*cca0*/  @!P3 IMAD.MOV.U32 R10, RZ, RZ, R32 ;  /* 0x000000ffff0ab224 */ /* 0x010fe200078e0020 */
[----:B------:R-:W-:Y:S01]  /*ccb0*/  SHF.L.U64.HI R21, R220, 0x1, R7 ;  /* 0x00000001dc157819 */ /* 0x000fe20000010207 */
[----:B---3--:R-:W-:Y:S01]  /*ccc0*/  @!P3 IMAD.MOV.U32 R11, RZ, RZ, R27 ;  /* 0x000000ffff0bb224 */ /* 0x008fe200078e001b */
[-C--:B--2---:R-:W-:Y:S01]  /*ccd0*/  @!P2 IADD3 R8, P4, R3, R6.reuse, RZ ;  /* 0x000000060308a210 */ /* 0x084fe20007f9e0ff */
[----:B-1----:R-:W-:Y:S01]  /*cce0*/  @!P3 IMAD.MOV.U32 R7, RZ, RZ, R0 ;  /* 0x000000ffff07b224 */ /* 0x002fe200078e0000 */
[----:B------:R-:W-:Y:S01]  /*ccf0*/  @!P2 IADD3 R4, P6, R32, R6, RZ ;  /* 0x000000062004a210 */ /* 0x000fe20007fde0ff */
[----:B------:R-:W-:Y:S01]  /*cd00*/  @!P3 IMAD.MOV.U32 R6, RZ, RZ, R3 ;  /* 0x000000ffff06b224 */ /* 0x000fe200078e0003 */
[----:B------:R-:W-:Y:S01]  /*cd10*/  SHF.L.U64.HI R35, R222, 0x1, R9 ;  /* 0x00000001de237819 */ /* 0x000fe20000010209 */
[----:B------:R-:W-:Y:S01]  /*cd20*/  @!P3 IMAD.WIDE R30, R216, 0x2, R10 ;  /* 0x00000002d81eb825 */ /* 0x000fe200078e020a */
[----:B------:R-:W-:-:S02]  /*cd30*/  CS2R R10, SRZ ;  /* 0x00000000000a7805 */ /* 0x000fc4000001ff00 */
[-C--:B------:R-:W-:Y:S01]  /*cd40*/  @!P1 IADD3 R28, P5, R3, R20.reuse, RZ ;  /* 0x00000014031c9210 */ /* 0x080fe20007fbe0ff */
[----:B------:R-:W-:Y:S01]  /*cd50*/  @!P2 IMAD.X R9, R0, 0x1, R5, P4 ;  /* 0x000000010009a824 */ /* 0x000fe200020e0605 */
[----:B------:R-:W-:Y:S01]  /*cd60*/  @!P1 IADD3 R20, P4, R32, R20, RZ ;  /* 0x0000001420149210 */ /* 0x000fe20007f9e0ff */
[----:B------:R-:W-:Y:S01]  /*cd70*/  @!P3 IMAD.WIDE R6, R216, 0x2, R6 ;  /* 0x00000002d806b825 */ /* 0x000fe200078e0206 */
[----:B------:R0:W5:Y:S03]  /*cd80*/  @!P3 LD.E.64 R12, desc[UR6][R30.64] ;  /* 0x000000061e0cb980 */ /* 0x000166000c101b00 */
[----:B------:R-:W-:Y:S01]  /*cd90*/  @!P2 IMAD.X R5, R27, 0x1, R5, P6 ;  /* 0x000000011b05a824 */ /* 0x000fe200030e0605 */
[----:B------:R1:W5:Y:S01]  /*cda0*/  @!P3 LD.E.64 R14, desc[UR6][R6.64] ;  /* 0x00000006060eb980 */ /* 0x000362000c101b00 */
[--C-:B------:R-:W-:Y:S01]  /*cdb0*/  @!P1 IMAD.X R29, R0, 0x1, R21.reuse, P5 ;  /* 0x00000001001d9824 */ /* 0x100fe200028e0615 */
[-C--:B------:R-:W-:Y:S01]  /*cdc0*/  @!P0 IADD3 R24, P6, R3, R26.reuse, RZ ;  /* 0x0000001a03188210 */ /* 0x080fe20007fde0ff */
[----:B------:R-:W-:Y:S01]  /*cdd0*/  @!P1 IMAD.X R21, R27, 0x1, R21, P4 ;  /* 0x000000011b159824 */ /* 0x000fe200020e0615 */
[----:B------:R2:W5:Y:S01]  /*cde0*/  @!P2 LD.E.64 R10, desc[UR6][R8.64] ;  /* 0x00000006080aa980 */ /* 0x000562000c101b00 */
[----:B------:R-:W-:-:S02]  /*cdf0*/  @!P0 IADD3 R26, P5, R32, R26, RZ ;  /* 0x0000001a201a8210 */ /* 0x000fc40007fbe0ff */
[----:B0-----:R-:W-:Y:S01]  /*ce00*/  CS2R R30, SRZ ;  /* 0x00000000001e7805 */ /* 0x001fe2000001ff00 */
[--C-:B------:R-:W-:Y:S01]  /*ce10*/  @!P0 IMAD.X R25, R0, 0x1, R35.reuse, P6 ;  /* 0x0000000100198824 */ /* 0x100fe200030e0623 */
[----:B-1----:R-:W-:Y:S01]  /*ce20*/  CS2R R6, SRZ ;  /* 0x0000000000067805 */ /* 0x002fe2000001ff00 */
[----:B------:R-:W-:Y:S01]  /*ce30*/  @!P0 IMAD.X R27, R27, 0x1, R35, P5 ;  /* 0x000000011b1b8824 */ /* 0x000fe200028e0623 */
[----:B--2---:R-:W-:-:S04]  /*ce40*/  CS2R R8, SRZ ;  /* 0x0000000000087805 */ /* 0x004fc8000001ff00 */
[----:B------:R0:W5:Y:S04]  /*ce50*/  @!P2 LD.E.64 R6, desc[UR6][R4.64] ;  /* 0x000000060406a980 */ /* 0x000168000c101b00 */
[----:B------:R1:W5:Y:S04]  /*ce60*/  @!P1 LD.E.64 R8, desc[UR6][R28.64] ;  /* 0x000000061c089980 */ /* 0x000368000c101b00 */
[----:B------:R2:W5:Y:S01]  /*ce70*/  @!P0 LD.E.64 R30, desc[UR6][R26.64] ;  /* 0x000000061a1e8980 */ /* 0x000562000c101b00 */
[----:B0-----:R-:W-:Y:S02]  /*ce80*/  CS2R R4, SRZ ;  /* 0x0000000000047805 */ /* 0x001fe4000001ff00 */
[----:B-1----:R-:W-:-:S04]  /*ce90*/  CS2R R28, SRZ ;  /* 0x00000000001c7805 */ /* 0x002fc8000001ff00 */
[----:B------:R2:W5:Y:S04]  /*cea0*/  @!P1 LD.E.64 R4, desc[UR6][R20.64] ;  /* 0x0000000614049980 */ /* 0x000568000c101b00 */
[----:B------:R2:W5:Y:S02]  /*ceb0*/  @!P0 LD.E.64 R28, desc[UR6][R24.64] ;  /* 0x00000006181c8980 */ /* 0x000564000c101b00 */
.L_x_578:
[----:B------:R-:W-:Y:S05]  /*cec0*/  BSYNC B1 ;  /* 0x0000000000017941 */ /* 0x000fea0003800000 */
.L_x_577:
[----:B----4-:R-:W-:Y:S01]  /*ced0*/  SHF.L.U32 R32, R34, 0x1f, RZ ;  /* 0x0000001f22207819 */ /* 0x010fe200000006ff */
[----:B--2--5:R-:W-:Y:S01]  /*cee0*/  IMAD.MOV.U32 R24, RZ, RZ, R14 ;  /* 0x000000ffff187224 */ /* 0x024fe200078e000e */
[--C-:B------:R-:W-:Y:S01]  /*cef0*/  SHF.R.U64 R43, R14, 0x10, R15.reuse ;  /* 0x000000100e2b7819 */ /* 0x100fe2000000120f */
[--C-:B------:R-:W-:Y:S01]  /*cf00*/  IMAD.MOV.U32 R25, RZ, RZ, R15.reuse ;  /* 0x000000ffff197224 */ /* 0x100fe200078e000f */
[----:B------:R-:W0:Y:S01]  /*cf10*/  SYNCS.PHASECHK.TRANS64.TRYWAIT P0, [R23+URZ+0x38800], R32 ;  /* 0x03880020170075a7 */ /* 0x000e22000800017f */
[----:B------:R-:W-:Y:S01]  /*cf20*/  SHF.R.U32.HI R44, RZ, 0x10, R15 ;  /* 0x00000010ff2c7819 */ /* 0x000fe2000001160f */
[----:B------:R-:W-:Y:S01]  /*cf30*/  IMAD.MOV.U32 R14, RZ, RZ, R10 ;  /* 0x000000ffff0e7224 */ /* 0x000fe200078e000a */
[--C-:B------:R-:W-:Y:S01]  /*cf40*/  SHF.R.U64 R41, R10, 0x10, R11.reuse ;  /* 0x000000100a297819 */ /* 0x100fe2000000120b */
[--C-:B------:R-:W-:Y:S01]  /*cf50*/  IMAD.MOV.U32 R15, RZ, RZ, R11.reuse ;  /* 0x000000ffff0f7224 */ /* 0x100fe200078e000b */
[----:B------:R-:W-:Y:S01]  /*cf60*/  SHF.R.U32.HI R42, RZ, 0x10, R11 ;  /* 0x00000010ff2a7819 */ /* 0x000fe2000001160b */
[----:B------:R-:W-:Y:S01]  /*cf70*/  IMAD.MOV.U32 R10, RZ, RZ, R8 ;  /* 0x000000ffff0a7224 */ /* 0x000fe200078e0008 */
[--C-:B------:R-:W-:Y:S01]  /*cf80*/  SHF.R.U64 R37, R28, 0x10, R29.reuse ;  /* 0x000000101c257819 */ /* 0x100fe2000000121d */
[----:B-1----:R-:W-:Y:S01]  /*cf90*/  IMAD.MOV.U32 R0, RZ, RZ, R28 ;  /* 0x000000ffff007224 */ /* 0x002fe200078e001c */
[--C-:B------:R-:W-:Y:S01]  /*cfa0*/  SHF.R.U32.HI R38, RZ, 0x10, R29.reuse ;  /* 0x00000010ff267819 */ /* 0x100fe2000001161d */
[----:B------:R-:W-:Y:S01]  /*cfb0*/  IMAD.MOV.U32 R3, RZ, RZ, R29 ;  /* 0x000000ffff037224 */ /* 0x000fe200078e001d */
[----:B------:R-:W-:Y:S01]  /*cfc0*/  SHF.R.U64 R39, R8, 0x10, R9 ;  /* 0x0000001008277819 */ /* 0x000fe20000001209 */
[----:B------:R-:W-:Y:S01]  /*cfd0*/  IMAD.MOV.U32 R26, RZ, RZ, R12 ;  /* 0x000000ffff1a7224 */ /* 0x000fe200078e000c */
[----:B------:R-:W-:Y:S01]  /*cfe0*/  MOV R11, R9 ;  /* 0x00000009000b7202 */ /* 0x000fe20000000f00 */
[----:B---3--:R-:W-:Y:S01]  /*cff0*/  IMAD.MOV.U32 R27, RZ, RZ, R13 ;  /* 0x000000ffff1b7224 */ /* 0x008fe200078e000d */
[----:B------:R-:W-:Y:S01]  /*d000*/  SHF.R.U32.HI R40, RZ, 0x10, R9 ;  /* 0x00000010ff287819 */ /* 0x000fe20000011609 */
[----:B------:R-:W-:Y:S01]  /*d010*/  IMAD.MOV.U32 R20, RZ, RZ, R6 ;  /* 0x000000ffff147224 */ /* 0x000fe200078e0006 */
[----:B------:R-:W-:Y:S01]  /*d020*/  SHF.R.U64 R35, R12, 0x10, R13 ;  /* 0x000000100c237819 */ /* 0x000fe2000000120d */
[----:B------:R-:W-:Y:S01]  /*d030*/  IMAD.MOV.U32 R21, RZ, RZ, R7 ;  /* 0x000000ffff157224 */ /* 0x000fe200078e0007 */
[----:B------:R-:W-:Y:S01]  /*d040*/  SHF.R.U32.HI R36, RZ, 0x10, R13 ;  /* 0x00000010ff247819 */ /* 0x000fe2000001160d */
[----:B------:R-:W-:Y:S01]  /*d050*/  BSSY B1, `(.L_x_579) ;  /* 0x000001a000017945 */ /* 0x000fe20003800000 */
[--C-:B------:R-:W-:Y:S01]  /*d060*/  SHF.R.U64 R29, R6, 0x10, R7.reuse ;  /* 0x00000010061d7819 */ /* 0x100fe20000001207 */
[----:B------:R-:W-:Y:S01]  /*d070*/  IMAD.MOV.U32 R12, RZ, RZ, R4 ;  /* 0x000000ffff0c7224 */ /* 0x000fe200078e0004 */
[----:B------:R-:W-:Y:S01]  /*d080*/  SHF.R.U32.HI R34, RZ, 0x10, R7 ;  /* 0x00000010ff227819 */ /* 0x000fe20000011607 */
[--C-:B------:R-:W-:Y:S01]  /*d090*/  IMAD.MOV.U32 R13, RZ, RZ, R5.reuse ;  /* 0x000000ffff0d7224 */ /* 0x100fe200078e0005 */
[----:B------:R-:W-:Y:S01]  /*d0a0*/  VIMNMX R28, R33, 0x80, PT ;  /* 0x00000080211c7848 */ /* 0x000fe20003fe0100 */
[----:B------:R-:W-:Y:S01]  /*d0b0*/  IMAD.MOV.U32 R8, RZ, RZ, R30 ;  /* 0x000000ffff087224 */ /* 0x000fe200078e001e */
[----:B------:R-:W-:Y:S01]  /*d0c0*/  SHF.R.U64 R7, R4, 0x10, R5 ;  /* 0x0000001004077819 */ /* 0x000fe20000001205 */
[----:B------:R-:W-:Y:S01]  /*d0d0*/  IMAD.MOV.U32 R9, RZ, RZ, R31 ;  /* 0x000000ffff097224 */ /* 0x000fe200078e001f */
[----:B------:R-:W-:-:S02]  /*d0e0*/  SHF.R.U32.HI R6, RZ, 0x10, R5 ;  /* 0x00000010ff067819 */ /* 0x000fc40000011605 */
[--C-:B------:R-:W-:Y:S02]  /*d0f0*/  SHF.R.U64 R5, R30, 0x10, R31.reuse ;  /* 0x000000101e057819 */ /* 0x100fe4000000121f */
[----:B------:R-:W-:Y:S02]  /*d100*/  SHF.R.U32.HI R4, RZ, 0x10, R31 ;  /* 0x00000010ff047819 */ /* 0x000fe4000001161f */
[----:B------:R-:W-:Y:S02]  /*d110*/  PRMT R24, R24, 0x5410, R43 ;  /* 0x0000541018187816 */ /* 0x000fe4000000002b */
[----:B------:R-:W-:Y:S02]  /*d120*/  PRMT R25, R25, 0x5410, R44 ;  /* 0x0000541019197816 */ /* 0x000fe4000000002c */
[----:B------:R-:W-:Y:S02]  /*d130*/  PRMT R14, R14, 0x5410, R41 ;  /* 0x000054100e0e7816 */ /* 0x000fe40000000029 */
[----:B------:R-:W-:-:S02]  /*d140*/  PRMT R15, R15, 0x5410, R42 ;  /* 0x000054100f0f7816 */ /* 0x000fc4000000002a */
[----:B------:R-:W-:Y:S02]  /*d150*/  PRMT R10, R10, 0x5410, R39 ;  /* 0x000054100a0a7816 */ /* 0x000fe40000000027 */
[----:B------:R-:W-:Y:S02]  /*d160*/  ISETP.GE.AND P1, PT, R224, R28, PT ;  /* 0x0000001ce000720c */ /* 0x000fe40003f26270 */
[----:B------:R-:W-:Y:S02]  /*d170*/  PRMT R11, R11, 0x5410, R40 ;  /* 0x000054100b0b7816 */ /* 0x000fe40000000028 */
[----:B------:R-:W-:Y:S02]  /*d180*/  PRMT R0, R0, 0x5410, R37 ;  /* 0x0000541000007816 */ /* 0x000fe40000000025 */
[----:B------:R-:W-:Y:S02]  /*d190*/  PRMT R3, R3, 0x5410, R38 ;  /* 0x0000541003037816 */ /* 0x000fe40000000026 */
[----:B------:R-:W-:-:S02]  /*d1a0*/  PRMT R26, R26, 0x5410, R35 ;  /* 0x000054101a1a7816 */ /* 0x000fc40000000023 */
[----:B------:R-:W-:Y:S02]  /*d1b0*/  PRMT R27, R27, 0x5410, R36 ;  /* 0x000054101b1b7816 */ /* 0x000fe40000000024 */
[----:B------:R-:W-:Y:S02]  /*d1c0*/  PRMT R20, R20, 0x5410, R29 ;  /* 0x0000541014147816 */ /* 0x000fe4000000001d */
[----:B------:R-:W-:Y:S01]  /*d1d0*/  PRMT R21, R21, 0x5410, R34 ;  /* 0x0000541015157816 */ /* 0x000fe20000000022 */
[----:B0-----:R-:W-:Y:S06]  /*d1e0*/  @!P0 BRA `(.L_x_580) ;  /* 0x000001e400788947 */ /* 0x001fec0003800000 */
.L_x_856:
[----:B------:R-:W-:Y:S05]  /*d1f0*/  BSYNC B1 ;  /* 0x0000000000017941 */ /* 0x000fea0003800000 */
.L_x_579:
[----:B------:R-:W-:Y:S01]  /*d200*/  BSSY B1, `(.L_x_581) ;  /* 0x00000b7000017945 */ /* 0x000fe20003800000 */
[----:B------:R-:W-:Y:S02]  /*d210*/  PRMT R12, R12, 0x5410, R7 ;  /* 0x000054100c0c7816 */ /* 0x000fe40000000007 */
[----:B------:R-:W-:Y:S02]  /*d220*/  PRMT R13, R13, 0x5410, R6 ;  /* 0x000054100d0d7816 */ /* 0x000fe40000000006 */
[----:B------:R-:W-:Y:S02]  /*d230*/  PRMT R8, R8, 0x5410, R5 ;  /* 0x0000541008087816 */ /* 0x000fe40000000005 */
[----:B------:R-:W-:Y:S01]  /*d240*/  PRMT R9, R9, 0x5410, R4 ;  /* 0x0000541009097816 */ /* 0x000fe20000000004 */
[----:B------:R-:W-:Y:S06]  /*d250*/  @P1 BRA `(.L_x_582) ;  /* 0x0000000800c41947 */ /* 0x000fec0003800000 */
[----:B------:R1:W5:Y:S01]  /*d260*/  LDL R43, [R1+0x6c] ;  /* 0x00006c00012b7983 */ /* 0x0003620000100800 */
[----:B------:R-:W2:Y:S03]  /*d270*/  LDC R5, c[0x0][0x3f4] ;  /* 0x0000fd00ff057b82 */ /* 0x000ea60000000800 */
[----:B------:R1:W5:Y:S01]  /*d280*/  LDL R42, [R1+0x68] ;  /* 0x00006800012a7983 */ /* 0x0003620000100800 */
[----:B------:R-:W-:Y:S01]  /*d290*/  BSSY B2, `(.L_x_583) ;  /* 0x000002e000027945 */ /* 0x000fe20003800000 */
[-C--:B--2---:R-:W-:Y:S02]  /*d2a0*/  ISETP.GE.AND P0, PT, R216, R5.reuse, PT ;  /* 0x00000005d800720c */ /* 0x084fe40003f06270 */
[-C--:B------:R-:W-:Y:S02]  /*d2b0*/  ISETP.GE.AND P1, PT, R221, R5.reuse, PT ;  /* 0x00000005dd00720c */ /* 0x080fe40003f26270 */
[----:B------:R-:W-:-:S02]  /*d2c0*/  ISETP.GE.AND P2, PT, R220, R5, PT ;  /* 0x00000005dc00720c */ /* 0x000fc40003f46270 */
[----:B------:R-:W-:-:S07]  /*d2d0*/  ISETP.GE.AND P3, PT, R222, R5, PT ;  /* 0x00000005de00720c */ /* 0x000fce0003f66270 */
[----:B-1----:R-:W-:Y:S06]  /*d2e0*/  @P0 BRA `(.L_x_584) ;  /* 0x0000000000a00947 */ /* 0x002fec0003800000 */
[----:B-----5:R-:W-:Y:S01]  /*d2f0*/  R2UR UR4, R43 ;  /* 0x000000002b0472ca */ /* 0x020fe200000e0000 */
[----:B------:R-:W-:Y:S01]  /*d300*/  IMAD.U32 R35, R26, 0x10000, RZ ;  /* 0x000100001a237824 */ /* 0x000fe200078e00ff */
[C---:B------:R-:W-:Y:S01]  /*d310*/  LOP3.LUT R34, R24.reuse, 0xffff0000, RZ, 0xc0, !PT ;  /* 0xffff000018227812 */ /* 0x040fe200078ec0ff */
[----:B------:R-:W-:Y:S01]  /*d320*/  IMAD.U32 R33, R24, 0x10000, RZ ;  /* 0x0001000018217824 */ /* 0x000fe200078e00ff */
[----:B------:R-:W-:-:S09]  /*d330*/  LOP3.LUT R36, R26, 0xffff0000, RZ, 0xc0, !PT ;  /* 0xffff00001a247812 */ /* 0x000fd200078ec0ff */
[----:B------:R-:W-:-:S05]  /*d340*/  LEA R41, R42, UR4, 0x1 ;  /* 0x000000042a297c11 */ /* 0x000fca000f8e08ff */
[----:B------:R-:W1:Y:S02]  /*d350*/  LDS.128 R4, [R41] ;  /* 0x0000000029047984 */ /* 0x000e640000000c00 */
[C---:B-1----:R-:W-:Y:S01]  /*d360*/  IMAD.U32 R29, R4.reuse, 0x10000, RZ ;  /* 0x00010000041d7824 */ /* 0x042fe200078e00ff */
[----:B------:R-:W-:Y:S01]  /*d370*/  LOP3.LUT R4, R4, 0xffff0000, RZ, 0xc0, !PT ;  /* 0xffff000004047812 */ /* 0x000fe200078ec0ff */
[C---:B------:R-:W-:Y:S01]  /*d380*/  IMAD.U32 R30, R5.reuse, 0x10000, RZ ;  /* 0x00010000051e7824 */ /* 0x040fe200078e00ff */
[----:B------:R-:W-:Y:S01]  /*d390*/  LOP3.LUT R5, R5, 0xffff0000, RZ, 0xc0, !PT ;  /* 0xffff000005057812 */ /* 0x000fe200078ec0ff */
[C---:B------:R-:W-:Y:S01]  /*d3a0*/  IMAD.U32 R31, R6.reuse, 0x10000, RZ ;  /* 0x00010000061f7824 */ /* 0x040fe200078e00ff */
[----:B------:R-:W-:Y:S01]  /*d3b0*/  LOP3.LUT R6, R6, 0xffff0000, RZ, 0xc0, !PT ;  /* 0xffff000006067812 */ /* 0x000fe200078ec0ff */
[C---:B------:R-:W-:Y:S01]  /*d3c0*/  FMUL.FTZ R38, R4.reuse, R35 ;  /* 0x0000002304267220 */ /* 0x040fe20000410000 */
[----:B------:R-:W-:Y:S01]  /*d3d0*/  FMUL.FTZ R4, R4, R33 ;  /* 0x0000002104047220 */ /* 0x000fe20000410000 */
[----:B0-----:R-:W-:-:S02]  /*d3e0*/  IMAD.U32 R32, R7, 0x10000, RZ ;  /* 0x0001000007207824 */ /* 0x001fc400078e00ff */
[----:B------:R-:W-:Y:S01]  /*d3f0*/  FMUL.FTZ R37, R5, R36 ;  /* 0x0000002405257220 */ /* 0x000fe20000410000 */
[----:B------:R-:W-:Y:S01]  /*d400*/  FFMA.FTZ R38, R29, R33, -R38 ;  /* 0x000000211d267223 */ /* 0x000fe20000010826 */
[-C--:B------:R-:W-:Y:S01]  /*d410*/  FMUL.FTZ R39, R5, R34.reuse ;  /* 0x0000002205277220 */ /* 0x080fe20000410000 */
[----:B------:R-:W-:Y:S01]  /*d420*/  LOP3.LUT R7, R7, 0xffff0000, RZ, 0xc0, !PT ;  /* 0xffff000007077812 */ /* 0x000fe200078ec0ff */
[----:B------:R-:W-:Y:S01]  /*d430*/  FFMA.FTZ R35, R29, R35, R4 ;  /* 0x000000231d237223 */ /* 0x000fe20000010004 */
[C---:B------:R-:W-:Y:S01]  /*d440*/  LOP3.LUT R33, R27.reuse, 0xffff0000, RZ, 0xc0, !PT ;  /* 0xffff00001b217812 */ /* 0x040fe200078ec0ff */
[----:B------:R-:W-:Y:S01]  /*d450*/  IMAD.U32 R29, R27, 0x10000, RZ ;  /* 0x000100001b1d7824 */ /* 0x000fe200078e00ff */
[C---:B------:R-:W-:Y:S01]  /*d460*/  LOP3.LUT R5, R25.reuse, 0xffff0000, RZ, 0xc0, !PT ;  /* 0xffff000019057812 */ /* 0x040fe200078ec0ff */
[----:B------:R-:W-:Y:S02]  /*d470*/  IMAD.U32 R4, R25, 0x10000, RZ ;  /* 0x0001000019047824 */ /* 0x000fe400078e00ff */
[C---:B------:R-:W-:Y:S01]  /*d480*/  FFMA.FTZ R37, R30.reuse, R34, -R37 ;  /* 0x000000221e257223 */ /* 0x040fe20000010825 */
        /* <DEDUP_REMOVED lines=9> */
[----:B------:R-:W-:-:S02]  /*d520*/  F2FP.BF16.F32.PACK_AB R4, R35, R38 ;  /* 0x000000262304723e */ /* 0x000fc400000010ff */
[----:B------:R-:W-:Y:S02]  /*d530*/  F2FP.BF16.F32.PACK_AB R5, R30, R37 ;  /* 0x000000251e05723e */ /* 0x000fe400000010ff */
[----:B------:R-:W-:Y:S02]  /*d540*/  F2FP.BF16.F32.PACK_AB R6, R29, R6 ;  /* 0x000000061d06723e */ /* 0x000fe400000010ff */
[----:B------:R-:W-:-:S05]  /*d550*/  F2FP.BF16.F32.PACK_AB R7, R40, R7 ;  /* 0x000000072807723e */ /* 0x000fca00000010ff */
[----:B------:R1:W-:Y:S02]  /*d560*/  STS.128 [R41], R4 ;  /* 0x0000000429007388 */ /* 0x0003e40000000c00 */
.L_x_584:
[----:B------:R-:W-:Y:S05]  /*d570*/  BSYNC B2 ;  /* 0x0000000000027941 */ /* 0x000fea0003800000 */
.L_x_583:
[----:B------:R-:W-:Y:S04]  /*d580*/  BSSY B2, `(.L_x_585) ;  /* 0x000002a000027945 */ /* 0x000fe80003800000 */
[----:B------:R-:W-:Y:S05]  /*d590*/  @P1 BRA `(.L_x_586) ;  /* 0x0000000000a01947 */ /* 0x000fea0003800000 */
[----:B-----5:R-:W-:Y:S01]  /*d5a0*/  R2UR UR4, R43 ;  /* 0x000000002b0472ca */ /* 0x020fe200000e0000 */
[----:B------:R-:W-:Y:S01]  /*d5b0*/  IMAD.U32 R35, R20, 0x10000, RZ ;  /* 0x0001000014237824 */ /* 0x000fe200078e00ff */
[C---:B------:R-:W-:Y:S01]  /*d5c0*/  LOP3.LUT R34, R14.reuse, 0xffff0000, RZ, 0xc0, !PT ;  /* 0xffff00000e227812 */ /* 0x040fe200078ec0ff */
[----:B------:R-:W-:Y:S01]  /*d5d0*/  IMAD.U32 R33, R14, 0x10000, RZ ;  /* 0x000100000e217824 */ /* 0x000fe200078e00ff */
[----:B------:R-:W-:-:S09]  /*d5e0*/  LOP3.LUT R36, R20, 0xffff0000, RZ, 0xc0, !PT ;  /* 0xffff000014247812 */ /* 0x000fd200078ec0ff */
[----:B-1----:R-:W-:-:S05]  /*d5f0*/  LEA R41, R42, UR4, 0x1 ;  /* 0x000000042a297c11 */ /* 0x002fca000f8e08ff */
[----:B------:R-:W1:Y:S02]  /*d600*/  LDS.128 R4, [R41+0x4000] ;  /* 0x0040000029047984 */ /* 0x000e640000000c00 */
        /* <DEDUP_REMOVED lines=32> */
[----:B------:R2:W-:Y:S02]  /*d810*/  STS.128 [R41+0x4000], R4 ;  /* 0x0040000429007388 */ /* 0x0005e40000000c00 */
.L_x_586:
[----:B------:R-:W-:Y:S05]  /*d820*/  BSYNC B2 ;  /* 0x0000000000027941 */ /* 0x000fea0003800000 */
.L_x_585:
[----:B------:R-:W-:Y:S04]  /*d830*/  BSSY B2, `(.L_x_587) ;  /* 0x000002a000027945 */ /* 0x000fe80003800000 */
[----:B------:R-:W-:Y:S05]  /*d840*/  @P2 BRA `(.L_x_588) ;  /* 0x0000000000a02947 */ /* 0x000fea0003800000 */
[----:B-----5:R-:W-:Y:S01]  /*d850*/  R2UR UR4, R43 ;  /* 0x000000002b0472ca */ /* 0x020fe200000e0000 */
[----:B------:R-:W-:Y:S01]  /*d860*/  IMAD.U32 R35, R12, 0x10000, RZ ;  /* 0x000100000c237824 */ /* 0x000fe200078e00ff */
[C---:B------:R-:W-:Y:S01]  /*d870*/  LOP3.LUT R34, R10.reuse, 0xffff0000, RZ, 0xc0, !PT ;  /* 0xffff00000a227812 */ /* 0x040fe200078ec0ff */
[----:B------:R-:W-:Y:S01]  /*d880*/  IMAD.U32 R33, R10, 0x10000, RZ ;  /* 0x000100000a217824 */ /* 0x000fe200078e00ff */
[----:B------:R-:W-:-:S09]  /*d890*/  LOP3.LUT R36, R12, 0xffff0000, RZ, 0xc0, !PT ;  /* 0xffff00000c247812 */ /* 0x000fd200078ec0ff */
[----:B-12---:R-:W-:-:S05]  /*d8a0*/  LEA R41, R42, UR4, 0x1 ;  /* 0x000000042a297c11 */ /* 0x006fca000f8e08ff */
        /* <DEDUP_REMOVED lines=34> */
.L_x_588:
[----:B------:R-:W-:Y:S05]  /*dad0*/  BSYNC B2 ;  /* 0x0000000000027941 */ /* 0x000fea0003800000 */
.L_x_587:
[----:B------:R-:W-:Y:S05]  /*dae0*/  @P3 BRA `(.L_x_582) ;  /* 0x0000000000a03947 */ /* 0x000fea0003800000 */
[----:B-----5:R-:W-:Y:S01]  /*daf0*/  R2UR UR4, R43 ;  /* 0x000000002b0472ca */ /* 0x020fe200000e0000 */
[----:B------:R-:W-:Y:S01]  /*db00*/  IMAD.U32 R35, R8, 0x10000, RZ ;  /* 0x0001000008237824 */ /* 0x000fe200078e00ff */
[C---:B------:R-:W-:Y:S01]  /*db10*/  LOP3.LUT R34, R0.reuse, 0xffff0000, RZ, 0xc0, !PT ;  /* 0xffff000000227812 */ /* 0x040fe200078ec0ff */
[----:B------:R-:W-:Y:S01]  /*db20*/  IMAD.U32 R33, R0, 0x10000, RZ ;  /* 0x0001000000217824 */ /* 0x000fe200078e00ff */
[----:B------:R-:W-:-:S09]  /*db30*/  LOP3.LUT R36, R8, 0xffff0000, RZ, 0xc0, !PT ;  /* 0xffff000008247812 */ /* 0x000fd200078ec0ff */
[----:B-123--:R-:W-:-:S05]  /*db40*/  LEA R41, R42, UR4, 0x1 ;  /* 0x000000042a297c11 */ /* 0x00efca000f8e08ff */
        /* <DEDUP_REMOVED lines=11> */
[C---:B------:R-:W-:Y:S01]  /*dc00*/  FFMA.FTZ R38, R29.reuse, R33, -R38 ;  /* 0x000000211d267223 */ /* 0x040fe20000010826 */
[----:B------:R-:W-:Y:S01]  /*dc10*/  FFMA.FTZ R35, R29, R35, R4 ;  /* 0x000000231d237223 */ /* 0x000fe20000010004 */
[-C--:B------:R-:W-:Y:S01]  /*dc20*/  FMUL.FTZ R39, R5, R34.reuse ;  /* 0x0000002205277220 */ /* 0x080fe20000410000 */
[----:B------:R-:W-:Y:S01]  /*dc30*/  LOP3.LUT R7, R7, 0xffff0000, RZ, 0xc0, !PT ;  /* 0xffff000007077812 */ /* 0x000fe200078ec0ff */
[----:B------:R-:W-:Y:S01]  /*dc40*/  IMAD.U32 R29, R9, 0x10000, RZ ;  /* 0x00010000091d7824 */ /* 0x000fe200078e00ff */
[----:B------:R-:W-:Y:S01]  /*dc50*/  SHF.L.U32 R4, R3, 0x10, RZ ;  /* 0x0000001003047819 */ /* 0x000fe200000006ff */
[C---:B------:R-:W-:Y:S01]  /*dc60*/  FFMA.FTZ R37, R30.reuse, R34, -R37 ;  /* 0x000000221e257223 */ /* 0x040fe20000010825 */
[----:B------:R-:W-:Y:S01]  /*dc70*/  LOP3.LUT R33, R9, 0xffff0000, RZ, 0xc0, !PT ;  /* 0xffff000009217812 */ /* 0x000fe200078ec0ff */
[----:B------:R-:W-:Y:S01]  /*dc80*/  FFMA.FTZ R30, R30, R36, R39 ;  /* 0x000000241e1e7223 */ /* 0x000fe20000010027 */
[----:B------:R-:W-:Y:S01]  /*dc90*/  LOP3.LUT R5, R3, 0xffff0000, RZ, 0xc0, !PT ;  /* 0xffff000003057812 */ /* 0x000fe200078ec0ff */
[C---:B------:R-:W-:Y:S01]  /*dca0*/  FMUL.FTZ R34, R6.reuse, R29 ;  /* 0x0000001d06227220 */ /* 0x040fe20000410000 */
[----:B------:R-:W-:Y:S01]  /*dcb0*/  FMUL.FTZ R36, R6, R4 ;  /* 0x0000000406247220 */ /* 0x000fe20000410000 */
[----:B------:R-:W-:-:S02]  /*dcc0*/  FMUL.FTZ R39, R7, R33 ;  /* 0x0000002107277220 */ /* 0x000fc40000410000 */
[----:B------:R-:W-:Y:S01]  /*dcd0*/  FMUL.FTZ R40, R7, R5 ;  /* 0x0000000507287220 */ /* 0x000fe20000410000 */
[C---:B------:R-:W-:Y:S01]  /*dce0*/  FFMA.FTZ R6, R31.reuse, R4, -R34 ;  /* 0x000000041f067223 */ /* 0x040fe20000010822 */
[----:B------:R-:W-:Y:S01]  /*dcf0*/  FFMA.FTZ R29, R31, R29, R36 ;  /* 0x0000001d1f1d7223 */ /* 0x000fe20000010024 */
[C---:B------:R-:W-:Y:S01]  /*dd00*/  FFMA.FTZ R7, R32.reuse, R5, -R39 ;  /* 0x0000000520077223 */ /* 0x040fe20000010827 */
[----:B------:R-:W-:Y:S01]  /*dd10*/  FFMA.FTZ R40, R32, R33, R40 ;  /* 0x0000002120287223 */ /* 0x000fe20000010028 */
[----:B------:R-:W-:Y:S02]  /*dd20*/  F2FP.BF16.F32.PACK_AB R4, R35, R38 ;  /* 0x000000262304723e */ /* 0x000fe400000010ff */
[----:B------:R-:W-:Y:S02]  /*dd30*/  F2FP.BF16.F32.PACK_AB R5, R30, R37 ;  /* 0x000000251e05723e */ /* 0x000fe400000010ff */
[----:B------:R-:W-:Y:S02]  /*dd40*/  F2FP.BF16.F32.PACK_AB R6, R29, R6 ;  /* 0x000000061d06723e */ /* 0x000fe400000010ff */
[----:B------:R-:W-:-:S05]  /*dd50*/  F2FP.BF16.F32.PACK_AB R7, R40, R7 ;  /* 0x000000072807723e */ /* 0x000fca00000010ff */
[----:B------:R4:W-:Y:S02]  /*dd60*/  STS.128 [R41+0xc000], R4 ;  /* 0x00c0000429007388 */ /* 0x0009e40000000c00 */
.L_x_582:
[----:B------:R-:W-:Y:S05]  /*dd70*/  BSYNC B1 ;  /* 0x0000000000017941 */ /* 0x000fea0003800000 */
.L_x_581:
[----:B-1234-:R-:W-:Y:S01]  /*dd80*/  VIADD R4, R224, 0x20 ;  /* 0x00000020e0047836 */ /* 0x01efe20000000000 */
[----:B------:R-:W-:Y:S04]  /*dd90*/  BSSY B1, `(.L_x_589) ;  /* 0x00000b4000017945 */ /* 0x000fe80003800000 */
[----:B------:R-:W-:-:S13]  /*dda0*/  ISETP.GE.AND P0, PT, R4, R28, PT ;  /* 0x0000001c0400720c */ /* 0x000fda0003f06270 */
[----:B------:R-:W-:Y:S05]  /*ddb0*/  @P0 BRA `(.L_x_590) ;  /* 0x0000000800c40947 */ /* 0x000fea0003800000 */
[----:B------:R1:W5:Y:S01]  /*ddc0*/  LDL R44, [R1+0x6c] ;  /* 0x00006c00012c7983 */ /* 0x0003620000100800 */
[----:B------:R-:W2:Y:S03]  /*ddd0*/  LDC R5, c[0x0][0x3f4] ;  /* 0x0000fd00ff057b82 */ /* 0x000ea60000000800 */
[----:B-----5:R1:W5:Y:S01]  /*dde0*/  LDL R43, [R1+0x68] ;  /* 0x00006800012b7983 */ /* 0x0203620000100800 */
[----:B------:R-:W-:Y:S01]  /*ddf0*/  BSSY B2, `(.L_x_591) ;  /* 0x000002e000027945 */ /* 0x000fe20003800000 */
[-C--:B--2---:R-:W-:Y:S02]  /*de00*/  ISETP.GE.AND P0, PT, R216, R5.reuse, PT ;  /* 0x00000005d800720c */ /* 0x084fe40003f06270 */
[-C--:B------:R-:W-:Y:S02]  /*de10*/  ISETP.GE.AND P1, PT, R221, R5.reuse, PT ;  /* 0x00000005dd00720c */ /* 0x080fe40003f26270 */
[----:B------:R-:W-:-:S02]  /*de20*/  ISETP.GE.AND P2, PT, R220, R5, PT ;  /* 0x00000005dc00720c */ /* 0x000fc40003f46270 */
[----:B------:R-:W-:-:S07]  /*de30*/  ISETP.GE.AND P3, PT, R222, R5, PT ;  /* 0x00000005de00720c */ /* 0x000fce0003f66270 */
[----:B-1----:R-:W-:Y:S06]  /*de40*/  @P0 BRA `(.L_x_592) ;  /* 0x0000000000a00947 */ /* 0x002fec0003800000 */
[----:B------:R-:W-:Y:S01]  /*de50*/  R2UR UR4, R44 ;  /* 0x000000002c0472ca */ /* 0x000fe200000e0000 */
[C---:B------:R-:W-:Y:S01]  /*de60*/  IMAD.U32 R37, R26.reuse, 0x10000, RZ ;  /* 0x000100001a257824 */ /* 0x040fe200078e00ff */
[----:B------:R-:W-:Y:S01]  /*de70*/  LOP3.LUT R40, R26, 0xffff0000, RZ, 0xc0, !PT ;  /* 0xffff00001a287812 */ /* 0x000fe200078ec0ff */
[C---:B------:R-:W-:Y:S01]  /*de80*/  IMAD.U32 R35, R24.reuse, 0x10000, RZ ;  /* 0x0001000018237824 */ /* 0x040fe200078e00ff */
[----:B------:R-:W-:Y:S01]  /*de90*/  LOP3.LUT R38, R24, 0xffff0000, RZ, 0xc0, !PT ;  /* 0xffff000018267812 */ /* 0x000fe200078ec0ff */
[C---:B------:R-:W-:Y:S01]  /*dea0*/  IMAD.U32 R39, R27.reuse, 0x10000, RZ ;  /* 0x000100001b277824 */ /* 0x040fe200078e00ff */
[----:B------:R-:W-:-:S07]  /*deb0*/  LOP3.LUT R42, R27, 0xffff0000, RZ, 0xc0, !PT ;  /* 0xffff00001b2a7812 */ /* 0x000fce00078ec0ff */
[----:B-----5:R-:W-:-:S05]  /*dec0*/  LEA R41, R43, UR4, 0x1 ;  /* 0x000000042b297c11 */ /* 0x020fca000f8e08ff */
[----:B------:R-:W1:Y:S02]  /*ded0*/  LDS.128 R4, [R41+0x1000] ;  /* 0x0010000029047984 */ /* 0x000e640000000c00 */
[C---:B-1----:R-:W-:Y:S01]  /*dee0*/  IMAD.U32 R29, R4.reuse, 0x10000, RZ ;  /* 0x00010000041d7824 */ /* 0x042fe200078e00ff */
[----:B------:R-:W-:Y:S01]  /*def0*/  LOP3.LUT R4, R4, 0xffff0000, RZ, 0xc0, !PT ;  /* 0xffff000004047812 */ /* 0x000fe200078ec0ff */
[C---:B------:R-:W-:Y:S01]  /*df00*/  IMAD.U32 R30, R5.reuse, 0x10000, RZ ;  /* 0x00010000051e7824 */ /* 0x040fe200078e00ff */
[----:B------:R-:W-:Y:S01]  /*df10*/  LOP3.LUT R5, R5, 0xffff0000, RZ, 0xc0, !PT ;  /* 0xffff000005057812 */ /* 0x000fe200078ec0ff */
[C---:B------:R-:W-:Y:S01]  /*df20*/  IMAD.U32 R31, R6.reuse, 0x10000, RZ ;  /* 0x00010000061f7824 */ /* 0x040fe200078e00ff */
[----:B------:R-:W-:Y:S01]  /*df30*/  LOP3.LUT R6, R6, 0xffff0000, RZ, 0xc0, !PT ;  /* 0xffff000006067812 */ /* 0x000fe200078ec0ff */
[-C--:B------:R-:W-:Y:S01]  /*df40*/  FMUL.FTZ R34, R37, R4.reuse ;  /* 0x0000000425227220 */ /* 0x080fe20000410000 */
[----:B------:R-:W-:Y:S01]  /*df50*/  FMUL.FTZ R36, R35, R4 ;  /* 0x0000000423247220 */ /* 0x000fe20000410000 */
[----:B------:R-:W-:Y:S01]  /*df60*/  FMUL.FTZ R33, R40, R5 ;  /* 0x0000000528217220 */ /* 0x000fe20000410000 */
[----:B0-----:R-:W-:-:S02]  /*df70*/  IMAD.U32 R32, R7, 0x10000, RZ ;  /* 0x0001000007207824 */ /* 0x001fc400078e00ff */
[----:B------:R-:W-:Y:S01]  /*df80*/  FFMA.FTZ R4, R35, R29, -R34 ;  /* 0x0000001d23047223 */ /* 0x000fe20000010822 */
[C---:B------:R-:W-:Y:S01]  /*df90*/  FMUL.FTZ R35, R38.reuse, R5 ;  /* 0x0000000526237220 */ /* 0x040fe20000410000 */
[----:B------:R-:W-:Y:S01]  /*dfa0*/  LOP3.LUT R7, R7, 0xffff0000, RZ, 0xc0, !PT ;  /* 0xffff000007077812 */ /* 0x000fe200078ec0ff */
[-C--:B------:R-:W-:Y:S01]  /*dfb0*/  FFMA.FTZ R5, R38, R30.reuse, -R33 ;  /* 0x0000001e26057223 */ /* 0x080fe20000010821 */
[----:B------:R-:W-:Y:S01]  /*dfc0*/  FFMA.FTZ R29, R37, R29, R36 ;  /* 0x0000001d251d7223 */ /* 0x000fe20000010024 */
[C---:B------:R-:W-:Y:S01]  /*dfd0*/  LOP3.LUT R38, R25.reuse, 0xffff0000, RZ, 0xc0, !PT ;  /* 0xffff000019267812 */ /* 0x040fe200078ec0ff */
[----:B------:R-:W-:Y:S02]  /*dfe0*/  IMAD.U32 R37, R25, 0x10000, RZ ;  /* 0x0001000019257824 */ /* 0x000fe400078e00ff */
[----:B------:R-:W-:Y:S01]  /*dff0*/  FFMA.FTZ R30, R40, R30, R35 ;  /* 0x0000001e281e7223 */ /* 0x000fe20000010023 */
[-C--:B------:R-:W-:Y:S01]  /*e000*/  FMUL.FTZ R34, R39, R6.reuse ;  /* 0x0000000627227220 */ /* 0x080fe20000410000 */
[-C--:B------:R-:W-:Y:S01]  /*e010*/  FMUL.FTZ R33, R42, R7.reuse ;  /* 0x000000072a217220 */ /* 0x080fe20000410000 */
[C---:B------:R-:W-:Y:S01]  /*e020*/  FMUL.FTZ R36, R37.reuse, R6 ;  /* 0x0000000625247220 */ /* 0x040fe20000410000 */
[C---:B------:R-:W-:Y:S01]  /*e030*/  FMUL.FTZ R35, R38.reuse, R7 ;  /* 0x0000000726237220 */ /* 0x040fe20000410000 */
[-C--:B------:R-:W-:Y:S01]  /*e040*/  FFMA.FTZ R6, R37, R31.reuse, -R34 ;  /* 0x0000001f25067223 */ /* 0x080fe20000010822 */
[-C--:B------:R-:W-:Y:S01]  /*e050*/  FFMA.FTZ R7, R38, R32.reuse, -R33 ;  /* 0x0000002026077223 */ /* 0x080fe20000010821 */
[----:B------:R-:W-:Y:S01]  /*e060*/  FFMA.FTZ R31, R39, R31, R36 ;  /* 0x0000001f271f7223 */ /* 0x000fe20000010024 */
[----:B------:R-:W-:Y:S01]  /*e070*/  FFMA.FTZ R32, R42, R32, R35 ;  /* 0x000000202a207223 */ /* 0x000fe20000010023 */
[----:B------:R-:W-:-:S02]  /*e080*/  F2FP.BF16.F32.PACK_AB R4, R29, R4 ;  /* 0x000000041d04723e */ /* 0x000fc400000010ff */
[----:B------:R-:W-:Y:S02]  /*e090*/  F2FP.BF16.F32.PACK_AB R5, R30, R5 ;  /* 0x000000051e05723e */ /* 0x000fe400000010ff */
[----:B------:R-:W-:Y:S02]  /*e0a0*/  F2FP.BF16.F32.PACK_AB R6, R31, R6 ;  /* 0x000000061f06723e */ /* 0x000fe400000010ff */
[----:B------:R-:W-:-:S05]  /*e0b0*/  F2FP.BF16.F32.PACK_AB R7, R32, R7 ;  /* 0x000000072007723e */ /* 0x000fca00000010ff */
[----:B------:R1:W-:Y:S02]  /*e0c0*/  STS.128 [R41+0x1000], R4 ;  /* 0x0010000429007388 */ /* 0x0003e40000000c00 */
.L_x_592:
[----:B------:R-:W-:Y:S05]  /*e0d0*/  BSYNC B2 ;  /* 0x0000000000027941 */ /* 0x000fea0003800000 */
.L_x_591:
[----:B------:R-:W-:Y:S04]  /*e0e0*/  BSSY B2, `(.L_x_593) ;  /* 0x000002a000027945 */ /* 0x000fe80003800000 */
[----:B------:R-:W-:Y:S05]  /*e0f0*/  @P1 BRA `(.L_x_594) ;  /* 0x0000000000a01947 */ /* 0x000fea0003800000 */
[----:B------:R-:W-:Y:S01]  /*e100*/  R2UR UR4, R44 ;  /* 0x000000002c0472ca */ /* 0x000fe200000e0000 */
[C---:B------:R-:W-:Y:S01]  /*e110*/  IMAD.U32 R37, R20.reuse, 0x10000, RZ ;  /* 0x0001000014257824 */ /* 0x040fe200078e00ff */
[----:B------:R-:W-:Y:S01]  /*e120*/  LOP3.LUT R40, R20, 0xffff0000, RZ, 0xc0, !PT ;  /* 0xffff000014287812 */ /* 0x000fe200078ec0ff */
[C---:B------:R-:W-:Y:S01]  /*e130*/  IMAD.U32 R35, R14.reuse, 0x10000, RZ ;  /* 0x000100000e237824 */ /* 0x040fe200078e00ff */
[----:B------:R-:W-:Y:S01]  /*e140*/  LOP3.LUT R38, R14, 0xffff0000, RZ, 0xc0, !PT ;  /* 0xffff00000e267812 */ /* 0x000fe200078ec0ff */
[C---:B------:R-:W-:Y:S01]  /*e150*/  IMAD.U32 R39, R21.reuse, 0x10000, RZ ;  /* 0x0001000015277824 */ /* 0x040fe200078e00ff */
[----:B------:R-:W-:-:S07]  /*e160*/  LOP3.LUT R42, R21, 0xffff0000, RZ, 0xc0, !PT ;  /* 0xffff0000152a7812 */ /* 0x000fce00078ec0ff */
[----:B-1---5:R-:W-:-:S05]  /*e170*/  LEA R41, R43, UR4, 0x1 ;  /* 0x000000042b297c11 */ /* 0x022fca000f8e08ff */
        /* <DEDUP_REMOVED lines=32> */
.L_x_594:
[----:B------:R-:W-:Y:S05]  /*e380*/  BSYNC B2 ;  /* 0x0000000000027941 */ /* 0x000fea0003800000 */
.L_x_593:
        /* <DEDUP_REMOVED lines=9> */
[----:B-12--5:R-:W-:-:S05]  /*e420*/  LEA R41, R43, UR4, 0x1 ;  /* 0x000000042b297c11 */ /* 0x026fca000f8e08ff */
        /* <DEDUP_REMOVED lines=32> */
.L_x_596:
[----:B------:R-:W-:Y:S05]  /*e630*/  BSYNC B2 ;  /* 0x0000000000027941 */ /* 0x000fea0003800000 */
.L_x_595:
        /* <DEDUP_REMOVED lines=8> */
[----:B-123-5:R-:W-:-:S05]  /*e6c0*/  LEA R41, R43, UR4, 0x1 ;  /* 0x000000042b297c11 */ /* 0x02efca000f8e08ff */
        /* <DEDUP_REMOVED lines=32> */
.L_x_590:
[----:B------:R-:W-:Y:S05]  /*e8d0*/  BSYNC B1 ;  /* 0x0000000000017941 */ /* 0x000fea0003800000 */
.L_x_589:
        /* <DEDUP_REMOVED lines=35> */
[----:B------:R-:W-:Y:S01]  /*eb10*/  FFMA.FTZ R29, R37, R29, R36 ;  /* 0x0000001d251d7223 */ /* 0x000fe20000010024 */
[-C--:B------:R-:W-:Y:S01]  /*eb20*/  FFMA.FTZ R5, R38, R30.reuse, -R33 ;  /* 0x0000001e26057223 */ /* 0x080fe20000010821 */
[C---:B------:R-:W-:Y:S01]  /*eb30*/  SHF.L.U32 R37, R25.reuse, 0x10, RZ ;  /* 0x0000001019257819 */ /* 0x040fe200000006ff */
[----:B------:R-:W-:Y:S01]  /*eb40*/  FFMA.FTZ R30, R40, R30, R35 ;  /* 0x0000001e281e7223 */ /* 0x000fe20000010023 */
[----:B------:R-:W-:Y:S01]  /*eb50*/  LOP3.LUT R38, R25, 0xffff0000, RZ, 0xc0, !PT ;  /* 0xffff000019267812 */ /* 0x000fe200078ec0ff */
[-C--:B------:R-:W-:Y:S01]  /*eb60*/  FMUL.FTZ R34, R39, R6.reuse ;  /* 0x0000000627227220 */ /* 0x080fe20000410000 */
[-C--:B------:R-:W-:Y:S01]  /*eb70*/  FMUL.FTZ R33, R42, R7.reuse ;  /* 0x000000072a217220 */ /* 0x080fe20000410000 */
[----:B------:R-:W-:Y:S01]  /*eb80*/  FMUL.FTZ R36, R37, R6 ;  /* 0x0000000625247220 */ /* 0x000fe20000410000 */
[----:B------:R-:W-:Y:S01]  /*eb90*/  F2FP.BF16.F32.PACK_AB R4, R29, R4 ;  /* 0x000000041d04723e */ /* 0x000fe200000010ff */
[C---:B------:R-:W-:Y:S01]  /*eba0*/  FMUL.FTZ R35, R38.reuse, R7 ;  /* 0x0000000726237220 */ /* 0x040fe20000410000 */
[-C--:B------:R-:W-:Y:S01]  /*ebb0*/  FFMA.FTZ R6, R37, R31.reuse, -R34 ;  /* 0x0000001f25067223 */ /* 0x080fe20000010822 */
[-C--:B------:R-:W-:Y:S01]  /*ebc0*/  FFMA.FTZ R7, R38, R32.reuse, -R33 ;  /* 0x0000002026077223 */ /* 0x080fe20000010821 */
[----:B------:R-:W-:Y:S01]  /*ebd0*/  FFMA.FTZ R31, R39, R31, R36 ;  /* 0x0000001f271f7223 */ /* 0x000fe20000010024 */
[----:B------:R-:W-:Y:S01]  /*ebe0*/  FFMA.FTZ R32, R42, R32, R35 ;  /* 0x000000202a207223 */ /* 0x000fe20000010023 */
[----:B------:R-:W-:-:S03]  /*ebf0*/  F2FP.BF16.F32.PACK_AB R5, R30, R5 ;  /* 0x000000051e05723e */ /* 0x000fc600000010ff */
[----:B------:R-:W-:Y:S02]  /*ec00*/  F2FP.BF16.F32.PACK_AB R6, R31, R6 ;  /* 0x000000061f06723e */ /* 0x000fe400000010ff */
[----:B------:R-:W-:-:S05]  /*ec10*/  F2FP.BF16.F32.PACK_AB R7, R32, R7 ;  /* 0x000000072007723e */ /* 0x000fca00000010ff */
[----:B------:R1:W-:Y:S02]  /*ec20*/  STS.128 [R41+0x2000], R4 ;  /* 0x0020000429007388 */ /* 0x0003e40000000c00 */
.L_x_600:
[----:B------:R-:W-:Y:S05]  /*ec30*/  BSYNC B2 ;  /* 0x0000000000027941 */ /* 0x000fea0003800000 */
.L_x_599:
        /* <DEDUP_REMOVED lines=42> */
.L_x_602:
[----:B------:R-:W-:Y:S05]  /*eee0*/  BSYNC B2 ;  /* 0x0000000000027941 */ /* 0x000fea0003800000 */
.L_x_601:
        /* <DEDUP_REMOVED lines=42> */
.L_x_604:
[----:B------:R-:W-:Y:S05]  /*f190*/  BSYNC B2 ;  /* 0x0000000000027941 */ /* 0x000fea0003800000 */
.L_x_603:
        /* <DEDUP_REMOVED lines=41> */
.L_x_598:
[----:B------:R-:W-:Y:S05]  /*f430*/  BSYNC B1 ;  /* 0x0000000000017941 */ /* 0x000fea0003800000 */
.L_x_597:
[----:B-1234-:R-:W-:-:S05]  /*f440*/  VIADD R5, R224, 0x60 ;  /* 0x00000060e0057836 */ /* 0x01efca0000000000 */
[----:B------:R-:W-:-:S13]  /*f450*/  ISETP.GE.AND P0, PT, R5, R28, PT ;  /* 0x0000001c0500720c */ /* 0x000fda0003f06270 */
[----:B------:R-:W-:Y:S05]  /*f460*/  @P0 BRA `(.L_x_605) ;  /* 0x0000004400700947 */ /* 0x000fea0003800000 */
[----:B------:R-:W2:Y:S01]  /*f470*/  LDL R6, [R1+0x6c] ;  /* 0x00006c0001067983 */ /* 0x000ea20000100800 */
[----:B------:R-:W1:Y:S03]  /*f480*/  LDC R5, c[0x0][0x3f4] ;  /* 0x0000fd00ff057b82 */ /* 0x000e660000000800 */
[----:B------:R-:W3:Y:S01]  /*f490*/  LDL R4, [R1+0x68] ;  /* 0x0000680001047983 */ /* 0x000ee20000100800 */
[----:B------:R-:W-:Y:S01]  /*f4a0*/  BSSY B1, `(.L_x_606) ;  /* 0x000002e000017945 */ /* 0x000fe20003800000 */
[-C--:B-1----:R-:W-:Y:S02]  /*f4b0*/  ISETP.GE.AND P0, PT, R216, R5.reuse, PT ;  /* 0x00000005d800720c */ /* 0x082fe40003f06270 */
[-C--:B------:R-:W-:Y:S02]  /*f4c0*/  ISETP.GE.AND P1, PT, R221, R5.reuse, PT ;  /* 0x00000005dd00720c */ /* 0x080fe40003f26270 */
[----:B------:R-:W-:-:S02]  /*f4d0*/  ISETP.GE.AND P2, PT, R220, R5, PT ;  /* 0x00000005dc00720c */ /* 0x000fc40003f46270 */
[----:B------:R-:W-:Y:S02]  /*f4e0*/  ISETP.GE.AND P3, PT, R222, R5, PT ;  /* 0x00000005de00720c */ /* 0x000fe40003f66270 */
[----:B--2---:R-:W-:-:S13]  /*f4f0*/  R2UR UR4, R6 ;  /* 0x00000000060472ca */ /* 0x004fda00000e0000 */
[----:B---3--:R-:W-:Y:S01]  /*f500*/  LEA R28, R4, UR4, 0x1 ;  /* 0x00000004041c7c11 */ /* 0x008fe2000f8e08ff */
[----:B------:R-:W-:Y:S06]  /*f510*/  @P0 BRA `(.L_x_607) ;  /* 0x0000000000980947 */ /* 0x000fec0003800000 */
[----:B------:R-:W1:Y:S01]  /*f520*/  LDS.128 R4, [R28+0x3000] ;  /* 0x003000001c047984 */ /* 0x000e620000000c00 */
[C---:B------:R-:W-:Y:S01]  /*f530*/  IMAD.U32 R35, R26.reuse, 0x10000, RZ ;  /* 0x000100001a237824 */ /* 0x040fe200078e00ff */
[----:B------:R-:W-:Y:S01]  /*f540*/  LOP3.LUT R38, R26, 0xffff0000, RZ, 0xc0, !PT ;  /* 0xffff00001a267812 */ /* 0x000fe200078ec0ff */
[C---:B------:R-:W-:Y:S01]  /*f550*/  IMAD.U32 R33, R24.reuse, 0x10000, RZ ;  /* 0x0001000018217824 */ /* 0x040fe200078e00ff */
[----:B------:R-:W-:Y:S02]  /*f560*/  LOP3.LUT R36, R24, 0xffff0000, RZ, 0xc0, !PT ;  /* 0xffff000018247812 */ /* 0x000fe400078ec0ff */
[----:B------:R-:W-:Y:S01]  /*f570*/  LOP3.LUT R40, R27, 0xffff0000, RZ, 0xc0, !PT ;  /* 0xffff00001b287812 */ /* 0x000fe200078ec0ff */
[C---:B-1----:R-:W-:Y:S01]  /*f580*/  IMAD.U32 R29, R4.reuse, 0x10000, RZ ;  /* 0x00010000041d7824 */ /* 0x042fe200078e00ff */
[----:B------:R-:W-:Y:S01]  /*f590*/  LOP3.LUT R4, R4, 0xffff0000, RZ, 0xc0, !PT ;  /* 0xffff000004047812 */ /* 0x000fe200078ec0ff */
[C---:B------:R-:W-:Y:S01]  /*f5a0*/  IMAD.U32 R30, R5.reuse, 0x10000, RZ ;  /* 0x00010000051e7824 */ /* 0x040fe200078e00ff */
[----:B------:R-:W-:Y:S01]  /*f5b0*/  LOP3.LUT R5, R5, 0xffff0000, RZ, 0xc0, !PT ;  /* 0xffff000005057812 */ /* 0x000fe200078ec0ff */
[C---:B------:R-:W-:Y:S01]  /*f5c0*/  IMAD.U32 R26, R7.reuse, 0x10000, RZ ;  /* 0x00010000071a7824 */ /* 0x040fe200078e00ff */
[----:B------:R-:W-:Y:S01]  /*f5d0*/  LOP3.LUT R7, R7, 0xffff0000, RZ, 0xc0, !PT ;  /* 0xffff000007077812 */ /* 0x000fe200078ec0ff */
[-C--:B0-----:R-:W-:Y:S01]  /*f5e0*/  FMUL.FTZ R32, R35, R4.reuse ;  /* 0x0000000423207220 */ /* 0x081fe20000410000 */
[----:B------:R-:W-:Y:S01]  /*f5f0*/  FMUL.FTZ R34, R33, R4 ;  /* 0x0000000421227220 */ /* 0x000fe20000410000 */
[----:B------:R-:W-:Y:S01]  /*f600*/  FMUL.FTZ R31, R38, R5 ;  /* 0x00000005261f7220 */ /* 0x000fe20000410000 */
[----:B------:R-:W-:-:S02]  /*f610*/  IMAD.U32 R24, R6, 0x10000, RZ ;  /* 0x0001000006187824 */ /* 0x000fc400078e00ff */
[-C--:B------:R-:W-:Y:S01]  /*f620*/  FFMA.FTZ R4, R33, R29.reuse, -R32 ;  /* 0x0000001d21047223 */ /* 0x080fe20000010820 */
[----:B------:R-:W-:Y:S01]  /*f630*/  FFMA.FTZ R29, R35, R29, R34 ;  /* 0x0000001d231d7223 */ /* 0x000fe20000010022 */
[----:B------:R-:W-:Y:S01]  /*f640*/  FMUL.FTZ R33, R36, R5 ;  /* 0x0000000524217220 */ /* 0x000fe20000410000 */
[----:B------:R-:W-:Y:S01]  /*f650*/  LOP3.LUT R6, R6, 0xffff0000, RZ, 0xc0, !PT ;  /* 0xffff000006067812 */ /* 0x000fe200078ec0ff */
[-C--:B------:R-:W-:Y:S01]  /*f660*/  FFMA.FTZ R5, R36, R30.reuse, -R31 ;  /* 0x0000001e24057223 */ /* 0x080fe2000001081f */
[----:B------:R-:W-:Y:S01]  /*f670*/  LOP3.LUT R34, R25, 0xffff0000, RZ, 0xc0, !PT ;  /* 0xffff000019227812 */ /* 0x000fe200078ec0ff */
[----:B------:R-:W-:Y:S02]  /*f680*/  IMAD.U32 R36, R27, 0x10000, RZ ;  /* 0x000100001b247824 */ /* 0x000fe400078e00ff */
[----:B------:R-:W-:Y:S01]  /*f690*/  FFMA.FTZ R30, R38, R30, R33 ;  /* 0x0000001e261e7223 */ /* 0x000fe20000010021 */
[----:B------:R-:W-:Y:S02]  /*f6a0*/  IMAD.U32 R32, R25, 0x10000, RZ ;  /* 0x0001000019207824 */ /* 0x000fe400078e00ff */
[-C--:B------:R-:W-:Y:S01]  /*f6b0*/  FMUL.FTZ R31, R40, R7.reuse ;  /* 0x00000007281f7220 */ /* 0x080fe20000410000 */
[-C--:B------:R-:W-:Y:S01]  /*f6c0*/  FMUL.FTZ R25, R36, R6.reuse ;  /* 0x0000000624197220 */ /* 0x080fe20000410000 */
[----:B------:R-:W-:Y:S01]  /*f6d0*/  FMUL.FTZ R33, R34, R7 ;  /* 0x0000000722217220 */ /* 0x000fe20000410000 */
[----:B------:R-:W-:Y:S01]  /*f6e0*/  FMUL.FTZ R27, R32, R6 ;  /* 0x00000006201b7220 */ /* 0x000fe20000410000 */
[----:B------:R-:W-:Y:S01]  /*f6f0*/  FFMA.FTZ R7, R34, R26, -R31 ;  /* 0x0000001a22077223 */ /* 0x000fe2000001081f */
[----:B------:R-:W-:Y:S01]  /*f700*/  FFMA.FTZ R6, R32, R24, -R25 ;  /* 0x0000001820067223 */ /* 0x000fe20000010819 */
[----:B------:R-:W-:Y:S01]  /*f710*/  FFMA.FTZ R26, R40, R26, R33 ;  /* 0x0000001a281a7223 */ /* 0x000fe20000010021 */
[----:B------:R-:W-:Y:S01]  /*f720*/  FFMA.FTZ R27, R36, R24, R27 ;  /* 0x00000018241b7223 */ /* 0x000fe2000001001b */
[----:B------:R-:W-:-:S02]  /*f730*/  F2FP.BF16.F32.PACK_AB R4, R29, R4 ;  /* 0x000000041d04723e */ /* 0x000fc400000010ff */
[----:B------:R-:W-:Y:S02]  /*f740*/  F2FP.BF16.F32.PACK_AB R5, R30, R5 ;  /* 0x000000051e05723e */ /* 0x000fe400000010ff */
[----:B------:R-:W-:Y:S02]  /*f750*/  F2FP.BF16.F32.PACK_AB R6, R27, R6 ;  /* 0x000000061b06723e */ /* 0x000fe400000010ff */
[----:B------:R-:W-:-:S05]  /*f760*/  F2FP.BF16.F32.PACK_AB R7, R26, R7 ;  /* 0x000000071a07723e */ /* 0x000fca00000010ff */
[----:B------:R1:W-:Y:S02]  /*f770*/  STS.128 [R28+0x3000], R4 ;  /* 0x003000041c007388 */ /* 0x0003e40000000c00 */
.L_x_607:
[----:B------:R-:W-:Y:S05]  /*f780*/  BSYNC B1 ;  /* 0x0000000000017941 */ /* 0x000fea0003800000 */
.L_x_606:
[----:B------:R-:W-:Y:S04]  /*f790*/  BSSY B1, `(.L_x_608) ;  /* 0x0000028000017945 */ /* 0x000fe80003800000 */
[----:B------:R-:W-:Y:S05]  /*f7a0*/  @P1 BRA `(.L_x_609) ;  /* 0x0000000000981947 */ /* 0x000fea0003800000 */
[----:B-1----:R-:W1:Y:S01]  /*f7b0*/  LDS.128 R4, [R28+0x7000] ;  /* 0x007000001c047984 */ /* 0x002e620000000c00 */
[----:B------:R-:W-:Y:S01]  /*f7c0*/  IMAD.U32 R30, R14, 0x10000, RZ ;  /* 0x000100000e1e7824 */ /* 0x000fe200078e00ff */
[C---:B------:R-:W-:Y:S01]  /*f7d0*/  LOP3.LUT R33, R20.reuse, 0xffff0000, RZ, 0xc0, !PT ;  /* 0xffff000014217812 */ /* 0x040fe200078ec0ff */
[----:B0-----:R-:W-:Y:S01]  /*f7e0*/  IMAD.U32 R32, R20, 0x10000, RZ ;  /* 0x0001000014207824 */ /* 0x001fe200078e00ff */
        /* <DEDUP_REMOVED lines=11> */
[----:B------:R-:W-:-:S02]  /*f8a0*/  IMAD.U32 R14, R6, 0x10000, RZ ;  /* 0x00010000060e7824 */ /* 0x000fc400078e00ff */
[-C--:B------:R-:W-:Y:S01]  /*f8b0*/  FFMA.FTZ R4, R30, R24.reuse, -R27 ;  /* 0x000000181e047223 */ /* 0x080fe2000001081b */
[----:B------:R-:W-:Y:S01]  /*f8c0*/  FFMA.FTZ R29, R32, R24, R29 ;  /* 0x00000018201d7223 */ /* 0x000fe2000001001d */
[C---:B------:R-:W-:Y:S01]  /*f8d0*/  FMUL.FTZ R24, R31.reuse, R5 ;  /* 0x000000051f187220 */ /* 0x040fe20000410000 */
        /* <DEDUP_REMOVED lines=19> */
.L_x_609:
[----:B------:R-:W-:Y:S05]  /*fa10*/  BSYNC B1 ;  /* 0x0000000000017941 */ /* 0x000fea0003800000 */
.L_x_608:
[----:B------:R-:W-:Y:S04]  /*fa20*/  BSSY B1, `(.L_x_610) ;  /* 0x0000028000017945 */ /* 0x000fe80003800000 */
[----:B------:R-:W-:Y:S05]  /*fa30*/  @P2 BRA `(.L_x_611) ;  /* 0x0000000000982947 */ /* 0x000fea0003800000 */
[----:B-12---:R-:W1:Y:S01]  /*fa40*/  LDS.128 R4, [R28+0xb000] ;  /* 0x00b000001c047984 */ /* 0x006e620000000c00 */
[----:B------:R-:W-:Y:S01]  /*fa50*/  IMAD.U32 R24, R10, 0x10000, RZ ;  /* 0x000100000a187824 */ /* 0x000fe200078e00ff */
[C---:B------:R-:W-:Y:S01]  /*fa60*/  LOP3.LUT R29, R12.reuse, 0xffff0000, RZ, 0xc0, !PT ;  /* 0xffff00000c1d7812 */ /* 0x040fe200078ec0ff */
[----:B------:R-:W-:Y:S01]  /*fa70*/  IMAD.U32 R26, R12, 0x10000, RZ ;  /* 0x000100000c1a7824 */ /* 0x000fe200078e00ff */
[----:B------:R-:W-:Y:S02]  /*fa80*/  LOP3.LUT R27, R10, 0xffff0000, RZ, 0xc0, !PT ;  /* 0xffff00000a1b7812 */ /* 0x000fe400078ec0ff */
[----:B------:R-:W-:Y:S02]  /*fa90*/  LOP3.LUT R30, R13, 0xffff0000, RZ, 0xc0, !PT ;  /* 0xffff00000d1e7812 */ /* 0x000fe400078ec0ff */
[C---:B-1----:R-:W-:Y:S01]  /*faa0*/  SHF.L.U32 R14, R4.reuse, 0x10, RZ ;  /* 0x00000010040e7819 */ /* 0x042fe200000006ff */
[----:B------:R-:W-:Y:S01]  /*fab0*/  IMAD.U32 R15, R5, 0x10000, RZ ;  /* 0x00010000050f7824 */ /* 0x000fe200078e00ff */
[----:B------:R-:W-:Y:S01]  /*fac0*/  LOP3.LUT R4, R4, 0xffff0000, RZ, 0xc0, !PT ;  /* 0xffff000004047812 */ /* 0x000fe200078ec0ff */
[----:B------:R-:W-:Y:S01]  /*fad0*/  IMAD.U32 R12, R7, 0x10000, RZ ;  /* 0x00010000070c7824 */ /* 0x000fe200078e00ff */
[----:B------:R-:W-:Y:S01]  /*fae0*/  LOP3.LUT R5, R5, 0xffff0000, RZ, 0xc0, !PT ;  /* 0xffff000005057812 */ /* 0x000fe200078ec0ff */
[----:B------:R-:W-:Y:S01]  /*faf0*/  IMAD.U32 R10, R6, 0x10000, RZ ;  /* 0x00010000060a7824 */ /* 0x000fe200078e00ff */
[----:B------:R-:W-:Y:S01]  /*fb00*/  LOP3.LUT R7, R7, 0xffff0000, RZ, 0xc0, !PT ;  /* 0xffff000007077812 */ /* 0x000fe200078ec0ff */
[-C--:B------:R-:W-:Y:S01]  /*fb10*/  FMUL.FTZ R21, R26, R4.reuse ;  /* 0x000000041a157220 */ /* 0x080fe20000410000 */
[----:B------:R-:W-:Y:S01]  /*fb20*/  FMUL.FTZ R25, R24, R4 ;  /* 0x0000000418197220 */ /* 0x000fe20000410000 */
[-C--:B------:R-:W-:Y:S01]  /*fb30*/  FMUL.FTZ R20, R29, R5.reuse ;  /* 0x000000051d147220 */ /* 0x080fe20000410000 */
[----:B------:R-:W-:Y:S01]  /*fb40*/  LOP3.LUT R6, R6, 0xffff0000, RZ, 0xc0, !PT ;  /* 0xffff000006067812 */ /* 0x000fe200078ec0ff */
[-C--:B------:R-:W-:Y:S01]  /*fb50*/  FFMA.FTZ R4, R24, R14.reuse, -R21 ;  /* 0x0000000e18047223 */ /* 0x080fe20000010815 */
[----:B------:R-:W-:Y:S01]  /*fb60*/  FFMA.FTZ R25, R26, R14, R25 ;  /* 0x0000000e1a197223 */ /* 0x000fe20000010019 */
[C---:B------:R-:W-:Y:S01]  /*fb70*/  FMUL.FTZ R14, R27.reuse, R5 ;  /* 0x000000051b0e7220 */ /* 0x040fe20000410000 */
[----:B------:R-:W-:Y:S01]  /*fb80*/  FFMA.FTZ R5, R27, R15, -R20 ;  /* 0x0000000f1b057223 */ /* 0x000fe20000010814 */
[----:B------:R-:W-:Y:S01]  /*fb90*/  LOP3.LUT R24, R11, 0xffff0000, RZ, 0xc0, !PT ;  /* 0xffff00000b187812 */ /* 0x000fe200078ec0ff */
[----:B------:R-:W-:-:S02]  /*fba0*/  IMAD.U32 R26, R13, 0x10000, RZ ;  /* 0x000100000d1a7824 */ /* 0x000fc400078e00ff */
        /* <DEDUP_REMOVED lines=15> */
.L_x_611:
[----:B------:R-:W-:Y:S05]  /*fca0*/  BSYNC B1 ;  /* 0x0000000000017941 */ /* 0x000fea0003800000 */
.L_x_610:
[----:B------:R-:W-:Y:S05]  /*fcb0*/  @P3 BRA `(.L_x_605) ;  /* 0x0000003c005c3947 */ /* 0x000fea0003800000 */
[----:B-123--:R-:W1:Y:S01]  /*fcc0*/  LDS.128 R4, [R28+0xf000] ;  /* 0x00f000001c047984 */ /* 0x00ee620000000c00 */
[----:B------:R-:W-:Y:S01]  /*fcd0*/  IMAD.U32 R14, R0, 0x10000, RZ ;  /* 0x00010000000e7824 */ /* 0x000fe200078e00ff */
[C---:B------:R-:W-:Y:S01]  /*fce0*/  LOP3.LUT R25, R8.reuse, 0xffff0000, RZ, 0xc0, !PT ;  /* 0xffff000008197812 */ /* 0x040fe200078ec0ff */
[----:B------:R-:W-:Y:S01]  /*fcf0*/  IMAD.U32 R20, R8, 0x10000, RZ ;  /* 0x0001000008147824 */ /* 0x000fe200078e00ff */
        /* <DEDUP_REMOVED lines=33> */
[----:B------:R4:W-:Y:S01]  /*ff10*/  STS.128 [R28+0xf000], R4 ;  /* 0x00f000041c007388 */ /* 0x0009e20000000c00 */
[----:B------:R-:W-:Y:S05]  /*ff20*/  BRA `(.L_x_605) ;  /* 0x0000003800c07947 */ /* 0x000fea0003800000 */
.L_x_575:
[----:B------:R-:W-:-:S03]  /*ff30*/  UMOV UR4, 0xffffffff ;  /* 0xffffffff00047882 */ /* 0x000fc60000000000 */
[----:B------:R-:W-:Y:S05]  /*ff40*/  BRA.DIV UR4, `(.L_x_612) ;  /* 0x000001ba04347947 */ /* 0x000fea000b800000 */
[----:B------:R0:W1:Y:S04]  /*ff50*/  SHFL.IDX PT, R0, R24, RZ, 0x181f ;  /* 0x00181fff18007589 */ /* 0x00006800000e0000 */
[----:B------:R-:W2:Y:S04]  /*ff60*/  SHFL.IDX PT, R30, R30, RZ, 0x181f ;  /* 0x00181fff1e1e7589 */ /* 0x000ea800000e0000 */
[----:B------:R0:W3:Y:S04]  /*ff70*/  SHFL.IDX PT, R3, R27, RZ, 0x181f ;  /* 0x00181fff1b037589 */ /* 0x0000e800000e0000 */
[----:B------:R-:W4:Y:S02]  /*ff80*/  SHFL.IDX PT, R32, R32, RZ, 0x181f ;  /* 0x00181fff20207589 */ /* 0x000f2400000e0000 */
.L_x_862:
        /* <DEDUP_REMOVED lines=11> */
[----:B0-----:R-:W-:Y:S02]  /*10040*/  CS2R R24, SRZ ;  /* 0x0000000000187805 */ /* 0x001fe4000001ff00 */
[----:B------:R-:W-:Y:S02]  /*10050*/  CS2R R26, SRZ ;  /* 0x00000000001a7805 */ /* 0x000fe4000001ff00 */
[----:B-----5:R-:W-:-:S04]  /*10060*/  LEA.HI R12, R21, R21, RZ, 0x1 ;  /* 0x00000015150c7211 */ /* 0x020fc800078f08ff */
[----:B------:R-:W-:Y:S02]  /*10070*/  LOP3.LUT R20, R12, 0xfffffffe, RZ, 0xc0, !PT ;  /* 0xfffffffe0c147812 */ /* 0x000fe400078ec0ff */
[----:B------:R-:W-:-:S03]  /*10080*/  CS2R R12, SRZ ;  /* 0x00000000000c7805 */ /* 0x000fc6000001ff00 */
[----:B------:R-:W-:Y:S01]  /*10090*/  IMAD.IADD R35, R21, 0x1, -R20 ;  /* 0x0000000115237824 */ /* 0x000fe200078e0a14 */
[----:B------:R-:W-:Y:S06]  /*100a0*/  @P0 BRA `(.L_x_614) ;  /* 0x0000000000700947 */ /* 0x000fec0003800000 */
[----:B------:R-:W-:Y:S01]  /*100b0*/  ULDC UR4, c[0x0][0x3f4] ;  /* 0x0000fd0000047ab9 */ /* 0x000fe20000000800 */
[----:B------:R-:W-:Y:S02]  /*100c0*/  CS2R R12, SRZ ;  /* 0x00000000000c7805 */ /* 0x000fe4000001ff00 */
[----:B------:R-:W-:Y:S02]  /*100d0*/  ISETP.GE.AND P4, PT, R16, UR4, PT ;  /* 0x0000000410007c0c */ /* 0x000fe4000bf86270 */
[----:B------:R-:W-:Y:S02]  /*100e0*/  CS2R R14, SRZ ;  /* 0x00000000000e7805 */ /* 0x000fe4000001ff00 */
[----:B------:R-:W-:Y:S01]  /*100f0*/  ISETP.GE.AND P5, PT, R214, UR4, PT ;  /* 0x00000004d6007c0c */ /* 0x000fe2000bfa6270 */
[----:B------:R-:W-:-:S08]  /*10100*/  ULDC.64 UR6, c[0x0][0x208] ;  /* 0x0000820000067ab9 */ /* 0x000fd00000000a00 */
[C---:B------:R-:W-:Y:S01]  /*10110*/  @!P4 IMAD.SHL.U32 R21, R16.reuse, 0x2, RZ ;  /* 0x000000021015c824 */ /* 0x040fe200078e00ff */
[----:B------:R-:W-:-:S03]  /*10120*/  @!P4 SHF.L.U64.HI R7, R16, 0x1, R17 ;  /* 0x000000011007c819 */ /* 0x000fc60000010211 */
[C---:B------:R-:W-:Y:S01]  /*10130*/  @!P5 IMAD.SHL.U32 R33, R212.reuse, 0x2, RZ ;  /* 0x00000002d421d824 */ /* 0x040fe200078e00ff */
[----:B------:R-:W-:Y:S02]  /*10140*/  @!P5 SHF.L.U64.HI R6, R212, 0x1, R215 ;  /* 0x00000001d406d819 */ /* 0x000fe400000102d7 */
[-C--:B--2---:R-:W-:Y:S02]  /*10150*/  @!P4 IADD3 R4, P0, R30, R21.reuse, RZ ;  /* 0x000000151e04c210 */ /* 0x084fe40007f1e0ff */
[----:B----4-:R-:W-:Y:S02]  /*10160*/  @!P4 IADD3 R20, P1, R32, R21, RZ ;  /* 0x000000152014c210 */ /* 0x010fe40007f3e0ff */
[-C--:B------:R-:W-:Y:S01]  /*10170*/  @!P5 IADD3 R30, P2, R30, R33.reuse, RZ ;  /* 0x000000211e1ed210 */ /* 0x080fe20007f5e0ff */
[--C-:B-1----:R-:W-:Y:S01]  /*10180*/  @!P4 IMAD.X R5, R0, 0x1, R7.reuse, P0 ;  /* 0x000000010005c824 */ /* 0x102fe200000e0607 */
[----:B------:R-:W-:Y:S01]  /*10190*/  @!P5 IADD3 R32, P3, R32, R33, RZ ;  /* 0x000000212020d210 */ /* 0x000fe20007f7e0ff */
[C---:B---3--:R-:W-:Y:S01]  /*101a0*/  @!P4 IMAD.X R21, R3.reuse, 0x1, R7, P1 ;  /* 0x000000010315c824 */ /* 0x048fe200008e0607 */
[----:B------:R-:W-:Y:S01]  /*101b0*/  CS2R R24, SRZ ;  /* 0x0000000000187805 */ /* 0x000fe2000001ff00 */
[--C-:B------:R-:W-:Y:S01]  /*101c0*/  @!P5 IMAD.X R31, R0, 0x1, R6.reuse, P2 ;  /* 0x00000001001fd824 */ /* 0x100fe200010e0606 */
[----:B------:R0:W5:Y:S01]  /*101d0*/  @!P4 LD.E.128 R12, desc[UR6][R4.64] ;  /* 0x00000006040cc980 */ /* 0x000162000c101d00 */
[----:B------:R-:W-:Y:S01]  /*101e0*/  @!P5 IMAD.X R33, R3, 0x1, R6, P3 ;  /* 0x000000010321d824 */ /* 0x000fe200018e0606 */
[----:B------:R-:W-:-:S02]  /*101f0*/  CS2R R6, SRZ ;  /* 0x0000000000067805 */ /* 0x000fc4000001ff00 */
[----:B------:R-:W-:Y:S02]  /*10200*/  CS2R R26, SRZ ;  /* 0x00000000001a7805 */ /* 0x000fe4000001ff00 */
[----:B------:R-:W-:Y:S02]  /*10210*/  CS2R R8, SRZ ;  /* 0x0000000000087805 */ /* 0x000fe4000001ff00 */
[----:B------:R-:W-:Y:S02]  /*10220*/  CS2R R10, SRZ ;  /* 0x00000000000a7805 */ /* 0x000fe4000001ff00 */
[----:B------:R1:W5:Y:S01]  /*10230*/  @!P5 LD.E.128 R24, desc[UR6][R30.64] ;  /* 0x000000061e18d980 */ /* 0x000362000c101d00 */
[----:B0-----:R-:W-:-:S03]  /*10240*/  CS2R R4, SRZ ;  /* 0x0000000000047805 */ /* 0x001fc6000001ff00 */
[----:B------:R1:W5:Y:S04]  /*10250*/  @!P5 LD.E.128 R8, desc[UR6][R32.64] ;  /* 0x000000062008d980 */ /* 0x000368000c101d00 */
[----:B------:R1:W5:Y:S02]  /*10260*/  @!P4 LD.E.128 R4, desc[UR6][R20.64] ;  /* 0x000000061404c980 */ /* 0x000364000c101d00 */
.L_x_614:
[----:B------:R-:W-:Y:S05]  /*10270*/  BSYNC B1 ;  /* 0x0000000000017941 */ /* 0x000fea0003800000 */
.L_x_613:
[----:B-1----:R-:W-:Y:S01]  /*10280*/  SHF.L.U32 R20, R35, 0x1f, RZ ;  /* 0x0000001f23147819 */ /* 0x002fe200000006ff */
[----:B-----5:R-:W-:Y:S01]  /*10290*/  IMAD.MOV.U32 R0, RZ, RZ, R12 ;  /* 0x000000ffff007224 */ /* 0x020fe200078e000c */
[--C-:B------:R-:W-:Y:S01]  /*102a0*/  SHF.R.U64 R49, R12, 0x10, R13.reuse ;  /* 0x000000100c317819 */ /* 0x100fe2000000120d */
[--C-:B---3--:R-:W-:Y:S01]  /*102b0*/  IMAD.MOV.U32 R3, RZ, RZ, R13.reuse ;  /* 0x000000ffff037224 */ /* 0x108fe200078e000d */
        /* <DEDUP_REMOVED lines=14> */
[----:B--2---:R-:W-:Y:S01]  /*103a0*/  IMAD.MOV.U32 R30, RZ, RZ, R4 ;  /* 0x000000ffff1e7224 */ /* 0x004fe200078e0004 */
[--C-:B------:R-:W-:Y:S01]  /*103b0*/  SHF.R.U64 R41, R4, 0x10, R5.reuse ;  /* 0x0000001004297819 */ /* 0x100fe20000001205 */
[--C-:B------:R-:W-:Y:S01]  /*103c0*/  IMAD.MOV.U32 R31, RZ, RZ, R5.reuse ;  /* 0x000000ffff1f7224 */ /* 0x100fe200078e0005 */
[----:B------:R-:W-:Y:S01]  /*103d0*/  SHF.R.U32.HI R42, RZ, 0x10, R5 ;  /* 0x00000010ff2a7819 */ /* 0x000fe20000011605 */
[----:B----4-:R-:W-:Y:S01]  /*103e0*/  IMAD.MOV.U32 R32, RZ, RZ, R6 ;  /* 0x000000ffff207224 */ /* 0x010fe200078e0006 */
[--C-:B------:R-:W-:Y:S01]  /*103f0*/  SHF.R.U64 R39, R6, 0x10, R7.reuse ;  /* 0x0000001006277819 */ /* 0x100fe20000001207 */
[--C-:B------:R-:W-:Y:S01]  /*10400*/  IMAD.MOV.U32 R33, RZ, RZ, R7.reuse ;  /* 0x000000ffff217224 */ /* 0x100fe200078e0007 */
[----:B------:R-:W-:Y:S01]  /*10410*/  SHF.R.U32.HI R40, RZ, 0x10, R7 ;  /* 0x00000010ff287819 */ /* 0x000fe20000011607 */
[----:B------:R-:W-:Y:S01]  /*10420*/  BSSY B1, `(.L_x_615) ;  /* 0x0000018000017945 */ /* 0x000fe20003800000 */
[----:B------:R-:W-:Y:S01]  /*10430*/  VIMNMX R34, R34, 0x80, PT ;  /* 0x0000008022227848 */ /* 0x000fe20003fe0100 */
[----:B------:R-:W-:Y:S01]  /*10440*/  IMAD.MOV.U32 R14, RZ, RZ, R8 ;  /* 0x000000ffff0e7224 */ /* 0x000fe200078e0008 */
[--C-:B------:R-:W-:Y:S01]  /*10450*/  SHF.R.U64 R7, R8, 0x10, R9.reuse ;  /* 0x0000001008077819 */ /* 0x100fe20000001209 */
[----:B------:R-:W-:Y:S01]  /*10460*/  IMAD.MOV.U32 R15, RZ, RZ, R9 ;  /* 0x000000ffff0f7224 */ /* 0x000fe200078e0009 */
[----:B------:R-:W-:Y:S01]  /*10470*/  PRMT R24, R0, 0x5410, R49 ;  /* 0x0000541000187816 */ /* 0x000fe20000000031 */
[----:B------:R-:W-:Y:S01]  /*10480*/  IMAD.MOV.U32 R4, RZ, RZ, R10 ;  /* 0x000000ffff047224 */ /* 0x000fe200078e000a */
[----:B------:R-:W-:Y:S01]  /*10490*/  PRMT R25, R3, 0x5410, R50 ;  /* 0x0000541003197816 */ /* 0x000fe20000000032 */
[----:B------:R-:W-:Y:S01]  /*104a0*/  IMAD.MOV.U32 R21, RZ, RZ, R11 ;  /* 0x000000ffff157224 */ /* 0x000fe200078e000b */
[----:B------:R-:W-:-:S02]  /*104b0*/  PRMT R26, R12, 0x5410, R47 ;  /* 0x000054100c1a7816 */ /* 0x000fc4000000002f */
[----:B------:R-:W-:Y:S02]  /*104c0*/  PRMT R27, R13, 0x5410, R48 ;  /* 0x000054100d1b7816 */ /* 0x000fe40000000030 */
[----:B------:R-:W-:Y:S02]  /*104d0*/  SHF.R.U32.HI R8, RZ, 0x10, R9 ;  /* 0x00000010ff087819 */ /* 0x000fe40000011609 */
[--C-:B------:R-:W-:Y:S02]  /*104e0*/  SHF.R.U64 R5, R10, 0x10, R11.reuse ;  /* 0x000000100a057819 */ /* 0x100fe4000000120b */
[----:B------:R-:W-:Y:S02]  /*104f0*/  SHF.R.U32.HI R6, RZ, 0x10, R11 ;  /* 0x00000010ff067819 */ /* 0x000fe4000001160b */
[----:B------:R-:W-:Y:S02]  /*10500*/  PRMT R0, R35, 0x5410, R46 ;  /* 0x0000541023007816 */ /* 0x000fe4000000002e */
[----:B------:R-:W-:-:S02]  /*10510*/  ISETP.GE.AND P1, PT, R224, R34, PT ;  /* 0x00000022e000720c */ /* 0x000fc40003f26270 */
[----:B------:R-:W-:Y:S02]  /*10520*/  PRMT R3, R36, 0x5410, R45 ;  /* 0x0000541024037816 */ /* 0x000fe4000000002d */
[----:B------:R-:W-:Y:S02]  /*10530*/  PRMT R12, R37, 0x5410, R44 ;  /* 0x00005410250c7816 */ /* 0x000fe4000000002c */
[----:B------:R-:W-:Y:S02]  /*10540*/  PRMT R13, R38, 0x5410, R43 ;  /* 0x00005410260d7816 */ /* 0x000fe4000000002b */
[----:B------:R-:W-:Y:S02]  /*10550*/  PRMT R30, R30, 0x5410, R41 ;  /* 0x000054101e1e7816 */ /* 0x000fe40000000029 */
[----:B------:R-:W-:Y:S02]  /*10560*/  PRMT R31, R31, 0x5410, R42 ;  /* 0x000054101f1f7816 */ /* 0x000fe4000000002a */
[----:B------:R-:W-:-:S02]  /*10570*/  PRMT R32, R32, 0x5410, R39 ;  /* 0x0000541020207816 */ /* 0x000fc40000000027 */
[----:B------:R-:W-:Y:S01]  /*10580*/  PRMT R33, R33, 0x5410, R40 ;  /* 0x0000541021217816 */ /* 0x000fe20000000028 */
[----:B0-----:R-:W-:Y:S06]  /*10590*/  @!P0 BRA `(.L_x_616) ;  /* 0x000001b400148947 */ /* 0x001fec0003800000 */
.L_x_863:
[----:B------:R-:W-:Y:S05]  /*105a0*/  BSYNC B1 ;  /* 0x0000000000017941 */ /* 0x000fea0003800000 */
.L_x_615:
[----:B------:R-:W-:Y:S01]  /*105b0*/  BSSY B1, `(.L_x_617) ;  /* 0x00000d1000017945 */ /* 0x000fe20003800000 */
[----:B------:R-:W-:Y:S02]  /*105c0*/  PRMT R14, R14, 0x5410, R7 ;  /* 0x000054100e0e7816 */ /* 0x000fe40000000007 */
[----:B------:R-:W-:Y:S02]  /*105d0*/  PRMT R15, R15, 0x5410, R8 ;  /* 0x000054100f0f7816 */ /* 0x000fe40000000008 */
[----:B0-----:R-:W-:Y:S02]  /*105e0*/  PRMT R20, R4, 0x5410, R5 ;  /* 0x0000541004147816 */ /* 0x001fe40000000005 */
[----:B------:R-:W-:Y:S01]  /*105f0*/  PRMT R21, R21, 0x5410, R6 ;  /* 0x0000541015157816 */ /* 0x000fe20000000006 */
[----:B------:R-:W-:Y:S06]  /*10600*/  @P1 BRA `(.L_x_618) ;  /* 0x0000000c002c1947 */ /* 0x000fec0003800000 */
[----:B------:R0:W5:Y:S01]  /*10610*/  LDL R60, [R1+0x6c] ;  /* 0x00006c00013c7983 */ /* 0x0001620000100800 */
[----:B------:R-:W1:Y:S03]  /*10620*/  LDC R35, c[0x0][0x3f4] ;  /* 0x0000fd00ff237b82 */ /* 0x000e660000000800 */
[----:B------:R0:W5:Y:S01]  /*10630*/  LDL R54, [R1+0x5c] ;  /* 0x00005c0001367983 */ /* 0x0001620000100800 */
[C---:B------:R-:W-:Y:S01]  /*10640*/  IMAD.SHL.U32 R56, R224.reuse, 0x40, RZ ;  /* 0x00000040e0387824 */ /* 0x040fe200078e00ff */
[----:B------:R-:W-:Y:S01]  /*10650*/  BSSY B2, `(.L_x_619) ;  /* 0x0000064000027945 */ /* 0x000fe20003800000 */
[----:B------:R-:W-:-:S03]  /*10660*/  IMAD.SHL.U32 R58, R224, 0x40, RZ ;  /* 0x00000040e03a7824 */ /* 0x000fc600078e00ff */
[----:B------:R-:W-:Y:S02]  /*10670*/  LOP3.LUT R56, R56, 0x1c0, RZ, 0xc0, !PT ;  /* 0x000001c038387812 */ /* 0x000fe400078ec0ff */
[----:B------:R-:W-:Y:S02]  /*10680*/  LOP3.LUT R58, R58, 0x1c0, RZ, 0xc0, !PT ;  /* 0x000001c03a3a7812 */ /* 0x000fe400078ec0ff */
[----:B------:R-:W-:Y:S02]  /*10690*/  SHF.R.U32.HI R56, RZ, 0x3, R56 ;  /* 0x00000003ff387819 */ /* 0x000fe40000011638 */
[-C--:B-1----:R-:W-:Y:S02]  /*106a0*/  ISETP.GE.AND P0, PT, R16, R35.reuse, PT ;  /* 0x000000231000720c */ /* 0x082fe40003f06270 */
[----:B------:R-:W-:-:S11]  /*106b0*/  ISETP.GE.AND P1, PT, R214, R35, PT ;  /* 0x00000023d600720c */ /* 0x000fd60003f26270 */
[----:B0-----:R-:W-:Y:S05]  /*106c0*/  @P0 BRA `(.L_x_620) ;  /* 0x0000000400700947 */ /* 0x001fea0003800000 */
[----:B------:R-:W2:Y:S01]  /*106d0*/  LDL R9, [R1+0x68] ;  /* 0x0000680001097983 */ /* 0x000ea20000100800 */
[----:B------:R-:W-:Y:S01]  /*106e0*/  LEA.HI R4, R29, R28, RZ, 0x3 ;  /* 0x0000001c1d047211 */ /* 0x000fe200078f18ff */
[----:B------:R-:W-:Y:S01]  /*106f0*/  IMAD.U32 R49, R30, 0x10000, RZ ;  /* 0x000100001e317824 */ /* 0x000fe200078e00ff */
[----:B-----5:R-:W-:Y:S01]  /*10700*/  R2UR UR4, R60 ;  /* 0x000000003c0472ca */ /* 0x020fe200000e0000 */
[----:B------:R-:W-:Y:S01]  /*10710*/  IMAD.U32 R47, R24, 0x10000, RZ ;  /* 0x00010000182f7824 */ /* 0x000fe200078e00ff */
[----:B------:R-:W-:Y:S02]  /*10720*/  LOP3.LUT R5, R4, 0xfffffff8, RZ, 0xc0, !PT ;  /* 0xfffffff804057812 */ /* 0x000fe400078ec0ff */
[----:B------:R-:W-:-:S03]  /*10730*/  LOP3.LUT R51, R30, 0xffff0000, RZ, 0xc0, !PT ;  /* 0xffff00001e337812 */ /* 0x000fc600078ec0ff */
[----:B------:R-:W-:-:S05]  /*10740*/  IMAD.IADD R4, R28, 0x1, -R5 ;  /* 0x000000011c047824 */ /* 0x000fca00078e0a05 */
[----:B------:R-:W-:-:S04]  /*10750*/  LEA.HI R4, R35, R4, RZ, 0x1d ;  /* 0x0000000423047211 */ /* 0x000fc800078fe8ff */
[----:B------:R-:W-:Y:S02]  /*10760*/  SHF.R.S32.HI R7, RZ, 0x1f, R4 ;  /* 0x0000001fff077819 */ /* 0x000fe40000011404 */
[----:B------:R-:W-:Y:S02]  /*10770*/  SHF.L.U32 R5, R4, 0x3, RZ ;  /* 0x0000000304057819 */ /* 0x000fe400000006ff */
[----:B------:R-:W-:Y:S02]  /*10780*/  LEA.HI R7, R7, R4, RZ, 0x3 ;  /* 0x0000000407077211 */ /* 0x000fe400078f18ff */
[----:B------:R-:W-:-:S03]  /*10790*/  LOP3.LUT R5, R58, 0x38, R5, 0xf8, !PT ;  /* 0x000000383a057812 */ /* 0x000fc600078ef805 */
[----:B------:R-:W-:Y:S01]  /*107a0*/  IMAD.SHL.U32 R7, R7, 0x400, RZ ;  /* 0x0000040007077824 */ /* 0x000fe200078e00ff */
[----:B------:R-:W-:-:S04]  /*107b0*/  LOP3.LUT R4, R5, R56, RZ, 0x3c, !PT ;  /* 0x0000003805047212 */ /* 0x000fc800078e3cff */
[----:B------:R-:W-:-:S04]  /*107c0*/  LOP3.LUT R7, R7, 0x7fffe000, RZ, 0xc0, !PT ;  /* 0x7fffe00007077812 */ /* 0x000fc800078ec0ff */
[----:B------:R-:W-:-:S05]  /*107d0*/  IADD3 R8, R4, R7, R54 ;  /* 0x0000000704087210 */ /* 0x000fca0007ffe036 */
[----:B------:R-:W-:Y:S01]  /*107e0*/  IMAD R37, R8, 0x2, R23 ;  /* 0x0000000208257824 */ /* 0x000fe200078e0217 */
[----:B--2---:R-:W-:-:S04]  /*107f0*/  LEA R36, R9, UR4, 0x1 ;  /* 0x0000000409247c11 */ /* 0x004fc8000f8e08ff */
[----:B------:R-:W0:Y:S04]  /*10800*/  LDS.128 R8, [R37+0x14400] ;  /* 0x0144000025087984 */ /* 0x000e280000000c00 */
[----:B------:R-:W1:Y:S01]  /*10810*/  LDS.128 R4, [R36] ;  /* 0x0000000024047984 */ /* 0x000e620000000c00 */
[C---:B0-----:R-:W-:Y:S01]  /*10820*/  IMAD.U32 R42, R8.reuse, 0x10000, RZ ;  /* 0x00010000082a7824 */ /* 0x041fe200078e00ff */
[----:B------:R-:W-:Y:S01]  /*10830*/  LOP3.LUT R8, R8, 0xffff0000, RZ, 0xc0, !PT ;  /* 0xffff000008087812 */ /* 0x000fe200078ec0ff */
[C---:B------:R-:W-:Y:S01]  /*10840*/  IMAD.U32 R43, R9.reuse, 0x10000, RZ ;  /* 0x00010000092b7824 */ /* 0x040fe200078e00ff */
[----:B------:R-:W-:Y:S01]  /*10850*/  LOP3.LUT R9, R9, 0xffff0000, RZ, 0xc0, !PT ;  /* 0xffff000009097812 */ /* 0x000fe200078ec0ff */
[----:B-1----:R-:W-:Y:S02]  /*10860*/  IMAD.U32 R38, R4, 0x10000, RZ ;  /* 0x0001000004267824 */ /* 0x002fe400078e00ff */
[C---:B------:R-:W-:Y:S01]  /*10870*/  FMUL.FTZ R53, R42.reuse, R49 ;  /* 0x000000312a357220 */ /* 0x040fe20000410000 */
[----:B------:R-:W-:Y:S01]  /*10880*/  FMUL.FTZ R55, R42, R47 ;  /* 0x0000002f2a377220 */ /* 0x000fe20000410000 */
[----:B------:R-:W-:Y:S01]  /*10890*/  LOP3.LUT R4, R4, 0xffff0000, RZ, 0xc0, !PT ;  /* 0xffff000004047812 */ /* 0x000fe200078ec0ff */
[----:B------:R-:W-:Y:S01]  /*108a0*/  FMUL.FTZ R57, R8, R51 ;  /* 0x0000003308397220 */ /* 0x000fe20000410000 */
[----:B------:R-:W-:Y:S01]  /*108b0*/  FFMA.FTZ R53, R38, R47, -R53 ;  /* 0x0000002f26357223 */ /* 0x000fe20000010835 */
[----:B------:R-:W-:Y:S01]  /*108c0*/  LOP3.LUT R47, R24, 0xffff0000, RZ, 0xc0, !PT ;  /* 0xffff0000182f7812 */ /* 0x000fe200078ec0ff */
[----:B------:R-:W-:Y:S01]  /*108d0*/  FFMA.FTZ R55, R38, R49, R55 ;  /* 0x0000003126377223 */ /* 0x000fe20000010037 */
[----:B------:R-:W-:-:S02]  /*108e0*/  IMAD.U32 R42, R31, 0x10000, RZ ;  /* 0x000100001f2a7824 */ /* 0x000fc400078e00ff */
[----:B------:R-:W-:Y:S02]  /*108f0*/  IMAD.U32 R38, R25, 0x10000, RZ ;  /* 0x0001000019267824 */ /* 0x000fe400078e00ff */
[-C--:B------:R-:W-:Y:S01]  /*10900*/  FMUL.FTZ R49, R8, R47.reuse ;  /* 0x0000002f08317220 */ /* 0x080fe20000410000 */
[----:B------:R-:W-:Y:S01]  /*10910*/  FFMA.FTZ R46, R4, R47, -R57 ;  /* 0x0000002f042e7223 */ /* 0x000fe20000010839 */
[----:B------:R-:W-:Y:S02]  /*10920*/  IMAD.U32 R39, R5, 0x10000, RZ ;  /* 0x0001000005277824 */ /* 0x000fe400078e00ff */
[C---:B------:R-:W-:Y:S01]  /*10930*/  FMUL.FTZ R8, R43.reuse, R42 ;  /* 0x0000002a2b087220 */ /* 0x040fe20000410000 */
[----:B------:R-:W-:Y:S02]  /*10940*/  IMAD.U32 R44, R10, 0x10000, RZ ;  /* 0x000100000a2c7824 */ /* 0x000fe400078e00ff */
[----:B------:R-:W-:Y:S01]  /*10950*/  FMUL.FTZ R57, R43, R38 ;  /* 0x000000262b397220 */ /* 0x000fe20000410000 */
[----:B------:R-:W-:-:S02]  /*10960*/  IMAD.U32 R47, R32, 0x10000, RZ ;  /* 0x00010000202f7824 */ /* 0x000fc400078e00ff */
[----:B------:R-:W-:Y:S01]  /*10970*/  FFMA.FTZ R48, R4, R51, R49 ;  /* 0x0000003304307223 */ /* 0x000fe20000010031 */
[----:B------:R-:W-:Y:S01]  /*10980*/  IMAD.U32 R40, R6, 0x10000, RZ ;  /* 0x0001000006287824 */ /* 0x000fe200078e00ff */
[----:B------:R-:W-:Y:S01]  /*10990*/  LOP3.LUT R10, R10, 0xffff0000, RZ, 0xc0, !PT ;  /* 0xffff00000a0a7812 */ /* 0x000fe200078ec0ff */
[C---:B------:R-:W-:Y:S01]  /*109a0*/  FFMA.FTZ R50, R39.reuse, R38, -R8 ;  /* 0x0000002627327223 */ /* 0x040fe20000010808 */
[----:B------:R-:W-:Y:S02]  /*109b0*/  IMAD.U32 R43, R26, 0x10000, RZ ;  /* 0x000100001a2b7824 */ /* 0x000fe400078e00ff */
[----:B------:R-:W-:Y:S01]  /*109c0*/  FFMA.FTZ R57, R39, R42, R57 ;  /* 0x0000002a27397223 */ /* 0x000fe20000010039 */
[----:B------:R-:W-:Y:S01]  /*109d0*/  FMUL.FTZ R51, R44, R47 ;  /* 0x0000002f2c337220 */ /* 0x000fe20000410000 */
[----:B------:R-:W-:Y:S01]  /*109e0*/  LOP3.LUT R49, R32, 0xffff0000, RZ, 0xc0, !PT ;  /* 0xffff000020317812 */ /* 0x000fe200078ec0ff */
[----:B------:R-:W-:Y:S01]  /*109f0*/  IMAD.U32 R45, R11, 0x10000, RZ ;  /* 0x000100000b2d7824 */ /* 0x000fe200078e00ff */
[----:B------:R-:W-:Y:S01]  /*10a00*/  LOP3.LUT R39, R26, 0xffff0000, RZ, 0xc0, !PT ;  /* 0xffff00001a277812 */ /* 0x000fe200078ec0ff */
[----:B------:R-:W-:Y:S01]  /*10a10*/  IMAD.U32 R38, R33, 0x10000, RZ ;  /* 0x0001000021267824 */ /* 0x000fe200078e00ff */
[----:B------:R-:W-:Y:S01]  /*10a20*/  LOP3.LUT R6, R6, 0xffff0000, RZ, 0xc0, !PT ;  /* 0xffff000006067812 */ /* 0x000fe200078ec0ff */
[-C--:B------:R-:W-:Y:S01]  /*10a30*/  FMUL.FTZ R59, R44, R43.reuse ;  /* 0x0000002b2c3b7220 */ /* 0x080fe20000410000 */
[----:B------:R-:W-:Y:S01]  /*10a40*/  FFMA.FTZ R51, R40, R43, -R51 ;  /* 0x0000002b28337223 */ /* 0x000fe20000010833 */
[----:B------:R-:W-:Y:S01]  /*10a50*/  FMUL.FTZ R43, R10, R49 ;  /* 0x000000310a2b7220 */ /* 0x000fe20000410000 */
[----:B------:R-:W-:-:S02]  /*10a60*/  IMAD.U32 R41, R7, 0x10000, RZ ;  /* 0x0001000007297824 */ /* 0x000fc400078e00ff */
[----:B------:R-:W-:Y:S01]  /*10a70*/  FMUL.FTZ R10, R10, R39 ;  /* 0x000000270a0a7220 */ /* 0x000fe20000410000 */
[----:B------:R-:W-:Y:S02]  /*10a80*/  IMAD.U32 R4, R27, 0x10000, RZ ;  /* 0x000100001b047824 */ /* 0x000fe400078e00ff */
[----:B------:R-:W-:Y:S01]  /*10a90*/  FMUL.FTZ R8, R45, R38 ;  /* 0x000000262d087220 */ /* 0x000fe20000410000 */
[----:B------:R-:W-:Y:S01]  /*10aa0*/  FFMA.FTZ R59, R40, R47, R59 ;  /* 0x0000002f283b7223 */ /* 0x000fe2000001003b */
[C---:B------:R-:W-:Y:S01]  /*10ab0*/  FFMA.FTZ R40, R6.reuse, R39, -R43 ;  /* 0x0000002706287223 */ /* 0x040fe2000001082b */
[----:B------:R-:W-:Y:S01]  /*10ac0*/  FFMA.FTZ R42, R6, R49, R10 ;  /* 0x00000031062a7223 */ /* 0x000fe2000001000a */
[-C--:B------:R-:W-:Y:S01]  /*10ad0*/  FFMA.FTZ R43, R41, R4.reuse, -R8 ;  /* 0x00000004292b7223 */ /* 0x080fe20000010808 */
[----:B------:R-:W-:Y:S01]  /*10ae0*/  LOP3.LUT R11, R11, 0xffff0000, RZ, 0xc0, !PT ;  /* 0xffff00000b0b7812 */ /* 0x000fe200078ec0ff */
[----:B------:R-:W-:Y:S01]  /*10af0*/  FMUL.FTZ R44, R45, R4 ;  /* 0x000000042d2c7220 */ /* 0x000fe20000410000 */
[----:B------:R-:W-:-:S02]  /*10b00*/  LOP3.LUT R8, R31, 0xffff0000, RZ, 0xc0, !PT ;  /* 0xffff00001f087812 */ /* 0x000fc400078ec0ff */
[----:B------:R-:W-:Y:S01]  /*10b10*/  LOP3.LUT R10, R33, 0xffff0000, RZ, 0xc0, !PT ;  /* 0xffff0000210a7812 */ /* 0x000fe200078ec0ff */
[----:B------:R-:W-:Y:S01]  /*10b20*/  FFMA.FTZ R44, R41, R38, R44 ;  /* 0x00000026292c7223 */ /* 0x000fe2000001002c */
[----:B------:R-:W-:Y:S01]  /*10b30*/  LOP3.LUT R4, R25, 0xffff0000, RZ, 0xc0, !PT ;  /* 0xffff000019047812 */ /* 0x000fe200078ec0ff */
[----:B------:R-:W-:Y:S01]  /*10b40*/  FMUL.FTZ R38, R9, R8 ;  /* 0x0000000809267220 */ /* 0x000fe20000410000 */
[----:B------:R-:W-:Y:S01]  /*10b50*/  LOP3.LUT R6, R27, 0xffff0000, RZ, 0xc0, !PT ;  /* 0xffff00001b067812 */ /* 0x000fe200078ec0ff */
[----:B------:R-:W-:Y:S01]  /*10b60*/  FMUL.FTZ R52, R11, R10 ;  /* 0x0000000a0b347220 */ /* 0x000fe20000410000 */
[----:B------:R-:W-:Y:S01]  /*10b70*/  LOP3.LUT R5, R5, 0xffff0000, RZ, 0xc0, !PT ;  /* 0xffff000005057812 */ /* 0x000fe200078ec0ff */
[----:B------:R-:W-:Y:S01]  /*10b80*/  FMUL.FTZ R39, R9, R4 ;  /* 0x0000000409277220 */ /* 0x000fe20000410000 */
[----:B------:R-:W-:Y:S01]  /*10b90*/  LOP3.LUT R7, R7, 0xffff0000, RZ, 0xc0, !PT ;  /* 0xffff000007077812 */ /* 0x000fe200078ec0ff */
[----:B------:R-:W-:Y:S02]  /*10ba0*/  FMUL.FTZ R11, R11, R6 ;  /* 0x000000060b0b7220 */ /* 0x000fe40000410000 */
[C---:B------:R-:W-:Y:S01]  /*10bb0*/  FFMA.FTZ R9, R5.reuse, R4, -R38 ;  /* 0x0000000405097223 */ /* 0x040fe20000010826 */
[----:B------:R-:W-:Y:S01]  /*10bc0*/  FFMA.FTZ R38, R5, R8, R39 ;  /* 0x0000000805267223 */ /* 0x000fe20000010027 */
[C---:B------:R-:W-:Y:S01]  /*10bd0*/  FFMA.FTZ R52, R7.reuse, R6, -R52 ;  /* 0x0000000607347223 */ /* 0x040fe20000010834 */
[----:B------:R-:W-:Y:S01]  /*10be0*/  FFMA.FTZ R11, R7, R10, R11 ;  /* 0x0000000a070b7223 */ /* 0x000fe2000001000b */
[----:B------:R-:W-:-:S02]  /*10bf0*/  F2FP.BF16.F32.PACK_AB R6, R40, R51 ;  /* 0x000000332806723e */ /* 0x000fc400000010ff */
[----:B------:R-:W-:Y:S02]  /*10c00*/  F2FP.BF16.F32.PACK_AB R4, R46, R53 ;  /* 0x000000352e04723e */ /* 0x000fe400000010ff */
[----:B------:R-:W-:Y:S02]  /*10c10*/  F2FP.BF16.F32.PACK_AB R5, R9, R50 ;  /* 0x000000320905723e */ /* 0x000fe400000010ff */
[----:B------:R-:W-:Y:S02]  /*10c20*/  F2FP.BF16.F32.PACK_AB R7, R52, R43 ;  /* 0x0000002b3407723e */ /* 0x000fe400000010ff */
[----:B------:R-:W-:Y:S02]  /*10c30*/  F2FP.BF16.F32.PACK_AB R10, R42, R59 ;  /* 0x0000003b2a0a723e */ /* 0x000fe400000010ff */
[----:B------:R-:W-:Y:S01]  /*10c40*/  F2FP.BF16.F32.PACK_AB R8, R48, R55 ;  /* 0x000000373008723e */ /* 0x000fe200000010ff */
[----:B------:R0:W-:Y:S01]  /*10c50*/  STS.128 [R36], R4 ;  /* 0x0000000424007388 */ /* 0x0001e20000000c00 */
[----:B------:R-:W-:-:S02]  /*10c60*/  F2FP.BF16.F32.PACK_AB R9, R38, R57 ;  /* 0x000000392609723e */ /* 0x000fc400000010ff */
[----:B------:R-:W-:-:S05]  /*10c70*/  F2FP.BF16.F32.PACK_AB R11, R11, R44 ;  /* 0x0000002c0b0b723e */ /* 0x000fca00000010ff */
[----:B------:R0:W-:Y:S02]  /*10c80*/  STS.128 [R37+0x14400], R8 ;  /* 0x0144000825007388 */ /* 0x0001e40000000c00 */
.L_x_620:
[----:B------:R-:W-:Y:S05]  /*10c90*/  BSYNC B2 ;  /* 0x0000000000027941 */ /* 0x000fea0003800000 */
.L_x_619:
[----:B------:R-:W-:Y:S05]  /*10ca0*/  @P1 BRA `(.L_x_618) ;  /* 0x0000000400841947 */ /* 0x000fea0003800000 */
[----:B0-----:R-:W-:Y:S01]  /*10cb0*/  SHF.R.S32.HI R5, RZ, 0x1f, R214 ;  /* 0x0000001fff057819 */ /* 0x001fe200000114d6 */
[----:B------:R-:W-:Y:S01]  /*10cc0*/  IMAD.U32 R48, R14, 0x10000, RZ ;  /* 0x000100000e307824 */ /* 0x000fe200078e00ff */
[----:B-----5:R-:W-:Y:S01]  /*10cd0*/  R2UR UR4, R60 ;  /* 0x000000003c0472ca */ /* 0x020fe200000e0000 */
[----:B------:R-:W-:Y:S01]  /*10ce0*/  IMAD.U32 R46, R0, 0x10000, RZ ;  /* 0x00010000002e7824 */ /* 0x000fe200078e00ff */
[CC--:B------:R-:W-:Y:S02]  /*10cf0*/  LEA.HI R4, R5.reuse, R214.reuse, RZ, 0x3 ;  /* 0x000000d605047211 */ /* 0x0c0fe400078f18ff */
[----:B------:R-:W-:Y:S02]  /*10d00*/  LEA.HI R5, R5, R214, RZ, 0x6 ;  /* 0x000000d605057211 */ /* 0x000fe400078f30ff */
[--C-:B------:R-:W-:Y:S02]  /*10d10*/  SHF.R.S32.HI R6, RZ, 0x3, R4.reuse ;  /* 0x00000003ff067819 */ /* 0x100fe40000011404 */
[----:B------:R-:W-:Y:S01]  /*10d20*/  LOP3.LUT R4, R58, 0x38, R4, 0xf8, !PT ;  /* 0x000000383a047812 */ /* 0x000fe200078ef804 */
[----:B------:R-:W-:Y:S01]  /*10d30*/  IMAD.SHL.U32 R5, R5, 0x80, RZ ;  /* 0x0000008005057824 */ /* 0x000fe200078e00ff */
[----:B------:R-:W-:-:S02]  /*10d40*/  LEA.HI R35, R35, R6, RZ, 0x1d ;  /* 0x0000000623237211 */ /* 0x000fc400078fe8ff */
[----:B------:R-:W-:Y:S02]  /*10d50*/  LOP3.LUT R8, R4, R56, RZ, 0x3c, !PT ;  /* 0x0000003804087212 */ /* 0x000fe400078e3cff */
[----:B------:R-:W-:Y:S01]  /*10d60*/  SHF.R.S32.HI R6, RZ, 0x1f, R35 ;  /* 0x0000001fff067819 */ /* 0x000fe20000011423 */
[----:B------:R-:W-:Y:S01]  /*10d70*/  IMAD.SHL.U32 R4, R35, 0x8, RZ ;  /* 0x0000000823047824 */ /* 0x000fe200078e00ff */
[----:B------:R-:W-:Y:S02]  /*10d80*/  LOP3.LUT R5, R5, 0xffffe000, RZ, 0xc0, !PT ;  /* 0xffffe00005057812 */ /* 0x000fe400078ec0ff */
[----:B------:R-:W-:Y:S02]  /*10d90*/  LEA.HI R6, R6, R35, RZ, 0x3 ;  /* 0x0000002306067211 */ /* 0x000fe400078f18ff */
[----:B------:R-:W-:Y:S02]  /*10da0*/  IADD3 R5, R8, R5, R54 ;  /* 0x0000000508057210 */ /* 0x000fe40007ffe036 */
[----:B------:R-:W-:Y:S01]  /*10db0*/  LOP3.LUT R4, R58, 0x38, R4, 0xf8, !PT ;  /* 0x000000383a047812 */ /* 0x000fe200078ef804 */
[----:B------:R-:W-:Y:S01]  /*10dc0*/  IMAD.SHL.U32 R6, R6, 0x400, RZ ;  /* 0x0000040006067824 */ /* 0x000fe200078e00ff */
[----:B------:R-:W-:-:S02]  /*10dd0*/  LEA R35, R5, UR4, 0x1 ;  /* 0x0000000405237c11 */ /* 0x000fc4000f8e08ff */
[----:B------:R-:W-:Y:S02]  /*10de0*/  LOP3.LUT R5, R4, R56, RZ, 0x3c, !PT ;  /* 0x0000003804057212 */ /* 0x000fe400078e3cff */
[----:B------:R-:W-:Y:S02]  /*10df0*/  LOP3.LUT R6, R6, 0x7fffe000, RZ, 0xc0, !PT ;  /* 0x7fffe00006067812 */ /* 0x000fe400078ec0ff */
[----:B------:R-:W-:Y:S02]  /*10e00*/  LOP3.LUT R45, R14, 0xffff0000, RZ, 0xc0, !PT ;  /* 0xffff00000e2d7812 */ /* 0x000fe400078ec0ff */
[----:B------:R-:W-:Y:S02]  /*10e10*/  IADD3 R36, R5, R6, R54 ;  /* 0x0000000605247210 */ /* 0x000fe40007ffe036 */
[----:B------:R-:W0:Y:S03]  /*10e20*/  LDS.128 R4, [R35] ;  /* 0x0000000023047984 */ /* 0x000e260000000c00 */
[----:B------:R-:W-:-:S05]  /*10e30*/  IMAD R36, R36, 0x2, R23 ;  /* 0x0000000224247824 */ /* 0x000fca00078e0217 */
[----:B------:R-:W1:Y:S01]  /*10e40*/  LDS.128 R8, [R36+0x14400] ;  /* 0x0144000024087984 */ /* 0x000e620000000c00 */
[C---:B0-----:R-:W-:Y:S01]  /*10e50*/  IMAD.U32 R37, R4.reuse, 0x10000, RZ ;  /* 0x0001000004257824 */ /* 0x041fe200078e00ff */
[----:B------:R-:W-:Y:S01]  /*10e60*/  LOP3.LUT R4, R4, 0xffff0000, RZ, 0xc0, !PT ;  /* 0xffff000004047812 */ /* 0x000fe200078ec0ff */
[C---:B------:R-:W-:Y:S01]  /*10e70*/  IMAD.U32 R39, R6.reuse, 0x10000, RZ ;  /* 0x0001000006277824 */ /* 0x040fe200078e00ff */
[----:B------:R-:W-:Y:S01]  /*10e80*/  LOP3.LUT R6, R6, 0xffff0000, RZ, 0xc0, !PT ;  /* 0xffff000006067812 */ /* 0x000fe200078ec0ff */
[C---:B------:R-:W-:Y:S01]  /*10e90*/  IMAD.U32 R38, R5.reuse, 0x10000, RZ ;  /* 0x0001000005267824 */ /* 0x040fe200078e00ff */
[----:B------:R-:W-:Y:S01]  /*10ea0*/  LOP3.LUT R5, R5, 0xffff0000, RZ, 0xc0, !PT ;  /* 0xffff000005057812 */ /* 0x000fe200078ec0ff */
[C---:B------:R-:W-:Y:S01]  /*10eb0*/  IMAD.U32 R40, R7.reuse, 0x10000, RZ ;  /* 0x0001000007287824 */ /* 0x040fe200078e00ff */
[----:B------:R-:W-:Y:S01]  /*10ec0*/  LOP3.LUT R7, R7, 0xffff0000, RZ, 0xc0, !PT ;  /* 0xffff000007077812 */ /* 0x000fe200078ec0ff */
[C---:B-1----:R-:W-:Y:S01]  /*10ed0*/  IMAD.U32 R41, R8.reuse, 0x10000, RZ ;  /* 0x0001000008297824 */ /* 0x042fe200078e00ff */
[----:B------:R-:W-:Y:S01]  /*10ee0*/  LOP3.LUT R8, R8, 0xffff0000, RZ, 0xc0, !PT ;  /* 0xffff000008087812 */ /* 0x000fe200078ec0ff */
[C---:B------:R-:W-:Y:S01]  /*10ef0*/  IMAD.U32 R43, R10.reuse, 0x10000, RZ ;  /* 0x000100000a2b7824 */ /* 0x040fe200078e00ff */
[----:B------:R-:W-:Y:S01]  /*10f00*/  LOP3.LUT R10, R10, 0xffff0000, RZ, 0xc0, !PT ;  /* 0xffff00000a0a7812 */ /* 0x000fe200078ec0ff */
[C---:B------:R-:W-:Y:S01]  /*10f10*/  FMUL.FTZ R50, R41.reuse, R48 ;  /* 0x0000003029327220 */ /* 0x040fe20000410000 */
[-C--:B------:R-:W-:Y:S01]  /*10f20*/  FMUL.FTZ R52, R41, R46.reuse ;  /* 0x0000002e29347220 */ /* 0x080fe20000410000 */
[----:B------:R-:W-:Y:S01]  /*10f30*/  LOP3.LUT R41, R0, 0xffff0000, RZ, 0xc0, !PT ;  /* 0xffff000000297812 */ /* 0x000fe200078ec0ff */
[----:B------:R-:W-:Y:S01]  /*10f40*/  FMUL.FTZ R47, R8, R45 ;  /* 0x0000002d082f7220 */ /* 0x000fe20000410000 */
[----:B------:R-:W-:Y:S01]  /*10f50*/  FFMA.FTZ R49, R37, R46, -R50 ;  /* 0x0000002e25317223 */ /* 0x000fe20000010832 */
[----:B------:R-:W-:-:S02]  /*10f60*/  IMAD.U32 R50, R20, 0x10000, RZ ;  /* 0x0001000014327824 */ /* 0x000fc400078e00ff */
[----:B------:R-:W-:Y:S01]  /*10f70*/  FFMA.FTZ R52, R37, R48, R52 ;  /* 0x0000003025347223 */ /* 0x000fe20000010034 */
[----:B------:R-:W-:Y:S02]  /*10f80*/  IMAD.U32 R46, R12, 0x10000, RZ ;  /* 0x000100000c2e7824 */ /* 0x000fe400078e00ff */
[-C--:B------:R-:W-:Y:S01]  /*10f90*/  FMUL.FTZ R37, R8, R41.reuse ;  /* 0x0000002908257220 */ /* 0x080fe20000410000 */
[----:B------:R-:W-:Y:S01]  /*10fa0*/  FFMA.FTZ R48, R4, R41, -R47 ;  /* 0x0000002904307223 */ /* 0x000fe2000001082f */
[C---:B------:R-:W-:Y:S01]  /*10fb0*/  FMUL.FTZ R8, R43.reuse, R50 ;  /* 0x000000322b087220 */ /* 0x040fe20000410000 */
[----:B------:R-:W-:Y:S01]  /*10fc0*/  LOP3.LUT R47, R20, 0xffff0000, RZ, 0xc0, !PT ;  /* 0xffff0000142f7812 */ /* 0x000fe200078ec0ff */
[-C--:B------:R-:W-:Y:S01]  /*10fd0*/  FMUL.FTZ R43, R43, R46.reuse ;  /* 0x0000002e2b2b7220 */ /* 0x080fe20000410000 */
[----:B------:R-:W-:Y:S01]  /*10fe0*/  LOP3.LUT R41, R12, 0xffff0000, RZ, 0xc0, !PT ;  /* 0xffff00000c297812 */ /* 0x000fe200078ec0ff */
[----:B------:R-:W-:Y:S01]  /*10ff0*/  FFMA.FTZ R46, R39, R46, -R8 ;  /* 0x0000002e272e7223 */ /* 0x000fe20000010808 */
[----:B------:R-:W-:-:S02]  /*11000*/  IMAD.U32 R42, R9, 0x10000, RZ ;  /* 0x00010000092a7824 */ /* 0x000fc400078e00ff */
[----:B------:R-:W-:Y:S01]  /*11010*/  FFMA.FTZ R50, R39, R50, R43 ;  /* 0x0000003227327223 */ /* 0x000fe2000001002b */
[----:B------:R-:W-:Y:S01]  /*11020*/  FMUL.FTZ R39, R10, R47 ;  /* 0x0000002f0a277220 */ /* 0x000fe20000410000 */
[----:B------:R-:W-:Y:S02]  /*11030*/  IMAD.U32 R43, R15, 0x10000, RZ ;  /* 0x000100000f2b7824 */ /* 0x000fe400078e00ff */
[----:B------:R-:W-:Y:S01]  /*11040*/  FFMA.FTZ R45, R4, R45, R37 ;  /* 0x0000002d042d7223 */ /* 0x000fe20000010025 */
[----:B------:R-:W-:Y:S02]  /*11050*/  IMAD.U32 R37, R3, 0x10000, RZ ;  /* 0x0001000003257824 */ /* 0x000fe400078e00ff */
[-C--:B------:R-:W-:Y:S01]  /*11060*/  FMUL.FTZ R55, R10, R41.reuse ;  /* 0x000000290a377220 */ /* 0x080fe20000410000 */
[----:B------:R-:W-:Y:S01]  /*11070*/  FFMA.FTZ R53, R6, R41, -R39 ;  /* 0x0000002906357223 */ /* 0x000fe20000010827 */
[----:B------:R-:W-:Y:S01]  /*11080*/  FMUL.FTZ R51, R42, R43 ;  /* 0x0000002b2a337220 */ /* 0x000fe20000410000 */
[----:B------:R-:W-:-:S02]  /*11090*/  IMAD.U32 R44, R11, 0x10000, RZ ;  /* 0x000100000b2c7824 */ /* 0x000fc400078e00ff */
[----:B------:R-:W-:Y:S01]  /*110a0*/  FMUL.FTZ R42, R42, R37 ;  /* 0x000000252a2a7220 */ /* 0x000fe20000410000 */
[----:B------:R-:W-:Y:S02]  /*110b0*/  IMAD.U32 R41, R21, 0x10000, RZ ;  /* 0x0001000015297824 */ /* 0x000fe400078e00ff */
[----:B------:R-:W-:Y:S01]  /*110c0*/  FFMA.FTZ R55, R6, R47, R55 ;  /* 0x0000002f06377223 */ /* 0x000fe20000010037 */
[----:B------:R-:W-:Y:S02]  /*110d0*/  IMAD.U32 R39, R13, 0x10000, RZ ;  /* 0x000100000d277824 */ /* 0x000fe400078e00ff */
[----:B------:R-:W-:Y:S01]  /*110e0*/  FFMA.FTZ R51, R38, R37, -R51 ;  /* 0x0000002526337223 */ /* 0x000fe20000010833 */
[----:B------:R-:W-:Y:S01]  /*110f0*/  LOP3.LUT R9, R9, 0xffff0000, RZ, 0xc0, !PT ;  /* 0xffff000009097812 */ /* 0x000fe200078ec0ff */
[C---:B------:R-:W-:Y:S01]  /*11100*/  FMUL.FTZ R47, R44.reuse, R41 ;  /* 0x000000292c2f7220 */ /* 0x040fe20000410000 */
[----:B------:R-:W-:Y:S01]  /*11110*/  LOP3.LUT R11, R11, 0xffff0000, RZ, 0xc0, !PT ;  /* 0xffff00000b0b7812 */ /* 0x000fe200078ec0ff */
[----:B------:R-:W-:Y:S01]  /*11120*/  FMUL.FTZ R37, R44, R39 ;  /* 0x000000272c257220 */ /* 0x000fe20000410000 */
[----:B------:R-:W-:Y:S01]  /*11130*/  LOP3.LUT R8, R15, 0xffff0000, RZ, 0xc0, !PT ;  /* 0xffff00000f087812 */ /* 0x000fe200078ec0ff */
[----:B------:R-:W-:Y:S01]  /*11140*/  FFMA.FTZ R42, R38, R43, R42 ;  /* 0x0000002b262a7223 */ /* 0x000fe2000001002a */
[----:B------:R-:W-:Y:S01]  /*11150*/  LOP3.LUT R10, R21, 0xffff0000, RZ, 0xc0, !PT ;  /* 0xffff0000150a7812 */ /* 0x000fe200078ec0ff */
[C---:B------:R-:W-:Y:S01]  /*11160*/  FFMA.FTZ R47, R40.reuse, R39, -R47 ;  /* 0x00000027282f7223 */ /* 0x040fe2000001082f */
[----:B------:R-:W-:Y:S01]  /*11170*/  LOP3.LUT R4, R3, 0xffff0000, RZ, 0xc0, !PT ;  /* 0xffff000003047812 */ /* 0x000fe200078ec0ff */
[----:B------:R-:W-:Y:S01]  /*11180*/  FFMA.FTZ R37, R40, R41, R37 ;  /* 0x0000002928257223 */ /* 0x000fe20000010025 */
[----:B------:R-:W-:Y:S01]  /*11190*/  LOP3.LUT R6, R13, 0xffff0000, RZ, 0xc0, !PT ;  /* 0xffff00000d067812 */ /* 0x000fe200078ec0ff */
[----:B------:R-:W-:Y:S01]  /*111a0*/  FMUL.FTZ R38, R9, R8 ;  /* 0x0000000809267220 */ /* 0x000fe20000410000 */
[----:B------:R-:W-:Y:S01]  /*111b0*/  FMUL.FTZ R40, R11, R10 ;  /* 0x0000000a0b287220 */ /* 0x000fe20000410000 */
[----:B------:R-:W-:-:S02]  /*111c0*/  FMUL.FTZ R9, R9, R4 ;  /* 0x0000000409097220 */ /* 0x000fc40000410000 */
[----:B------:R-:W-:Y:S01]  /*111d0*/  FMUL.FTZ R11, R11, R6 ;  /* 0x000000060b0b7220 */ /* 0x000fe20000410000 */
[----:B------:R-:W-:Y:S01]  /*111e0*/  FFMA.FTZ R38, R5, R4, -R38 ;  /* 0x0000000405267223 */ /* 0x000fe20000010826 */
[----:B------:R-:W-:Y:S01]  /*111f0*/  FFMA.FTZ R40, R7, R6, -R40 ;  /* 0x0000000607287223 */ /* 0x000fe20000010828 */
[----:B------:R-:W-:Y:S01]  /*11200*/  FFMA.FTZ R9, R5, R8, R9 ;  /* 0x0000000805097223 */ /* 0x000fe20000010009 */
[----:B------:R-:W-:Y:S01]  /*11210*/  FFMA.FTZ R44, R7, R10, R11 ;  /* 0x0000000a072c7223 */ /* 0x000fe2000001000b */
[----:B------:R-:W-:Y:S02]  /*11220*/  F2FP.BF16.F32.PACK_AB R4, R48, R49 ;  /* 0x000000313004723e */ /* 0x000fe400000010ff */
[----:B------:R-:W-:Y:S02]  /*11230*/  F2FP.BF16.F32.PACK_AB R6, R53, R46 ;  /* 0x0000002e3506723e */ /* 0x000fe400000010ff */
[----:B------:R-:W-:Y:S02]  /*11240*/  F2FP.BF16.F32.PACK_AB R5, R38, R51 ;  /* 0x000000332605723e */ /* 0x000fe400000010ff */
[----:B------:R-:W-:-:S02]  /*11250*/  F2FP.BF16.F32.PACK_AB R7, R40, R47 ;  /* 0x0000002f2807723e */ /* 0x000fc400000010ff */
[----:B------:R-:W-:Y:S02]  /*11260*/  F2FP.BF16.F32.PACK_AB R8, R45, R52 ;  /* 0x000000342d08723e */ /* 0x000fe400000010ff */
[----:B------:R-:W-:Y:S01]  /*11270*/  F2FP.BF16.F32.PACK_AB R10, R55, R50 ;  /* 0x00000032370a723e */ /* 0x000fe200000010ff */
[----:B------:R1:W-:Y:S01]  /*11280*/  STS.128 [R35], R4 ;  /* 0x0000000423007388 */ /* 0x0003e20000000c00 */
[----:B------:R-:W-:Y:S02]  /*11290*/  F2FP.BF16.F32.PACK_AB R9, R9, R42 ;  /* 0x0000002a0909723e */ /* 0x000fe400000010ff */
[----:B------:R-:W-:-:S05]  /*112a0*/  F2FP.BF16.F32.PACK_AB R11, R44, R37 ;  /* 0x000000252c0b723e */ /* 0x000fca00000010ff */
[----:B------:R1:W-:Y:S02]  /*112b0*/  STS.128 [R36+0x14400], R8 ;  /* 0x0144000824007388 */ /* 0x0003e40000000c00 */
.L_x_618:
[----:B------:R-:W-:Y:S05]  /*112c0*/  BSYNC B1 ;  /* 0x0000000000017941 */ /* 0x000fea0003800000 */
.L_x_617:
[----:B01----:R-:W-:Y:S01]  /*112d0*/  VIADD R4, R224, 0x20 ;  /* 0x00000020e0047836 */ /* 0x003fe20000000000 */
[----:B------:R-:W-:Y:S04]  /*112e0*/  BSSY B1, `(.L_x_621) ;  /* 0x00000d1000017945 */ /* 0x000fe80003800000 */
[----:B------:R-:W-:-:S13]  /*112f0*/  ISETP.GE.AND P0, PT, R4, R34, PT ;  /* 0x000000220400720c */ /* 0x000fda0003f06270 */
[----:B------:R-:W-:Y:S05]  /*11300*/  @P0 BRA `(.L_x_622) ;  /* 0x0000000c00380947 */ /* 0x000fea0003800000 */
[----:B-----5:R0:W5:Y:S01]  /*11310*/  LDL R60, [R1+0x6c] ;  /* 0x00006c00013c7983 */ /* 0x0201620000100800 */
[----:B------:R-:W1:Y:S03]  /*11320*/  LDC R35, c[0x0][0x3f4] ;  /* 0x0000fd00ff237b82 */ /* 0x000e660000000800 */
[----:B------:R0:W5:Y:S01]  /*11330*/  LDL R54, [R1+0x58] ;  /* 0x0000580001367983 */ /* 0x0001620000100800 */
[C---:B------:R-:W-:Y:S01]  /*11340*/  VIADD R56, R224.reuse, 0x20 ;  /* 0x00000020e0387836 */ /* 0x040fe20000000000 */
[----:B------:R-:W-:Y:S01]  /*11350*/  IADD3 R58, R224, 0x20, RZ ;  /* 0x00000020e03a7810 */ /* 0x000fe20007ffe0ff */
[----:B------:R-:W-:Y:S02]  /*11360*/  BSSY B2, `(.L_x_623) ;  /* 0x0000066000027945 */ /* 0x000fe40003800000 */
[----:B------:R-:W-:Y:S02]  /*11370*/  IMAD.SHL.U32 R56, R56, 0x40, RZ ;  /* 0x0000004038387824 */ /* 0x000fe400078e00ff */
[----:B------:R-:W-:-:S03]  /*11380*/  IMAD.SHL.U32 R58, R58, 0x40, RZ ;  /* 0x000000403a3a7824 */ /* 0x000fc600078e00ff */
[----:B------:R-:W-:Y:S02]  /*11390*/  LOP3.LUT R56, R56, 0x1c0, RZ, 0xc0, !PT ;  /* 0x000001c038387812 */ /* 0x000fe400078ec0ff */
[----:B------:R-:W-:Y:S02]  /*113a0*/  LOP3.LUT R58, R58, 0x1c0, RZ, 0xc0, !PT ;  /* 0x000001c03a3a7812 */ /* 0x000fe400078ec0ff */
[----:B------:R-:W-:Y:S02]  /*113b0*/  SHF.R.U32.HI R56, RZ, 0x3, R56 ;  /* 0x00000003ff387819 */ /* 0x000fe40000011638 */
[-C--:B-1----:R-:W-:Y:S02]  /*113c0*/  ISETP.GE.AND P0, PT, R16, R35.reuse, PT ;  /* 0x000000231000720c */ /* 0x082fe40003f06270 */
[----:B------:R-:W-:-:S11]  /*113d0*/  ISETP.GE.AND P1, PT, R214, R35, PT ;  /* 0x00000023d600720c */ /* 0x000fd60003f26270 */
[----:B0-----:R-:W-:Y:S05]  /*113e0*/  @P0 BRA `(.L_x_624) ;  /* 0x0000000400740947 */ /* 0x001fea0003800000 */
[----:B------:R-:W-:Y:S01]  /*113f0*/  LEA.HI R4, R29, R28, RZ, 0x3 ;  /* 0x0000001c1d047211 */ /* 0x000fe200078f18ff */
[----:B------:R-:W-:Y:S01]  /*11400*/  IMAD.U32 R48, R30, 0x10000, RZ ;  /* 0x000100001e307824 */ /* 0x000fe200078e00ff */
[----:B-----5:R-:W-:Y:S01]  /*11410*/  R2UR UR4, R60 ;  /* 0x000000003c0472ca */ /* 0x020fe200000e0000 */
[----:B------:R-:W-:Y:S01]  /*11420*/  IMAD.U32 R46, R24, 0x10000, RZ ;  /* 0x00010000182e7824 */ /* 0x000fe200078e00ff */
[----:B------:R-:W-:Y:S01]  /*11430*/  LOP3.LUT R5, R4, 0xfffffff8, RZ, 0xc0, !PT ;  /* 0xfffffff804057812 */ /* 0x000fe200078ec0ff */
[----:B------:R-:W-:Y:S01]  /*11440*/  IMAD.U32 R57, R31, 0x10000, RZ ;  /* 0x000100001f397824 */ /* 0x000fe200078e00ff */
[----:B------:R-:W-:Y:S01]  /*11450*/  LOP3.LUT R6, R58, 0x38, R16, 0xf8, !PT ;  /* 0x000000383a067812 */ /* 0x000fe200078ef810 */
[----:B------:R-:W-:Y:S01]  /*11460*/  IMAD.U32 R55, R25, 0x10000, RZ ;  /* 0x0001000019377824 */ /* 0x000fe200078e00ff */
[----:B------:R-:W-:Y:S01]  /*11470*/  LOP3.LUT R50, R30, 0xffff0000, RZ, 0xc0, !PT ;  /* 0xffff00001e327812 */ /* 0x000fe200078ec0ff */
[----:B------:R-:W-:Y:S01]  /*11480*/  IMAD.IADD R4, R28, 0x1, -R5 ;  /* 0x000000011c047824 */ /* 0x000fe200078e0a05 */
[----:B------:R-:W-:Y:S01]  /*11490*/  LOP3.LUT R6, R54, R6, R56, 0xf6, !PT ;  /* 0x0000000636067212 */ /* 0x000fe200078ef638 */
[----:B------:R-:W-:Y:S01]  /*114a0*/  IMAD.U32 R52, R32, 0x10000, RZ ;  /* 0x0001000020347824 */ /* 0x000fe200078e00ff */
[----:B------:R-:W-:-:S02]  /*114b0*/  LOP3.LUT R59, R33, 0xffff0000, RZ, 0xc0, !PT ;  /* 0xffff0000213b7812 */ /* 0x000fc400078ec0ff */
[----:B------:R-:W-:Y:S02]  /*114c0*/  LEA.HI R4, R35, R4, RZ, 0x1d ;  /* 0x0000000423047211 */ /* 0x000fe400078fe8ff */
[----:B------:R-:W-:Y:S02]  /*114d0*/  LEA R36, R6, UR4, 0x1 ;  /* 0x0000000406247c11 */ /* 0x000fe4000f8e08ff */
[----:B------:R-:W-:Y:S01]  /*114e0*/  SHF.R.S32.HI R7, RZ, 0x1f, R4 ;  /* 0x0000001fff077819 */ /* 0x000fe20000011404 */
[----:B------:R-:W-:-:S03]  /*114f0*/  IMAD.SHL.U32 R5, R4, 0x8, RZ ;  /* 0x0000000804057824 */ /* 0x000fc600078e00ff */
[----:B------:R-:W-:Y:S02]  /*11500*/  LEA.HI R7, R7, R4, RZ, 0x3 ;  /* 0x0000000407077211 */ /* 0x000fe400078f18ff */
[----:B------:R-:W-:-:S03]  /*11510*/  LOP3.LUT R4, R58, 0x38, R5, 0xf8, !PT ;  /* 0x000000383a047812 */ /* 0x000fc600078ef805 */
[----:B------:R-:W-:Y:S01]  /*11520*/  IMAD.SHL.U32 R7, R7, 0x400, RZ ;  /* 0x0000040007077824 */ /* 0x000fe200078e00ff */
[----:B------:R-:W-:-:S04]  /*11530*/  LOP3.LUT R4, R4, R56, RZ, 0x3c, !PT ;  /* 0x0000003804047212 */ /* 0x000fc800078e3cff */
[----:B------:R-:W-:-:S04]  /*11540*/  LOP3.LUT R7, R7, 0x7fffe000, RZ, 0xc0, !PT ;  /* 0x7fffe00007077812 */ /* 0x000fc800078ec0ff */
        /* <DEDUP_REMOVED lines=16> */
[-C--:B------:R-:W-:Y:S01]  /*11650*/  FMUL.FTZ R47, R48, R42.reuse ;  /* 0x0000002a302f7220 */ /* 0x080fe20000410000 */
[----:B------:R-:W-:Y:S01]  /*11660*/  FMUL.FTZ R49, R46, R42 ;  /* 0x0000002a2e317220 */ /* 0x000fe20000410000 */
[----:B------:R-:W-:Y:S01]  /*11670*/  LOP3.LUT R42, R24, 0xffff0000, RZ, 0xc0, !PT ;  /* 0xffff0000182a7812 */ /* 0x000fe200078ec0ff */
[----:B------:R-:W-:Y:S01]  /*11680*/  FMUL.FTZ R51, R50, R8 ;  /* 0x0000000832337220 */ /* 0x000fe20000410000 */
[----:B------:R-:W-:Y:S01]  /*11690*/  FFMA.FTZ R47, R46, R38, -R47 ;  /* 0x000000262e2f7223 */ /* 0x000fe2000001082f */
[----:B------:R-:W-:Y:S01]  /*116a0*/  FMUL.FTZ R46, R55, R43 ;  /* 0x0000002b372e7220 */ /* 0x000fe20000410000 */
[----:B------:R-:W-:-:S02]  /*116b0*/  IMAD.U32 R44, R10, 0x10000, RZ ;  /* 0x000100000a2c7824 */ /* 0x000fc400078e00ff */
[C---:B------:R-:W-:Y:S01]  /*116c0*/  FMUL.FTZ R53, R42.reuse, R8 ;  /* 0x000000082a357220 */ /* 0x040fe20000410000 */
[----:B------:R-:W-:Y:S01]  /*116d0*/  FFMA.FTZ R8, R42, R4, -R51 ;  /* 0x000000042a087223 */ /* 0x000fe20000010833 */
[----:B------:R-:W-:Y:S01]  /*116e0*/  FMUL.FTZ R42, R57, R43 ;  /* 0x0000002b392a7220 */ /* 0x000fe20000410000 */
[----:B------:R-:W-:Y:S01]  /*116f0*/  FFMA.FTZ R49, R48, R38, R49 ;  /* 0x0000002630317223 */ /* 0x000fe20000010031 */
[----:B------:R-:W-:Y:S01]  /*11700*/  FFMA.FTZ R38, R50, R4, R53 ;  /* 0x0000000432267223 */ /* 0x000fe20000010035 */
[----:B------:R-:W-:Y:S01]  /*11710*/  LOP3.LUT R10, R10, 0xffff0000, RZ, 0xc0, !PT ;  /* 0xffff00000a0a7812 */ /* 0x000fe200078ec0ff */
[-C--:B------:R-:W-:Y:S01]  /*11720*/  FFMA.FTZ R42, R55, R39.reuse, -R42 ;  /* 0x00000027372a7223 */ /* 0x080fe2000001082a */
[C---:B------:R-:W-:Y:S02]  /*11730*/  IMAD.U32 R4, R26.reuse, 0x10000, RZ ;  /* 0x000100001a047824 */ /* 0x040fe400078e00ff */
[----:B------:R-:W-:Y:S01]  /*11740*/  FFMA.FTZ R46, R57, R39, R46 ;  /* 0x00000027392e7223 */ /* 0x000fe2000001002e */
[----:B------:R-:W-:Y:S01]  /*11750*/  LOP3.LUT R48, R26, 0xffff0000, RZ, 0xc0, !PT ;  /* 0xffff00001a307812 */ /* 0x000fe200078ec0ff */
[----:B------:R-:W-:Y:S01]  /*11760*/  FMUL.FTZ R39, R52, R44 ;  /* 0x0000002c34277220 */ /* 0x000fe20000410000 */
[----:B------:R-:W-:Y:S01]  /*11770*/  LOP3.LUT R50, R32, 0xffff0000, RZ, 0xc0, !PT ;  /* 0xffff000020327812 */ /* 0x000fe200078ec0ff */
[----:B------:R-:W-:-:S02]  /*11780*/  IMAD.U32 R45, R11, 0x10000, RZ ;  /* 0x000100000b2d7824 */ /* 0x000fc400078e00ff */
[C---:B------:R-:W-:Y:S01]  /*11790*/  FMUL.FTZ R43, R4.reuse, R44 ;  /* 0x0000002c042b7220 */ /* 0x040fe20000410000 */
[----:B------:R-:W-:Y:S02]  /*117a0*/  IMAD.U32 R57, R33, 0x10000, RZ ;  /* 0x0001000021397824 */ /* 0x000fe400078e00ff */
[----:B------:R-:W-:Y:S01]  /*117b0*/  FFMA.FTZ R39, R4, R40, -R39 ;  /* 0x0000002804277223 */ /* 0x000fe20000010827 */
[-C--:B------:R-:W-:Y:S01]  /*117c0*/  FMUL.FTZ R51, R50, R10.reuse ;  /* 0x0000000a32337220 */ /* 0x080fe20000410000 */
[----:B------:R-:W-:Y:S01]  /*117d0*/  FMUL.FTZ R53, R48, R10 ;  /* 0x0000000a30357220 */ /* 0x000fe20000410000 */
[----:B------:R-:W-:Y:S02]  /*117e0*/  IMAD.U32 R55, R27, 0x10000, RZ ;  /* 0x000100001b377824 */ /* 0x000fe400078e00ff */
[-C--:B------:R-:W-:Y:S01]  /*117f0*/  FMUL.FTZ R4, R57, R45.reuse ;  /* 0x0000002d39047220 */ /* 0x080fe20000410000 */
[----:B------:R-:W-:Y:S01]  /*11800*/  FFMA.FTZ R10, R52, R40, R43 ;  /* 0x00000028340a7223 */ /* 0x000fe2000001002b */
[-C--:B------:R-:W-:Y:S01]  /*11810*/  FFMA.FTZ R40, R48, R6.reuse, -R51 ;  /* 0x0000000630287223 */ /* 0x080fe20000010833 */
[----:B------:R-:W-:Y:S01]  /*11820*/  FFMA.FTZ R53, R50, R6, R53 ;  /* 0x0000000632357223 */ /* 0x000fe20000010035 */
[C---:B------:R-:W-:Y:S01]  /*11830*/  FMUL.FTZ R6, R55.reuse, R45 ;  /* 0x0000002d37067220 */ /* 0x040fe20000410000 */
[----:B------:R-:W-:Y:S01]  /*11840*/  FFMA.FTZ R43, R55, R41, -R4 ;  /* 0x00000029372b7223 */ /* 0x000fe20000010804 */
[----:B------:R-:W-:-:S02]  /*11850*/  LOP3.LUT R55, R31, 0xffff0000, RZ, 0xc0, !PT ;  /* 0xffff00001f377812 */ /* 0x000fc400078ec0ff */
[----:B------:R-:W-:Y:S01]  /*11860*/  LOP3.LUT R11, R11, 0xffff0000, RZ, 0xc0, !PT ;  /* 0xffff00000b0b7812 */ /* 0x000fe200078ec0ff */
[----:B------:R-:W-:Y:S01]  /*11870*/  FFMA.FTZ R41, R57, R41, R6 ;  /* 0x0000002939297223 */ /* 0x000fe20000010006 */
[----:B------:R-:W-:Y:S01]  /*11880*/  LOP3.LUT R45, R25, 0xffff0000, RZ, 0xc0, !PT ;  /* 0xffff0000192d7812 */ /* 0x000fe200078ec0ff */
[----:B------:R-:W-:Y:S01]  /*11890*/  FMUL.FTZ R4, R55, R9 ;  /* 0x0000000937047220 */ /* 0x000fe20000410000 */
[----:B------:R-:W-:Y:S01]  /*118a0*/  LOP3.LUT R51, R27, 0xffff0000, RZ, 0xc0, !PT ;  /* 0xffff00001b337812 */ /* 0x000fe200078ec0ff */
[----:B------:R-:W-:Y:S01]  /*118b0*/  FMUL.FTZ R44, R59, R11 ;  /* 0x0000000b3b2c7220 */ /* 0x000fe20000410000 */
[----:B------:R-:W-:Y:S01]  /*118c0*/  F2FP.BF16.F32.PACK_AB R10, R53, R10 ;  /* 0x0000000a350a723e */ /* 0x000fe200000010ff */
[C---:B------:R-:W-:Y:S01]  /*118d0*/  FMUL.FTZ R6, R45.reuse, R9 ;  /* 0x000000092d067220 */ /* 0x040fe20000410000 */
[----:B------:R-:W-:Y:S01]  /*118e0*/  FFMA.FTZ R9, R45, R5, -R4 ;  /* 0x000000052d097223 */ /* 0x000fe20000010804 */
[C---:B------:R-:W-:Y:S01]  /*118f0*/  FMUL.FTZ R48, R51.reuse, R11 ;  /* 0x0000000b33307220 */ /* 0x040fe20000410000 */
[----:B------:R-:W-:Y:S01]  /*11900*/  FFMA.FTZ R44, R51, R7, -R44 ;  /* 0x00000007332c7223 */ /* 0x000fe2000001082c */
[----:B------:R-:W-:Y:S01]  /*11910*/  FFMA.FTZ R11, R55, R5, R6 ;  /* 0x00000005370b7223 */ /* 0x000fe20000010006 */
[----:B------:R-:W-:Y:S01]  /*11920*/  F2FP.BF16.F32.PACK_AB R6, R40, R39 ;  /* 0x000000272806723e */ /* 0x000fe200000010ff */
[----:B------:R-:W-:Y:S01]  /*11930*/  FFMA.FTZ R48, R59, R7, R48 ;  /* 0x000000073b307223 */ /* 0x000fe20000010030 */
[----:B------:R-:W-:-:S02]  /*11940*/  F2FP.BF16.F32.PACK_AB R5, R9, R42 ;  /* 0x0000002a0905723e */ /* 0x000fc400000010ff */
[----:B------:R-:W-:Y:S02]  /*11950*/  F2FP.BF16.F32.PACK_AB R4, R8, R47 ;  /* 0x0000002f0804723e */ /* 0x000fe400000010ff */
[----:B------:R-:W-:Y:S02]  /*11960*/  F2FP.BF16.F32.PACK_AB R9, R11, R46 ;  /* 0x0000002e0b09723e */ /* 0x000fe400000010ff */
[----:B------:R-:W-:Y:S02]  /*11970*/  F2FP.BF16.F32.PACK_AB R7, R44, R43 ;  /* 0x0000002b2c07723e */ /* 0x000fe400000010ff */
[----:B------:R-:W-:Y:S02]  /*11980*/  F2FP.BF16.F32.PACK_AB R8, R38, R49 ;  /* 0x000000312608723e */ /* 0x000fe400000010ff */
[----:B------:R-:W-:Y:S01]  /*11990*/  F2FP.BF16.F32.PACK_AB R11, R48, R41 ;  /* 0x00000029300b723e */ /* 0x000fe200000010ff */
[----:B------:R0:W-:Y:S04]  /*119a0*/  STS.128 [R36], R4 ;  /* 0x0000000424007388 */ /* 0x0001e80000000c00 */
[----:B------:R0:W-:Y:S02]  /*119b0*/  STS.128 [R37+0x14400], R8 ;  /* 0x0144000825007388 */ /* 0x0001e40000000c00 */
.L_x_624:
[----:B------:R-:W-:Y:S05]  /*119c0*/  BSYNC B2 ;  /* 0x0000000000027941 */ /* 0x000fea0003800000 */
.L_x_623:
[----:B------:R-:W-:Y:S05]  /*119d0*/  @P1 BRA `(.L_x_622) ;  /* 0x0000000400841947 */ /* 0x000fea0003800000 */
[----:B0-----:R-:W-:Y:S01]  /*119e0*/  SHF.R.S32.HI R5, RZ, 0x1f, R214 ;  /* 0x0000001fff057819 */ /* 0x001fe200000114d6 */
[----:B------:R-:W-:Y:S01]  /*119f0*/  IMAD.U32 R47, R14, 0x10000, RZ ;  /* 0x000100000e2f7824 */ /* 0x000fe200078e00ff */
[----:B-----5:R-:W-:Y:S01]  /*11a00*/  R2UR UR4, R60 ;  /* 0x000000003c0472ca */ /* 0x020fe200000e0000 */
[----:B------:R-:W-:Y:S01]  /*11a10*/  IMAD.U32 R45, R0, 0x10000, RZ ;  /* 0x00010000002d7824 */ /* 0x000fe200078e00ff */
[CC--:B------:R-:W-:Y:S01]  /*11a20*/  LEA.HI R4, R5.reuse, R214.reuse, RZ, 0x3 ;  /* 0x000000d605047211 */ /* 0x0c0fe200078f18ff */
[----:B------:R-:W-:Y:S01]  /*11a30*/  IMAD.U32 R49, R20, 0x10000, RZ ;  /* 0x0001000014317824 */ /* 0x000fe200078e00ff */
        /* <DEDUP_REMOVED lines=14> */
[----:B------:R-:W-:Y:S01]  /*11b20*/  LOP3.LUT R4, R4, R56, RZ, 0x3c, !PT ;  /* 0x0000003804047212 */ /* 0x000fe200078e3cff */
[----:B------:R-:W-:Y:S01]  /*11b30*/  IMAD.U32 R56, R21, 0x10000, RZ ;  /* 0x0001000015387824 */ /* 0x000fe200078e00ff */
[----:B------:R-:W-:Y:S02]  /*11b40*/  LOP3.LUT R5, R6, 0x7fffe000, RZ, 0xc0, !PT ;  /* 0x7fffe00006057812 */ /* 0x000fe400078ec0ff */
[----:B------:R-:W-:Y:S02]  /*11b50*/  LOP3.LUT R52, R14, 0xffff0000, RZ, 0xc0, !PT ;  /* 0xffff00000e347812 */ /* 0x000fe400078ec0ff */
[----:B------:R-:W-:Y:S02]  /*11b60*/  IADD3 R36, R4, R5, R54 ;  /* 0x0000000504247210 */ /* 0x000fe40007ffe036 */
[----:B------:R-:W0:Y:S01]  /*11b70*/  LDS.128 R4, [R35] ;  /* 0x0000000023047984 */ /* 0x000e220000000c00 */
[----:B------:R-:W-:Y:S02]  /*11b80*/  LOP3.LUT R50, R0, 0xffff0000, RZ, 0xc0, !PT ;  /* 0xffff000000327812 */ /* 0x000fe400078ec0ff */
[----:B------:R-:W-:Y:S01]  /*11b90*/  IMAD R36, R36, 0x2, R23 ;  /* 0x0000000224247824 */ /* 0x000fe200078e0217 */
[----:B------:R-:W-:-:S02]  /*11ba0*/  LOP3.LUT R54, R20, 0xffff0000, RZ, 0xc0, !PT ;  /* 0xffff000014367812 */ /* 0x000fc400078ec0ff */
[----:B------:R-:W-:Y:S02]  /*11bb0*/  LOP3.LUT R57, R15, 0xffff0000, RZ, 0xc0, !PT ;  /* 0xffff00000f397812 */ /* 0x000fe400078ec0ff */
[----:B------:R-:W1:Y:S01]  /*11bc0*/  LDS.128 R8, [R36+0x14400] ;  /* 0x0144000024087984 */ /* 0x000e620000000c00 */
[----:B------:R-:W-:Y:S02]  /*11bd0*/  LOP3.LUT R59, R21, 0xffff0000, RZ, 0xc0, !PT ;  /* 0xffff0000153b7812 */ /* 0x000fe400078ec0ff */
[----:B------:R-:W-:Y:S02]  /*11be0*/  LOP3.LUT R53, R3, 0xffff0000, RZ, 0xc0, !PT ;  /* 0xffff000003357812 */ /* 0x000fe400078ec0ff */
[----:B------:R-:W-:Y:S01]  /*11bf0*/  LOP3.LUT R55, R13, 0xffff0000, RZ, 0xc0, !PT ;  /* 0xffff00000d377812 */ /* 0x000fe200078ec0ff */
        /* <DEDUP_REMOVED lines=18> */
[----:B------:R-:W-:Y:S02]  /*11d20*/  IMAD.U32 R45, R12, 0x10000, RZ ;  /* 0x000100000c2d7824 */ /* 0x000fe400078e00ff */
[C---:B------:R-:W-:Y:S01]  /*11d30*/  FMUL.FTZ R37, R50.reuse, R8 ;  /* 0x0000000832257220 */ /* 0x040fe20000410000 */
[-C--:B------:R-:W-:Y:S01]  /*11d40*/  FMUL.FTZ R8, R49, R43.reuse ;  /* 0x0000002b31087220 */ /* 0x080fe20000410000 */
[-C--:B------:R-:W-:Y:S01]  /*11d50*/  FFMA.FTZ R41, R50, R4.reuse, -R41 ;  /* 0x0000000432297223 */ /* 0x080fe20000010829 */
[C---:B------:R-:W-:Y:S01]  /*11d60*/  FMUL.FTZ R50, R45.reuse, R43 ;  /* 0x0000002b2d327220 */ /* 0x040fe20000410000 */
[----:B------:R-:W-:Y:S01]  /*11d70*/  FFMA.FTZ R37, R52, R4, R37 ;  /* 0x0000000434257223 */ /* 0x000fe20000010025 */
[-C--:B------:R-:W-:Y:S01]  /*11d80*/  FFMA.FTZ R45, R45, R39.reuse, -R8 ;  /* 0x000000272d2d7223 */ /* 0x080fe20000010808 */
[----:B------:R-:W-:Y:S01]  /*11d90*/  LOP3.LUT R8, R12, 0xffff0000, RZ, 0xc0, !PT ;  /* 0xffff00000c087812 */ /* 0x000fe200078ec0ff */
[----:B------:R-:W-:Y:S01]  /*11da0*/  FFMA.FTZ R50, R49, R39, R50 ;  /* 0x0000002731327223 */ /* 0x000fe20000010032 */
[----:B------:R-:W-:Y:S01]  /*11db0*/  FMUL.FTZ R39, R54, R10 ;  /* 0x0000000a36277220 */ /* 0x000fe20000410000 */
[----:B------:R-:W-:Y:S01]  /*11dc0*/  IMAD.U32 R44, R11, 0x10000, RZ ;  /* 0x000100000b2c7824 */ /* 0x000fe200078e00ff */
[----:B------:R-:W-:Y:S01]  /*11dd0*/  LOP3.LUT R9, R9, 0xffff0000, RZ, 0xc0, !PT ;  /* 0xffff000009097812 */ /* 0x000fe200078ec0ff */
[----:B------:R-:W-:-:S02]  /*11de0*/  IMAD.U32 R52, R15, 0x10000, RZ ;  /* 0x000100000f347824 */ /* 0x000fc400078e00ff */
[C---:B------:R-:W-:Y:S01]  /*11df0*/  FMUL.FTZ R47, R8.reuse, R10 ;  /* 0x0000000a082f7220 */ /* 0x040fe20000410000 */
[----:B------:R-:W-:Y:S01]  /*11e00*/  FFMA.FTZ R10, R8, R6, -R39 ;  /* 0x00000006080a7223 */ /* 0x000fe20000010827 */
[----:B------:R-:W-:Y:S01]  /*11e10*/  LOP3.LUT R11, R11, 0xffff0000, RZ, 0xc0, !PT ;  /* 0xffff00000b0b7812 */ /* 0x000fe200078ec0ff */
[----:B------:R-:W-:Y:S02]  /*11e20*/  IMAD.U32 R4, R3, 0x10000, RZ ;  /* 0x0001000003047824 */ /* 0x000fe400078e00ff */
[----:B------:R-:W-:Y:S01]  /*11e30*/  FMUL.FTZ R39, R52, R42 ;  /* 0x0000002a34277220 */ /* 0x000fe20000410000 */
[----:B------:R-:W-:Y:S02]  /*11e40*/  IMAD.U32 R8, R13, 0x10000, RZ ;  /* 0x000100000d087824 */ /* 0x000fe400078e00ff */
[----:B------:R-:W-:Y:S01]  /*11e50*/  FMUL.FTZ R49, R56, R44 ;  /* 0x0000002c38317220 */ /* 0x000fe20000410000 */
[C---:B------:R-:W-:Y:S01]  /*11e60*/  FMUL.FTZ R43, R4.reuse, R42 ;  /* 0x0000002a042b7220 */ /* 0x040fe20000410000 */
[----:B------:R-:W-:Y:S01]  /*11e70*/  FFMA.FTZ R39, R4, R38, -R39 ;  /* 0x0000002604277223 */ /* 0x000fe20000010827 */
[C---:B------:R-:W-:Y:S01]  /*11e80*/  FMUL.FTZ R51, R8.reuse, R44 ;  /* 0x0000002c08337220 */ /* 0x040fe20000410000 */
[----:B------:R-:W-:Y:S01]  /*11e90*/  FFMA.FTZ R49, R8, R40, -R49 ;  /* 0x0000002808317223 */ /* 0x000fe20000010831 */
[----:B------:R-:W-:Y:S01]  /*11ea0*/  FFMA.FTZ R47, R54, R6, R47 ;  /* 0x00000006362f7223 */ /* 0x000fe2000001002f */
[----:B------:R-:W-:Y:S01]  /*11eb0*/  FMUL.FTZ R4, R57, R9 ;  /* 0x0000000939047220 */ /* 0x000fe20000410000 */
[----:B------:R-:W-:Y:S01]  /*11ec0*/  FMUL.FTZ R8, R59, R11 ;  /* 0x0000000b3b087220 */ /* 0x000fe20000410000 */
[----:B------:R-:W-:Y:S01]  /*11ed0*/  FMUL.FTZ R6, R53, R9 ;  /* 0x0000000935067220 */ /* 0x000fe20000410000 */
[----:B------:R-:W-:Y:S01]  /*11ee0*/  FMUL.FTZ R44, R55, R11 ;  /* 0x0000000b372c7220 */ /* 0x000fe20000410000 */
[----:B------:R-:W-:Y:S01]  /*11ef0*/  FFMA.FTZ R43, R52, R38, R43 ;  /* 0x00000026342b7223 */ /* 0x000fe2000001002b */
[----:B------:R-:W-:Y:S01]  /*11f00*/  FFMA.FTZ R51, R56, R40, R51 ;  /* 0x0000002838337223 */ /* 0x000fe20000010033 */
[----:B------:R-:W-:Y:S01]  /*11f10*/  FFMA.FTZ R38, R53, R5, -R4 ;  /* 0x0000000535267223 */ /* 0x000fe20000010804 */
[----:B------:R-:W-:Y:S01]  /*11f20*/  FFMA.FTZ R42, R55, R7, -R8 ;  /* 0x00000007372a7223 */ /* 0x000fe20000010808 */
[----:B------:R-:W-:Y:S01]  /*11f30*/  FFMA.FTZ R40, R57, R5, R6 ;  /* 0x0000000539287223 */ /* 0x000fe20000010006 */
        /* <DEDUP_REMOVED lines=11> */
.L_x_622:
[----:B------:R-:W-:Y:S05]  /*11ff0*/  BSYNC B1 ;  /* 0x0000000000017941 */ /* 0x000fea0003800000 */
.L_x_621:
[----:B01----:R-:W-:Y:S01]  /*12000*/  IADD3 R4, R224, 0x40, RZ ;  /* 0x00000040e0047810 */ /* 0x003fe20007ffe0ff */
[----:B------:R-:W-:Y:S03]  /*12010*/  BSSY B1, `(.L_x_625) ;  /* 0x00000d1000017945 */ /* 0x000fe60003800000 */
[----:B------:R-:W-:-:S13]  /*12020*/  ISETP.GE.AND P0, PT, R4, R34, PT ;  /* 0x000000220400720c */ /* 0x000fda0003f06270 */
[----:B------:R-:W-:Y:S05]  /*12030*/  @P0 BRA `(.L_x_626) ;  /* 0x0000000c00380947 */ /* 0x000fea0003800000 */
[----:B-----5:R0:W5:Y:S01]  /*12040*/  LDL R60, [R1+0x6c] ;  /* 0x00006c00013c7983 */ /* 0x0201620000100800 */
[----:B------:R-:W1:Y:S03]  /*12050*/  LDC R35, c[0x0][0x3f4] ;  /* 0x0000fd00ff237b82 */ /* 0x000e660000000800 */
[----:B------:R0:W5:Y:S01]  /*12060*/  LDL R54, [R1+0x54] ;  /* 0x0000540001367983 */ /* 0x0001620000100800 */
[C---:B------:R-:W-:Y:S01]  /*12070*/  VIADD R56, R224.reuse, 0x40 ;  /* 0x00000040e0387836 */ /* 0x040fe20000000000 */
[----:B------:R-:W-:Y:S01]  /*12080*/  BSSY B2, `(.L_x_627) ;  /* 0x0000067000027945 */ /* 0x000fe20003800000 */
[----:B------:R-:W-:Y:S02]  /*12090*/  VIADD R58, R224, 0x40 ;  /* 0x00000040e03a7836 */ /* 0x000fe40000000000 */
        /* <DEDUP_REMOVED lines=101> */
.L_x_628:
[----:B------:R-:W-:Y:S05]  /*126f0*/  BSYNC B2 ;  /* 0x0000000000027941 */ /* 0x000fea0003800000 */
.L_x_627:
        /* <DEDUP_REMOVED lines=63> */
[----:B------:R-:W-:Y:S01]  /*12af0*/  SHF.L.U32 R52, R15, 0x10, RZ ;  /* 0x000000100f347819 */ /* 0x000fe200000006ff */
[----:B------:R-:W-:-:S02]  /*12b00*/  IMAD.U32 R44, R11, 0x10000, RZ ;  /* 0x000100000b2c7824 */ /* 0x000fc400078e00ff */
[C---:B------:R-:W-:Y:S01]  /*12b10*/  FMUL.FTZ R47, R8.reuse, R10 ;  /* 0x0000000a082f7220 */ /* 0x040fe20000410000 */
[----:B------:R-:W-:Y:S01]  /*12b20*/  FFMA.FTZ R10, R8, R6, -R39 ;  /* 0x00000006080a7223 */ /* 0x000fe20000010827 */
[----:B------:R-:W-:Y:S01]  /*12b30*/  LOP3.LUT R9, R9, 0xffff0000, RZ, 0xc0, !PT ;  /* 0xffff000009097812 */ /* 0x000fe200078ec0ff */
[----:B------:R-:W-:Y:S01]  /*12b40*/  IMAD.U32 R4, R3, 0x10000, RZ ;  /* 0x0001000003047824 */ /* 0x000fe200078e00ff */
[----:B------:R-:W-:Y:S01]  /*12b50*/  LOP3.LUT R11, R11, 0xffff0000, RZ, 0xc0, !PT ;  /* 0xffff00000b0b7812 */ /* 0x000fe200078ec0ff */
[----:B------:R-:W-:Y:S02]  /*12b60*/  IMAD.U32 R8, R13, 0x10000, RZ ;  /* 0x000100000d087824 */ /* 0x000fe400078e00ff */
[----:B------:R-:W-:Y:S01]  /*12b70*/  FMUL.FTZ R39, R52, R42 ;  /* 0x0000002a34277220 */ /* 0x000fe20000410000 */
[----:B------:R-:W-:Y:S01]  /*12b80*/  FMUL.FTZ R49, R56, R44 ;  /* 0x0000002c38317220 */ /* 0x000fe20000410000 */
[----:B------:R-:W-:Y:S01]  /*12b90*/  FMUL.FTZ R43, R4, R42 ;  /* 0x0000002a042b7220 */ /* 0x000fe20000410000 */
[----:B------:R-:W-:Y:S01]  /*12ba0*/  FMUL.FTZ R51, R8, R44 ;  /* 0x0000002c08337220 */ /* 0x000fe20000410000 */
[----:B------:R-:W-:Y:S01]  /*12bb0*/  FFMA.FTZ R39, R4, R38, -R39 ;  /* 0x0000002604277223 */ /* 0x000fe20000010827 */
        /* <DEDUP_REMOVED lines=22> */
.L_x_626:
[----:B------:R-:W-:Y:S05]  /*12d20*/  BSYNC B1 ;  /* 0x0000000000017941 */ /* 0x000fea0003800000 */
.L_x_625:
[----:B01----:R-:W-:-:S05]  /*12d30*/  VIADD R5, R224, 0x60 ;  /* 0x00000060e0057836 */ /* 0x003fca0000000000 */
[----:B------:R-:W-:-:S13]  /*12d40*/  ISETP.GE.AND P0, PT, R5, R34, PT ;  /* 0x000000220500720c */ /* 0x000fda0003f06270 */
[----:B------:R-:W-:Y:S05]  /*12d50*/  @P0 BRA `(.L_x_605) ;  /* 0x0000000c00340947 */ /* 0x000fea0003800000 */
[----:B------:R0:W5:Y:S01]  /*12d60*/  LDL R52, [R1+0x6c] ;  /* 0x00006c0001347983 */ /* 0x0001620000100800 */
[----:B------:R-:W1:Y:S01]  /*12d70*/  LDC R37, c[0x0][0x3f4] ;  /* 0x0000fd00ff257b82 */ /* 0x000e620000000800 */
[----:B------:R-:W-:Y:S01]  /*12d80*/  SHF.R.S32.HI R4, RZ, 0x1f, R5 ;  /* 0x0000001fff047819 */ /* 0x000fe20000011405 */
[----:B------:R-:W-:Y:S01]  /*12d90*/  IMAD.SHL.U32 R39, R5, 0x40, RZ ;  /* 0x0000004005277824 */ /* 0x000fe200078e00ff */
[----:B------:R-:W-:Y:S02]  /*12da0*/  BSSY B1, `(.L_x_629) ;  /* 0x0000066000017945 */ /* 0x000fe40003800000 */
[----:B------:R-:W-:Y:S02]  /*12db0*/  LEA.HI R4, R4, R5, RZ, 0x3 ;  /* 0x0000000504047211 */ /* 0x000fe400078f18ff */
[----:B------:R-:W-:-:S03]  /*12dc0*/  LOP3.LUT R39, R39, 0x1c0, RZ, 0xc0, !PT ;  /* 0x000001c027277812 */ /* 0x000fc600078ec0ff */
[----:B------:R-:W-:Y:S01]  /*12dd0*/  IMAD.SHL.U32 R4, R4, 0x40, RZ ;  /* 0x0000004004047824 */ /* 0x000fe200078e00ff */
[----:B------:R-:W-:-:S04]  /*12de0*/  SHF.R.U32.HI R34, RZ, 0x3, R39 ;  /* 0x00000003ff227819 */ /* 0x000fc80000011627 */
[----:B------:R-:W-:Y:S02]  /*12df0*/  LOP3.LUT R35, R4, 0xfffffe00, RZ, 0xc0, !PT ;  /* 0xfffffe0004237812 */ /* 0x000fe400078ec0ff */
        /* <DEDUP_REMOVED lines=19> */
[----:B------:R-:W-:Y:S01]  /*12f30*/  IMAD.SHL.U32 R6, R4, 0x8, RZ ;  /* 0x0000000804067824 */ /* 0x000fe200078e00ff */
[----:B------:R-:W-:Y:S02]  /*12f40*/  LOP3.LUT R33, R33, 0xffff0000, RZ, 0xc0, !PT ;  /* 0xffff000021217812 */ /* 0x000fe400078ec0ff */
[----:B------:R-:W-:Y:S02]  /*12f50*/  LEA.HI R4, R5, R4, RZ, 0x3 ;  /* 0x0000000405047211 */ /* 0x000fe400078f18ff */
[----:B------:R-:W-:-:S02]  /*12f60*/  LOP3.LUT R5, R39, 0x38, R6, 0xf8, !PT ;  /* 0x0000003827057812 */ /* 0x000fc400078ef806 */
[----:B------:R-:W-:Y:S01]  /*12f70*/  LOP3.LUT R25, R25, 0xffff0000, RZ, 0xc0, !PT ;  /* 0xffff000019197812 */ /* 0x000fe200078ec0ff */
[----:B------:R-:W-:Y:S01]  /*12f80*/  IMAD.SHL.U32 R6, R4, 0x400, RZ ;  /* 0x0000040004067824 */ /* 0x000fe200078e00ff */
[----:B------:R-:W-:Y:S02]  /*12f90*/  LOP3.LUT R4, R5, R34, RZ, 0x3c, !PT ;  /* 0x0000002205047212 */ /* 0x000fe400078e3cff */
[----:B------:R-:W-:Y:S02]  /*12fa0*/  LOP3.LUT R27, R27, 0xffff0000, RZ, 0xc0, !PT ;  /* 0xffff00001b1b7812 */ /* 0x000fe400078ec0ff */
        /* <DEDUP_REMOVED lines=21> */
[----:B------:R-:W-:Y:S01]  /*13100*/  FMUL.FTZ R53, R24, R8 ;  /* 0x0000000818357220 */ /* 0x000fe20000410000 */
[----:B------:R-:W-:Y:S02]  /*13110*/  IMAD.U32 R44, R10, 0x10000, RZ ;  /* 0x000100000a2c7824 */ /* 0x000fe400078e00ff */
[-C--:B------:R-:W-:Y:S01]  /*13120*/  FFMA.FTZ R8, R24, R4.reuse, -R51 ;  /* 0x0000000418087223 */ /* 0x080fe20000010833 */
[-C--:B------:R-:W-:Y:S01]  /*13130*/  FMUL.FTZ R51, R42, R43.reuse ;  /* 0x0000002b2a337220 */ /* 0x080fe20000410000 */
[----:B------:R-:W-:Y:S01]  /*13140*/  FFMA.FTZ R24, R50, R4, R53 ;  /* 0x0000000432187223 */ /* 0x000fe20000010035 */
[-C--:B------:R-:W-:Y:S01]  /*13150*/  FFMA.FTZ R47, R46, R36.reuse, -R47 ;  /* 0x000000242e2f7223 */ /* 0x080fe2000001082f */
[----:B------:R-:W-:Y:S01]  /*13160*/  FFMA.FTZ R49, R48, R36, R49 ;  /* 0x0000002430317223 */ /* 0x000fe20000010031 */
[C---:B------:R-:W-:Y:S01]  /*13170*/  FMUL.FTZ R43, R30.reuse, R43 ;  /* 0x0000002b1e2b7220 */ /* 0x040fe20000410000 */
[----:B------:R-:W-:Y:S01]  /*13180*/  FFMA.FTZ R51, R30, R38, -R51 ;  /* 0x000000261e337223 */ /* 0x000fe20000010833 */
[----:B------:R-:W-:Y:S01]  /*13190*/  IMAD.U32 R4, R26, 0x10000, RZ ;  /* 0x000100001a047824 */ /* 0x000fe200078e00ff */
[----:B------:R-:W-:Y:S01]  /*131a0*/  LOP3.LUT R10, R10, 0xffff0000, RZ, 0xc0, !PT ;  /* 0xffff00000a0a7812 */ /* 0x000fe200078ec0ff */
[----:B------:R-:W-:Y:S01]  /*131b0*/  IMAD.U32 R36, R32, 0x10000, RZ ;  /* 0x0001000020247824 */ /* 0x000fe200078e00ff */
[----:B------:R-:W-:Y:S01]  /*131c0*/  LOP3.LUT R26, R26, 0xffff0000, RZ, 0xc0, !PT ;  /* 0xffff00001a1a7812 */ /* 0x000fe200078ec0ff */
[C---:B------:R-:W-:Y:S01]  /*131d0*/  IMAD.U32 R45, R11.reuse, 0x10000, RZ ;  /* 0x000100000b2d7824 */ /* 0x040fe200078e00ff */
[----:B------:R-:W-:Y:S01]  /*131e0*/  LOP3.LUT R30, R32, 0xffff0000, RZ, 0xc0, !PT ;  /* 0xffff0000201e7812 */ /* 0x000fe200078ec0ff */
[-C--:B------:R-:W-:Y:S01]  /*131f0*/  FMUL.FTZ R53, R36, R44.reuse ;  /* 0x0000002c24357220 */ /* 0x080fe20000410000 */
[----:B------:R-:W-:Y:S01]  /*13200*/  FMUL.FTZ R55, R4, R44 ;  /* 0x0000002c04377220 */ /* 0x000fe20000410000 */
[-C--:B------:R-:W-:Y:S01]  /*13210*/  FMUL.FTZ R59, R26, R10.reuse ;  /* 0x0000000a1a3b7220 */ /* 0x080fe20000410000 */
[----:B------:R-:W-:Y:S01]  /*13220*/  LOP3.LUT R11, R11, 0xffff0000, RZ, 0xc0, !PT ;  /* 0xffff00000b0b7812 */ /* 0x000fe200078ec0ff */
[----:B------:R-:W-:Y:S01]  /*13230*/  FMUL.FTZ R57, R30, R10 ;  /* 0x0000000a1e397220 */ /* 0x000fe20000410000 */
[----:B------:R-:W-:Y:S01]  /*13240*/  FFMA.FTZ R53, R4, R40, -R53 ;  /* 0x0000002804357223 */ /* 0x000fe20000010835 */
[-C--:B------:R-:W-:Y:S01]  /*13250*/  FMUL.FTZ R4, R63, R45.reuse ;  /* 0x0000002d3f047220 */ /* 0x080fe20000410000 */
[-C--:B------:R-:W-:Y:S01]  /*13260*/  FFMA.FTZ R59, R30, R6.reuse, R59 ;  /* 0x000000061e3b7223 */ /* 0x080fe2000001003b */
[----:B------:R-:W-:Y:S01]  /*13270*/  FFMA.FTZ R32, R26, R6, -R57 ;  /* 0x000000061a207223 */ /* 0x000fe20000010839 */
[----:B------:R-:W-:Y:S01]  /*13280*/  LOP3.LUT R31, R31, 0xffff0000, RZ, 0xc0, !PT ;  /* 0xffff00001f1f7812 */ /* 0x000fe200078ec0ff */
[C---:B------:R-:W-:Y:S01]  /*13290*/  FMUL.FTZ R6, R61.reuse, R45 ;  /* 0x0000002d3d067220 */ /* 0x040fe20000410000 */
[----:B------:R-:W-:Y:S01]  /*132a0*/  FFMA.FTZ R10, R36, R40, R55 ;  /* 0x00000028240a7223 */ /* 0x000fe20000010037 */
[----:B------:R-:W-:Y:S01]  /*132b0*/  FFMA.FTZ R43, R42, R38, R43 ;  /* 0x000000262a2b7223 */ /* 0x000fe2000001002b */
[-C--:B------:R-:W-:Y:S01]  /*132c0*/  FFMA.FTZ R36, R61, R41.reuse, -R4 ;  /* 0x000000293d247223 */ /* 0x080fe20000010804 */
[----:B------:R-:W-:Y:S01]  /*132d0*/  FFMA.FTZ R41, R63, R41, R6 ;  /* 0x000000293f297223 */ /* 0x000fe20000010006 */
[----:B------:R-:W-:Y:S01]  /*132e0*/  FMUL.FTZ R4, R31, R9 ;  /* 0x000000091f047220 */ /* 0x000fe20000410000 */
[----:B------:R-:W-:Y:S01]  /*132f0*/  FMUL.FTZ R38, R33, R11 ;  /* 0x0000000b21267220 */ /* 0x000fe20000410000 */
        /* <DEDUP_REMOVED lines=16> */
.L_x_630:
[----:B------:R-:W-:Y:S05]  /*13400*/  BSYNC B1 ;  /* 0x0000000000017941 */ /* 0x000fea0003800000 */
.L_x_629:
[----:B------:R-:W-:Y:S05]  /*13410*/  @P1 BRA `(.L_x_605) ;  /* 0x0000000400841947 */ /* 0x000fea0003800000 */
[----:B0-----:R-:W-:Y:S01]  /*13420*/  SHF.R.S32.HI R5, RZ, 0x1f, R214 ;  /* 0x0000001fff057819 */ /* 0x001fe200000114d6 */
[----:B------:R-:W-:Y:S01]  /*13430*/  IMAD.U32 R33, R0, 0x10000, RZ ;  /* 0x0001000000217824 */ /* 0x000fe200078e00ff */
[----:B-----5:R-:W-:Y:S02]  /*13440*/  R2UR UR4, R52 ;  /* 0x00000000340472ca */ /* 0x020fe400000e0000 */
        /* <DEDUP_REMOVED lines=10> */
[----:B------:R-:W-:Y:S01]  /*134f0*/  LEA.HI R6, R6, R37, RZ, 0x3 ;  /* 0x0000002506067211 */ /* 0x000fe200078f18ff */
[----:B------:R-:W-:Y:S01]  /*13500*/  IMAD.U32 R37, R20, 0x10000, RZ ;  /* 0x0001000014257824 */ /* 0x000fe200078e00ff */
[----:B------:R-:W-:Y:S02]  /*13510*/  LOP3.LUT R39, R39, 0x38, R4, 0xf8, !PT ;  /* 0x0000003827277812 */ /* 0x000fe400078ef804 */
[----:B------:R-:W-:Y:S01]  /*13520*/  IADD3 R7, R7, R8, R35 ;  /* 0x0000000807077210 */ /* 0x000fe20007ffe023 */
[----:B------:R-:W-:Y:S01]  /*13530*/  IMAD.SHL.U32 R6, R6, 0x400, RZ ;  /* 0x0000040006067824 */ /* 0x000fe200078e00ff */
[----:B------:R-:W-:-:S02]  /*13540*/  LOP3.LUT R34, R39, R34, RZ, 0x3c, !PT ;  /* 0x0000002227227212 */ /* 0x000fc400078e3cff */
[----:B------:R-:W-:Y:S02]  /*13550*/  LEA R24, R7, UR4, 0x1 ;  /* 0x0000000407187c11 */ /* 0x000fe4000f8e08ff */
[----:B------:R-:W-:Y:S02]  /*13560*/  LOP3.LUT R6, R6, 0x7fffe000, RZ, 0xc0, !PT ;  /* 0x7fffe00006067812 */ /* 0x000fe400078ec0ff */
[----:B------:R-:W-:Y:S02]  /*13570*/  LOP3.LUT R38, R14, 0xffff0000, RZ, 0xc0, !PT ;  /* 0xffff00000e267812 */ /* 0x000fe400078ec0ff */
[----:B------:R-:W-:Y:S01]  /*13580*/  IADD3 R34, R34, R6, R35 ;  /* 0x0000000622227210 */ /* 0x000fe20007ffe023 */
[----:B------:R-:W-:Y:S01]  /*13590*/  IMAD.U32 R35, R14, 0x10000, RZ ;  /* 0x000100000e237824 */ /* 0x000fe200078e00ff */
[----:B------:R-:W0:Y:S01]  /*135a0*/  LDS.128 R4, [R24] ;  /* 0x0000000018047984 */ /* 0x000e220000000c00 */
[----:B------:R-:W-:Y:S02]  /*135b0*/  LOP3.LUT R0, R0, 0xffff0000, RZ, 0xc0, !PT ;  /* 0xffff000000007812 */ /* 0x000fe400078ec0ff */
[----:B------:R-:W-:Y:S01]  /*135c0*/  IMAD R34, R34, 0x2, R23 ;  /* 0x0000000222227824 */ /* 0x000fe200078e0217 */
[----:B------:R-:W-:-:S04]  /*135d0*/  LOP3.LUT R40, R20, 0xffff0000, RZ, 0xc0, !PT ;  /* 0xffff000014287812 */ /* 0x000fc800078ec0ff */
        /* <DEDUP_REMOVED lines=18> */
[----:B------:R-:W-:Y:S02]  /*13700*/  IMAD.U32 R33, R12, 0x10000, RZ ;  /* 0x000100000c217824 */ /* 0x000fe400078e00ff */
[----:B------:R-:W-:Y:S01]  /*13710*/  FFMA.FTZ R14, R35, R25, R14 ;  /* 0x00000019230e7223 */ /* 0x000fe2000001000e */
[C---:B------:R-:W-:Y:S01]  /*13720*/  FMUL.FTZ R25, R0.reuse, R8 ;  /* 0x0000000800197220 */ /* 0x040fe20000410000 */
[-C--:B------:R-:W-:Y:S01]  /*13730*/  FFMA.FTZ R29, R0, R4.reuse, -R29 ;  /* 0x00000004001d7223 */ /* 0x080fe2000001081d */
[-C--:B------:R-:W-:Y:S01]  /*13740*/  FMUL.FTZ R0, R37, R31.reuse ;  /* 0x0000001f25007220 */ /* 0x080fe20000410000 */
[C---:B------:R-:W-:Y:S01]  /*13750*/  FMUL.FTZ R20, R33.reuse, R31 ;  /* 0x0000001f21147220 */ /* 0x040fe20000410000 */
[----:B------:R-:W-:Y:S01]  /*13760*/  LOP3.LUT R12, R12, 0xffff0000, RZ, 0xc0, !PT ;  /* 0xffff00000c0c7812 */ /* 0x000fe200078ec0ff */
[----:B------:R-:W-:Y:S01]  /*13770*/  FFMA.FTZ R25, R38, R4, R25 ;  /* 0x0000000426197223 */ /* 0x000fe20000010019 */
[-C--:B------:R-:W-:Y:S01]  /*13780*/  FFMA.FTZ R8, R33, R27.reuse, -R0 ;  /* 0x0000001b21087223 */ /* 0x080fe20000010800 */
[----:B------:R-:W-:Y:S01]  /*13790*/  FFMA.FTZ R20, R37, R27, R20 ;  /* 0x0000001b25147223 */ /* 0x000fe20000010014 */
[----:B------:R-:W-:Y:S01]  /*137a0*/  FMUL.FTZ R27, R40, R10 ;  /* 0x0000000a281b7220 */ /* 0x000fe20000410000 */
[----:B------:R-:W-:-:S02]  /*137b0*/  IMAD.U32 R38, R15, 0x10000, RZ ;  /* 0x000100000f267824 */ /* 0x000fc400078e00ff */
[C---:B------:R-:W-:Y:S01]  /*137c0*/  FMUL.FTZ R35, R12.reuse, R10 ;  /* 0x0000000a0c237220 */ /* 0x040fe20000410000 */
[----:B------:R-:W-:Y:S01]  /*137d0*/  IMAD.U32 R32, R11, 0x10000, RZ ;  /* 0x000100000b207824 */ /* 0x000fe200078e00ff */
[----:B------:R-:W-:Y:S01]  /*137e0*/  SHF.L.U32 R0, R3, 0x10, RZ ;  /* 0x0000001003007819 */ /* 0x000fe200000006ff */
[----:B------:R-:W-:Y:S02]  /*137f0*/  IMAD.U32 R10, R21, 0x10000, RZ ;  /* 0x00010000150a7824 */ /* 0x000fe400078e00ff */
[----:B------:R-:W-:Y:S01]  /*13800*/  FFMA.FTZ R33, R12, R6, -R27 ;  /* 0x000000060c217223 */ /* 0x000fe2000001081b */
[----:B------:R-:W-:Y:S01]  /*13810*/  IMAD.U32 R4, R13, 0x10000, RZ ;  /* 0x000100000d047824 */ /* 0x000fe200078e00ff */
[----:B------:R-:W-:Y:S01]  /*13820*/  LOP3.LUT R9, R9, 0xffff0000, RZ, 0xc0, !PT ;  /* 0xffff000009097812 */ /* 0x000fe200078ec0ff */
[----:B------:R-:W-:Y:S01]  /*13830*/  FMUL.FTZ R27, R38, R30 ;  /* 0x0000001e261b7220 */ /* 0x000fe20000410000 */
[----:B------:R-:W-:Y:S01]  /*13840*/  LOP3.LUT R11, R11, 0xffff0000, RZ, 0xc0, !PT ;  /* 0xffff00000b0b7812 */ /* 0x000fe200078ec0ff */
[-C--:B------:R-:W-:Y:S01]  /*13850*/  FMUL.FTZ R37, R10, R32.reuse ;  /* 0x000000200a257220 */ /* 0x080fe20000410000 */
[----:B------:R-:W-:Y:S01]  /*13860*/  LOP3.LUT R15, R15, 0xffff0000, RZ, 0xc0, !PT ;  /* 0xffff00000f0f7812 */ /* 0x000fe200078ec0ff */
[----:B------:R-:W-:Y:S01]  /*13870*/  FMUL.FTZ R39, R4, R32 ;  /* 0x0000002004277220 */ /* 0x000fe20000410000 */
[----:B------:R-:W-:Y:S01]  /*13880*/  LOP3.LUT R21, R21, 0xffff0000, RZ, 0xc0, !PT ;  /* 0xffff000015157812 */ /* 0x000fe200078ec0ff */
[----:B------:R-:W-:Y:S01]  /*13890*/  FMUL.FTZ R31, R0, R30 ;  /* 0x0000001e001f7220 */ /* 0x000fe20000410000 */
[----:B------:R-:W-:Y:S01]  /*138a0*/  LOP3.LUT R3, R3, 0xffff0000, RZ, 0xc0, !PT ;  /* 0xffff000003037812 */ /* 0x000fe200078ec0ff */
[----:B------:R-:W-:Y:S01]  /*138b0*/  FFMA.FTZ R35, R40, R6, R35 ;  /* 0x0000000628237223 */ /* 0x000fe20000010023 */
[----:B------:R-:W-:Y:S01]  /*138c0*/  LOP3.LUT R13, R13, 0xffff0000, RZ, 0xc0, !PT ;  /* 0xffff00000d0d7812 */ /* 0x000fe200078ec0ff */
[----:B------:R-:W-:Y:S01]  /*138d0*/  FFMA.FTZ R27, R0, R26, -R27 ;  /* 0x0000001a001b7223 */ /* 0x000fe2000001081b */
[-C--:B------:R-:W-:Y:S01]  /*138e0*/  FFMA.FTZ R37, R4, R28.reuse, -R37 ;  /* 0x0000001c04257223 */ /* 0x080fe20000010825 */
[----:B------:R-:W-:Y:S01]  /*138f0*/  FFMA.FTZ R39, R10, R28, R39 ;  /* 0x0000001c0a277223 */ /* 0x000fe20000010027 */
[----:B------:R-:W-:Y:S01]  /*13900*/  FMUL.FTZ R0, R15, R9 ;  /* 0x000000090f007220 */ /* 0x000fe20000410000 */
[----:B------:R-:W-:Y:S01]  /*13910*/  FMUL.FTZ R6, R21, R11 ;  /* 0x0000000b15067220 */ /* 0x000fe20000410000 */
[----:B------:R-:W-:Y:S01]  /*13920*/  FMUL.FTZ R4, R3, R9 ;  /* 0x0000000903047220 */ /* 0x000fe20000410000 */
[----:B------:R-:W-:Y:S01]  /*13930*/  FMUL.FTZ R10, R13, R11 ;  /* 0x0000000b0d0a7220 */ /* 0x000fe20000410000 */
        /* <DEDUP_REMOVED lines=15> */
.L_x_605:
[----:B------:R-:W-:Y:S05]  /*13a30*/  BSYNC B0 ;  /* 0x0000000000007941 */ /* 0x000fea0003800000 */
.L_x_574:
[----:B------:R-:W-:Y:S01]  /*13a40*/  @!PT LDS RZ, [RZ] ;  /* 0x00000000fffff984 */ /* 0x000fe20000000800 */
[----:B------:R-:W-:Y:S01]  /*13a50*/  @!PT LDS RZ, [RZ] ;  /* 0x00000000fffff984 */ /* 0x000fe20000000800 */
[----:B------:R-:W-:Y:S01]  /*13a60*/  @!PT LDS RZ, [RZ] ;  /* 0x00000000fffff984 */ /* 0x000fe20000000800 */
[----:B------:R-:W-:Y:S01]  /*13a70*/  @!PT LDS RZ, [RZ] ;  /* 0x00000000fffff984 */ /* 0x000fe20000000800 */
[----:B------:R1:W-:Y:S06]  /*13a80*/  MEMBAR.ALL.CTA ;  /* 0x0000000000007992 */ /* 0x0003ec0000008000 */
[----:B-1----:R-:W1:Y:S01]  /*13a90*/  FENCE.VIEW.ASYNC.S ;  /* 0x00000000000073c6 */ /* 0x002e620000000000 */
[----:B------:R-:W-:Y:S05]  /*13aa0*/  WARPSYNC.ALL ;  /* 0x0000000000007948 */ /* 0x000fea0003800000 */
[----:B-1----:R-:W-:Y:S06]  /*13ab0*/  BAR.SYNC.DEFER_BLOCKING 0xd, 0x100 ;  /* 0x0344000000007b1d */ /* 0x002fec0000010000 */
.L_x_572:
[----:B------:R-:W-:-:S06]  /*13ac0*/  ULOP3.LUT UR4, UR60, 0x1, URZ, 0xfc, !UPT ;  /* 0x000000013c047892 */ /* 0x000fcc000f8efc3f */
[----:B01----:R-:W-:-:S05]  /*13ad0*/  IMAD.U32 R0, RZ, RZ, UR4 ;  /* 0x00000004ff007e24 */ /* 0x003fca000f8e00ff */
[----:B------:R-:W-:-:S13]  /*13ae0*/  ISETP.NE.AND P0, PT, R0, 0x3, PT ;  /* 0x000000030000780c */ /* 0x000fda0003f05270 */
[----:B------:R-:W-:Y:S05]  /*13af0*/  @!P0 BRA `(.L_x_631) ;  /* 0x0000000000048947 */ /* 0x000fea0003800000 */
[----:B------:R-:W-:Y:S01]  /*13b00*/  BPT.TRAP 0x1 ;  /* 0x000000040000795c */ /* 0x000fe20000300000 */
.L_x_631:
[----:B------:R-:W-:Y:S01]  /*13b10*/  IMAD R0, R226, 0x8, R23 ;  /* 0x00000008e2007824 */ /* 0x000fe200078e0217 */
[----:B------:R-:W-:-:S04]  /*13b20*/  SHF.L.U32 R3, R229, 0x1f, RZ ;  /* 0x0000001fe5037819 */ /* 0x000fc800000006ff */
[----:B------:R0:W1:Y:S01]  /*13b30*/  SYNCS.PHASECHK.TRANS64.TRYWAIT P1, [R0+URZ+0x38830], R3 ;  /* 0x03883003000075a7 */ /* 0x000062000802017f */
[----:B------:R-:W-:Y:S05]  /*13b40*/  @!P0 BRA `(.L_x_632) ;  /* 0x0000000000048947 */ /* 0x000fea0003800000 */
[----:B------:R-:W-:Y:S01]  /*13b50*/  BPT.TRAP 0x1 ;  /* 0x000000040000795c */ /* 0x000fe20000300000 */
.L_x_632:
[----:B------:R-:W-:Y:S01]  /*13b60*/  IMAD.MOV.U32 R151, RZ, RZ, RZ ;  /* 0x000000ffff977224 */ /* 0x000fe200078e00ff */
[----:B-1----:R-:W-:Y:S06]  /*13b70*/  @P1 BRA `(.L_x_633) ;  /* 0x0000000000081947 */ /* 0x002fec0003800000 */
[----:B------:R-:W1:Y:S02]  /*13b80*/  SYNCS.PHASECHK.TRANS64.TRYWAIT P1, [R0+URZ+0x38830], R3 ;  /* 0x03883003000075a7 */ /* 0x000e64000802017f */
[----:B-1----:R-:W-:Y:S05]  /*13b90*/  @!P1 BRA `(.L_x_634) ;  /* 0x0000017c00a89947 */ /* 0x002fea0003800000 */
.L_x_633:
[----:B------:R-:W-:Y:S05]  /*13ba0*/  WARPSYNC.ALL ;  /* 0x0000000000007948 */ /* 0x000fea0003800000 */
[----:B01----:R-:W-:Y:S01]  /*13bb0*/  VIADD R3, R23, 0x24400 ;  /* 0x0002440017037836 */ /* 0x003fe20000000000 */
[----:B------:R-:W-:Y:S01]  /*13bc0*/  R2UR UR20, R2 ;  /* 0x00000000021472ca */ /* 0x000fe200000e0000 */
[----:B--234-:R-:W-:Y:S01]  /*13bd0*/  IMAD.MOV.U32 R5, RZ, RZ, 0x40000040 ;  /* 0x40000040ff057424 */ /* 0x01cfe200078e00ff */
[----:B-----5:R-:W-:Y:S01]  /*13be0*/  WARPGROUP.ARRIVE ;  /* 0x00000000000079c5 */ /* 0x020fe20000000000 */
[----:B------:R-:W-:Y:S01]  /*13bf0*/  UMOV UR25, 0x40000040 ;  /* 0x4000004000197882 */ /* 0x000fe20000000000 */
[----:B------:R-:W-:Y:S01]  /*13c00*/  SHF.R.U32.HI R3, RZ, 0x4, R3 ;  /* 0x00000004ff037819 */ /* 0x000fe20000011603 */
[----:B------:R-:W-:Y:S01]  /*13c10*/  IMAD.MOV.U32 R7, RZ, RZ, 0x40000040 ;  /* 0x40000040ff077424 */ /* 0x000fe200078e00ff */
[----:B------:R-:W-:Y:S01]  /*13c20*/  R2UR UR27, R5 ;  /* 0x00000000051b72ca */ /* 0x000fe200000e0000 */
[----:B------:R-:W-:Y:S01]  /*13c30*/  UMOV UR17, UR25 ;  /* 0x0000001900117c82 */ /* 0x000fe20008000000 */
[----:B------:R-:W-:Y:S01]  /*13c40*/  LOP3.LUT R3, R3, 0x3fff, RZ, 0xc0, !PT ;  /* 0x00003fff03037812 */ /* 0x000fe200078ec0ff */
[----:B------:R-:W-:Y:S01]  /*13c50*/  UMOV UR5, UR17 ;  /* 0x0000001100057c82 */ /* 0x000fe20008000000 */
[----:B------:R-:W-:Y:S01]  /*13c60*/  R2UR UR7, R7 ;  /* 0x00000000070772ca */ /* 0x000fe200000e0000 */
[----:B------:R-:W-:Y:S01]  /*13c70*/  UMOV UR9, UR17 ;  /* 0x0000001100097c82 */ /* 0x000fe20008000000 */
[----:B------:R-:W-:Y:S01]  /*13c80*/  LOP3.LUT R4, R3, 0x10000, RZ, 0xfc, !PT ;  /* 0x0001000003047812 */ /* 0x000fe200078efcff */
[----:B------:R-:W-:Y:S01]  /*13c90*/  ULOP3.LUT UR20, UR20, 0x10000, URZ, 0xfc, !UPT ;  /* 0x0001000014147892 */ /* 0x000fe2000f8efc3f */
[----:B------:R-:W-:Y:S01]  /*13ca0*/  IMAD.MOV.U32 R3, RZ, RZ, 0x40000040 ;  /* 0x40000040ff037424 */ /* 0x000fe200078e00ff */
[----:B------:R-:W-:Y:S01]  /*13cb0*/  R2UR UR15, R7 ;  /* 0x00000000070f72ca */ /* 0x000fe200000e0000 */
[----:B------:R-:W-:Y:S01]  /*13cc0*/  UMOV UR13, UR17 ;  /* 0x00000011000d7c82 */ /* 0x000fe20008000000 */
[----:B------:R0:W-:Y:S01]  /*13cd0*/  STL [R1+0x50], R4 ;  /* 0x0000500401007387 */ /* 0x0001e20000100800 */
[----:B------:R-:W-:Y:S01]  /*13ce0*/  IMAD.U32 R11, RZ, RZ, UR25 ;  /* 0x00000019ff0b7e24 */ /* 0x000fe2000f8e00ff */
[C---:B------:R-:W-:Y:S01]  /*13cf0*/  R2UR UR11, R3.reuse ;  /* 0x00000000030b72ca */ /* 0x040fe200000e0000 */
[----:B------:R-:W-:Y:S01]  /*13d00*/  UMOV UR24, UR20 ;  /* 0x0000001400187c82 */ /* 0x000fe20008000000 */
[----:B------:R-:W-:Y:S01]  /*13d10*/  R2UR UR19, R3 ;  /* 0x00000000031372ca */ /* 0x000fe200000e0000 */
[----:B------:R-:W-:Y:S01]  /*13d20*/  UMOV UR16, UR24 ;  /* 0x0000001800107c82 */ /* 0x000fe20008000000 */
[----:B------:R-:W-:Y:S01]  /*13d30*/  IMAD.MOV.U32 R3, RZ, RZ, 0x40000040 ;  /* 0x40000040ff037424 */ /* 0x000fe200078e00ff */
[----:B------:R-:W-:Y:S01]  /*13d40*/  UMOV UR4, UR16 ;  /* 0x0000001000047c82 */ /* 0x000fe20008000000 */
[----:B------:R-:W-:Y:S01]  /*13d50*/  UMOV UR8, UR16 ;  /* 0x0000001000087c82 */ /* 0x000fe20008000000 */
[----:B------:R-:W-:Y:S01]  /*13d60*/  UMOV UR12, UR16 ;  /* 0x00000010000c7c82 */ /* 0x000fe20008000000 */
[----:B0-----:R-:W-:Y:S01]  /*13d70*/  IMAD R4, R226, 0xa00, R4 ;  /* 0x00000a00e2047824 */ /* 0x001fe200078e0204 */
[----:B------:R-:W-:Y:S01]  /*13d80*/  UIADD3 UR56, UR20, 0x804, URZ ;  /* 0x0000080414387890 */ /* 0x000fe2000fffe03f */
[----:B------:R-:W-:Y:S01]  /*13d90*/  IMAD.U32 R10, RZ, RZ, UR24 ;  /* 0x00000018ff0a7e24 */ /* 0x000fe2000f8e00ff */
[----:B------:R-:W-:Y:S01]  /*13da0*/  UMOV UR57, 0x40000040 ;  /* 0x4000004000397882 */ /* 0x000fe20000000000 */
[C---:B------:R-:W-:Y:S01]  /*13db0*/  VIADD R6, R4.reuse, 0x80 ;  /* 0x0000008004067836 */ /* 0x040fe20000000000 */
[C---:B------:R-:W-:Y:S01]  /*13dc0*/  R2UR UR26, R4.reuse ;  /* 0x00000000041a72ca */ /* 0x040fe200000e0000 */
[----:B------:R-:W-:Y:S01]  /*13dd0*/  VIADD R2, R4, 0x100 ;  /* 0x0000010004027836 */ /* 0x000fe20000000000 */
[----:B------:R0:W-:Y:S01]  /*13de0*/  STL.64 [R1+0x8], R10 ;  /* 0x0000080a01007387 */ /* 0x0001e20000100a00 */
[----:B------:R-:W-:Y:S01]  /*13df0*/  IMAD.MOV.U32 R7, RZ, RZ, 0x40000040 ;  /* 0x40000040ff077424 */ /* 0x000fe200078e00ff */
[----:B------:R-:W-:Y:S01]  /*13e00*/  R2UR UR6, R6 ;  /* 0x00000000060672ca */ /* 0x000fe200000e0000 */
[----:B------:R-:W-:Y:S01]  /*13e10*/  VIADD R6, R4, 0x180 ;  /* 0x0000018004067836 */ /* 0x000fe20000000000 */
[----:B------:R-:W-:Y:S01]  /*13e20*/  R2UR UR10, R2 ;  /* 0x00000000020a72ca */ /* 0x000fe200000e0000 */
[C---:B------:R-:W-:Y:S01]  /*13e30*/  VIADD R2, R4.reuse, 0x200 ;  /* 0x0000020004027836 */ /* 0x040fe20000000000 */
[----:B------:R-:W-:Y:S01]  /*13e40*/  UIADD3 UR52, UR20, 0x806, URZ ;  /* 0x0000080614347890 */ /* 0x000fe2000fffe03f */
[----:B------:R-:W-:Y:S01]  /*13e50*/  VIADD R8, R4, 0x102 ;  /* 0x0000010204087836 */ /* 0x000fe20000000000 */
[----:B------:R-:W-:Y:S01]  /*13e60*/  R2UR UR14, R6 ;  /* 0x00000000060e72ca */ /* 0x000fe200000e0000 */
[----:B------:R-:W-:Y:S01]  /*13e70*/  VIADD R6, R4, 0x82 ;  /* 0x0000008204067836 */ /* 0x000fe20000000000 */
[----:B------:R-:W-:Y:S01]  /*13e80*/  R2UR UR18, R2 ;  /* 0x00000000021272ca */ /* 0x000fe200000e0000 */
[----:B------:R-:W-:Y:S01]  /*13e90*/  HGMMA.64x16x16.F32.BF16 R56, gdesc[UR24], RZ, !UPT, gsb0 ;  /* 0x00200000183879f0 */ /* 0x000fe2000c0018ff */
[----:B------:R-:W-:Y:S01]  /*13ea0*/  VIADD R2, R4, 0x2 ;  /* 0x0000000204027836 */ /* 0x000fe20000000000 */
[----:B------:R-:W-:Y:S01]  /*13eb0*/  R2UR UR27, R3 ;  /* 0x00000000031b72ca */ /* 0x000fe200000e0000 */
[----:B------:R-:W-:Y:S01]  /*13ec0*/  UMOV UR25, 0x40000040 ;  /* 0x4000004000197882 */ /* 0x000fe20000000000 */
[----:B------:R-:W-:Y:S01]  /*13ed0*/  IMAD.MOV.U32 R9, RZ, RZ, 0x40000040 ;  /* 0x40000040ff097424 */ /* 0x000fe200078e00ff */
[----:B------:R-:W-:Y:S01]  /*13ee0*/  UMOV UR53, 0x40000040 ;  /* 0x4000004000357882 */ /* 0x000fe20000000000 */
[----:B------:R-:W-:Y:S01]  /*13ef0*/  R2UR UR26, R2 ;  /* 0x00000000021a72ca */ /* 0x000fe200000e0000 */
[----:B------:R-:W-:Y:S01]  /*13f00*/  VIADD R2, R4, 0x182 ;  /* 0x0000018204027836 */ /* 0x000fe20000000000 */
[----:B------:R-:W-:Y:S01]  /*13f10*/  UIADD3 UR48, UR20, 0xc00, URZ ;  /* 0x00000c0014307890 */ /* 0x000fe2000fffe03f */
[----:B------:R-:W-:Y:S01]  /*13f20*/  IMAD.MOV.U32 R3, RZ, RZ, 0x40000040 ;  /* 0x40000040ff037424 */ /* 0x000fe200078e00ff */
[----:B------:R-:W-:Y:S01]  /*13f30*/  UMOV UR49, 0x40000040 ;  /* 0x4000004000317882 */ /* 0x000fe20000000000 */
[----:B0-----:R-:W-:Y:S01]  /*13f40*/  IMAD.U32 R11, RZ, RZ, UR25 ;  /* 0x00000019ff0b7e24 */ /* 0x001fe2000f8e00ff */
[----:B------:R-:W-:Y:S01]  /*13f50*/  UIADD3 UR44, UR20, 0xc02, URZ ;  /* 0x00000c02142c7890 */ /* 0x000fe2000fffe03f */
[----:B------:R-:W-:Y:S01]  /*13f60*/  IMAD.MOV.U32 R5, RZ, RZ, 0x40000040 ;  /* 0x40000040ff057424 */ /* 0x000fe200078e00ff */
        /* <DEDUP_REMOVED lines=9> */
[----:B------:R-:W-:Y:S01]  /*14000*/  R2UR UR6, R6 ;  /* 0x00000000060672ca */ /* 0x000fe200000e0000 */
[----:B------:R-:W-:Y:S01]  /*14010*/  VIADD R6, R4, 0x202 ;  /* 0x0000020204067836 */ /* 0x000fe20000000000 */
[----:B------:R-:W-:Y:S01]  /*14020*/  R2UR UR7, R7 ;  /* 0x00000000070772ca */ /* 0x000fe200000e0000 */
[----:B------:R-:W-:-:S03]  /*14030*/  IMAD.MOV.U32 R7, RZ, RZ, 0x40000040 ;  /* 0x40000040ff077424 */ /* 0x000fc600078e00ff */
[----:B------:R-:W-:Y:S02]  /*14040*/  UMOV UR24, UR4 ;  /* 0x0000000400187c82 */ /* 0x000fe40008000000 */
[----:B------:R-:W-:-:S05]  /*14050*/  IMAD.U32 R10, RZ, RZ, UR24 ;  /* 0x00000018ff0a7e24 */ /* 0x000fca000f8e00ff */
[----:B------:R0:W-:Y:S01]  /*14060*/  STL.64 [R1], R10 ;  /* 0x0000000a01007387 */ /* 0x0001e20000100a00 */
[----:B------:R-:W-:Y:S02]  /*14070*/  WARPGROUP.DEPBAR.LE gsb0, 0x0 ;  /* 0x00008000000079c5 */ /* 0x000fe40000010000 */
[----:B------:R-:W-:-:S06]  /*14080*/  WARPGROUP.ARRIVE ;  /* 0x00000000000079c5 */ /* 0x000fcc0000000000 */
[----:B------:R-:W-:Y:S01]  /*14090*/  HGMMA.64x16x16.F32.BF16 R40, gdesc[UR8], RZ, !UPT, gsb0 ;  /* 0x00200000082879f0 */ /* 0x000fe2000c0018ff */
[----:B------:R-:W-:Y:S01]  /*140a0*/  R2UR UR10, R8 ;  /* 0x00000000080a72ca */ /* 0x000fe200000e0000 */
[----:B------:R-:W-:Y:S01]  /*140b0*/  VIADD R8, R4, 0x104 ;  /* 0x0000010404087836 */ /* 0x000fe20000000000 */
[----:B------:R-:W-:Y:S01]  /*140c0*/  R2UR UR11, R9 ;  /* 0x00000000090b72ca */ /* 0x000fe200000e0000 */
[----:B------:R-:W-:Y:S01]  /*140d0*/  IMAD.MOV.U32 R9, RZ, RZ, 0x40000040 ;  /* 0x40000040ff097424 */ /* 0x000fe200078e00ff */
        /* <DEDUP_REMOVED lines=10> */
[----:B------:R-:W-:Y:S01]  /*14180*/  UMOV UR16, UR24 ;  /* 0x0000001800107c82 */ /* 0x000fe20008000000 */
[----:B------:R-:W-:Y:S01]  /*14190*/  UMOV UR17, UR25 ;  /* 0x0000001900117c82 */ /* 0x000fe20008000000 */
[----:B------:R-:W-:Y:S01]  /*141a0*/  UMOV UR4, UR16 ;  /* 0x0000001000047c82 */ /* 0x000fe20008000000 */
[----:B------:R-:W-:Y:S01]  /*141b0*/  UMOV UR5, UR17 ;  /* 0x0000001100057c82 */ /* 0x000fe20008000000 */
[----:B------:R-:W-:Y:S01]  /*141c0*/  UMOV UR8, UR16 ;  /* 0x0000001000087c82 */ /* 0x000fe20008000000 */
[----:B------:R-:W-:Y:S01]  /*141d0*/  UMOV UR9, UR17 ;  /* 0x0000001100097c82 */ /* 0x000fe20008000000 */
[----:B------:R-:W-:Y:S01]  /*141e0*/  UMOV UR12, UR16 ;  /* 0x00000010000c7c82 */ /* 0x000fe20008000000 */
[----:B------:R-:W-:Y:S01]  /*141f0*/  UMOV UR13, UR17 ;  /* 0x00000011000d7c82 */ /* 0x000fe20008000000 */
[----:B------:R-:W-:Y:S01]  /*14200*/  R2UR UR18, R6 ;  /* 0x00000000061272ca */ /* 0x000fe200000e0000 */
[----:B------:R-:W-:Y:S01]  /*14210*/  VIADD R6, R4, 0x84 ;  /* 0x0000008404067836 */ /* 0x000fe20000000000 */
[----:B------:R-:W-:Y:S01]  /*14220*/  R2UR UR19, R7 ;  /* 0x00000000071372ca */ /* 0x000fe200000e0000 */
[----:B------:R-:W-:Y:S01]  /*14230*/  IMAD.MOV.U32 R7, RZ, RZ, 0x40000040 ;  /* 0x40000040ff077424 */ /* 0x000fe200078e00ff */
[----:B------:R-:W-:-:S02]  /*14240*/  WARPGROUP.DEPBAR.LE gsb0, 0x0 ;  /* 0x00008000000079c5 */ /* 0x000fc40000010000 */
[----:B------:R-:W-:-:S06]  /*14250*/  WARPGROUP.ARRIVE ;  /* 0x00000000000079c5 */ /* 0x000fcc0000000000 */
[----:B------:R-:W-:Y:S01]  /*14260*/  HGMMA.64x16x16.F32.BF16 R56, gdesc[UR24], R56, gsb0 ;  /* 0x00200000183879f0 */ /* 0x000fe20008001838 */
[----:B------:R-:W-:Y:S01]  /*14270*/  R2UR UR26, R2 ;  /* 0x00000000021a72ca */ /* 0x000fe200000e0000 */
[----:B------:R-:W-:Y:S01]  /*14280*/  UMOV UR25, 0x40000040 ;  /* 0x4000004000197882 */ /* 0x000fe20000000000 */
[----:B------:R-:W-:Y:S01]  /*14290*/  R2UR UR27, R3 ;  /* 0x00000000031b72ca */ /* 0x000fe200000e0000 */
[----:B------:R-:W-:Y:S02]  /*142a0*/  VIADD R2, R4, 0x184 ;  /* 0x0000018404027836 */ /* 0x000fe40000000000 */
[----:B------:R-:W-:Y:S02]  /*142b0*/  IMAD.MOV.U32 R3, RZ, RZ, 0x40000040 ;  /* 0x40000040ff037424 */ /* 0x000fe400078e00ff */
[----:B0-----:R-:W-:Y:S01]  /*142c0*/  IMAD.U32 R11, RZ, RZ, UR25 ;  /* 0x00000019ff0b7e24 */ /* 0x001fe2000f8e00ff */
[----:B------:R-:W-:Y:S02]  /*142d0*/  WARPGROUP.DEPBAR.LE gsb0, 0x0 ;  /* 0x00008000000079c5 */ /* 0x000fe40000010000 */
[----:B------:R-:W-:-:S06]  /*142e0*/  WARPGROUP.ARRIVE ;  /* 0x00000000000079c5 */ /* 0x000fcc0000000000 */
[----:B------:R-:W-:Y:S01]  /*142f0*/  HGMMA.64x16x16.F32.BF16 R48, gdesc[UR4], R48, gsb0 ;  /* 0x00200000043079f0 */ /* 0x000fe20008001830 */
[----:B------:R-:W-:Y:S01]  /*14300*/  UIADD3 UR4, UR20, 0x4, URZ ;  /* 0x0000000414047890 */ /* 0x000fe2000fffe03f */
[----:B------:R-:W-:Y:S01]  /*14310*/  R2UR UR6, R6 ;  /* 0x00000000060672ca */ /* 0x000fe200000e0000 */
[----:B------:R-:W-:Y:S01]  /*14320*/  VIADD R6, R4, 0x204 ;  /* 0x0000020404067836 */ /* 0x000fe20000000000 */
[----:B------:R-:W-:Y:S01]  /*14330*/  R2UR UR7, R7 ;  /* 0x00000000070772ca */ /* 0x000fe200000e0000 */
[----:B------:R-:W-:-:S03]  /*14340*/  IMAD.MOV.U32 R7, RZ, RZ, 0x40000040 ;  /* 0x40000040ff077424 */ /* 0x000fc600078e00ff */
[----:B------:R-:W-:Y:S02]  /*14350*/  UMOV UR24, UR4 ;  /* 0x0000000400187c82 */ /* 0x000fe40008000000 */
[----:B------:R-:W-:-:S05]  /*14360*/  IMAD.U32 R10, RZ, RZ, UR24 ;  /* 0x00000018ff0a7e24 */ /* 0x000fca000f8e00ff */
[----:B------:R0:W-:Y:S01]  /*14370*/  STL.64 [R1+0x48], R10 ;  /* 0x0000480a01007387 */ /* 0x0001e20000100a00 */
[----:B------:R-:W-:Y:S02]  /*14380*/  WARPGROUP.DEPBAR.LE gsb0, 0x0 ;  /* 0x00008000000079c5 */ /* 0x000fe40000010000 */
[----:B------:R-:W-:-:S06]  /*14390*/  WARPGROUP.ARRIVE ;  /* 0x00000000000079c5 */ /* 0x000fcc0000000000 */
[----:B------:R-:W-:Y:S01]  /*143a0*/  HGMMA.64x16x16.F32.BF16 R40, gdesc[UR8], R40, gsb0 ;  /* 0x00200000082879f0 */ /* 0x000fe20008001828 */
[----:B------:R-:W-:Y:S01]  /*143b0*/  R2UR UR10, R8 ;  /* 0x00000000080a72ca */ /* 0x000fe200000e0000 */
[----:B------:R-:W-:Y:S01]  /*143c0*/  VIADD R8, R4, 0x106 ;  /* 0x0000010604087836 */ /* 0x000fe20000000000 */
[----:B------:R-:W-:Y:S01]  /*143d0*/  R2UR UR11, R9 ;  /* 0x00000000090b72ca */ /* 0x000fe200000e0000 */
[----:B------:R-:W-:Y:S01]  /*143e0*/  IMAD.MOV.U32 R9, RZ, RZ, 0x40000040 ;  /* 0x40000040ff097424 */ /* 0x000fe200078e00ff */
        /* <DEDUP_REMOVED lines=18> */
[----:B------:R-:W-:Y:S02]  /*14510*/  R2UR UR18, R6 ;  /* 0x00000000061272ca */ /* 0x000fe400000e0000 */
[----:B------:R-:W-:Y:S01]  /*14520*/  R2UR UR19, R7 ;  /* 0x00000000071372ca */ /* 0x000fe200000e0000 */
[----:B------:R-:W-:Y:S01]  /*14530*/  IMAD.MOV.U32 R7, RZ, RZ, 0x40000040 ;  /* 0x40000040ff077424 */ /* 0x000fe200078e00ff */
[----:B------:R-:W-:Y:S01]  /*14540*/  IADD3 R6, R4, 0x86, RZ ;  /* 0x0000008604067810 */ /* 0x000fe20007ffe0ff */
        /* <DEDUP_REMOVED lines=160> */
[----:B------:R-:W-:Y:S02]  /*14f50*/  R2UR UR6, R6 ;  /* 0x00000000060672ca */ /* 0x000fe400000e0000 */
[----:B------:R-:W-:Y:S01]  /*14f60*/  R2UR UR7, R7 ;  /* 0x00000000070772ca */ /* 0x000fe200000e0000 */
[----:B------:R-:W-:Y:S01]  /*14f70*/  IMAD.MOV.U32 R7, RZ, RZ, 0x40000040 ;  /* 0x40000040ff077424 */ /* 0x000fe200078e00ff */
[----:B------:R-:W-:Y:S02]  /*14f80*/  IADD3 R6, R4, 0x484, RZ ;  /* 0x0000048404067810 */ /* 0x000fe40007ffe0ff */
        /* <DEDUP_REMOVED lines=163> */
[----:B------:R-:W-:-:S03]  /*159c0*/  IMAD.MOV.U32 R3, RZ, RZ, 0x40000040 ;  /* 0x40000040ff037424 */ /* 0x000fc600078e00ff */
        /* <DEDUP_REMOVED lines=21> */
[----:B------:R-:W-:Y:S03]  /*15b20*/  HGMMA.64x16x16.F32.BF16 R56, gdesc[UR24], R56, gsb0 ;  /* 0x00200000183879f0 */ /* 0x000fe60008001838 */
[----:B------:R-:W-:Y:S02]  /*15b30*/  WARPGROUP.DEPBAR.LE gsb0, 0x0 ;  /* 0x00008000000079c5 */ /* 0x000fe40000010000 */
[----:B------:R-:W-:-:S06]  /*15b40*/  WARPGROUP.ARRIVE ;  /* 0x00000000000079c5 */ /* 0x000fcc0000000000 */
[----:B------:R-:W-:Y:S01]  /*15b50*/  HGMMA.64x16x16.F32.BF16 R48, gdesc[UR4], R48, gsb0 ;  /* 0x00200000043079f0 */ /* 0x000fe20008001830 */
[----:B------:R-:W-:Y:S01]  /*15b60*/  R2UR UR6, R8 ;  /* 0x00000000080672ca */ /* 0x000fe200000e0000 */
[----:B------:R-:W-:Y:S01]  /*15b70*/  UMOV UR4, UR56 ;  /* 0x0000003800047c82 */ /* 0x000fe20008000000 */
[----:B------:R-:W-:Y:S01]  /*15b80*/  R2UR UR7, R9 ;  /* 0x00000000090772ca */ /* 0x000fe200000e0000 */
[----:B------:R-:W-:Y:S01]  /*15b90*/  UMOV UR5, UR57 ;  /* 0x0000003900057c82 */ /* 0x000fe20008000000 */
[----:B------:R-:W-:Y:S02]  /*15ba0*/  VIADD R8, R4, 0x606 ;  /* 0x0000060604087836 */ /* 0x000fe40000000000 */
[----:B------:R-:W-:Y:S01]  /*15bb0*/  IMAD.MOV.U32 R9, RZ, RZ, 0x40000040 ;  /* 0x40000040ff097424 */ /* 0x000fe200078e00ff */
        /* <DEDUP_REMOVED lines=145> */
[----:B------:R-:W-:Y:S01]  /*164d0*/  VIADD R2, R4, 0x784 ;  /* 0x0000078404027836 */ /* 0x000fe20000000000 */
[----:B------:R-:W-:-:S04]  /*164e0*/  MOV R3, 0x40000040 ;  /* 0x4000004000037802 */ /* 0x000fc80000000f00 */
        /* <DEDUP_REMOVED lines=54> */
[C---:B------:R-:W-:Y:S02]  /*16850*/  VIADD R6, R4.reuse, 0x806 ;  /* 0x0000080604067836 */ /* 0x040fe40000000000 */
[----:B------:R-:W-:Y:S02]  /*16860*/  IMAD.MOV.U32 R7, RZ, RZ, 0x40000040 ;  /* 0x40000040ff077424 */ /* 0x000fe400078e00ff */
[----:B------:R-:W-:Y:S01]  /*16870*/  VIADD R4, R4, 0x986 ;  /* 0x0000098604047836 */ /* 0x000fe20000000000 */
        /* <DEDUP_REMOVED lines=33> */
[----:B------:R-:W-:Y:S03]  /*16a90*/  HGMMA.64x16x16.F32.BF16 R56, gdesc[UR36], R56, gsb0 ;  /* 0x00200000243879f0 */ /* 0x000fe60008001838 */
        /* <DEDUP_REMOVED lines=13> */
[----:B0-----:R-:W-:Y:S05]  /*16b70*/  @!P0 BRA `(.L_x_635) ;  /* 0x0000000000048947 */ /* 0x001fea0003800000 */
[----:B------:R-:W-:Y:S01]  /*16b80*/  BPT.TRAP 0x1 ;  /* 0x000000040000795c */ /* 0x000fe20000300000 */
.L_x_635:
[----:B------:R-:W2:Y:S01]  /*16b90*/  LDL R2, [R1+0x8c] ;  /* 0x00008c0001027983 */ /* 0x000ea20000100800 */
[----:B------:R-:W-:Y:S01]  /*16ba0*/  ULDC UR4, c[0x0][0x988] ;  /* 0x0002620000047ab9 */ /* 0x000fe20000000800 */
[----:B------:R-:W-:Y:S02]  /*16bb0*/  P2R R9, PR, RZ, 0x1 ;  /* 0x00000001ff097803 */ /* 0x000fe40000000000 */
[----:B------:R-:W3:Y:S01]  /*16bc0*/  LDL R65, [R1+0x64] ;  /* 0x0000640001417983 */ /* 0x000ee20000100800 */
[----:B------:R-:W-:Y:S01]  /*16bd0*/  VIADD R0, R0, 0x38840 ;  /* 0x0003884000007836 */ /* 0x000fe20000000000 */
[----:B------:R-:W-:Y:S01]  /*16be0*/  ULDC UR38, c[0x0][0x988] ;  /* 0x0002620000267ab9 */ /* 0x000fe20000000800 */
[----:B--2---:R-:W-:-:S05]  /*16bf0*/  IADD3 R133, R133, 0x50, -R2 ;  /* 0x0000005085857810 */ /* 0x004fca0007ffe802 */
[----:B------:R-:W-:-:S05]  /*16c00*/  IMAD R133, R112, -0x50, R133 ;  /* 0xffffffb070857824 */ /* 0x000fca00078e0285 */
[C---:B------:R-:W-:Y:S02]  /*16c10*/  ISETP.GT.AND P2, PT, R133.reuse, RZ, PT ;  /* 0x000000ff8500720c */ /* 0x040fe40003f44270 */
[C---:B------:R-:W-:Y:S02]  /*16c20*/  ISETP.GT.AND P1, PT, R133.reuse, 0x1, PT ;  /* 0x000000018500780c */ /* 0x040fe40003f24270 */
[----:B------:R-:W-:Y:S02]  /*16c30*/  FSEL R7, R56, -INF , P2 ;  /* 0xff80000038077808 */ /* 0x000fe40001000000 */
[----:B------:R-:W-:Y:S02]  /*16c40*/  ISETP.GT.AND P6, PT, R133, 0x8, PT ;  /* 0x000000088500780c */ /* 0x000fe40003fc4270 */
[----:B------:R-:W-:Y:S02]  /*16c50*/  FSEL R56, R57, -INF , P1 ;  /* 0xff80000039387808 */ /* 0x000fe40000800000 */
[----:B------:R-:W-:-:S02]  /*16c60*/  ISETP.GT.AND P5, PT, R133, 0x9, PT ;  /* 0x000000098500780c */ /* 0x000fc40003fa4270 */
[----:B------:R-:W-:Y:S02]  /*16c70*/  FSEL R60, R60, -INF , P6 ;  /* 0xff8000003c3c7808 */ /* 0x000fe40003000000 */
[----:B------:R-:W-:Y:S02]  /*16c80*/  FMNMX.FTZ R3, R7, R56, !PT ;  /* 0x0000003807037209 */ /* 0x000fe40007810000 */
[----:B------:R-:W-:Y:S02]  /*16c90*/  ISETP.GT.AND P4, PT, R133, 0x10, PT ;  /* 0x000000108500780c */ /* 0x000fe40003f84270 */
[----:B------:R-:W-:Y:S02]  /*16ca0*/  FSEL R20, R61, -INF , P5 ;  /* 0xff8000003d147808 */ /* 0x000fe40002800000 */
[----:B------:R-:W-:Y:S02]  /*16cb0*/  FMNMX.FTZ R3, R60, R3, !PT ;  /* 0x000000033c037209 */ /* 0x000fe40007810000 */
        /* <DEDUP_REMOVED lines=8> */
[C---:B------:R-:W-:Y:S02]  /*16d40*/  ISETP.GT.AND P1, PT, R133.reuse, 0x19, PT ;  /* 0x000000198500780c */ /* 0x040fe40003f24270 */
        /* <DEDUP_REMOVED lines=51> */
[----:B------:R-:W-:-:S04]  /*17080*/  FMNMX.FTZ R3, R28, R3, !PT ;  /* 0x000000031c037209 */ /* 0x000fc80007810000 */
[----:B------:R-:W-:-:S05]  /*17090*/  FMNMX.FTZ R13, R76, R3, !PT ;  /* 0x000000034c0d7209 */ /* 0x000fca0007810000 */
[----:B------:R-:W0:Y:S02]  /*170a0*/  SHFL.BFLY PT, R78, R13, 0x2, 0x1f ;  /* 0x0c401f000d4e7f89 */ /* 0x000e2400000e0000 */
[----:B0-----:R-:W-:-:S05]  /*170b0*/  FMNMX.FTZ R78, R13, R78, !PT ;  /* 0x0000004e0d4e7209 */ /* 0x001fca0007810000 */
[----:B------:R-:W0:Y:S01]  /*170c0*/  SHFL.BFLY PT, R5, R78, 0x1, 0x1f ;  /* 0x0c201f004e057f89 */ /* 0x000e2200000e0000 */
[----:B------:R-:W-:Y:S01]  /*170d0*/  IMAD.U32 R3, RZ, RZ, UR4 ;  /* 0x00000004ff037e24 */ /* 0x000fe2000f8e00ff */
[----:B0-----:R-:W-:-:S04]  /*170e0*/  FMNMX.FTZ R5, R78, R5, !PT ;  /* 0x000000054e057209 */ /* 0x001fc80007810000 */
[C---:B------:R-:W-:Y:S01]  /*170f0*/  FSETP.NEU.FTZ.AND P0, PT, R5.reuse, -INF , PT ;  /* 0xff8000000500780b */ /* 0x040fe20003f1d000 */
[----:B------:R-:W-:-:S05]  /*17100*/  FMUL.FTZ R11, R5, R3 ;  /* 0x00000003050b7220 */ /* 0x000fca0000410000 */
[----:B------:R-:W-:Y:S02]  /*17110*/  FSEL R11, R11, RZ, P0 ;  /* 0x000000ff0b0b7208 */ /* 0x000fe40000000000 */
[----:B------:R-:W-:Y:S02]  /*17120*/  ISETP.NE.AND P0, PT, R9, RZ, PT ;  /* 0x000000ff0900720c */ /* 0x000fe40003f05270 */
        /* <DEDUP_REMOVED lines=11> */
[----:B------:R-:W-:Y:S02]  /*171e0*/  FMNMX.FTZ R9, R34, R9, !PT ;  /* 0x0000000922097209 */ /* 0x000fe40007810000 */
[----:B------:R-:W-:Y:S02]  /*171f0*/  FSEL R38, R38, -INF , P6 ;  /* 0xff80000026267808 */ /* 0x000fe40003000000 */
[----:B------:R-:W-:Y:S01]  /*17200*/  FMNMX.FTZ R13, R14, R9, !PT ;  /* 0x000000090e0d7209 */ /* 0x000fe20007810000 */
[----:B------:R-:W-:Y:S01]  /*17210*/  FFMA.FTZ R21, R20, R3, -R11 ;  /* 0x0000000314157223 */ /* 0x000fe2000001080b */
[----:B------:R-:W-:Y:S02]  /*17220*/  FSEL R20, R39, -INF , P5 ;  /* 0xff80000027147808 */ /* 0x000fe40002800000 */
[----:B------:R-:W-:Y:S02]  /*17230*/  FMNMX.FTZ R13, R38, R13, !PT ;  /* 0x0000000d260d7209 */ /* 0x000fe40007810000 */
[----:B------:R-:W-:-:S02]  /*17240*/  FSEL R26, R26, -INF , P4 ;  /* 0xff8000001a1a7808 */ /* 0x000fc40002000000 */
[----:B------:R-:W-:Y:S01]  /*17250*/  FMNMX.FTZ R13, R20, R13, !PT ;  /* 0x0000000d140d7209 */ /* 0x000fe20007810000 */
[--C-:B------:R-:W-:Y:S01]  /*17260*/  FFMA.FTZ R204, R48, R3, -R11.reuse ;  /* 0x0000000330cc7223 */ /* 0x100fe2000001080b */
[----:B------:R-:W-:Y:S02]  /*17270*/  FSEL R48, R27, -INF , P3 ;  /* 0xff8000001b307808 */ /* 0x000fe40001800000 */
[----:B------:R-:W-:Y:S02]  /*17280*/  FMNMX.FTZ R13, R26, R13, !PT ;  /* 0x0000000d1a0d7209 */ /* 0x000fe40007810000 */
[----:B------:R-:W-:Y:S02]  /*17290*/  FSEL R30, R30, -INF , P2 ;  /* 0xff8000001e1e7808 */ /* 0x000fe40001000000 */
[----:B------:R-:W-:Y:S01]  /*172a0*/  FMNMX.FTZ R15, R48, R13, !PT ;  /* 0x0000000d300f7209 */ /* 0x000fe20007810000 */
[-CC-:B------:R-:W-:Y:S01]  /*172b0*/  FFMA.FTZ R208, R7, R3.reuse, -R11.reuse ;  /* 0x0000000307d07223 */ /* 0x180fe2000001080b */
[----:B------:R-:W-:Y:S01]  /*172c0*/  FFMA.FTZ R7, R56, R3, -R11 ;  /* 0x0000000338077223 */ /* 0x000fe2000001080b */
[----:B------:R-:W-:-:S02]  /*172d0*/  FSEL R56, R31, -INF , P1 ;  /* 0xff8000001f387808 */ /* 0x000fc40000800000 */
[----:B------:R-:W-:Y:S01]  /*172e0*/  FMNMX.FTZ R15, R30, R15, !PT ;  /* 0x0000000f1e0f7209 */ /* 0x000fe20007810000 */
[----:B------:R-:W-:-:S03]  /*172f0*/  FFMA.FTZ R25, R4, R3, -R11 ;  /* 0x0000000304197223 */ /* 0x000fc6000001080b */
[----:B------:R-:W-:-:S05]  /*17300*/  FMNMX.FTZ R4, R56, R15, !PT ;  /* 0x0000000f38047209 */ /* 0x000fca0007810000 */
[----:B------:R-:W0:Y:S02]  /*17310*/  SHFL.BFLY PT, R27, R4, 0x2, 0x1f ;  /* 0x0c401f00041b7f89 */ /* 0x000e2400000e0000 */
[----:B0-----:R-:W-:-:S05]  /*17320*/  FMNMX.FTZ R31, R4, R27, !PT ;  /* 0x0000001b041f7209 */ /* 0x001fca0007810000 */
[----:B------:R-:W0:Y:S02]  /*17330*/  SHFL.BFLY PT, R4, R31, 0x1, 0x1f ;  /* 0x0c201f001f047f89 */ /* 0x000e2400000e0000 */
[----:B0-----:R-:W-:-:S04]  /*17340*/  FMNMX.FTZ R4, R31, R4, !PT ;  /* 0x000000041f047209 */ /* 0x001fc80007810000 */
[C---:B------:R-:W-:Y:S01]  /*17350*/  FSETP.NEU.FTZ.AND P1, PT, R4.reuse, -INF , PT ;  /* 0xff8000000400780b */ /* 0x040fe20003f3d000 */
[----:B------:R-:W-:-:S05]  /*17360*/  FMUL.FTZ R33, R4, R3 ;  /* 0x0000000304217220 */ /* 0x000fca0000410000 */
[----:B------:R-:W-:-:S05]  /*17370*/  FSEL R33, R33, RZ, P1 ;  /* 0x000000ff21217208 */ /* 0x000fca0000800000 */
[-C--:B------:R-:W-:Y:S02]  /*17380*/  FFMA.FTZ R197, R34, R3.reuse, -R33 ;  /* 0x0000000322c57223 */ /* 0x080fe40000010821 */
[----:B------:R-:W2:Y:S01]  /*17390*/  LDL R34, [R1+0x60] ;  /* 0x0000600001227983 */ /* 0x000ea20000100800 */
[-CC-:B------:R-:W-:Y:S01]  /*173a0*/  FFMA.FTZ R210, R60, R3.reuse, -R11.reuse ;  /* 0x000000033cd27223 */ /* 0x180fe2000001080b */
[----:B------:R-:W-:Y:S01]  /*173b0*/  MUFU.EX2 R208, R208 ;  /* 0x000000d000d07308 */ /* 0x000fe20000000800 */
[-C--:B------:R-:W-:Y:S01]  /*173c0*/  FFMA.FTZ R192, R24, R3.reuse, -R11 ;  /* 0x0000000318c07223 */ /* 0x080fe2000001080b */
[-CC-:B------:R-:W-:Y:S01]  /*173d0*/  FFMA.FTZ R209, R58, R3.reuse, -R33.reuse ;  /* 0x000000033ad17223 */ /* 0x180fe20000010821 */
[----:B------:R-:W-:-:S05]  /*173e0*/  FFMA.FTZ R24, R59, R3, -R33 ;  /* 0x000000033b187223 */ /* 0x000fca0000010821 */
[----:B------:R-:W0:Y:S01]  /*173f0*/  MUFU.EX2 R7, R7 ;  /* 0x0000000700077308 */ /* 0x000e220000000800 */
[----:B------:R-:W-:-:S07]  /*17400*/  FFMA.FTZ R211, R62, R3, -R33 ;  /* 0x000000033ed37223 */ /* 0x000fce0000010821 */
[----:B------:R-:W1:Y:S01]  /*17410*/  MUFU.EX2 R210, R210 ;  /* 0x000000d200d27308 */ /* 0x000e620000000800 */
[----:B------:R-:W-:-:S07]  /*17420*/  FFMA.FTZ R2, R2, R3, -R33 ;  /* 0x0000000302027223 */ /* 0x000fce0000010821 */
[----:B------:R-:W4:Y:S01]  /*17430*/  MUFU.EX2 R9, R21 ;  /* 0x0000001500097308 */ /* 0x000f220000000800 */
[----:B------:R-:W-:-:S07]  /*17440*/  FFMA.FTZ R205, R50, R3, -R33 ;  /* 0x0000000332cd7223 */ /* 0x000fce0000010821 */
[----:B------:R-:W-:Y:S08]  /*17450*/  MUFU.EX2 R209, R209 ;  /* 0x000000d100d17308 */ /* 0x000ff00000000800 */
[----:B------:R-:W5:Y:S01]  /*17460*/  MUFU.EX2 R24, R24 ;  /* 0x0000001800187308 */ /* 0x000f620000000800 */
[----:B0-----:R-:W-:-:S07]  /*17470*/  FADD.FTZ R35, R208, R7 ;  /* 0x00000007d0237221 */ /* 0x001fce0000010000 */
[----:B------:R-:W0:Y:S01]  /*17480*/  MUFU.EX2 R204, R204 ;  /* 0x000000cc00cc7308 */ /* 0x000e220000000800 */
[----:B------:R-:W-:-:S07]  /*17490*/  FFMA.FTZ R6, R6, R3, -R33 ;  /* 0x0000000306067223 */ /* 0x000fce0000010821 */
[----:B------:R-:W3:Y:S01]  /*174a0*/  MUFU.EX2 R211, R211 ;  /* 0x000000d300d37308 */ /* 0x000ee20000000800 */
[----:B------:R-:W-:Y:S01]  /*174b0*/  FFMA.FTZ R194, R28, R3, -R11 ;  /* 0x000000031cc27223 */ /* 0x000fe2000001080b */
[----:B-1----:R-:W-:-:S06]  /*174c0*/  FADD.FTZ R28, R210, R35 ;  /* 0x00000023d21c7221 */ /* 0x002fcc0000010000 */
[----:B------:R-:W1:Y:S01]  /*174d0*/  MUFU.EX2 R2, R2 ;  /* 0x0000000200027308 */ /* 0x000e620000000800 */
[-C--:B------:R-:W-:Y:S01]  /*174e0*/  FFMA.FTZ R207, R54, R3.reuse, -R33 ;  /* 0x0000000336cf7223 */ /* 0x080fe20000010821 */
[----:B------:R-:W-:Y:S01]  /*174f0*/  FFMA.FTZ R206, R52, R3, -R11 ;  /* 0x0000000334ce7223 */ /* 0x000fe2000001080b */
[----:B----4-:R-:W-:-:S05]  /*17500*/  FADD.FTZ R35, R9, R28 ;  /* 0x0000001c09237221 */ /* 0x010fca0000010000 */
[----:B------:R-:W4:Y:S01]  /*17510*/  MUFU.EX2 R205, R205 ;  /* 0x000000cd00cd7308 */ /* 0x000f220000000800 */
[----:B-----5:R-:W-:Y:S01]  /*17520*/  FADD.FTZ R28, R209, R24 ;  /* 0x00000018d11c7221 */ /* 0x020fe20000010000 */
[-C--:B------:R-:W-:Y:S01]  /*17530*/  FFMA.FTZ R8, R8, R3.reuse, -R33 ;  /* 0x0000000308087223 */ /* 0x080fe20000010821 */
[-CC-:B------:R-:W-:Y:S01]  /*17540*/  FFMA.FTZ R15, R64, R3.reuse, -R11.reuse ;  /* 0x00000003400f7223 */ /* 0x180fe2000001080b */
[----:B------:R-:W-:-:S04]  /*17550*/  FFMA.FTZ R196, R32, R3, -R11 ;  /* 0x0000000320c47223 */ /* 0x000fc8000001080b */
[----:B------:R-:W5:Y:S01]  /*17560*/  MUFU.EX2 R6, R6 ;  /* 0x0000000600067308 */ /* 0x000f620000000800 */
[----:B0-----:R-:W-:Y:S01]  /*17570*/  FADD.FTZ R32, R204, R35 ;  /* 0x00000023cc207221 */ /* 0x001fe20000010000 */
[----:B---3--:R-:W-:Y:S01]  /*17580*/  FADD.FTZ R35, R211, R28 ;  /* 0x0000001cd3237221 */ /* 0x008fe20000010000 */
[----:B------:R-:W-:-:S05]  /*17590*/  FFMA.FTZ R201, R42, R3, -R33 ;  /* 0x000000032ac97223 */ /* 0x000fca0000010821 */
[----:B------:R-:W0:Y:S01]  /*175a0*/  MUFU.EX2 R13, R25 ;  /* 0x00000019000d7308 */ /* 0x000e220000000800 */
[----:B------:R-:W-:Y:S01]  /*175b0*/  FFMA.FTZ R200, R40, R3, -R11 ;  /* 0x0000000328c87223 */ /* 0x000fe2000001080b */
[----:B-1----:R-:W-:-:S06]  /*175c0*/  FADD.FTZ R28, R2, R35 ;  /* 0x00000023021c7221 */ /* 0x002fcc0000010000 */
[----:B------:R-:W1:Y:S01]  /*175d0*/  MUFU.EX2 R207, R207 ;  /* 0x000000cf00cf7308 */ /* 0x000e620000000800 */
[-C--:B------:R-:W-:Y:S01]  /*175e0*/  FFMA.FTZ R10, R10, R3.reuse, -R33 ;  /* 0x000000030a0a7223 */ /* 0x080fe20000010821 */
[----:B------:R-:W-:-:S06]  /*175f0*/  FFMA.FTZ R21, R66, R3, -R11 ;  /* 0x0000000342157223 */ /* 0x000fcc000001080b */
[----:B------:R-:W3:Y:S01]  /*17600*/  MUFU.EX2 R206, R206 ;  /* 0x000000ce00ce7308 */ /* 0x000ee20000000800 */
[----:B----4-:R-:W-:Y:S01]  /*17610*/  FADD.FTZ R35, R205, R28 ;  /* 0x0000001ccd237221 */ /* 0x010fe20000010000 */
[----:B------:R-:W-:-:S06]  /*17620*/  FFMA.FTZ R203, R46, R3, -R33 ;  /* 0x000000032ecb7223 */ /* 0x000fcc0000010821 */
[----:B------:R-:W4:Y:S01]  /*17630*/  MUFU.EX2 R8, R8 ;  /* 0x0000000800087308 */ /* 0x000f220000000800 */
[----:B------:R-:W-:-:S07]  /*17640*/  FFMA.FTZ R202, R44, R3, -R11 ;  /* 0x000000032cca7223 */ /* 0x000fce000001080b */
[----:B------:R-:W4:Y:S01]  /*17650*/  MUFU.EX2 R15, R15 ;  /* 0x0000000f000f7308 */ /* 0x000f220000000800 */
[----:B-----5:R-:W-:Y:S01]  /*17660*/  FADD.FTZ R28, R6, R35 ;  /* 0x00000023061c7221 */ /* 0x020fe20000010000 */
[----:B------:R-:W-:-:S06]  /*17670*/  FFMA.FTZ R12, R12, R3, -R33 ;  /* 0x000000030c0c7223 */ /* 0x000fcc0000010821 */
[----:B------:R-:W5:Y:S01]  /*17680*/  MUFU.EX2 R201, R201 ;  /* 0x000000c900c97308 */ /* 0x000f620000000800 */
[----:B0-----:R-:W-:Y:S01]  /*17690*/  FADD.FTZ R37, R13, R32 ;  /* 0x000000200d257221 */ /* 0x001fe20000010000 */
[----:B------:R-:W-:-:S06]  /*176a0*/  FFMA.FTZ R25, R68, R3, -R11 ;  /* 0x0000000344197223 */ /* 0x000fcc000001080b */
[----:B------:R-:W0:Y:S01]  /*176b0*/  MUFU.EX2 R200, R200 ;  /* 0x000000c800c87308 */ /* 0x000e220000000800 */
[----:B------:R-:W-:Y:S01]  /*176c0*/  PRMT R0, R65, 0x654, R0 ;  /* 0x0000065441007816 */ /* 0x000fe20000000000 */
[----:B-1----:R-:W-:-:S06]  /*176d0*/  FADD.FTZ R35, R207, R28 ;  /* 0x0000001ccf237221 */ /* 0x002fcc0000010000 */
[----:B------:R-:W1:Y:S01]  /*176e0*/  MUFU.EX2 R10, R10 ;  /* 0x0000000a000a7308 */ /* 0x000e620000000800 */
[----:B---3--:R-:W-:Y:S01]  /*176f0*/  FADD.FTZ R32, R206, R37 ;  /* 0x00000025ce207221 */ /* 0x008fe20000010000 */
[----:B------:R4:W-:Y:S06]  /*17700*/  SYNCS.ARRIVE.TRANS64.RED.A1T0 RZ, [R0+URZ], RZ ;  /* 0x000000ff00ff79a7 */ /* 0x0009ec000810043f */
[----:B------:R-:W3:Y:S01]  /*17710*/  MUFU.EX2 R21, R21 ;  /* 0x0000001500157308 */ /* 0x000ee20000000800 */
[----:B------:R-:W-:Y:S01]  /*17720*/  FFMA.FTZ R14, R14, R3, -R33 ;  /* 0x000000030e0e7223 */ /* 0x000fe20000010821 */
[----:B----4-:R-:W-:-:S06]  /*17730*/  FADD.FTZ R0, R8, R35 ;  /* 0x0000002308007221 */ /* 0x010fcc0000010000 */
[----:B------:R-:W4:Y:S01]  /*17740*/  MUFU.EX2 R203, R203 ;  /* 0x000000cb00cb7308 */ /* 0x000f220000000800 */
[----:B------:R-:W-:Y:S01]  /*17750*/  FADD.FTZ R37, R15, R32 ;  /* 0x000000200f257221 */ /* 0x000fe20000010000 */
[----:B------:R-:W-:-:S06]  /*17760*/  FFMA.FTZ R27, R70, R3, -R11 ;  /* 0x00000003461b7223 */ /* 0x000fcc000001080b */
[----:B------:R-:W4:Y:S01]  /*17770*/  MUFU.EX2 R202, R202 ;  /* 0x000000ca00ca7308 */ /* 0x000f220000000800 */
[----:B-----5:R-:W-:Y:S01]  /*17780*/  FADD.FTZ R35, R201, R0 ;  /* 0x00000000c9237221 */ /* 0x020fe20000010000 */
[----:B------:R-:W-:-:S06]  /*17790*/  FFMA.FTZ R199, R38, R3, -R33 ;  /* 0x0000000326c77223 */ /* 0x000fcc0000010821 */
[----:B------:R-:W5:Y:S01]  /*177a0*/  MUFU.EX2 R12, R12 ;  /* 0x0000000c000c7308 */ /* 0x000f620000000800 */
[----:B0-----:R-:W-:Y:S01]  /*177b0*/  FADD.FTZ R32, R200, R37 ;  /* 0x00000025c8207221 */ /* 0x001fe20000010000 */
[----:B------:R-:W-:-:S06]  /*177c0*/  FFMA.FTZ R198, R36, R3, -R11 ;  /* 0x0000000324c67223 */ /* 0x000fcc000001080b */
[----:B------:R-:W0:Y:S01]  /*177d0*/  MUFU.EX2 R25, R25 ;  /* 0x0000001900197308 */ /* 0x000e220000000800 */
[----:B-1----:R-:W-:Y:S01]  /*177e0*/  FADD.FTZ R0, R10, R35 ;  /* 0x000000230a007221 */ /* 0x002fe20000010000 */
[----:B---3--:R-:W-:-:S06]  /*177f0*/  FADD.FTZ R37, R21, R32 ;  /* 0x0000002015257221 */ /* 0x008fcc0000010000 */
[----:B------:R-:W1:Y:S01]  /*17800*/  MUFU.EX2 R197, R197 ;  /* 0x000000c500c57308 */ /* 0x000e620000000800 */
[-C--:B------:R-:W-:Y:S01]  /*17810*/  FFMA.FTZ R20, R20, R3.reuse, -R33 ;  /* 0x0000000314147223 */ /* 0x080fe20000010821 */
[----:B------:R-:W-:-:S06]  /*17820*/  FFMA.FTZ R29, R72, R3, -R11 ;  /* 0x00000003481d7223 */ /* 0x000fcc000001080b */
[----:B------:R-:W3:Y:S01]  /*17830*/  MUFU.EX2 R196, R196 ;  /* 0x000000c400c47308 */ /* 0x000ee20000000800 */
[----:B------:R-:W-:Y:S01]  /*17840*/  F2FP.BF16.F32.PACK_AB R208, R7, R208 ;  /* 0x000000d007d0723e */ /* 0x000fe200000010ff */
[----:B----4-:R-:W-:-:S06]  /*17850*/  FADD.FTZ R7, R203, R0 ;  /* 0x00000000cb077221 */ /* 0x010fcc0000010000 */
[----:B------:R-:W4:Y:S01]  /*17860*/  MUFU.EX2 R14, R14 ;  /* 0x0000000e000e7308 */ /* 0x000f220000000800 */
[----:B------:R-:W-:Y:S01]  /*17870*/  FADD.FTZ R28, R202, R37 ;  /* 0x00000025ca1c7221 */ /* 0x000fe20000010000 */
[----:B------:R-:W-:-:S06]  /*17880*/  FFMA.FTZ R26, R26, R3, -R33 ;  /* 0x000000031a1a7223 */ /* 0x000fcc0000010821 */
[----:B------:R-:W4:Y:S01]  /*17890*/  MUFU.EX2 R27, R27 ;  /* 0x0000001b001b7308 */ /* 0x000f220000000800 */
[----:B-----5:R-:W-:Y:S01]  /*178a0*/  FADD.FTZ R0, R12, R7 ;  /* 0x000000070c007221 */ /* 0x020fe20000010000 */
[----:B0-----:R-:W-:-:S06]  /*178b0*/  FADD.FTZ R37, R25, R28 ;  /* 0x0000001c19257221 */ /* 0x001fcc0000010000 */
[----:B------:R-:W0:Y:S01]  /*178c0*/  MUFU.EX2 R199, R199 ;  /* 0x000000c700c77308 */ /* 0x000e220000000800 */
[----:B------:R-:W-:-:S07]  /*178d0*/  FFMA.FTZ R48, R48, R3, -R33 ;  /* 0x0000000330307223 */ /* 0x000fce0000010821 */
[----:B------:R-:W5:Y:S01]  /*178e0*/  MUFU.EX2 R198, R198 ;  /* 0x000000c600c67308 */ /* 0x000f620000000800 */
[----:B------:R-:W-:Y:S01]  /*178f0*/  FFMA.FTZ R74, R74, R3, -R11 ;  /* 0x000000034a4a7223 */ /* 0x000fe2000001080b */
[----:B-1----:R-:W-:-:S06]  /*17900*/  FADD.FTZ R7, R197, R0 ;  /* 0x00000000c5077221 */ /* 0x002fcc0000010000 */
[----:B------:R-:W1:Y:S01]  /*17910*/  MUFU.EX2 R20, R20 ;  /* 0x0000001400147308 */ /* 0x000e620000000800 */
[----:B------:R-:W-:Y:S01]  /*17920*/  FFMA.FTZ R30, R30, R3, -R33 ;  /* 0x000000031e1e7223 */ /* 0x000fe20000010821 */
[----:B---3--:R-:W-:-:S06]  /*17930*/  FADD.FTZ R28, R196, R37 ;  /* 0x00000025c41c7221 */ /* 0x008fcc0000010000 */
[----:B------:R-:W3:Y:S01]  /*17940*/  MUFU.EX2 R29, R29 ;  /* 0x0000001d001d7308 */ /* 0x000ee20000000800 */
[----:B----4-:R-:W-:Y:S01]  /*17950*/  FADD.FTZ R0, R14, R7 ;  /* 0x000000070e007221 */ /* 0x010fe20000010000 */
[----:B------:R-:W-:-:S06]  /*17960*/  FFMA.FTZ R33, R56, R3, -R33 ;  /* 0x0000000338217223 */ /* 0x000fcc0000010821 */
[----:B------:R-:W4:Y:S01]  /*17970*/  MUFU.EX2 R26, R26 ;  /* 0x0000001a001a7308 */ /* 0x000f220000000800 */
[----:B------:R-:W-:Y:S01]  /*17980*/  FADD.FTZ R35, R27, R28 ;  /* 0x0000001c1b237221 */ /* 0x000fe20000010000 */
[----:B------:R-:W-:-:S06]  /*17990*/  FFMA.FTZ R11, R76, R3, -R11 ;  /* 0x000000034c0b7223 */ /* 0x000fcc000001080b */
[----:B------:R-:W4:Y:S01]  /*179a0*/  MUFU.EX2 R192, R192 ;  /* 0x000000c000c07308 */ /* 0x000f220000000800 */
[----:B------:R-:W-:Y:S01]  /*179b0*/  F2FP.BF16.F32.PACK_AB R200, R21, R200 ;  /* 0x000000c815c8723e */ /* 0x000fe200000010ff */
[----:B0-----:R-:W-:-:S06]  /*179c0*/  FADD.FTZ R7, R199, R0 ;  /* 0x00000000c7077221 */ /* 0x001fcc0000010000 */
[----:B------:R-:W0:Y:S01]  /*179d0*/  MUFU.EX2 R193, R48 ;  /* 0x0000003000c17308 */ /* 0x000e220000000800 */
[----:B-----5:R-:W-:Y:S01]  /*179e0*/  FADD.FTZ R28, R198, R35 ;  /* 0x00000023c61c7221 */ /* 0x020fe20000010000 */
[----:B------:R-:W-:-:S06]  /*179f0*/  VIADD R21, R112, 0xfffffffe ;  /* 0xfffffffe70157836 */ /* 0x000fcc0000000000 */
[----:B------:R-:W5:Y:S01]  /*17a00*/  MUFU.EX2 R31, R74 ;  /* 0x0000004a001f7308 */ /* 0x000f620000000800 */
[----:B------:R-:W-:Y:S01]  /*17a10*/  F2FP.BF16.F32.PACK_AB R210, R9, R210 ;  /* 0x000000d209d2723e */ /* 0x000fe200000010ff */
[----:B-1----:R-:W-:-:S06]  /*17a20*/  FADD.FTZ R7, R20, R7 ;  /* 0x0000000714077221 */ /* 0x002fcc0000010000 */
[----:B------:R-:W1:Y:S01]  /*17a30*/  MUFU.EX2 R30, R30 ;  /* 0x0000001e001e7308 */ /* 0x000e620000000800 */
[----:B---3--:R-:W-:-:S07]  /*17a40*/  FADD.FTZ R9, R29, R28 ;  /* 0x0000001c1d097221 */ /* 0x008fce0000010000 */
[----:B------:R-:W3:Y:S01]  /*17a50*/  MUFU.EX2 R194, R194 ;  /* 0x000000c200c27308 */ /* 0x000ee20000000800 */
[----:B--2---:R-:W-:Y:S01]  /*17a60*/  ISETP.GE.AND P1, PT, R21, R34, PT ;  /* 0x000000221500720c */ /* 0x004fe20003f26270 */
[----:B----4-:R-:W-:-:S06]  /*17a70*/  FADD.FTZ R0, R26, R7 ;  /* 0x000000071a007221 */ /* 0x010fcc0000010000 */
[----:B------:R-:W2:Y:S01]  /*17a80*/  MUFU.EX2 R33, R33 ;  /* 0x0000002100217308 */ /* 0x000ea20000000800 */
[----:B------:R-:W-:-:S07]  /*17a90*/  FADD.FTZ R28, R192, R9 ;  /* 0x00000009c01c7221 */ /* 0x000fce0000010000 */
[----:B------:R-:W4:Y:S01]  /*17aa0*/  MUFU.EX2 R11, R11 ;  /* 0x0000000b000b7308 */ /* 0x000f220000000800 */
[----:B0-----:R-:W-:Y:S01]  /*17ab0*/  FADD.FTZ R7, R193, R0 ;  /* 0x00000000c1077221 */ /* 0x001fe20000010000 */
[----:B-----5:R-:W-:Y:S01]  /*17ac0*/  FADD.FTZ R9, R31, R28 ;  /* 0x0000001c1f097221 */ /* 0x020fe20000010000 */
[----:B------:R-:W-:Y:S02]  /*17ad0*/  BSSY B0, `(.L_x_636) ;  /* 0x000056b000007945 */ /* 0x000fe40003800000 */
[----:B-1----:R-:W-:Y:S01]  /*17ae0*/  FADD.FTZ R0, R30, R7 ;  /* 0x000000071e007221 */ /* 0x002fe20000010000 */
[----:B---3--:R-:W-:Y:S01]  /*17af0*/  FADD.FTZ R228, R194, R9 ;  /* 0x00000009c2e47221 */ /* 0x008fe20000010000 */
[----:B------:R-:W-:Y:S01]  /*17b00*/  F2FP.BF16.F32.PACK_AB R202, R25, R202 ;  /* 0x000000ca19ca723e */ /* 0x000fe200000010ff */
[--C-:B------:R-:W-:Y:S01]  /*17b10*/  IMAD.MOV.U32 R150, RZ, RZ, R151.reuse ;  /* 0x000000ffff967224 */ /* 0x100fe200078e0097 */
[----:B------:R-:W-:Y:S01]  /*17b20*/  F2FP.BF16.F32.PACK_AB R196, R27, R196 ;  /* 0x000000c41bc4723e */ /* 0x000fe200000010ff */
[----:B--2---:R-:W-:Y:S01]  /*17b30*/  FADD.FTZ R227, R33, R0 ;  /* 0x0000000021e37221 */ /* 0x004fe20000010000 */
[----:B------:R-:W-:Y:S01]  /*17b40*/  F2FP.BF16.F32.PACK_AB R198, R29, R198 ;  /* 0x000000c61dc6723e */ /* 0x000fe200000010ff */
[----:B------:R-:W-:Y:S01]  /*17b50*/  IMAD.MOV.U32 R0, RZ, RZ, 0x3f800000 ;  /* 0x3f800000ff007424 */ /* 0x000fe200078e00ff */
[----:B------:R-:W-:Y:S01]  /*17b60*/  F2FP.BF16.F32.PACK_AB R192, R31, R192 ;  /* 0x000000c01fc0723e */ /* 0x000fe200000010ff */
[--C-:B------:R-:W-:Y:S01]  /*17b70*/  IMAD.MOV.U32 R149, RZ, RZ, R151.reuse ;  /* 0x000000ffff957224 */ /* 0x100fe200078e0097 */
[----:B------:R-:W-:Y:S01]  /*17b80*/  F2FP.BF16.F32.PACK_AB R209, R24, R209 ;  /* 0x000000d118d1723e */ /* 0x000fe200000010ff */
[--C-:B------:R-:W-:Y:S01]  /*17b90*/  IMAD.MOV.U32 R148, RZ, RZ, R151.reuse ;  /* 0x000000ffff947224 */ /* 0x100fe200078e0097 */
[----:B------:R-:W-:Y:S01]  /*17ba0*/  F2FP.BF16.F32.PACK_AB R211, R2, R211 ;  /* 0x000000d302d3723e */ /* 0x000fe200000010ff */
[----:B----4-:R-:W-:Y:S01]  /*17bb0*/  FADD.FTZ R228, R11, R228 ;  /* 0x000000e40be47221 */ /* 0x010fe20000010000 */
[----:B------:R-:W-:Y:S01]  /*17bc0*/  F2FP.BF16.F32.PACK_AB R193, R193, R26 ;  /* 0x0000001ac1c1723e */ /* 0x000fe200000010ff */
[----:B------:R-:W-:Y:S01]  /*17bd0*/  IMAD.MOV.U32 R2, RZ, RZ, 0x3f800000 ;  /* 0x3f800000ff027424 */ /* 0x000fe200078e00ff */
[----:B------:R-:W-:Y:S01]  /*17be0*/  F2FP.BF16.F32.PACK_AB R195, R33, R30 ;  /* 0x0000001e21c3723e */ /* 0x000fe200000010ff */
[--C-:B------:R-:W-:Y:S01]  /*17bf0*/  IMAD.MOV.U32 R147, RZ, RZ, R151.reuse ;  /* 0x000000ffff937224 */ /* 0x100fe200078e0097 */
        /* <DEDUP_REMOVED lines=18> */
[-C--:B------:R-:W-:Y:S01]  /*17d20*/  MOV R130, R151.reuse ;  /* 0x0000009700827202 */ /* 0x080fe20000000f00 */
[--C-:B------:R-:W-:Y:S01]  /*17d30*/  IMAD.MOV.U32 R137, RZ, RZ, R151.reuse ;  /* 0x000000ffff897224 */ /* 0x100fe200078e0097 */
[-C--:B------:R-:W-:Y:S01]  /*17d40*/  MOV R88, R151.reuse ;  /* 0x0000009700587202 */ /* 0x080fe20000000f00 */
[--C-:B------:R-:W-:Y:S01]  /*17d50*/  IMAD.MOV.U32 R136, RZ, RZ, R151.reuse ;  /* 0x000000ffff887224 */ /* 0x100fe200078e0097 */
[----:B------:R-:W-:Y:S01]  /*17d60*/  MOV R46, R151 ;  /* 0x00000097002e7202 */ /* 0x000fe20000000f00 */
[----:B------:R-:W-:-:S02]  /*17d70*/  IMAD.MOV.U32 R135, RZ, RZ, R151 ;  /* 0x000000ffff877224 */ /* 0x000fc400078e0097 */
[--C-:B------:R-:W-:Y:S02]  /*17d80*/  IMAD.MOV.U32 R134, RZ, RZ, R151.reuse ;  /* 0x000000ffff867224 */ /* 0x100fe400078e0097 */
[--C-:B------:R-:W-:Y:S02]  /*17d90*/  IMAD.MOV.U32 R133, RZ, RZ, R151.reuse ;  /* 0x000000ffff857224 */ /* 0x100fe400078e0097 */
[--C-:B------:R-:W-:Y:S02]  /*17da0*/  IMAD.MOV.U32 R132, RZ, RZ, R151.reuse ;  /* 0x000000ffff847224 */ /* 0x100fe400078e0097 */
[--C-:B------:R-:W-:Y:S02]  /*17db0*/  IMAD.MOV.U32 R131, RZ, RZ, R151.reuse ;  /* 0x000000ffff837224 */ /* 0x100fe400078e0097 */
[--C-:B------:R-:W-:Y:S02]  /*17dc0*/  IMAD.MOV.U32 R129, RZ, RZ, R151.reuse ;  /* 0x000000ffff817224 */ /* 0x100fe400078e0097 */
        /* <DEDUP_REMOVED lines=102> */
[----:B------:R-:W-:Y:S01]  /*18430*/  IMAD.MOV.U32 R24, RZ, RZ, R151 ;  /* 0x000000ffff187224 */ /* 0x000fe200078e0097 */
[----:B------:R-:W-:Y:S06]  /*18440*/  @!P1 BRA `(.L_x_637) ;  /* 0x0000004c004c9947 */ /* 0x000fec0003800000 */
[----:B------:R-:W-:Y:S01]  /*18450*/  IMAD.MOV.U32 R20, RZ, RZ, R4 ;  /* 0x000000ffff147224 */ /* 0x000fe200078e0004 */
[----:B------:R-:W-:Y:S01]  /*18460*/  CS2R R150, SRZ ;  /* 0x0000000000967805 */ /* 0x000fe2000001ff00 */
[----:B------:R-:W-:Y:S01]  /*18470*/  IMAD.MOV.U32 R15, RZ, RZ, R5 ;  /* 0x000000ffff0f7224 */ /* 0x000fe200078e0005 */
[----:B------:R-:W-:Y:S01]  /*18480*/  CS2R R146, SRZ ;  /* 0x0000000000927805 */ /* 0x000fe2000001ff00 */
[----:B------:R-:W-:Y:S01]  /*18490*/  IMAD.MOV.U32 R14, RZ, RZ, R229 ;  /* 0x000000ffff0e7224 */ /* 0x000fe200078e00e5 */
[----:B------:R-:W-:Y:S01]  /*184a0*/  CS2R R142, SRZ ;  /* 0x00000000008e7805 */ /* 0x000fe2000001ff00 */
[----:B------:R-:W-:Y:S01]  /*184b0*/  IMAD.MOV.U32 R8, RZ, RZ, R226 ;  /* 0x000000ffff087224 */ /* 0x000fe200078e00e2 */
        /* <DEDUP_REMOVED lines=61> */
[----:B------:R-:W-:-:S07]  /*18890*/  CS2R R24, SRZ ;  /* 0x0000000000187805 */ /* 0x000fce000001ff00 */
.L_x_650:
[----:B------:R-:W-:-:S04]  /*188a0*/  ISETP.NE.AND P1, PT, R8, 0x1, PT ;  /* 0x000000010800780c */ /* 0x000fc80003f25270 */
[----:B------:R-:W-:-:S04]  /*188b0*/  SEL R229, RZ, 0x1, P1 ;  /* 0x00000001ffe57807 */ /* 0x000fc80000800000 */
[----:B------:R-:W-:Y:S01]  /*188c0*/  LOP3.LUT R229, R14, R229, RZ, 0x3c, !PT ;  /* 0x000000e50ee57212 */ /* 0x000fe200078e3cff */
[----:B------:R-:W-:Y:S06]  /*188d0*/  @!P0 BRA `(.L_x_638) ;  /* 0x0000000000048947 */ /* 0x000fec0003800000 */
[----:B------:R-:W-:Y:S01]  /*188e0*/  BPT.TRAP 0x1 ;  /* 0x000000040000795c */ /* 0x000fe20000300000 */
.L_x_638:
[----:B------:R-:W-:Y:S01]  /*188f0*/  VIADD R226, R8, 0x1 ;  /* 0x0000000108e27836 */ /* 0x000fe20000000000 */
[----:B------:R-:W-:-:S04]  /*18900*/  SHF.L.U32 R3, R229, 0x1f, RZ ;  /* 0x0000001fe5037819 */ /* 0x000fc800000006ff */
[----:B------:R-:W-:-:S04]  /*18910*/  ISETP.NE.AND P1, PT, R226, 0x2, PT ;  /* 0x00000002e200780c */ /* 0x000fc80003f25270 */
[----:B------:R-:W-:-:S05]  /*18920*/  SEL R226, R226, RZ, P1 ;  /* 0x000000ffe2e27207 */ /* 0x000fca0000800000 */
[----:B------:R-:W-:-:S04]  /*18930*/  IMAD R9, R226, 0x8, R23 ;  /* 0x00000008e2097824 */ /* 0x000fc800078e0217 */
[----:B------:R0:W1:Y:S01]  /*18940*/  SYNCS.PHASECHK.TRANS64.TRYWAIT P1, [R9+URZ+0x38830], R3 ;  /* 0x03883003090075a7 */ /* 0x000062000802017f */
[----:B------:R-:W-:Y:S05]  /*18950*/  @!P0 BRA `(.L_x_639) ;  /* 0x0000000000048947 */ /* 0x000fea0003800000 */
[----:B------:R-:W-:Y:S01]  /*18960*/  BPT.TRAP 0x1 ;  /* 0x000000040000795c */ /* 0x000fe20000300000 */
.L_x_639:
[----:B------:R-:W2:Y:S01]  /*18970*/  LDL R4, [R1+0x50] ;  /* 0x0000500001047983 */ /* 0x000ea20000100800 */
[----:B------:R-:W-:Y:S01]  /*18980*/  BSSY B1, `(.L_x_640) ;  /* 0x0000007000017945 */ /* 0x000fe20003800000 */
[----:B------:R-:W-:Y:S02]  /*18990*/  IMAD.MOV.U32 R5, RZ, RZ, 0x40000040 ;  /* 0x40000040ff057424 */ /* 0x000fe400078e00ff */
[----:B--2---:R-:W-:-:S04]  /*189a0*/  IMAD R4, R226, 0xa00, R4 ;  /* 0x00000a00e2047824 */ /* 0x004fc800078e0204 */
[----:B------:R-:W-:Y:S01]  /*189b0*/  VIADD R6, R4, 0x80 ;  /* 0x0000008004067836 */ /* 0x000fe20000000000 */
[----:B-1----:R-:W-:Y:S06]  /*189c0*/  @P1 BRA `(.L_x_641) ;  /* 0x0000000000081947 */ /* 0x002fec0003800000 */
[----:B------:R-:W1:Y:S02]  /*189d0*/  SYNCS.PHASECHK.TRANS64.TRYWAIT P1, [R9+URZ+0x38830], R3 ;  /* 0x03883003090075a7 */ /* 0x000e64000802017f */
[----:B-1----:R-:W-:Y:S05]  /*189e0*/  @!P1 BRA `(.L_x_642) ;  /* 0x0000013000289947 */ /* 0x002fea0003800000 */
.L_x_641:
[----:B------:R-:W-:Y:S05]  /*189f0*/  BSYNC B1 ;  /* 0x0000000000017941 */ /* 0x000fea0003800000 */
.L_x_640:
[----:B------:R-:W2:Y:S04]  /*18a00*/  LDL.64 R152, [R1+0x48] ;  /* 0x0000480001987983 */ /* 0x000ea80000100a00 */
[----:B------:R-:W3:Y:S04]  /*18a10*/  LDL.64 R156, [R1+0x8] ;  /* 0x00000800019c7983 */ /* 0x000ee80000100a00 */
[----:B------:R-:W4:Y:S01]  /*18a20*/  LDL.64 R154, [R1] ;  /* 0x00000000019a7983 */ /* 0x000f220000100a00 */
[----:B------:R-:W-:Y:S02]  /*18a30*/  R2UR UR10, R4 ;  /* 0x00000000040a72ca */ /* 0x000fe400000e0000 */
[----:B------:R-:W-:Y:S01]  /*18a40*/  R2UR UR11, R5 ;  /* 0x00000000050b72ca */ /* 0x000fe200000e0000 */
[----:B------:R-:W-:Y:S01]  /*18a50*/  WARPGROUP.ARRIVE ;  /* 0x00000000000079c5 */ /* 0x000fe20000000000 */
[----:B------:R-:W-:Y:S01]  /*18a60*/  IMAD.MOV.U32 R7, RZ, RZ, 0x40000040 ;  /* 0x40000040ff077424 */ /* 0x000fe200078e00ff */
[----:B------:R-:W-:-:S04]  /*18a70*/  R2UR UR6, R6 ;  /* 0x00000000060672ca */ /* 0x000fc800000e0000 */
[----:B------:R-:W-:Y:S01]  /*18a80*/  R2UR UR7, R7 ;  /* 0x00000000070772ca */ /* 0x000fe200000e0000 */
[C---:B------:R-:W-:Y:S02]  /*18a90*/  VIADD R6, R4.reuse, 0x100 ;  /* 0x0000010004067836 */ /* 0x040fe40000000000 */
[----:B------:R-:W-:Y:S02]  /*18aa0*/  IMAD.MOV.U32 R7, RZ, RZ, 0x40000040 ;  /* 0x40000040ff077424 */ /* 0x000fe400078e00ff */
[----:B------:R-:W-:Y:S02]  /*18ab0*/  VIADD R10, R4, 0x180 ;  /* 0x00000180040a7836 */ /* 0x000fe40000000000 */
[----:B------:R-:W-:Y:S01]  /*18ac0*/  IMAD.MOV.U32 R11, RZ, RZ, 0x40000040 ;  /* 0x40000040ff0b7424 */ /* 0x000fe200078e00ff */
[----:B--2---:R-:W-:Y:S02]  /*18ad0*/  R2UR UR46, R152 ;  /* 0x00000000982e72ca */ /* 0x004fe400000e0000 */
[----:B------:R-:W-:-:S02]  /*18ae0*/  R2UR UR47, R153 ;  /* 0x00000000992f72ca */ /* 0x000fc400000e0000 */
[----:B------:R-:W2:Y:S01]  /*18af0*/  LDL.64 R152, [R1+0x40] ;  /* 0x0000400001987983 */ /* 0x000ea20000100a00 */
[----:B---3--:R-:W-:Y:S02]  /*18b00*/  R2UR UR12, R156 ;  /* 0x000000009c0c72ca */ /* 0x008fe400000e0000 */
[----:B------:R-:W-:-:S11]  /*18b10*/  R2UR UR13, R157 ;  /* 0x000000009d0d72ca */ /* 0x000fd600000e0000 */
[----:B------:R-:W-:Y:S02]  /*18b20*/  UMOV UR8, UR12 ;  /* 0x0000000c00087c82 */ /* 0x000fe40008000000 */
[----:B------:R-:W-:Y:S02]  /*18b30*/  UMOV UR9, UR13 ;  /* 0x0000000d00097c82 */ /* 0x000fe40008000000 */
[----:B------:R-:W-:Y:S01]  /*18b40*/  HGMMA.64x16x16.F32.BF16 R184, gdesc[UR8], RZ, !UPT, gsb0 ;  /* 0x0020000008b879f0 */ /* 0x000fe2000c0018ff */
[----:B------:R-:W-:Y:S01]  /*18b50*/  UMOV UR4, UR12 ;  /* 0x0000000c00047c82 */ /* 0x000fe20008000000 */
[----:B------:R-:W-:Y:S01]  /*18b60*/  UMOV UR5, UR13 ;  /* 0x0000000d00057c82 */ /* 0x000fe20008000000 */
[----:B------:R-:W-:Y:S02]  /*18b70*/  WARPGROUP.DEPBAR.LE gsb0, 0x0 ;  /* 0x00008000000079c5 */ /* 0x000fe40000010000 */
[----:B------:R-:W-:-:S06]  /*18b80*/  WARPGROUP.ARRIVE ;  /* 0x00000000000079c5 */ /* 0x000fcc0000000000 */
[----:B------:R-:W-:Y:S01]  /*18b90*/  HGMMA.64x16x16.F32.BF16 R176, gdesc[UR4], RZ, !UPT, gsb0 ;  /* 0x0020000004b079f0 */ /* 0x000fe2000c0018ff */
[----:B------:R-:W-:Y:S02]  /*18ba0*/  R2UR UR10, R6 ;  /* 0x00000000060a72ca */ /* 0x000fe400000e0000 */
[----:B------:R-:W-:Y:S01]  /*18bb0*/  R2UR UR11, R7 ;  /* 0x00000000070b72ca */ /* 0x000fe200000e0000 */
[----:B------:R-:W-:Y:S01]  /*18bc0*/  UMOV UR8, UR12 ;  /* 0x0000000c00087c82 */ /* 0x000fe20008000000 */
[----:B------:R-:W-:Y:S01]  /*18bd0*/  UMOV UR9, UR13 ;  /* 0x0000000d00097c82 */ /* 0x000fe20008000000 */
[----:B------:R-:W-:Y:S02]  /*18be0*/  WARPGROUP.DEPBAR.LE gsb0, 0x0 ;  /* 0x00008000000079c5 */ /* 0x000fe40000010000 */
[----:B------:R-:W-:-:S08]  /*18bf0*/  WARPGROUP.ARRIVE ;  /* 0x00000000000079c5 */ /* 0x000fd00000000000 */
        /* <DEDUP_REMOVED lines=8> */
[----:B------:R-:W-:Y:S02]  /*18c80*/  VIADD R6, R4, 0x200 ;  /* 0x0000020004067836 */ /* 0x000fe40000000000 */
[----:B------:R-:W-:-:S03]  /*18c90*/  IMAD.MOV.U32 R7, RZ, RZ, 0x40000040 ;  /* 0x40000040ff077424 */ /* 0x000fc600078e00ff */
[----:B------:R-:W-:Y:S02]  /*18ca0*/  R2UR UR34, R6 ;  /* 0x00000000062272ca */ /* 0x000fe400000e0000 */
[----:B------:R-:W-:Y:S02]  /*18cb0*/  R2UR UR35, R7 ;  /* 0x00000000072372ca */ /* 0x000fe400000e0000 */
[----:B----4-:R-:W-:Y:S02]  /*18cc0*/  R2UR UR28, R154 ;  /* 0x000000009a1c72ca */ /* 0x010fe400000e0000 */
[----:B------:R-:W-:Y:S01]  /*18cd0*/  R2UR UR29, R155 ;  /* 0x000000009b1d72ca */ /* 0x000fe200000e0000 */
[----:B------:R-:W-:Y:S01]  /*18ce0*/  UMOV UR32, UR12 ;  /* 0x0000000c00207c82 */ /* 0x000fe20008000000 */
[----:B------:R-:W-:Y:S01]  /*18cf0*/  UMOV UR33, UR13 ;  /* 0x0000000d00217c82 */ /* 0x000fe20008000000 */
[----:B------:R-:W-:Y:S02]  /*18d00*/  WARPGROUP.DEPBAR.LE gsb0, 0x0 ;  /* 0x00008000000079c5 */ /* 0x000fe40000010000 */
[----:B------:R-:W-:Y:S01]  /*18d10*/  VIADD R12, R4, 0x2 ;  /* 0x00000002040c7836 */ /* 0x000fe20000000000 */
[----:B--2---:R-:W-:-:S02]  /*18d20*/  R2UR UR42, R152 ;  /* 0x00000000982a72ca */ /* 0x004fc400000e0000 */
[----:B------:R-:W-:Y:S02]  /*18d30*/  R2UR UR43, R153 ;  /* 0x00000000992b72ca */ /* 0x000fe400000e0000 */
[----:B------:R-:W-:-:S06]  /*18d40*/  WARPGROUP.ARRIVE ;  /* 0x00000000000079c5 */ /* 0x000fcc0000000000 */
[----:B------:R-:W-:Y:S01]  /*18d50*/  HGMMA.64x16x16.F32.BF16 R152, gdesc[UR32], RZ, !UPT, gsb0 ;  /* 0x00200000209879f0 */ /* 0x000fe2000c0018ff */
[----:B------:R-:W-:Y:S01]  /*18d60*/  IMAD.MOV.U32 R13, RZ, RZ, 0x40000040 ;  /* 0x40000040ff0d7424 */ /* 0x000fe200078e00ff */
[----:B------:R-:W-:-:S04]  /*18d70*/  R2UR UR26, R12 ;  /* 0x000000000c1a72ca */ /* 0x000fc800000e0000 */
[----:B------:R-:W-:Y:S01]  /*18d80*/  R2UR UR27, R13 ;  /* 0x000000000d1b72ca */ /* 0x000fe200000e0000 */
[----:B------:R-:W-:Y:S01]  /*18d90*/  UMOV UR24, UR28 ;  /* 0x0000001c00187c82 */ /* 0x000fe20008000000 */
[----:B------:R-:W-:Y:S01]  /*18da0*/  UMOV UR25, UR29 ;  /* 0x0000001d00197c82 */ /* 0x000fe20008000000 */
[----:B------:R-:W-:Y:S02]  /*18db0*/  WARPGROUP.DEPBAR.LE gsb0, 0x0 ;  /* 0x00008000000079c5 */ /* 0x000fe40000010000 */
[----:B------:R-:W-:-:S08]  /*18dc0*/  WARPGROUP.ARRIVE ;  /* 0x00000000000079c5 */ /* 0x000fd00000000000 */
[----:B------:R-:W-:Y:S01]  /*18dd0*/  HGMMA.64x16x16.F32.BF16 R184, gdesc[UR24], R184, gsb0 ;  /* 0x0020000018b879f0 */ /* 0x000fe200080018b8 */
[----:B------:R-:W-:Y:S02]  /*18de0*/  VIADD R10, R4, 0x82 ;  /* 0x00000082040a7836 */ /* 0x000fe40000000000 */
[----:B------:R-:W-:-:S03]  /*18df0*/  IMAD.MOV.U32 R11, RZ, RZ, 0x40000040 ;  /* 0x40000040ff0b7424 */ /* 0x000fc600078e00ff */
[----:B------:R-:W-:Y:S02]  /*18e00*/  R2UR UR22, R10 ;  /* 0x000000000a1672ca */ /* 0x000fe400000e0000 */
[----:B------:R-:W-:Y:S01]  /*18e10*/  R2UR UR23, R11 ;  /* 0x000000000b1772ca */ /* 0x000fe200000e0000 */
[----:B------:R-:W-:Y:S01]  /*18e20*/  UMOV UR20, UR28 ;  /* 0x0000001c00147c82 */ /* 0x000fe20008000000 */
[----:B------:R-:W-:Y:S01]  /*18e30*/  UMOV UR21, UR29 ;  /* 0x0000001d00157c82 */ /* 0x000fe20008000000 */
[----:B------:R-:W-:Y:S02]  /*18e40*/  WARPGROUP.DEPBAR.LE gsb0, 0x0 ;  /* 0x00008000000079c5 */ /* 0x000fe40000010000 */
[----:B------:R-:W-:-:S08]  /*18e50*/  WARPGROUP.ARRIVE ;  /* 0x00000000000079c5 */ /* 0x000fd00000000000 */
[----:B------:R-:W-:Y:S01]  /*18e60*/  HGMMA.64x16x16.F32.BF16 R176, gdesc[UR20], R176, gsb0 ;  /* 0x0020000014b079f0 */ /* 0x000fe200080018b0 */
[----:B------:R-:W-:Y:S01]  /*18e70*/  IMAD.MOV.U32 R7, RZ, RZ, 0x40000040 ;  /* 0x40000040ff077424 */ /* 0x000fe200078e00ff */
[----:B------:R-:W-:-:S04]  /*18e80*/  IADD3 R6, R4, 0x102, RZ ;  /* 0x0000010204067810 */ /* 0x000fc80007ffe0ff */
[----:B------:R-:W-:Y:S02]  /*18e90*/  R2UR UR18, R6 ;  /* 0x00000000061272ca */ /* 0x000fe400000e0000 */
        /* <DEDUP_REMOVED lines=12> */
[C---:B------:R-:W-:Y:S02]  /*18f60*/  VIADD R12, R4.reuse, 0x202 ;  /* 0x00000202040c7836 */ /* 0x040fe40000000000 */
[----:B------:R-:W-:Y:S02]  /*18f70*/  IMAD.MOV.U32 R13, RZ, RZ, 0x40000040 ;  /* 0x40000040ff0d7424 */ /* 0x000fe400078e00ff */
[----:B------:R-:W-:Y:S01]  /*18f80*/  VIADD R6, R4, 0x4 ;  /* 0x0000000404067836 */ /* 0x000fe20000000000 */
[----:B------:R-:W-:-:S02]  /*18f90*/  WARPGROUP.DEPBAR.LE gsb0, 0x0 ;  /* 0x00008000000079c5 */ /* 0x000fc40000010000 */
[----:B------:R-:W-:Y:S01]  /*18fa0*/  WARPGROUP.ARRIVE ;  /* 0x00000000000079c5 */ /* 0x000fe20000000000 */
[----:B------:R-:W-:Y:S01]  /*18fb0*/  IMAD.MOV.U32 R7, RZ, RZ, 0x40000040 ;  /* 0x40000040ff077424 */ /* 0x000fe200078e00ff */
[----:B------:R-:W-:Y:S01]  /*18fc0*/  UMOV UR8, UR46 ;  /* 0x0000002e00087c82 */ /* 0x000fe20008000000 */
[----:B------:R-:W-:Y:S01]  /*18fd0*/  UMOV UR9, UR47 ;  /* 0x0000002f00097c82 */ /* 0x000fe20008000000 */
[----:B------:R-:W-:Y:S01]  /*18fe0*/  UMOV UR4, UR46 ;  /* 0x0000002e00047c82 */ /* 0x000fe20008000000 */
[----:B------:R-:W-:Y:S01]  /*18ff0*/  UMOV UR5, UR47 ;  /* 0x0000002f00057c82 */ /* 0x000fe20008000000 */
[----:B------:R-:W-:Y:S01]  /*19000*/  HGMMA.64x16x16.F32.BF16 R160, gdesc[UR12], R160, gsb0 ;  /* 0x002000000ca079f0 */ /* 0x000fe200080018a0 */
[----:B------:R-:W-:Y:S01]  /*19010*/  R2UR UR30, R12 ;  /* 0x000000000c1e72ca */ /* 0x000fe200000e0000 */
[----:B------:R-:W-:Y:S01]  /*19020*/  UMOV UR24, UR46 ;  /* 0x0000002e00187c82 */ /* 0x000fe20008000000 */
[----:B------:R-:W-:Y:S01]  /*19030*/  R2UR UR31, R13 ;  /* 0x000000000d1f72ca */ /* 0x000fe200000e0000 */
[----:B------:R-:W-:Y:S01]  /*19040*/  UMOV UR25, UR47 ;  /* 0x0000002f00197c82 */ /* 0x000fe20008000000 */
[----:B------:R-:W-:Y:S01]  /*19050*/  R2UR UR10, R6 ;  /* 0x00000000060a72ca */ /* 0x000fe200000e0000 */
[----:B------:R-:W-:Y:S01]  /*19060*/  UMOV UR20, UR46 ;  /* 0x0000002e00147c82 */ /* 0x000fe20008000000 */
[----:B------:R-:W-:Y:S01]  /*19070*/  UMOV UR21, UR47 ;  /* 0x0000002f00157c82 */ /* 0x000fe20008000000 */
[----:B------:R-:W-:Y:S01]  /*19080*/  UMOV UR32, UR46 ;  /* 0x0000002e00207c82 */ /* 0x000fe20008000000 */
[----:B------:R-:W-:Y:S01]  /*19090*/  UMOV UR33, UR47 ;  /* 0x0000002f00217c82 */ /* 0x000fe20008000000 */
[----:B------:R-:W-:Y:S01]  /*190a0*/  UMOV UR16, UR42 ;  /* 0x0000002a00107c82 */ /* 0x000fe20008000000 */
[----:B------:R-:W-:Y:S01]  /*190b0*/  UMOV UR17, UR43 ;  /* 0x0000002b00117c82 */ /* 0x000fe20008000000 */
[----:B------:R-:W2:Y:S01]  /*190c0*/  LDL.64 R10, [R1+0x30] ;  /* 0x00003000010a7983 */ /* 0x000ea20000100a00 */
[----:B------:R-:W-:-:S02]  /*190d0*/  WARPGROUP.DEPBAR.LE gsb0, 0x0 ;  /* 0x00008000000079c5 */ /* 0x000fc40000010000 */
[----:B------:R-:W-:Y:S01]  /*190e0*/  WARPGROUP.ARRIVE ;  /* 0x00000000000079c5 */ /* 0x000fe20000000000 */
[----:B------:R-:W-:Y:S01]  /*190f0*/  R2UR UR11, R7 ;  /* 0x00000000070b72ca */ /* 0x000fe200000e0000 */
[----:B------:R-:W3:Y:S04]  /*19100*/  LDL.64 R12, [R1+0x38] ;  /* 0x00003800010c7983 */ /* 0x000ee80000100a00 */
[----:B------:R-:W-:Y:S01]  /*19110*/  HGMMA.64x16x16.F32.BF16 R152, gdesc[UR28], R152, gsb0 ;  /* 0x002000001c9879f0 */ /* 0x000fe20008001898 */
[----:B------:R-:W-:Y:S02]  /*19120*/  VIADD R6, R4, 0x84 ;  /* 0x0000008404067836 */ /* 0x000fe40000000000 */
[----:B------:R-:W-:Y:S01]  /*19130*/  IMAD.MOV.U32 R7, RZ, RZ, 0x40000040 ;  /* 0x40000040ff077424 */ /* 0x000fe200078e00ff */
[----:B------:R-:W-:-:S02]  /*19140*/  WARPGROUP.DEPBAR.LE gsb0, 0x0 ;  /* 0x00008000000079c5 */ /* 0x000fc40000010000 */
[----:B------:R-:W-:-:S06]  /*19150*/  WARPGROUP.ARRIVE ;  /* 0x00000000000079c5 */ /* 0x000fcc0000000000 */
[----:B------:R-:W-:Y:S01]  /*19160*/  HGMMA.64x16x16.F32.BF16 R184, gdesc[UR8], R184, gsb0 ;  /* 0x0020000008b879f0 */ /* 0x000fe200080018b8 */
[----:B------:R-:W-:Y:S02]  /*19170*/  R2UR UR6, R6 ;  /* 0x00000000060672ca */ /* 0x000fe400000e0000 */
[----:B------:R-:W-:Y:S01]  /*19180*/  R2UR UR7, R7 ;  /* 0x00000000070772ca */ /* 0x000fe200000e0000 */
[----:B------:R-:W-:Y:S01]  /*19190*/  VIADD R6, R4, 0x104 ;  /* 0x0000010404067836 */ /* 0x000fe20000000000 */
[----:B------:R-:W-:Y:S02]  /*191a0*/  WARPGROUP.DEPBAR.LE gsb0, 0x0 ;  /* 0x00008000000079c5 */ /* 0x000fe40000010000 */
[----:B------:R-:W-:-:S09]  /*191b0*/  WARPGROUP.ARRIVE ;  /* 0x00000000000079c5 */ /* 0x000fd20000000000 */
[----:B------:R-:W-:Y:S01]  /*191c0*/  HGMMA.64x16x16.F32.BF16 R176, gdesc[UR4], R176, gsb0 ;  /* 0x0020000004b079f0 */ /* 0x000fe200080018b0 */
[----:B------:R-:W-:Y:S01]  /*191d0*/  IMAD.MOV.U32 R7, RZ, RZ, 0x40000040 ;  /* 0x40000040ff077424 */ /* 0x000fe200078e00ff */
[----:B------:R-:W-:-:S04]  /*191e0*/  R2UR UR26, R6 ;  /* 0x00000000061a72ca */ /* 0x000fc800000e0000 */
[----:B------:R-:W-:Y:S01]  /*191f0*/  R2UR UR27, R7 ;  /* 0x00000000071b72ca */ /* 0x000fe200000e0000 */
[----:B------:R-:W-:Y:S02]  /*19200*/  WARPGROUP.DEPBAR.LE gsb0, 0x0 ;  /* 0x00008000000079c5 */ /* 0x000fe40000010000 */
[----:B------:R-:W-:-:S10]  /*19210*/  WARPGROUP.ARRIVE ;  /* 0x00000000000079c5 */ /* 0x000fd40000000000 */
[----:B------:R-:W-:Y:S01]  /*19220*/  HGMMA.64x16x16.F32.BF16 R168, gdesc[UR24], R168, gsb0 ;  /* 0x0020000018a879f0 */ /* 0x000fe200080018a8 */
[----:B------:R-:W-:Y:S02]  /*19230*/  VIADD R6, R4, 0x184 ;  /* 0x0000018404067836 */ /* 0x000fe40000000000 */
[----:B------:R-:W-:-:S03]  /*19240*/  IMAD.MOV.U32 R7, RZ, RZ, 0x40000040 ;  /* 0x40000040ff077424 */ /* 0x000fc600078e00ff */
[----:B------:R-:W-:Y:S02]  /*19250*/  R2UR UR22, R6 ;  /* 0x00000000061672ca */ /* 0x000fe400000e0000 */
        /* <DEDUP_REMOVED lines=55> */
[----:B------:R-:W-:Y:S01]  /*195d0*/  IMAD.MOV.U32 R7, RZ, RZ, 0x40000040 ;  /* 0x40000040ff077424 */ /* 0x000fe200078e00ff */
[----:B---3--:R-:W-:Y:S02]  /*195e0*/  R2UR UR50, R12 ;  /* 0x000000000c3272ca */ /* 0x008fe400000e0000 */
[----:B------:R-:W-:Y:S02]  /*195f0*/  R2UR UR51, R13 ;  /* 0x000000000d3372ca */ /* 0x000fe400000e0000 */
[----:B------:R-:W-:Y:S01]  /*19600*/  R2UR UR26, R6 ;  /* 0x00000000061a72ca */ /* 0x000fe200000e0000 */
[----:B------:R-:W3:Y:S01]  /*19610*/  LDL.64 R12, [R1+0x28] ;  /* 0x00002800010c7983 */ /* 0x000ee20000100a00 */
[----:B------:R-:W-:-:S07]  /*19620*/  R2UR UR27, R7 ;  /* 0x00000000071b72ca */ /* 0x000fce00000e0000 */
[----:B------:R-:W-:Y:S02]  /*19630*/  UMOV UR24, UR50 ;  /* 0x0000003200187c82 */ /* 0x000fe40008000000 */
[----:B------:R-:W-:Y:S01]  /*19640*/  UMOV UR25, UR51 ;  /* 0x0000003300197c82 */ /* 0x000fe20008000000 */
[----:B------:R-:W-:Y:S02]  /*19650*/  WARPGROUP.DEPBAR.LE gsb0, 0x0 ;  /* 0x00008000000079c5 */ /* 0x000fe40000010000 */
[----:B------:R-:W-:-:S06]  /*19660*/  WARPGROUP.ARRIVE ;  /* 0x00000000000079c5 */ /* 0x000fcc0000000000 */
        /* <DEDUP_REMOVED lines=39> */
[----:B--2---:R-:W-:Y:S02]  /*198e0*/  R2UR UR46, R10 ;  /* 0x000000000a2e72ca */ /* 0x004fe400000e0000 */
[----:B------:R-:W-:Y:S02]  /*198f0*/  R2UR UR47, R11 ;  /* 0x000000000b2f72ca */ /* 0x000fe400000e0000 */
[----:B------:R-:W-:Y:S01]  /*19900*/  R2UR UR10, R6 ;  /* 0x00000000060a72ca */ /* 0x000fe200000e0000 */
[----:B------:R-:W2:Y:S01]  /*19910*/  LDL.64 R10, [R1+0x20] ;  /* 0x00002000010a7983 */ /* 0x000ea20000100a00 */
        /* <DEDUP_REMOVED lines=15> */
[----:B------:R-:W-:Y:S01]  /*19a10*/  VIADD R6, R4, 0x382 ;  /* 0x0000038204067836 */ /* 0x000fe20000000000 */
[----:B------:R-:W-:-:S04]  /*19a20*/  MOV R7, 0x40000040 ;  /* 0x4000004000077802 */ /* 0x000fc80000000f00 */
        /* <DEDUP_REMOVED lines=125> */
[----:B------:R-:W-:Y:S02]  /*1a200*/  R2UR UR10, R6 ;  /* 0x00000000060a72ca */ /* 0x000fe400000e0000 */
        /* <DEDUP_REMOVED lines=490> */
.L_x_643:
[----:B------:R-:W-:Y:S01]  /*1c0b0*/  SHF.L.U32 R0, R14, 0x1f, RZ ;  /* 0x0000001f0e007819 */ /* 0x000fe200000006ff */
[----:B------:R-:W-:-:S04]  /*1c0c0*/  IMAD R6, R8, 0x8, R23 ;  /* 0x0000000808067824 */ /* 0x000fc800078e0217 */
[----:B------:R2:W3:Y:S01]  /*1c0d0*/  SYNCS.PHASECHK.TRANS64.TRYWAIT P1, [R6+URZ+0x38850], R0 ;  /* 0x03885000060075a7 */ /* 0x0004e2000802017f */
[----:B------:R-:W-:Y:S05]  /*1c0e0*/  @!P0 BRA `(.L_x_644) ;  /* 0x0000000000048947 */ /* 0x000fea0003800000 */
[----:B------:R-:W-:Y:S01]  /*1c0f0*/  BPT.TRAP 0x1 ;  /* 0x000000040000795c */ /* 0x000fe20000300000 */
.L_x_644:
[----:B------:R-:W-:Y:S04]  /*1c100*/  BSSY B1, `(.L_x_645) ;  /* 0x0000004000017945 */ /* 0x000fe80003800000 */
[----:B---3--:R-:W-:Y:S05]  /*1c110*/  @P1 BRA `(.L_x_646) ;  /* 0x0000000000081947 */ /* 0x008fea0003800000 */
[----:B------:R-:W3:Y:S02]  /*1c120*/  SYNCS.PHASECHK.TRANS64.TRYWAIT P1, [R6+URZ+0x38850], R0 ;  /* 0x03885000060075a7 */ /* 0x000ee4000802017f */
[----:B---3--:R-:W-:Y:S05]  /*1c130*/  @!P1 BRA `(.L_x_647) ;  /* 0x000000f800689947 */ /* 0x008fea0003800000 */
.L_x_646:
[----:B------:R-:W-:Y:S05]  /*1c140*/  BSYNC B1 ;  /* 0x0000000000017941 */ /* 0x000fea0003800000 */
.L_x_645:
[----:B--23--:R-:W-:Y:S01]  /*1c150*/  VIADD R0, R23, 0x400 ;  /* 0x0000040017007836 */ /* 0x00cfe20000000000 */
[----:B------:R-:W-:Y:S01]  /*1c160*/  WARPGROUP.ARRIVE ;  /* 0x00000000000079c5 */ /* 0x000fe20000000000 */
[----:B01----:R-:W-:Y:S02]  /*1c170*/  IMAD.MOV.U32 R3, RZ, RZ, 0x40000040 ;  /* 0x40000040ff037424 */ /* 0x003fe400078e00ff */
[----:B------:R-:W-:Y:S01]  /*1c180*/  IMAD.MOV.U32 R5, RZ, RZ, 0x40000040 ;  /* 0x40000040ff057424 */ /* 0x000fe200078e00ff */
[----:B------:R-:W-:Y:S02]  /*1c190*/  SHF.R.U32.HI R0, RZ, 0x4, R0 ;  /* 0x00000004ff007819 */ /* 0x000fe40000011600 */
[----:B------:R-:W-:Y:S01]  /*1c1a0*/  R2UR UR7, R3 ;  /* 0x00000000030772ca */ /* 0x000fe200000e0000 */
[----:B------:R-:W-:Y:S01]  /*1c1b0*/  IMAD.MOV.U32 R3, RZ, RZ, 0x40000040 ;  /* 0x40000040ff037424 */ /* 0x000fe200078e00ff */
[----:B------:R-:W-:-:S04]  /*1c1c0*/  LOP3.LUT R0, R0, 0x3fff, RZ, 0xc0, !PT ;  /* 0x00003fff00007812 */ /* 0x000fc800078ec0ff */
[----:B------:R-:W-:-:S05]  /*1c1d0*/  LOP3.LUT R0, R0, 0x2800000, RZ, 0xfc, !PT ;  /* 0x0280000000007812 */ /* 0x000fca00078efcff */
[----:B------:R-:W-:-:S04]  /*1c1e0*/  IMAD R2, R8, 0xa00, R0 ;  /* 0x00000a0008027824 */ /* 0x000fc800078e0200 */
[C---:B------:R-:W-:Y:S01]  /*1c1f0*/  VIADD R4, R2.reuse, 0x80 ;  /* 0x0000008002047836 */ /* 0x040fe20000000000 */
[----:B------:R-:W-:-:S13]  /*1c200*/  R2UR UR6, R2 ;  /* 0x00000000020672ca */ /* 0x000fda00000e0000 */
[----:B------:R-:W-:Y:S01]  /*1c210*/  HGMMA.64x256x16.F32.BF16 R24, R208, gdesc[UR4].tnspB, R24, gsb0 ;  /* 0x43e00004d0187df0 */ /* 0x000fe20008001818 */
[----:B------:R-:W-:Y:S01]  /*1c220*/  R2UR UR6, R4 ;  /* 0x00000000040672ca */ /* 0x000fe200000e0000 */
[----:B------:R-:W-:Y:S01]  /*1c230*/  VIADD R4, R2, 0x100 ;  /* 0x0000010002047836 */ /* 0x000fe20000000000 */
[----:B------:R-:W-:Y:S01]  /*1c240*/  R2UR UR7, R5 ;  /* 0x00000000050772ca */ /* 0x000fe200000e0000 */
[----:B------:R-:W-:Y:S01]  /*1c250*/  IMAD.MOV.U32 R5, RZ, RZ, 0x40000040 ;  /* 0x40000040ff057424 */ /* 0x000fe200078e00ff */
[----:B------:R-:W-:Y:S02]  /*1c260*/  WARPGROUP.DEPBAR.LE gsb0, 0x0 ;  /* 0x00008000000079c5 */ /* 0x000fe40000010000 */
[----:B------:R-:W-:-:S15]  /*1c270*/  WARPGROUP.ARRIVE ;  /* 0x00000000000079c5 */ /* 0x000fde0000000000 */
[----:B------:R-:W-:-:S06]  /*1c280*/  NOP ;  /* 0x0000000000007918 */ /* 0x000fcc0000000000 */
        /* <DEDUP_REMOVED lines=12> */
[----:B------:R-:W-:Y:S02]  /*1c350*/  WARPGROUP.DEPBAR.LE gsb0, 0x0 ;  /* 0x00008000000079c5 */ /* 0x000fe40000010000 */
[----:B------:R-:W-:-:S15]  /*1c360*/  WARPGROUP.ARRIVE ;  /* 0x00000000000079c5 */ /* 0x000fde0000000000 */
[----:B------:R-:W-:-:S07]  /*1c370*/  NOP ;  /* 0x0000000000007918 */ /* 0x000fce0000000000 */
[----:B------:R-:W-:Y:S01]  /*1c380*/  HGMMA.64x256x16.F32.BF16 R24, R196, gdesc[UR4].tnspB, R24, gsb0 ;  /* 0x43e00004c4187df0 */ /* 0x000fe20008001818 */
[----:B------:R-:W-:Y:S02]  /*1c390*/  R2UR UR6, R2 ;  /* 0x00000000020672ca */ /* 0x000fe400000e0000 */
[----:B------:R-:W-:Y:S01]  /*1c3a0*/  R2UR UR7, R3 ;  /* 0x00000000030772ca */ /* 0x000fe200000e0000 */
[----:B------:R-:W-:Y:S02]  /*1c3b0*/  WARPGROUP.DEPBAR.LE gsb0, 0x0 ;  /* 0x00008000000079c5 */ /* 0x000fe40000010000 */
[----:B------:R-:W-:-:S15]  /*1c3c0*/  WARPGROUP.ARRIVE ;  /* 0x00000000000079c5 */ /* 0x000fde0000000000 */
[----:B------:R-:W-:-:S07]  /*1c3d0*/  NOP ;  /* 0x0000000000007918 */ /* 0x000fce0000000000 */
[----:B------:R-:W-:Y:S03]  /*1c3e0*/  HGMMA.64x256x16.F32.BF16 R24, R192, gdesc[UR4].tnspB, R24, gsb0 ;  /* 0x43e00004c0187df0 */ /* 0x000fe60008001818 */
[----:B------:R-:W-:Y:S02]  /*1c3f0*/  WARPGROUP.DEPBAR.LE gsb0, 0x0 ;  /* 0x00008000000079c5 */ /* 0x000fe40000010000 */
[----:B------:R-:W-:Y:S05]  /*1c400*/  @!P0 BRA `(.L_x_648) ;  /* 0x0000000000048947 */ /* 0x000fea0003800000 */
[----:B------:R-:W-:Y:S01]  /*1c410*/  BPT.TRAP 0x1 ;  /* 0x000000040000795c */ /* 0x000fe20000300000 */
.L_x_648:
[----:B------:R-:W2:Y:S01]  /*1c420*/  LDL R11, [R1+0x64] ;  /* 0x00006400010b7983 */ /* 0x000ea20000100800 */
[----:B------:R-:W-:Y:S01]  /*1c430*/  FMNMX.FTZ R0, R184, R15, !PT ;  /* 0x0000000fb8007209 */ /* 0x000fe20007810000 */
[----:B------:R-:W-:Y:S02]  /*1c440*/  IMAD.U32 R3, RZ, RZ, UR38 ;  /* 0x00000026ff037e24 */ /* 0x000fe4000f8e00ff */
[----:B------:R-:W-:Y:S01]  /*1c450*/  VIADD R9, R9, 0x38840 ;  /* 0x0003884009097836 */ /* 0x000fe20000000000 */
        /* <DEDUP_REMOVED lines=19> */
[----:B------:R-:W0:Y:S02]  /*1c590*/  SHFL.BFLY PT, R2, R0, 0x2, 0x1f ;  /* 0x0c401f0000027f89 */ /* 0x000e2400000e0000 */
[----:B0-----:R-:W-:Y:S02]  /*1c5a0*/  FMNMX.FTZ R2, R0, R2, !PT ;  /* 0x0000000200027209 */ /* 0x001fe40007810000 */
[----:B------:R-:W-:-:S03]  /*1c5b0*/  FMNMX.FTZ R0, R186, R20, !PT ;  /* 0x00000014ba007209 */ /* 0x000fc60007810000 */
[----:B------:R-:W0:Y:S01]  /*1c5c0*/  SHFL.BFLY PT, R5, R2, 0x1, 0x1f ;  /* 0x0c201f0002057f89 */ /* 0x000e2200000e0000 */
[----:B------:R-:W-:-:S04]  /*1c5d0*/  FMNMX.FTZ R0, R187, R0, !PT ;  /* 0x00000000bb007209 */ /* 0x000fc80007810000 */
[----:B------:R-:W-:-:S04]  /*1c5e0*/  FMNMX.FTZ R0, R190, R0, !PT ;  /* 0x00000000be007209 */ /* 0x000fc80007810000 */
[----:B------:R-:W-:-:S04]  /*1c5f0*/  FMNMX.FTZ R0, R191, R0, !PT ;  /* 0x00000000bf007209 */ /* 0x000fc80007810000 */
[----:B------:R-:W-:-:S04]  /*1c600*/  FMNMX.FTZ R0, R178, R0, !PT ;  /* 0x00000000b2007209 */ /* 0x000fc80007810000 */
[----:B------:R-:W-:-:S04]  /*1c610*/  FMNMX.FTZ R0, R179, R0, !PT ;  /* 0x00000000b3007209 */ /* 0x000fc80007810000 */
[----:B------:R-:W-:Y:S02]  /*1c620*/  FMNMX.FTZ R0, R182, R0, !PT ;  /* 0x00000000b6007209 */ /* 0x000fe40007810000 */
[----:B0-----:R-:W-:Y:S02]  /*1c630*/  FMNMX.FTZ R5, R2, R5, !PT ;  /* 0x0000000502057209 */ /* 0x001fe40007810000 */
[----:B------:R-:W-:-:S03]  /*1c640*/  FMNMX.FTZ R0, R183, R0, !PT ;  /* 0x00000000b7007209 */ /* 0x000fc60007810000 */
[----:B------:R-:W-:Y:S01]  /*1c650*/  FMUL.FTZ R8, R5, R3 ;  /* 0x0000000305087220 */ /* 0x000fe20000410000 */
[----:B------:R-:W-:-:S03]  /*1c660*/  FMNMX.FTZ R0, R170, R0, !PT ;  /* 0x00000000aa007209 */ /* 0x000fc60007810000 */
[-CC-:B------:R-:W-:Y:S01]  /*1c670*/  FFMA.FTZ R184, R184, R3.reuse, -R8.reuse ;  /* 0x00000003b8b87223 */ /* 0x180fe20000010808 */
[----:B------:R-:W-:Y:S01]  /*1c680*/  FMNMX.FTZ R0, R171, R0, !PT ;  /* 0x00000000ab007209 */ /* 0x000fe20007810000 */
[-CC-:B------:R-:W-:Y:S01]  /*1c690*/  FFMA.FTZ R185, R185, R3.reuse, -R8.reuse ;  /* 0x00000003b9b97223 */ /* 0x180fe20000010808 */
[-CC-:B------:R-:W-:Y:S01]  /*1c6a0*/  FFMA.FTZ R188, R188, R3.reuse, -R8.reuse ;  /* 0x00000003bcbc7223 */ /* 0x180fe20000010808 */
[-CC-:B------:R-:W-:Y:S01]  /*1c6b0*/  FFMA.FTZ R189, R189, R3.reuse, -R8.reuse ;  /* 0x00000003bdbd7223 */ /* 0x180fe20000010808 */
[----:B------:R-:W-:Y:S01]  /*1c6c0*/  FMNMX.FTZ R0, R174, R0, !PT ;  /* 0x00000000ae007209 */ /* 0x000fe20007810000 */
[----:B------:R-:W-:Y:S01]  /*1c6d0*/  MUFU.EX2 R184, R184 ;  /* 0x000000b800b87308 */ /* 0x000fe20000000800 */
[-CC-:B------:R-:W-:Y:S01]  /*1c6e0*/  FFMA.FTZ R176, R176, R3.reuse, -R8.reuse ;  /* 0x00000003b0b07223 */ /* 0x180fe20000010808 */
        /* <DEDUP_REMOVED lines=23> */
[----:B------:R-:W-:-:S02]  /*1c860*/  FFMA.FTZ R8, R157, R3, -R8 ;  /* 0x000000039d087223 */ /* 0x000fc40000010808 */
[----:B------:R-:W-:-:S04]  /*1c870*/  FMNMX.FTZ R0, R155, R0, !PT ;  /* 0x000000009b007209 */ /* 0x000fc80007810000 */
[----:B------:R-:W-:Y:S01]  /*1c880*/  FMNMX.FTZ R0, R158, R0, !PT ;  /* 0x000000009e007209 */ /* 0x000fe20007810000 */
[----:B------:R-:W-:Y:S03]  /*1c890*/  MUFU.EX2 R176, R176 ;  /* 0x000000b000b07308 */ /* 0x000fe60000000800 */
[----:B------:R-:W-:-:S05]  /*1c8a0*/  FMNMX.FTZ R0, R159, R0, !PT ;  /* 0x000000009f007209 */ /* 0x000fca0007810000 */
[----:B------:R-:W0:Y:S01]  /*1c8b0*/  SHFL.BFLY PT, R2, R0, 0x2, 0x1f ;  /* 0x0c401f0000027f89 */ /* 0x000e2200000e0000 */
[----:B------:R-:W-:Y:S08]  /*1c8c0*/  MUFU.EX2 R177, R177 ;  /* 0x000000b100b17308 */ /* 0x000ff00000000800 */
[----:B------:R-:W-:Y:S08]  /*1c8d0*/  MUFU.EX2 R180, R180 ;  /* 0x000000b400b47308 */ /* 0x000ff00000000800 */
[----:B------:R-:W-:Y:S01]  /*1c8e0*/  MUFU.EX2 R181, R181 ;  /* 0x000000b500b57308 */ /* 0x000fe20000000800 */
[----:B0-----:R-:W-:Y:S01]  /*1c8f0*/  FMNMX.FTZ R2, R0, R2, !PT ;  /* 0x0000000200027209 */ /* 0x001fe20007810000 */
[----:B------:R-:W-:-:S06]  /*1c900*/  FADD.FTZ R0, -R5, R15 ;  /* 0x0000000f05007221 */ /* 0x000fcc0000010100 */
[----:B------:R-:W-:Y:S01]  /*1c910*/  MUFU.EX2 R168, R168 ;  /* 0x000000a800a87308 */ /* 0x000fe20000000800 */
[----:B------:R-:W0:Y:S01]  /*1c920*/  SHFL.BFLY PT, R4, R2, 0x1, 0x1f ;  /* 0x0c201f0002047f89 */ /* 0x000e2200000e0000 */
[----:B------:R-:W-:-:S06]  /*1c930*/  FMUL.FTZ R0, R0, R3 ;  /* 0x0000000300007220 */ /* 0x000fcc0000410000 */
[----:B------:R-:W-:Y:S08]  /*1c940*/  MUFU.EX2 R169, R169 ;  /* 0x000000a900a97308 */ /* 0x000ff00000000800 */
[----:B------:R-:W1:Y:S08]  /*1c950*/  MUFU.EX2 R0, R0 ;  /* 0x0000000000007308 */ /* 0x000e700000000800 */
[----:B------:R-:W-:Y:S01]  /*1c960*/  MUFU.EX2 R172, R172 ;  /* 0x000000ac00ac7308 */ /* 0x000fe20000000800 */
[----:B0-----:R-:W-:-:S05]  /*1c970*/  FMNMX.FTZ R4, R2, R4, !PT ;  /* 0x0000000402047209 */ /* 0x001fca0007810000 */
[C---:B------:R-:W-:Y:S01]  /*1c980*/  FADD.FTZ R2, -R4.reuse, R20 ;  /* 0x0000001404027221 */ /* 0x040fe20000010100 */
[-C--:B------:R-:W-:Y:S01]  /*1c990*/  FMUL.FTZ R10, R4, R3.reuse ;  /* 0x00000003040a7220 */ /* 0x080fe20000410000 */
[----:B-1----:R-:W-:Y:S01]  /*1c9a0*/  FFMA.FTZ R228, R0, R228, R184 ;  /* 0x000000e400e47223 */ /* 0x002fe200000100b8 */
[----:B------:R-:W-:Y:S01]  /*1c9b0*/  MUFU.EX2 R173, R173 ;  /* 0x000000ad00ad7308 */ /* 0x000fe20000000800 */
[-C--:B------:R-:W-:Y:S01]  /*1c9c0*/  FMUL.FTZ R2, R2, R3.reuse ;  /* 0x0000000302027220 */ /* 0x080fe20000410000 */
[-CC-:B------:R-:W-:Y:S01]  /*1c9d0*/  FFMA.FTZ R186, R186, R3.reuse, -R10.reuse ;  /* 0x00000003baba7223 */ /* 0x180fe2000001080a */
[-CC-:B------:R-:W-:Y:S01]  /*1c9e0*/  FFMA.FTZ R187, R187, R3.reuse, -R10.reuse ;  /* 0x00000003bbbb7223 */ /* 0x180fe2000001080a */
[-CC-:B------:R-:W-:Y:S01]  /*1c9f0*/  FFMA.FTZ R190, R190, R3.reuse, -R10.reuse ;  /* 0x00000003bebe7223 */ /* 0x180fe2000001080a */
[-CC-:B------:R-:W-:Y:S01]  /*1ca00*/  FFMA.FTZ R191, R191, R3.reuse, -R10.reuse ;  /* 0x00000003bfbf7223 */ /* 0x180fe2000001080a */
[-CC-:B------:R-:W-:Y:S01]  /*1ca10*/  FFMA.FTZ R178, R178, R3.reuse, -R10.reuse ;  /* 0x00000003b2b27223 */ /* 0x180fe2000001080a */
[-CC-:B------:R-:W-:Y:S01]  /*1ca20*/  FFMA.FTZ R179, R179, R3.reuse, -R10.reuse ;  /* 0x00000003b3b37223 */ /* 0x180fe2000001080a */
[----:B------:R-:W-:Y:S01]  /*1ca30*/  MUFU.EX2 R2, R2 ;  /* 0x0000000200027308 */ /* 0x000fe20000000800 */
[-C--:B------:R-:W-:Y:S01]  /*1ca40*/  FFMA.FTZ R182, R182, R3.reuse, -R10 ;  /* 0x00000003b6b67223 */ /* 0x080fe2000001080a */
[----:B------:R-:W-:Y:S01]  /*1ca50*/  FADD.FTZ R7, R185, R228 ;  /* 0x000000e4b9077221 */ /* 0x000fe20000010000 */
[-CC-:B------:R-:W-:Y:S01]  /*1ca60*/  FFMA.FTZ R183, R183, R3.reuse, -R10.reuse ;  /* 0x00000003b7b77223 */ /* 0x180fe2000001080a */
[-CC-:B------:R-:W-:Y:S01]  /*1ca70*/  FFMA.FTZ R170, R170, R3.reuse, -R10.reuse ;  /* 0x00000003aaaa7223 */ /* 0x180fe2000001080a */
[-CC-:B------:R-:W-:Y:S01]  /*1ca80*/  FFMA.FTZ R171, R171, R3.reuse, -R10.reuse ;  /* 0x00000003abab7223 */ /* 0x180fe2000001080a */
[----:B------:R-:W-:Y:S01]  /*1ca90*/  FADD.FTZ R7, R188, R7 ;  /* 0x00000007bc077221 */ /* 0x000fe20000010000 */
[-CC-:B------:R-:W-:Y:S01]  /*1caa0*/  FFMA.FTZ R174, R174, R3.reuse, -R10.reuse ;  /* 0x00000003aeae7223 */ /* 0x180fe2000001080a */
[----:B------:R-:W0:Y:S01]  /*1cab0*/  MUFU.EX2 R186, R186 ;  /* 0x000000ba00ba7308 */ /* 0x000e220000000800 */
[-CC-:B------:R-:W-:Y:S01]  /*1cac0*/  FFMA.FTZ R175, R175, R3.reuse, -R10.reuse ;  /* 0x00000003afaf7223 */ /* 0x180fe2000001080a */
[----:B------:R-:W-:Y:S01]  /*1cad0*/  FADD.FTZ R7, R189, R7 ;  /* 0x00000007bd077221 */ /* 0x000fe20000010000 */
[-CC-:B------:R-:W-:Y:S01]  /*1cae0*/  FFMA.FTZ R162, R162, R3.reuse, -R10.reuse ;  /* 0x00000003a2a27223 */ /* 0x180fe2000001080a */
[-CC-:B------:R-:W-:Y:S01]  /*1caf0*/  FFMA.FTZ R163, R163, R3.reuse, -R10.reuse ;  /* 0x00000003a3a37223 */ /* 0x180fe2000001080a */
[-CC-:B------:R-:W-:Y:S01]  /*1cb00*/  FFMA.FTZ R166, R166, R3.reuse, -R10.reuse ;  /* 0x00000003a6a67223 */ /* 0x180fe2000001080a */
[----:B------:R-:W-:Y:S01]  /*1cb10*/  FADD.FTZ R7, R176, R7 ;  /* 0x00000007b0077221 */ /* 0x000fe20000010000 */
[-CC-:B------:R-:W-:Y:S01]  /*1cb20*/  FFMA.FTZ R167, R167, R3.reuse, -R10.reuse ;  /* 0x00000003a7a77223 */ /* 0x180fe2000001080a */
[----:B------:R-:W1:Y:S01]  /*1cb30*/  MUFU.EX2 R187, R187 ;  /* 0x000000bb00bb7308 */ /* 0x000e620000000800 */
[-CC-:B------:R-:W-:Y:S01]  /*1cb40*/  FFMA.FTZ R154, R154, R3.reuse, -R10.reuse ;  /* 0x000000039a9a7223 */ /* 0x180fe2000001080a */
[----:B------:R-:W-:Y:S01]  /*1cb50*/  FADD.FTZ R7, R177, R7 ;  /* 0x00000007b1077221 */ /* 0x000fe20000010000 */
[-CC-:B------:R-:W-:Y:S01]  /*1cb60*/  FFMA.FTZ R155, R155, R3.reuse, -R10.reuse ;  /* 0x000000039b9b7223 */ /* 0x180fe2000001080a */
[-CC-:B------:R-:W-:Y:S01]  /*1cb70*/  FFMA.FTZ R158, R158, R3.reuse, -R10.reuse ;  /* 0x000000039e9e7223 */ /* 0x180fe2000001080a */
[----:B------:R-:W-:Y:S01]  /*1cb80*/  FFMA.FTZ R195, R159, R3, -R10 ;  /* 0x000000039fc37223 */ /* 0x000fe2000001080a */
[----:B------:R-:W-:-:S02]  /*1cb90*/  FADD.FTZ R7, R180, R7 ;  /* 0x00000007b4077221 */ /* 0x000fc40000010000 */
[----:B------:R-:W3:Y:S01]  /*1cba0*/  MUFU.EX2 R190, R190 ;  /* 0x000000be00be7308 */ /* 0x000ee20000000800 */
[----:B0-----:R-:W-:Y:S01]  /*1cbb0*/  FFMA.FTZ R227, R2, R227, R186 ;  /* 0x000000e302e37223 */ /* 0x001fe200000100ba */
[----:B------:R-:W-:-:S04]  /*1cbc0*/  FADD.FTZ R7, R181, R7 ;  /* 0x00000007b5077221 */ /* 0x000fc80000010000 */
[----:B------:R-:W-:Y:S02]  /*1cbd0*/  FADD.FTZ R7, R168, R7 ;  /* 0x00000007a8077221 */ /* 0x000fe40000010000 */
[----:B------:R-:W0:Y:S02]  /*1cbe0*/  MUFU.EX2 R191, R191 ;  /* 0x000000bf00bf7308 */ /* 0x000e240000000800 */
[----:B------:R-:W-:-:S04]  /*1cbf0*/  FADD.FTZ R7, R169, R7 ;  /* 0x00000007a9077221 */ /* 0x000fc80000010000 */
[----:B------:R-:W-:Y:S02]  /*1cc00*/  FADD.FTZ R7, R172, R7 ;  /* 0x00000007ac077221 */ /* 0x000fe40000010000 */
[----:B------:R-:W4:Y:S01]  /*1cc10*/  MUFU.EX2 R178, R178 ;  /* 0x000000b200b27308 */ /* 0x000f220000000800 */
[----:B--2---:R-:W-:Y:S01]  /*1cc20*/  PRMT R9, R11, 0x654, R9 ;  /* 0x000006540b097816 */ /* 0x004fe20000000009 */
[----:B------:R-:W-:-:S03]  /*1cc30*/  FADD.FTZ R7, R173, R7 ;  /* 0x00000007ad077221 */ /* 0x000fc60000010000 */
[----:B------:R1:W-:Y:S03]  /*1cc40*/  SYNCS.ARRIVE.TRANS64.RED.A1T0 RZ, [R9+URZ], RZ ;  /* 0x000000ff09ff79a7 */ /* 0x0003e6000810043f */
[----:B------:R-:W2:Y:S01]  /*1cc50*/  MUFU.EX2 R179, R179 ;  /* 0x000000b300b37308 */ /* 0x000ea20000000800 */
[----:B-1----:R-:W-:-:S07]  /*1cc60*/  FADD.FTZ R9, R187, R227 ;  /* 0x000000e3bb097221 */ /* 0x002fce0000010000 */
[----:B------:R-:W1:Y:S01]  /*1cc70*/  MUFU.EX2 R182, R182 ;  /* 0x000000b600b67308 */ /* 0x000e620000000800 */
[----:B---3--:R-:W-:-:S04]  /*1cc80*/  FADD.FTZ R9, R190, R9 ;  /* 0x00000009be097221 */ /* 0x008fc80000010000 */
[----:B0-----:R-:W-:-:S03]  /*1cc90*/  FADD.FTZ R9, R191, R9 ;  /* 0x00000009bf097221 */ /* 0x001fc60000010000 */
[----:B------:R-:W0:Y:S01]  /*1cca0*/  MUFU.EX2 R183, R183 ;  /* 0x000000b700b77308 */ /* 0x000e220000000800 */
[----:B----4-:R-:W-:-:S04]  /*1ccb0*/  FADD.FTZ R9, R178, R9 ;  /* 0x00000009b2097221 */ /* 0x010fc80000010000 */
[----:B--2---:R-:W-:-:S03]  /*1ccc0*/  FADD.FTZ R9, R179, R9 ;  /* 0x00000009b3097221 */ /* 0x004fc60000010000 */
[----:B------:R-:W2:Y:S01]  /*1ccd0*/  MUFU.EX2 R170, R170 ;  /* 0x000000aa00aa7308 */ /* 0x000ea20000000800 */
[----:B-1----:R-:W-:-:S07]  /*1cce0*/  FADD.FTZ R9, R182, R9 ;  /* 0x00000009b6097221 */ /* 0x002fce0000010000 */
[----:B------:R-:W1:Y:S01]  /*1ccf0*/  MUFU.EX2 R171, R171 ;  /* 0x000000ab00ab7308 */ /* 0x000e620000000800 */
[----:B0-----:R-:W-:-:S07]  /*1cd00*/  FADD.FTZ R9, R183, R9 ;  /* 0x00000009b7097221 */ /* 0x001fce0000010000 */
[----:B------:R-:W0:Y:S01]  /*1cd10*/  MUFU.EX2 R174, R174 ;  /* 0x000000ae00ae7308 */ /* 0x000e220000000800 */
[----:B--2---:R-:W-:-:S07]  /*1cd20*/  FADD.FTZ R9, R170, R9 ;  /* 0x00000009aa097221 */ /* 0x004fce0000010000 */
        /* <DEDUP_REMOVED lines=33> */
[----:B0-----:R-:W-:Y:S01]  /*1cf40*/  FADD.FTZ R9, R158, R9 ;  /* 0x000000099e097221 */ /* 0x001fe20000010000 */
[----:B--2---:R-:W-:-:S03]  /*1cf50*/  FADD.FTZ R228, R8, R7 ;  /* 0x0000000708e47221 */ /* 0x004fc60000010000 */
[----:B-1----:R-:W-:Y:S01]  /*1cf60*/  FADD.FTZ R227, R195, R9 ;  /* 0x00000009c3e37221 */ /* 0x002fe20000010000 */
[----:B------:R-:W-:Y:S06]  /*1cf70*/  @!P0 BRA `(.L_x_649) ;  /* 0x0000000000048947 */ /* 0x000fec0003800000 */
[----:B------:R-:W-:Y:S01]  /*1cf80*/  BPT.TRAP 0x1 ;  /* 0x000000040000795c */ /* 0x000fe20000300000 */
.L_x_649:
[----:B------:R-:W2:Y:S01]  /*1cf90*/  LDL R7, [R1+0x60] ;  /* 0x0000600001077983 */ /* 0x000ea20000100800 */
[----:B------:R-:W-:Y:S01]  /*1cfa0*/  VIADD R6, R6, 0x38860 ;  /* 0x0003886006067836 */ /* 0x000fe20000000000 */
[----:B------:R-:W-:Y:S01]  /*1cfb0*/  F2FP.BF16.F32.PACK_AB R194, R8, R156 ;  /* 0x0000009c08c2723e */ /* 0x000fe200000010ff */
[----:B------:R-:W-:Y:S01]  /*1cfc0*/  IMAD.MOV.U32 R20, RZ, RZ, R4 ;  /* 0x000000ffff147224 */ /* 0x000fe200078e0004 */
[----:B------:R-:W-:Y:S01]  /*1cfd0*/  F2FP.BF16.F32.PACK_AB R208, R185, R184 ;  /* 0x000000b8b9d0723e */ /* 0x000fe200000010ff */
[----:B------:R-:W-:Y:S01]  /*1cfe0*/  IMAD.MOV.U32 R15, RZ, RZ, R5 ;  /* 0x000000ffff0f7224 */ /* 0x000fe200078e0005 */
[----:B------:R-:W-:Y:S01]  /*1cff0*/  PRMT R6, R11, 0x654, R6 ;  /* 0x000006540b067816 */ /* 0x000fe20000000006 */
[----:B------:R-:W-:Y:S01]  /*1d000*/  IMAD.MOV.U32 R14, RZ, RZ, R229 ;  /* 0x000000ffff0e7224 */ /* 0x000fe200078e00e5 */
[----:B------:R-:W-:Y:S01]  /*1d010*/  F2FP.BF16.F32.PACK_AB R209, R187, R186 ;  /* 0x000000babbd1723e */ /* 0x000fe200000010ff */
[----:B------:R-:W-:Y:S01]  /*1d020*/  IMAD.MOV.U32 R8, RZ, RZ, R226 ;  /* 0x000000ffff087224 */ /* 0x000fe200078e00e2 */
[----:B------:R0:W-:Y:S01]  /*1d030*/  SYNCS.ARRIVE.TRANS64.RED.A1T0 RZ, [R6+URZ], RZ ;  /* 0x000000ff06ff79a7 */ /* 0x0001e2000810043f */
[----:B------:R-:W-:-:S02]  /*1d040*/  F2FP.BF16.F32.PACK_AB R210, R189, R188 ;  /* 0x000000bcbdd2723e */ /* 0x000fc400000010ff */
[----:B------:R-:W-:Y:S02]  /*1d050*/  F2FP.BF16.F32.PACK_AB R211, R191, R190 ;  /* 0x000000bebfd3723e */ /* 0x000fe400000010ff */
[----:B------:R-:W-:Y:S02]  /*1d060*/  F2FP.BF16.F32.PACK_AB R204, R177, R176 ;  /* 0x000000b0b1cc723e */ /* 0x000fe400000010ff */
        /* <DEDUP_REMOVED lines=14> */
[C---:B--2---:R-:W-:Y:S01]  /*1d150*/  ISETP.GT.AND P1, PT, R21.reuse, R7, PT ;  /* 0x000000071500720c */ /* 0x044fe20003f24270 */
[----:B------:R-:W-:-:S12]  /*1d160*/  VIADD R21, R21, 0xffffffff ;  /* 0xffffffff15157836 */ /* 0x000fd80000000000 */
[----:B0-----:R-:W-:Y:S05]  /*1d170*/  @P1 BRA `(.L_x_650) ;  /* 0xffffffb400c81947 */ /* 0x001fea000383ffff */
.L_x_637:
[----:B------:R-:W-:Y:S05]  /*1d180*/  BSYNC B0 ;  /* 0x0000000000007941 */ /* 0x000fea0003800000 */
.L_x_636:
        /* <DEDUP_REMOVED lines=131> */
.L_x_651:
[----:B------:R-:W-:Y:S01]  /*1d9c0*/  IMAD R2, R226, 0x8, R23 ;  /* 0x00000008e2027824 */ /* 0x000fe200078e0217 */
[----:B------:R-:W-:-:S04]  /*1d9d0*/  SHF.L.U32 R0, R229, 0x1f, RZ ;  /* 0x0000001fe5007819 */ /* 0x000fc800000006ff */
[----:B------:R0:W1:Y:S01]  /*1d9e0*/  SYNCS.PHASECHK.TRANS64.TRYWAIT P1, [R2+URZ+0x38850], R0 ;  /* 0x03885000020075a7 */ /* 0x000062000802017f */
[----:B------:R-:W-:Y:S05]  /*1d9f0*/  @!P0 BRA `(.L_x_652) ;  /* 0x0000000000048947 */ /* 0x000fea0003800000 */
[----:B------:R-:W-:Y:S01]  /*1da00*/  BPT.TRAP 0x1 ;  /* 0x000000040000795c */ /* 0x000fe20000300000 */
.L_x_652:
[----:B------:R-:W-:Y:S04]  /*1da10*/  BSSY B0, `(.L_x_653) ;  /* 0x0000004000007945 */ /* 0x000fe80003800000 */
[----:B-1----:R-:W-:Y:S05]  /*1da20*/  @P1 BRA `(.L_x_654) ;  /* 0x0000000000081947 */ /* 0x002fea0003800000 */
[----:B------:R-:W1:Y:S02]  /*1da30*/  SYNCS.PHASECHK.TRANS64.TRYWAIT P1, [R2+URZ+0x38850], R0 ;  /* 0x03885000020075a7 */ /* 0x000e64000802017f */
[----:B-1----:R-:W-:Y:S05]  /*1da40*/  @!P1 BRA `(.L_x_655) ;  /* 0x000000e000389947 */ /* 0x002fea0003800000 */
.L_x_654:
[----:B------:R-:W-:Y:S05]  /*1da50*/  BSYNC B0 ;  /* 0x0000000000007941 */ /* 0x000fea0003800000 */
.L_x_653:
[----:B------:R-:W-:Y:S01]  /*1da60*/  VIADD R23, R23, 0x400 ;  /* 0x0000040017177836 */ /* 0x000fe20000000000 */
[----:B------:R-:W-:Y:S01]  /*1da70*/  MOV R7, 0x40000040 ;  /* 0x4000004000077802 */ /* 0x000fe20000000f00 */
[----:B------:R-:W-:Y:S01]  /*1da80*/  WARPGROUP.ARRIVE ;  /* 0x00000000000079c5 */ /* 0x000fe20000000000 */
[----:B------:R-:W-:Y:S01]  /*1da90*/  IMAD.MOV.U32 R9, RZ, RZ, 0x40000040 ;  /* 0x40000040ff097424 */ /* 0x000fe200078e00ff */
[----:B01----:R-:W0:Y:S01]  /*1daa0*/  SHFL.BFLY PT, R0, R227, 0x2, 0x1f ;  /* 0x0c401f00e3007f89 */ /* 0x003e2200000e0000 */
[----:B------:R-:W-:Y:S01]  /*1dab0*/  SHF.R.U32.HI R23, RZ, 0x4, R23 ;  /* 0x00000004ff177819 */ /* 0x000fe20000011617 */
[----:B------:R-:W-:Y:S01]  /*1dac0*/  IMAD.MOV.U32 R184, RZ, RZ, -0x800000 ;  /* 0xff800000ffb87424 */ /* 0x000fe200078e00ff */
[----:B------:R-:W-:Y:S01]  /*1dad0*/  R2UR UR7, R7 ;  /* 0x00000000070772ca */ /* 0x000fe200000e0000 */
[----:B------:R-:W-:Y:S01]  /*1dae0*/  IMAD.MOV.U32 R7, RZ, RZ, 0x40000040 ;  /* 0x40000040ff077424 */ /* 0x000fe200078e00ff */
[----:B------:R-:W-:Y:S01]  /*1daf0*/  LOP3.LUT R23, R23, 0x3fff, RZ, 0xc0, !PT ;  /* 0x00003fff17177812 */ /* 0x000fe200078ec0ff */
[----:B------:R-:W-:-:S03]  /*1db00*/  IMAD.MOV.U32 R185, RZ, RZ, -0x800000 ;  /* 0xff800000ffb97424 */ /* 0x000fc600078e00ff */
[----:B------:R-:W-:-:S05]  /*1db10*/  LOP3.LUT R23, R23, 0x2800000, RZ, 0xfc, !PT ;  /* 0x0280000017177812 */ /* 0x000fca00078efcff */
[----:B------:R-:W-:Y:S02]  /*1db20*/  IMAD R6, R226, 0xa00, R23 ;  /* 0x00000a00e2067824 */ /* 0x000fe400078e0217 */
[----:B------:R-:W-:Y:S02]  /*1db30*/  IMAD.MOV.U32 R23, RZ, RZ, RZ ;  /* 0x000000ffff177224 */ /* 0x000fe400078e00ff */
[C---:B------:R-:W-:Y:S01]  /*1db40*/  VIADD R8, R6.reuse, 0x80 ;  /* 0x0000008006087836 */ /* 0x040fe20000000000 */
[----:B------:R-:W-:Y:S01]  /*1db50*/  R2UR UR6, R6 ;  /* 0x00000000060672ca */ /* 0x000fe200000e0000 */
[----:B0-----:R-:W-:-:S12]  /*1db60*/  FADD.FTZ R0, R0, R227 ;  /* 0x000000e300007221 */ /* 0x001fd80000010000 */
        /* <DEDUP_REMOVED lines=20> */
[----:B------:R-:W0:Y:S02]  /*1dcb0*/  SHFL.BFLY PT, R8, R0, 0x1, 0x1f ;  /* 0x0c201f0000087f89 */ /* 0x000e2400000e0000 */
[----:B0-----:R-:W-:Y:S01]  /*1dcc0*/  FADD.FTZ R8, R0, R8 ;  /* 0x0000000800087221 */ /* 0x001fe20000010000 */
[----:B------:R-:W-:-:S04]  /*1dcd0*/  IMAD.MOV.U32 R0, RZ, RZ, RZ ;  /* 0x000000ffff007224 */ /* 0x000fc800078e00ff */
[----:B------:R-:W-:-:S13]  /*1dce0*/  FSETP.NE.FTZ.AND P2, PT, R8, RZ, PT ;  /* 0x000000ff0800720b */ /* 0x000fda0003f55000 */
[----:B------:R-:W-:Y:S01]  /*1dcf0*/  @P2 MUFU.RCP R0, R8 ;  /* 0x0000000800002308 */ /* 0x000fe20000001000 */
[----:B------:R-:W-:Y:S02]  /*1dd00*/  WARPGROUP.DEPBAR.LE gsb0, 0x0 ;  /* 0x00008000000079c5 */ /* 0x000fe40000010000 */
[----:B------:R-:W-:-:S06]  /*1dd10*/  WARPGROUP.ARRIVE ;  /* 0x00000000000079c5 */ /* 0x000fcc0000000000 */
[----:B------:R-:W-:Y:S01]  /*1dd20*/  HGMMA.64x256x16.F32.BF16 R24, R196, gdesc[UR4].tnspB, R24, gsb0 ;  /* 0x43e00004c4187df0 */ /* 0x000fe20008001818 */
[----:B------:R-:W-:Y:S02]  /*1dd30*/  R2UR UR6, R6 ;  /* 0x00000000060672ca */ /* 0x000fe400000e0000 */
[----:B------:R-:W-:Y:S01]  /*1dd40*/  R2UR UR7, R7 ;  /* 0x00000000070772ca */ /* 0x000fe200000e0000 */
[----:B------:R-:W0:Y:S02]  /*1dd50*/  SHFL.BFLY PT, R6, R228, 0x2, 0x1f ;  /* 0x0c401f00e4067f89 */ /* 0x000e2400000e0000 */
[----:B0-----:R-:W-:-:S05]  /*1dd60*/  FADD.FTZ R228, R6, R228 ;  /* 0x000000e406e47221 */ /* 0x001fca0000010000 */
[----:B------:R-:W0:Y:S02]  /*1dd70*/  SHFL.BFLY PT, R6, R228, 0x1, 0x1f ;  /* 0x0c201f00e4067f89 */ /* 0x000e2400000e0000 */
[----:B0-----:R-:W-:-:S05]  /*1dd80*/  FADD.FTZ R6, R228, R6 ;  /* 0x00000006e4067221 */ /* 0x001fca0000010000 */
[----:B------:R-:W-:-:S13]  /*1dd90*/  FSETP.NE.FTZ.AND P1, PT, R6, RZ, PT ;  /* 0x000000ff0600720b */ /* 0x000fda0003f35000 */
[----:B------:R-:W-:Y:S08]  /*1dda0*/  @P1 MUFU.RCP R23, R6 ;  /* 0x0000000600171308 */ /* 0x000ff00000001000 */
[----:B------:R-:W0:Y:S08]  /*1ddb0*/  @P1 MUFU.LG2 R7, R6 ;  /* 0x0000000600071308 */ /* 0x000e300000000c00 */
[----:B------:R1:W2:Y:S02]  /*1ddc0*/  @P2 MUFU.LG2 R6, R8 ;  /* 0x0000000800062308 */ /* 0x0002a40000000c00 */
[----:B-1----:R-:W-:Y:S01]  /*1ddd0*/  @P1 FMUL.FTZ R8, R3, 0.69314718246459960938 ;  /* 0x3f31721803081820 */ /* 0x002fe20000410000 */
[----:B0-----:R-:W-:Y:S01]  /*1dde0*/  @P1 FMUL.FTZ R7, R7, 0.69314718246459960938 ;  /* 0x3f31721807071820 */ /* 0x001fe20000410000 */
[----:B------:R-:W-:-:S03]  /*1ddf0*/  @P2 FMUL.FTZ R3, R3, 0.69314718246459960938 ;  /* 0x3f31721803032820 */ /* 0x000fc60000410000 */
[----:B------:R-:W-:Y:S01]  /*1de00*/  @P1 FFMA.FTZ R184, R8, R5, R7 ;  /* 0x0000000508b81223 */ /* 0x000fe20000010007 */
[----:B--2---:R-:W-:-:S04]  /*1de10*/  @P2 FMUL.FTZ R6, R6, 0.69314718246459960938 ;  /* 0x3f31721806062820 */ /* 0x004fc80000410000 */
[----:B------:R-:W-:Y:S01]  /*1de20*/  @P2 FFMA.FTZ R185, R3, R4, R6 ;  /* 0x0000000403b92223 */ /* 0x000fe20000010006 */
[----:B------:R-:W-:Y:S02]  /*1de30*/  WARPGROUP.DEPBAR.LE gsb0, 0x0 ;  /* 0x00008000000079c5 */ /* 0x000fe40000010000 */
[----:B------:R-:W-:-:S06]  /*1de40*/  WARPGROUP.ARRIVE ;  /* 0x00000000000079c5 */ /* 0x000fcc0000000000 */
[----:B------:R-:W-:Y:S03]  /*1de50*/  HGMMA.64x256x16.F32.BF16 R24, R192, gdesc[UR4].tnspB, R24, gsb0 ;  /* 0x43e00004c0187df0 */ /* 0x000fe60008001818 */
[----:B------:R-:W-:Y:S02]  /*1de60*/  WARPGROUP.DEPBAR.LE gsb0, 0x0 ;  /* 0x00008000000079c5 */ /* 0x000fe40000010000 */
[----:B------:R-:W-:Y:S05]  /*1de70*/  @!P0 BRA `(.L_x_656) ;  /* 0x0000000000048947 */ /* 0x000fea0003800000 */
[----:B------:R-:W-:Y:S01]  /*1de80*/  BPT.TRAP 0x1 ;  /* 0x000000040000795c */ /* 0x000fe20000300000 */
.L_x_656:
[----:B------:R-:W2:Y:S01]  /*1de90*/  LDL.LU R3, [R1+0x64] ;  /* 0x0000640001037983 */ /* 0x000ea20000300800 */
[----:B------:R-:W-:-:S03]  /*1dea0*/  VIADD R2, R2, 0x38860 ;  /* 0x0003886002027836 */ /* 0x000fc60000000000 */
[----:B------:R-:W3:Y:S01]  /*1deb0*/  LDL.LU R186, [R1+0x80] ;  /* 0x0000800001ba7983 */ /* 0x000ee20000300800 */
[----:B------:R-:W-:Y:S02]  /*1dec0*/  VIADD R226, R226, 0x1 ;  /* 0x00000001e2e27836 */ /* 0x000fe40000000000 */
        /* <DEDUP_REMOVED lines=8> */
[----:B------:R-:W-:Y:S01]  /*1df50*/  ISETP.NE.AND P1, PT, R226, 0x2, PT ;  /* 0x00000002e200780c */ /* 0x000fe20003f25270 */
        /* <DEDUP_REMOVED lines=114> */
[----:B------:R-:W-:-:S02]  /*1e680*/  PLOP3.LUT P0, PT, PT, PT, PT, 0x8, 0x0 ;  /* 0x000000000000781c */ /* 0x000fc40003f0e170 */
[----:B------:R-:W-:Y:S02]  /*1e690*/  SEL R226, R226, RZ, P1 ;  /* 0x000000ffe2e27207 */ /* 0x000fe40000800000 */
[----:B--2---:R-:W-:Y:S01]  /*1e6a0*/  PRMT R2, R3, 0x654, R2 ;  /* 0x0000065403027816 */ /* 0x004fe20000000002 */
[----:B---3--:R-:W-:-:S03]  /*1e6b0*/  VIADD R186, R186, 0x1 ;  /* 0x00000001baba7836 */ /* 0x008fc60000000000 */
[----:B------:R0:W-:Y:S02]  /*1e6c0*/  SYNCS.ARRIVE.TRANS64.RED.A1T0 RZ, [R2+URZ], RZ ;  /* 0x000000ff02ff79a7 */ /* 0x0001e4000810043f */
[----:B------:R1:W-:Y:S01]  /*1e6d0*/  STL [R1+0x80], R186 ;  /* 0x000080ba01007387 */ /* 0x0003e20000100800 */
[-C--:B------:R-:W-:Y:S01]  /*1e6e0*/  FMUL.FTZ R3, R89, R23.reuse ;  /* 0x0000001759037220 */ /* 0x080fe20000410000 */
[-C--:B------:R-:W-:Y:S01]  /*1e6f0*/  FMUL.FTZ R89, R107, R0.reuse ;  /* 0x000000006b597220 */ /* 0x080fe20000410000 */
[----:B0-----:R-:W-:Y:S01]  /*1e700*/  FMUL.FTZ R2, R88, R23 ;  /* 0x0000001758027220 */ /* 0x001fe20000410000 */
[-C--:B------:R-:W-:Y:S01]  /*1e710*/  FMUL.FTZ R88, R106, R0.reuse ;  /* 0x000000006a587220 */ /* 0x080fe20000410000 */
[-C--:B------:R-:W-:Y:S01]  /*1e720*/  FMUL.FTZ R106, R142, R0.reuse ;  /* 0x000000008e6a7220 */ /* 0x080fe20000410000 */
[----:B------:R-:W-:Y:S01]  /*1e730*/  FMUL.FTZ R107, R143, R0 ;  /* 0x000000008f6b7220 */ /* 0x000fe20000410000 */
[----:B------:R-:W-:-:S04]  /*1e740*/  SEL R0, RZ, 0x1, P1 ;  /* 0x00000001ff007807 */ /* 0x000fc80000800000 */
[----:B-1----:R-:W-:-:S07]  /*1e750*/  LOP3.LUT R229, R229, R0, RZ, 0x3c, !PT ;  /* 0x00000000e5e57212 */ /* 0x002fce00078e3cff */
.L_x_566:
[----:B------:R-:W0:Y:S08]  /*1e760*/  S2UR UR4, SR_CgaCtaId ;  /* 0x00000000000479c3 */ /* 0x000e300000008800 */
[----:B------:R-:W-:Y:S01]  /*1e770*/  BAR.SYNC.DEFER_BLOCKING 0x5, 0x180 ;  /* 0x0146000000007b1d */ /* 0x000fe20000010000 */
[----:B------:R-:W-:-:S05]  /*1e780*/  MOV R23, 0x400 ;  /* 0x0000040000177802 */ /* 0x000fca0000000f00 */
[----:B------:R-:W-:Y:S01]  /*1e790*/  BSSY B0, `(.L_x_657) ;  /* 0x0000481000007945 */ /* 0x000fe20003800000 */
[----:B0-----:R-:W-:-:S05]  /*1e7a0*/  IMAD.U32 R0, RZ, RZ, UR4 ;  /* 0x00000004ff007e24 */ /* 0x001fca000f8e00ff */
[----:B------:R0:W-:Y:S01]  /*1e7b0*/  STL [R1+0x64], R0 ;  /* 0x0000640001007387 */ /* 0x0001e20000100800 */
[----:B------:R-:W-:-:S05]  /*1e7c0*/  LEA R23, R0, R23, 0x18 ;  /* 0x0000001700177211 */ /* 0x000fca00078ec0ff */
[----:B------:R0:W1:Y:S01]  /*1e7d0*/  LDS.128 R128, [R23+0x388d0] ;  /* 0x0388d00017807984 */ /* 0x0000620000000c00 */
[----:B------:R-:W-:Y:S06]  /*1e7e0*/  BAR.ARV 0x4, 0x180 ;  /* 0x0106000000007b1d */ /* 0x000fec0000002000 */
[----:B------:R-:W-:Y:S05]  /*1e7f0*/  @P0 BRA `(.L_x_658) ;  /* 0x0000003800300947 */ /* 0x000fea0003800000 */
[----:B------:R-:W2:Y:S01]  /*1e800*/  LDL R56, [R1+0x198] ;  /* 0x0001980001387983 */ /* 0x000ea20000100800 */
[----:B0-----:R-:W0:Y:S01]  /*1e810*/  S2R R0, SR_SWINHI ;  /* 0x0000000000007919 */ /* 0x001e220000002f00 */
[----:B------:R-:W-:Y:S01]  /*1e820*/  F2FP.BF16.F32.PACK_AB R58, R181, R180 ;  /* 0x000000b4b53a723e */ /* 0x000fe200000010ff */
[----:B------:R-:W-:Y:S01]  /*1e830*/  ULDC.64 UR6, c[0x0][0xc00] ;  /* 0x0003000000067ab9 */ /* 0x000fe20000000a00 */
[----:B------:R-:W-:Y:S01]  /*1e840*/  F2FP.BF16.F32.PACK_AB R59, R31, R30 ;  /* 0x0000001e1f3b723e */ /* 0x000fe200000010ff */
[----:B------:R-:W3:Y:S01]  /*1e850*/  LDL.LU R118, [R1+0x78] ;  /* 0x0000780001767983 */ /* 0x000ee20000300800 */
[----:B------:R-:W-:Y:S01]  /*1e860*/  F2FP.BF16.F32.PACK_AB R60, R179, R178 ;  /* 0x000000b2b33c723e */ /* 0x000fe200000010ff */
[----:B------:R-:W-:Y:S01]  /*1e870*/  ULDC.64 UR4, c[0x0][0xc08] ;  /* 0x0003020000047ab9 */ /* 0x000fe20000000a00 */
[----:B------:R-:W-:Y:S01]  /*1e880*/  F2FP.BF16.F32.PACK_AB R61, R35, R34 ;  /* 0x00000022233d723e */ /* 0x000fe200000010ff */
[----:B------:R-:W4:Y:S01]  /*1e890*/  LDL.LU R117, [R1+0x7c] ;  /* 0x00007c0001757983 */ /* 0x000f220000300800 */
[----:B------:R-:W-:-:S02]  /*1e8a0*/  F2FP.BF16.F32.PACK_AB R62, R177, R176 ;  /* 0x000000b0b13e723e */ /* 0x000fc400000010ff */
[----:B------:R-:W-:Y:S01]  /*1e8b0*/  F2FP.BF16.F32.PACK_AB R63, R39, R38 ;  /* 0x00000026273f723e */ /* 0x000fe200000010ff */
[----:B------:R-:W4:Y:S01]  /*1e8c0*/  LDL.LU R116, [R1+0x70] ;  /* 0x0000700001747983 */ /* 0x000f220000300800 */
[----:B------:R-:W-:Y:S02]  /*1e8d0*/  MOV R114, R23 ;  /* 0x0000001700727202 */ /* 0x000fe40000000f00 */
[----:B0-----:R-:W-:Y:S01]  /*1e8e0*/  MOV R115, R0 ;  /* 0x0000000000737202 */ /* 0x001fe20000000f00 */
[----:B------:R-:W-:Y:S02]  /*1e8f0*/  BAR.SYNC.DEFER_BLOCKING 0x1, 0x100 ;  /* 0x0044000000007b1d */ /* 0x000fe40000010000 */
[----:B--2---:R-:W-:-:S03]  /*1e900*/  IMAD.WIDE R112, R56, 0x2, R114 ;  /* 0x0000000238707825 */ /* 0x004fc600078e0272 */
[----:B------:R-:W-:Y:S01]  /*1e910*/  LOP3.LUT R0, R112, 0x380, RZ, 0xc0, !PT ;  /* 0x0000038070007812 */ /* 0x000fe200078ec0ff */
[----:B------:R-:W-:-:S03]  /*1e920*/  IMAD.MOV.U32 R57, RZ, RZ, R113 ;  /* 0x000000ffff397224 */ /* 0x000fc600078e0071 */
[----:B------:R-:W-:-:S04]  /*1e930*/  SHF.R.U64 R0, R0, 0x3, RZ ;  /* 0x0000000300007819 */ /* 0x000fc800000012ff */
[----:B------:R-:W-:-:S04]  /*1e940*/  LOP3.LUT R56, R0, R112, RZ, 0x3c, !PT ;  /* 0x0000007000387212 */ /* 0x000fc800078e3cff */
[----:B------:R-:W-:Y:S02]  /*1e950*/  MOV R0, R56 ;  /* 0x0000003800007202 */ /* 0x000fe40000000f00 */
[----:B------:R-:W-:Y:S02]  /*1e960*/  F2FP.BF16.F32.PACK_AB R56, R183, R182 ;  /* 0x000000b6b738723e */ /* 0x000fe400000010ff */
[----:B------:R-:W-:-:S05]  /*1e970*/  F2FP.BF16.F32.PACK_AB R57, R27, R26 ;  /* 0x0000001a1b39723e */ /* 0x000fca00000010ff */
[----:B------:R0:W-:Y:S02]  /*1e980*/  STSM.16.M88.4 [R0], R56 ;  /* 0x0000003800007844 */ /* 0x0001e40000000200 */
[----:B0-----:R-:W-:-:S04]  /*1e990*/  IADD3 R56, P0, R112, 0x20, RZ ;  /* 0x0000002070387810 */ /* 0x001fc80007f1e0ff */
[----:B------:R-:W-:Y:S01]  /*1e9a0*/  LOP3.LUT R0, R56, 0x380, RZ, 0xc0, !PT ;  /* 0x0000038038007812 */ /* 0x000fe200078ec0ff */
[----:B------:R-:W-:-:S03]  /*1e9b0*/  IMAD.X R57, RZ, RZ, R113, P0 ;  /* 0x000000ffff397224 */ /* 0x000fc600000e0671 */
[----:B------:R-:W-:-:S04]  /*1e9c0*/  SHF.R.U64 R0, R0, 0x3, RZ ;  /* 0x0000000300007819 */ /* 0x000fc800000012ff */
[----:B------:R-:W-:-:S04]  /*1e9d0*/  LOP3.LUT R56, R0, R56, RZ, 0x3c, !PT ;  /* 0x0000003800387212 */ /* 0x000fc800078e3cff */
[----:B------:R-:W-:-:S05]  /*1e9e0*/  MOV R56, R56 ;  /* 0x0000003800387202 */ /* 0x000fca0000000f00 */
[----:B------:R0:W-:Y:S02]  /*1e9f0*/  STSM.16.M88.4 [R56], R60 ;  /* 0x0000003c38007844 */ /* 0x0001e40000000200 */
[----:B0-----:R-:W-:-:S04]  /*1ea00*/  IADD3 R56, P0, R112, 0x40, RZ ;  /* 0x0000004070387810 */ /* 0x001fc80007f1e0ff */
[----:B------:R-:W-:Y:S01]  /*1ea10*/  LOP3.LUT R0, R56, 0x380, RZ, 0xc0, !PT ;  /* 0x0000038038007812 */ /* 0x000fe200078ec0ff */
[----:B------:R-:W-:-:S03]  /*1ea20*/  IMAD.X R57, RZ, RZ, R113, P0 ;  /* 0x000000ffff397224 */ /* 0x000fc600000e0671 */
[----:B------:R-:W-:-:S04]  /*1ea30*/  SHF.R.U64 R0, R0, 0x3, RZ ;  /* 0x0000000300007819 */ /* 0x000fc800000012ff */
[----:B------:R-:W-:Y:S02]  /*1ea40*/  LOP3.LUT R56, R0, R56, RZ, 0x3c, !PT ;  /* 0x0000003800387212 */ /* 0x000fe400078e3cff */
[----:B------:R-:W-:Y:S02]  /*1ea50*/  F2FP.BF16.F32.PACK_AB R58, R173, R172 ;  /* 0x000000acad3a723e */ /* 0x000fe400000010ff */
[----:B------:R-:W-:Y:S02]  /*1ea60*/  MOV R0, R56 ;  /* 0x0000003800007202 */ /* 0x000fe40000000f00 */
[----:B------:R-:W-:Y:S02]  /*1ea70*/  F2FP.BF16.F32.PACK_AB R56, R175, R174 ;  /* 0x000000aeaf38723e */ /* 0x000fe400000010ff */
[----:B------:R-:W-:Y:S02]  /*1ea80*/  F2FP.BF16.F32.PACK_AB R57, R43, R42 ;  /* 0x0000002a2b39723e */ /* 0x000fe400000010ff */
[----:B------:R-:W-:-:S05]  /*1ea90*/  F2FP.BF16.F32.PACK_AB R59, R47, R46 ;  /* 0x0000002e2f3b723e */ /* 0x000fca00000010ff */
        /* <DEDUP_REMOVED lines=135> */
[----:B------:R-:W-:Y:S01]  /*1f310*/  IMAD.X R113, RZ, RZ, R113, P0 ;  /* 0x000000ffff717224 */ /* 0x000fe200000e0671 */
[----:B---3--:R-:W-:Y:S02]  /*1f320*/  IADD3 R58, P0, R118, UR6, RZ ;  /* 0x00000006763a7c10 */ /* 0x008fe4000ff1e0ff */
[----:B------:R-:W-:Y:S02]  /*1f330*/  SHF.R.U64 R56, R56, 0x3, RZ ;  /* 0x0000000338387819 */ /* 0x000fe400000012ff */
[----:B----4-:R-:W-:Y:S02]  /*1f340*/  IADD3.X R59, R117, UR7, RZ, P0, !PT ;  /* 0x00000007753b7c10 */ /* 0x010fe400087fe4ff */
[----:B------:R-:W-:Y:S02]  /*1f350*/  ISETP.NE.U32.AND P0, PT, RZ, UR4, PT ;  /* 0x00000004ff007c0c */ /* 0x000fe4000bf05070 */
[----:B------:R-:W-:-:S02]  /*1f360*/  LOP3.LUT R112, R56, R0, RZ, 0x3c, !PT ;  /* 0x0000000038707212 */ /* 0x000fc400078e3cff */
[----:B------:R-:W-:Y:S02]  /*1f370*/  ISETP.NE.AND.EX P0, PT, RZ, UR5, PT, P0 ;  /* 0x00000005ff007c0c */ /* 0x000fe4000bf05300 */
[----:B------:R-:W-:Y:S02]  /*1f380*/  MOV R112, R112 ;  /* 0x0000007000707202 */ /* 0x000fe40000000f00 */
[----:B------:R-:W-:Y:S02]  /*1f390*/  F2FP.BF16.F32.PACK_AB R60, R49, R48 ;  /* 0x00000030313c723e */ /* 0x000fe400000010ff */
[----:B------:R-:W-:Y:S02]  /*1f3a0*/  F2FP.BF16.F32.PACK_AB R61, R109, R108 ;  /* 0x0000006c6d3d723e */ /* 0x000fe400000010ff */
[----:B------:R-:W-:Y:S02]  /*1f3b0*/  F2FP.BF16.F32.PACK_AB R62, R53, R52 ;  /* 0x00000034353e723e */ /* 0x000fe400000010ff */
[----:B------:R-:W-:-:S05]  /*1f3c0*/  F2FP.BF16.F32.PACK_AB R63, R111, R110 ;  /* 0x0000006e6f3f723e */ /* 0x000fca00000010ff */
[----:B------:R0:W-:Y:S01]  /*1f3d0*/  STSM.16.M88.4 [R112], R60 ;  /* 0x0000003c70007844 */ /* 0x0001e20000000200 */
[----:B------:R-:W-:Y:S01]  /*1f3e0*/  BAR.SYNC.DEFER_BLOCKING 0x1, 0x100 ;  /* 0x0044000000007b1d */ /* 0x000fe20000010000 */
[----:B0-----:R-:W-:-:S05]  /*1f3f0*/  @P0 IADD3 R60, P2, R118, UR4, RZ ;  /* 0x00000004763c0c10 */ /* 0x001fca000ff5e0ff */
[----:B------:R-:W-:Y:S01]  /*1f400*/  ULDC UR4, c[0x0][0xa88] ;  /* 0x0002a20000047ab9 */ /* 0x000fe20000000800 */
[----:B------:R-:W-:Y:S01]  /*1f410*/  @P0 IADD3.X R61, R117, UR5, RZ, P2, !PT ;  /* 0x00000005753d0c10 */ /* 0x000fe200097fe4ff */
[----:B------:R-:W-:Y:S01]  /*1f420*/  IMAD.U32 R0, RZ, RZ, UR4 ;  /* 0x00000004ff007e24 */ /* 0x000fe2000f8e00ff */
[----:B------:R-:W-:Y:S01]  /*1f430*/  ISETP.NE.AND P2, PT, R116, RZ, PT ;  /* 0x000000ff7400720c */ /* 0x000fe20003f45270 */
[----:B------:R-:W-:-:S03]  /*1f440*/  ULDC UR4, c[0x0][0xad4] ;  /* 0x0002b50000047ab9 */ /* 0x000fc60000000800 */
[----:B------:R-:W-:Y:S01]  /*1f450*/  SEL R56, R116, UR4, P2 ;  /* 0x0000000474387c07 */ /* 0x000fe20009000000 */
[----:B------:R-:W-:-:S03]  /*1f460*/  IMAD.MOV.U32 R112, RZ, RZ, 0x9b8 ;  /* 0x000009b8ff707424 */ /* 0x000fc600078e00ff */
[----:B------:R-:W-:Y:S01]  /*1f470*/  ISETP.GT.AND P2, PT, R56, 0x1, PT ;  /* 0x000000013800780c */ /* 0x000fe20003f44270 */
[----:B------:R-:W-:Y:S02]  /*1f480*/  ULDC.64 UR8, c[0x0][0x208] ;  /* 0x0000820000087ab9 */ /* 0x000fe40000000a00 */
[----:B------:R0:W5:Y:S01]  /*1f490*/  @P0 LDG.E R0, desc[UR8][R60.64] ;  /* 0x000000083c000981 */ /* 0x000162000c1e1900 */
[----:B------:R-:W-:-:S04]  /*1f4a0*/  SEL R112, R112, 0x978, P2 ;  /* 0x0000097870707807 */ /* 0x000fc80001000000 */
[----:B------:R2:W3:Y:S08]  /*1f4b0*/  LDC.64 R62, c[0x0][R112+0x220] ;  /* 0x00008800703e7b82 */ /* 0x0004f00000000a00 */
[----:B0-----:R2:W0:Y:S01]  /*1f4c0*/  LDC.64 R60, c[0x0][R112+0x218] ;  /* 0x00008600703c7b82 */ /* 0x0014220000000a00 */
[----:B------:R-:W-:-:S04]  /*1f4d0*/  ISETP.NE.U32.AND P1, PT, RZ, UR6, PT ;  /* 0x00000006ff007c0c */ /* 0x000fc8000bf25070 */
[----:B------:R-:W-:Y:S01]  /*1f4e0*/  ISETP.NE.AND.EX P1, PT, RZ, UR7, PT, P1 ;  /* 0x00000007ff007c0c */ /* 0x000fe2000bf25310 */
[----:B------:R-:W-:-:S12]  /*1f4f0*/  IMAD.MOV.U32 R57, RZ, RZ, RZ ;  /* 0x000000ffff397224 */ /* 0x000fd800078e00ff */
[----:B------:R2:W5:Y:S01]  /*1f500*/  @P1 LDG.E R57, desc[UR8][R58.64] ;  /* 0x000000083a391981 */ /* 0x000562000c1e1900 */
[----:B------:R-:W-:Y:S05]  /*1f510*/  @P0 BRA `(.L_x_659) ;  /* 0x0000000000140947 */ /* 0x000fea0003800000 */
[----:B------:R-:W-:Y:S05]  /*1f520*/  @!P1 BRA `(.L_x_659) ;  /* 0x0000000000109947 */ /* 0x000fea0003800000 */
[----:B------:R-:W-:Y:S02]  /*1f530*/  ULDC.64 UR4, c[0x0][0x208] ;  /* 0x0000820000047ab9 */ /* 0x000fe40000000a00 */
[----:B-----5:R-:W4:Y:S04]  /*1f540*/  LDG.E R0, desc[UR4][R58.64] ;  /* 0x000000043a007981 */ /* 0x020f28000c1e1900 */
[----:B--2---:R-:W4:Y:S02]  /*1f550*/  LDG.E R58, desc[UR4][R58.64+0x4] ;  /* 0x000004043a3a7981 */ /* 0x004f24000c1e1900 */
[----:B----4-:R-:W-:-:S07]  /*1f560*/  IMAD.IADD R0, R58, 0x1, -R0 ;  /* 0x000000013a007824 */ /* 0x010fce00078e0a00 */
.L_x_659:
[----:B------:R-:W4:Y:S01]  /*1f570*/  LDL.LU R56, [R1+0x74] ;  /* 0x0000740001387983 */ /* 0x000f220000300800 */
[----:B------:R-:W1:Y:S03]  /*1f580*/  LDC R119, c[0x0][0xbe8] ;  /* 0x0002fa00ff777b82 */ /* 0x000e660000000800 */
[----:B------:R-:W3:Y:S04]  /*1f590*/  LDL.LU R113, [R1+0x10c] ;  /* 0x00010c0001717983 */ /* 0x000ee80000300800 */
[----:B------:R-:W3:Y:S04]  /*1f5a0*/  LDL R120, [R1+0x88] ;  /* 0x0000880001787983 */ /* 0x000ee80000100800 */
[----:B------:R-:W3:Y:S04]  /*1f5b0*/  LDL R118, [R1+0x194] ;  /* 0x0001940001767983 */ /* 0x000ee80000100800 */
[----:B------:R-:W3:Y:S04]  /*1f5c0*/  LDL R121, [R1+0x84] ;  /* 0x0000840001797983 */ /* 0x000ee80000100800 */
[----:B------:R-:W3:Y:S04]  /*1f5d0*/  LDL R123, [R1+0x190] ;  /* 0x00019000017b7983 */ /* 0x000ee80000100800 */
[----:B------:R-:W3:Y:S01]  /*1f5e0*/  LDL R122, [R1+0x110] ;  /* 0x00011000017a7983 */ /* 0x000ee20000100800 */
[----:B--2---:R-:W2:Y:S01]  /*1f5f0*/  LDC.64 R58, c[0x0][R112+0x228] ;  /* 0x00008a00703a7b82 */ /* 0x004ea20000000a00 */
[----:B------:R-:W-:-:S02]  /*1f600*/  ISETP.NE.U32.AND P0, PT, RZ, UR6, PT ;  /* 0x00000006ff007c0c */ /* 0x000fc4000bf05070 */
[----:B-1----:R-:W-:Y:S02]  /*1f610*/  ISETP.NE.AND P1, PT, R119, 0x1, PT ;  /* 0x000000017700780c */ /* 0x002fe40003f25270 */
[----:B------:R-:W-:Y:S01]  /*1f620*/  ISETP.NE.AND.EX P0, PT, RZ, UR7, PT, P0 ;  /* 0x00000007ff007c0c */ /* 0x000fe2000bf05300 */
[-C--:B0-----:R-:W-:Y:S02]  /*1f630*/  IMAD R117, R61, R223.reuse, RZ ;  /* 0x000000df3d757224 */ /* 0x081fe400078e02ff */
[----:B------:R-:W-:-:S04]  /*1f640*/  IMAD.WIDE.U32 R60, R60, R223, RZ ;  /* 0x000000df3c3c7225 */ /* 0x000fc800078e00ff */
[----:B------:R-:W-:-:S04]  /*1f650*/  IMAD.IADD R117, R61, 0x1, R117 ;  /* 0x000000013d757824 */ /* 0x000fc800078e0275 */
[----:B------:R-:W0:Y:S01]  /*1f660*/  @P1 LDC R61, c[0x0][0xbec] ;  /* 0x0002fb00ff3d1b82 */ /* 0x000e220000000800 */
[----:B-----5:R-:W-:Y:S01]  /*1f670*/  IMAD R0, R0, R119, RZ ;  /* 0x0000007700007224 */ /* 0x020fe200078e02ff */
[----:B------:R-:W-:Y:S01]  /*1f680*/  ULDC.64 UR4, c[0x0][0x208] ;  /* 0x0000820000047ab9 */ /* 0x000fe20000000a00 */
[----:B----4-:R-:W-:Y:S02]  /*1f690*/  SEL R56, R56, RZ, !P0 ;  /* 0x000000ff38387207 */ /* 0x010fe40004000000 */
[----:B---3--:R-:W-:-:S03]  /*1f6a0*/  SEL R116, R113, RZ, !P0 ;  /* 0x000000ff71747207 */ /* 0x008fc60004000000 */
[----:B------:R-:W-:-:S04]  /*1f6b0*/  IMAD R63, R63, R56, RZ ;  /* 0x000000383f3f7224 */ /* 0x000fc800078e02ff */
[C---:B------:R-:W-:Y:S02]  /*1f6c0*/  IMAD R116, R62.reuse, R116, R63 ;  /* 0x000000743e747224 */ /* 0x040fe400078e023f */
[----:B------:R-:W-:-:S03]  /*1f6d0*/  IMAD.WIDE.U32 R62, R62, R56, RZ ;  /* 0x000000383e3e7225 */ /* 0x000fc600078e00ff */
[----:B------:R-:W-:Y:S02]  /*1f6e0*/  IADD3 R113, P0, P3, R62, R60, R57 ;  /* 0x0000003c3e717210 */ /* 0x000fe40007b1e039 */
[----:B------:R-:W1:Y:S01]  /*1f6f0*/  @P1 LDC R60, c[0x0][0xbf0] ;  /* 0x0002fc00ff3c1b82 */ /* 0x000e620000000800 */
[----:B------:R-:W-:Y:S01]  /*1f700*/  SEL R62, R120, RZ, P2 ;  /* 0x000000ff783e7207 */ /* 0x000fe20001000000 */
[----:B------:R-:W-:-:S04]  /*1f710*/  IMAD.IADD R116, R63, 0x1, R116 ;  /* 0x000000013f747824 */ /* 0x000fc800078e0274 */
[-C--:B--2---:R-:W-:Y:S02]  /*1f720*/  IMAD R59, R59, R62.reuse, RZ ;  /* 0x0000003e3b3b7224 */ /* 0x084fe400078e02ff */
[----:B------:R-:W-:Y:S01]  /*1f730*/  IMAD.WIDE.U32 R62, R58, R62, RZ ;  /* 0x0000003e3a3e7225 */ /* 0x000fe200078e00ff */
[----:B------:R-:W-:-:S04]  /*1f740*/  SHF.R.S32.HI R58, RZ, 0x1f, R57 ;  /* 0x0000001fff3a7819 */ /* 0x000fc80000011439 */
[----:B------:R-:W-:Y:S01]  /*1f750*/  IADD3.X R117, R116, R117, R58, P0, P3 ;  /* 0x0000007574757210 */ /* 0x000fe200007e643a */
[----:B------:R-:W-:-:S04]  /*1f760*/  IMAD R116, R121, 0x80, R118 ;  /* 0x0000008079747824 */ /* 0x000fc800078e0276 */
[----:B0-----:R-:W-:-:S04]  /*1f770*/  @P1 IMAD.HI.U32 R61, R116, R61, RZ ;  /* 0x0000003d743d1227 */ /* 0x001fc800078e00ff */
[----:B------:R-:W-:Y:S01]  /*1f780*/  IMAD.MOV.U32 R118, RZ, RZ, R116 ;  /* 0x000000ffff767224 */ /* 0x000fe200078e0074 */
[----:B-1----:R-:W-:Y:S02]  /*1f790*/  @P1 SHF.R.U32.HI R118, RZ, R60, R61 ;  /* 0x0000003cff761219 */ /* 0x002fe4000001163d */
[----:B------:R0:W1:Y:S02]  /*1f7a0*/  LDC.64 R60, c[0x0][R112+0x210] ;  /* 0x00008400703c7b82 */ /* 0x0000640000000a00 */
[----:B------:R-:W-:-:S06]  /*1f7b0*/  IADD3 R62, P0, P3, R118, R113, R62 ;  /* 0x00000071763e7210 */ /* 0x000fcc0007b1e03e */
[----:B0-----:R-:W0:Y:S01]  /*1f7c0*/  LDC.64 R112, c[0x0][0xba8] ;  /* 0x0002ea00ff707b82 */ /* 0x001e220000000a00 */
[----:B------:R-:W-:Y:S01]  /*1f7d0*/  IMAD.IADD R59, R63, 0x1, R59 ;  /* 0x000000013f3b7824 */ /* 0x000fe200078e023b */
[----:B------:R-:W-:-:S04]  /*1f7e0*/  SHF.R.S32.HI R63, RZ, 0x1f, R118 ;  /* 0x0000001fff3f7819 */ /* 0x000fc80000011476 */
[----:B------:R-:W-:Y:S02]  /*1f7f0*/  IADD3.X R63, R63, R117, R59, P0, P3 ;  /* 0x000000753f3f7210 */ /* 0x000fe400007e643b */
[----:B------:R-:W-:-:S05]  /*1f800*/  IADD3 R117, -R118, RZ, RZ ;  /* 0x000000ff76757210 */ /* 0x000fca0007ffe1ff */
[----:B------:R-:W-:Y:S01]  /*1f810*/  IMAD R117, R119, R117, R116 ;  /* 0x0000007577757224 */ /* 0x000fe200078e0274 */
[----:B0-----:R-:W0:Y:S08]  /*1f820*/  @!P2 LDC R112, c[0x0][0xb50] ;  /* 0x0002d400ff70ab82 */ /* 0x001e300000000800 */
[----:B------:R-:W2:Y:S01]  /*1f830*/  @!P2 LDC R113, c[0x0][0xb54] ;  /* 0x0002d500ff71ab82 */ /* 0x000ea20000000800 */
[----:B------:R-:W-:Y:S01]  /*1f840*/  SHF.R.S32.HI R59, RZ, 0x1f, R117 ;  /* 0x0000001fff3b7819 */ /* 0x000fe20000011475 */
[----:B-1----:R-:W-:-:S02]  /*1f850*/  IMAD R61, R61, R117, RZ ;  /* 0x000000753d3d7224 */ /* 0x002fc400078e02ff */
[----:B------:R-:W-:-:S04]  /*1f860*/  IMAD.WIDE.U32 R62, R60, R117, R62 ;  /* 0x000000753c3e7225 */ /* 0x000fc800078e003e */
[----:B------:R-:W-:Y:S01]  /*1f870*/  IMAD R59, R60, R59, R61 ;  /* 0x0000003b3c3b7224 */ /* 0x000fe200078e023d */
[----:B0-----:R-:W-:-:S03]  /*1f880*/  LEA R112, P0, R62, R112, 0x2 ;  /* 0x000000703e707211 */ /* 0x001fc600078010ff */
[----:B------:R-:W-:-:S05]  /*1f890*/  IMAD.IADD R59, R63, 0x1, R59 ;  /* 0x000000013f3b7824 */ /* 0x000fca00078e023b */
[----:B--2---:R-:W-:Y:S01]  /*1f8a0*/  LEA.HI.X R59, R62, R113, R59, 0x2, P0 ;  /* 0x000000713e3b7211 */ /* 0x004fe200000f143b */
[----:B------:R-:W-:Y:S01]  /*1f8b0*/  SHFL.IDX PT, R60, R112, RZ, 0x1c1f ;  /* 0x001c1fff703c7589 */ /* 0x000fe200000e0000 */
[----:B------:R-:W-:-:S03]  /*1f8c0*/  IMAD R113, R121, 0x80, R123 ;  /* 0x0000008079717824 */ /* 0x000fc600078e027b */
[----:B------:R-:W0:Y:S04]  /*1f8d0*/  SHFL.IDX PT, R61, R59, RZ, 0x1c1f ;  /* 0x001c1fff3b3d7589 */ /* 0x000e2800000e0000 */
[----:B------:R1:W-:Y:S04]  /*1f8e0*/  SHFL.IDX PT, R62, R112, 0x1, 0x1c1f ;  /* 0x003c1f00703e7f89 */ /* 0x0003e800000e0000 */
[----:B------:R-:W2:Y:S01]  /*1f8f0*/  SHFL.IDX PT, R63, R59, 0x1, 0x1c1f ;  /* 0x003c1f003b3f7f89 */ /* 0x000ea200000e0000 */
[----:B------:R-:W-:Y:S01]  /*1f900*/  LOP3.LUT P0, RZ, R122, 0x3, RZ, 0xc0, !PT ;  /* 0x000000037aff7812 */ /* 0x000fe2000780c0ff */
[----:B-1----:R-:W-:-:S03]  /*1f910*/  VIADD R112, R113, 0x8 ;  /* 0x0000000871707836 */ /* 0x002fc60000000000 */
[-C--:B------:R-:W-:Y:S02]  /*1f920*/  ISETP.GE.OR P3, PT, R113, R0.reuse, P0 ;  /* 0x000000007100720c */ /* 0x080fe40000766670 */
[----:B------:R-:W-:-:S11]  /*1f930*/  ISETP.GE.OR P0, PT, R112, R0, P0 ;  /* 0x000000007000720c */ /* 0x000fd60000706670 */
[----:B0-----:R0:W-:Y:S04]  /*1f940*/  @!P3 ST.E desc[UR4][R60.64], R184 ;  /* 0x000000b83c00b985 */ /* 0x0011e8000c101904 */
[----:B--2---:R0:W-:Y:S01]  /*1f950*/  @!P0 ST.E desc[UR4][R62.64], R185 ;  /* 0x000000b93e008985 */ /* 0x0041e2000c101904 */
[----:B------:R-:W-:Y:S05]  /*1f960*/  @P2 BRA `(.L_x_660) ;  /* 0x0000000c00f42947 */ /* 0x000fea0003800000 */
[----:B------:R-:W1:Y:S01]  /*1f970*/  S2R R2, SR_TID.X ;  /* 0x0000000000027919 */ /* 0x000e620000002100 */
[----:B------:R-:W2:Y:S01]  /*1f980*/  @P1 LDC R59, c[0x0][0xbec] ;  /* 0x0002fb00ff3b1b82 */ /* 0x000ea20000000800 */
[----:B------:R-:W-:-:S07]  /*1f990*/  ULDC.64 UR4, c[0x0][0x208] ;  /* 0x0000820000047ab9 */ /* 0x000fce0000000a00 */
[----:B------:R-:W3:Y:S01]  /*1f9a0*/  @P1 LDC R81, c[0x0][0xbf0] ;  /* 0x0002fc00ff511b82 */ /* 0x000ee20000000800 */
[----:B-1----:R-:W-:-:S05]  /*1f9b0*/  VIADD R2, R2, 0xffffff80 ;  /* 0xffffff8002027836 */ /* 0x002fca0000000000 */
[----:B------:R-:W-:-:S04]  /*1f9c0*/  SHF.R.S32.HI R3, RZ, 0x1f, R2 ;  /* 0x0000001fff037819 */ /* 0x000fc80000011402 */
[----:B------:R-:W-:-:S04]  /*1f9d0*/  LEA.HI R3, R3, R2, RZ, 0x3 ;  /* 0x0000000203037211 */ /* 0x000fc800078f18ff */
[----:B------:R-:W-:-:S05]  /*1f9e0*/  LOP3.LUT R3, R3, 0xfffffff8, RZ, 0xc0, !PT ;  /* 0xfffffff803037812 */ /* 0x000fca00078ec0ff */
[----:B------:R-:W-:-:S04]  /*1f9f0*/  IMAD.IADD R20, R2, 0x1, -R3 ;  /* 0x0000000102147824 */ /* 0x000fc800078e0a03 */
[----:B------:R-:W-:-:S04]  /*1fa00*/  IMAD R3, R224, 0x8, R20 ;  /* 0x00000008e0037824 */ /* 0x000fc800078e0214 */
[----:B------:R-:W-:-:S04]  /*1fa10*/  IMAD.SHL.U32 R3, R3, 0x8, RZ ;  /* 0x0000000803037824 */ /* 0x000fc800078e00ff */
[----:B------:R-:W-:-:S03]  /*1fa20*/  IMAD.WIDE R114, R3, 0x2, R114 ;  /* 0x0000000203727825 */ /* 0x000fc600078e0272 */
        /* <DEDUP_REMOVED lines=16> */
[----:B------:R-:W5:Y:S01]  /*1fb30*/  LD.E.128 R8, desc[UR4][R8.64] ;  /* 0x0000000408087980 */ /* 0x000f62000c101d00 */
[----:B------:R-:W-:-:S02]  /*1fb40*/  IADD3 R33, P6, R114, 0x5000, RZ ;  /* 0x0000500072217810 */ /* 0x000fc40007fde0ff */
[C---:B------:R-:W-:Y:S01]  /*1fb50*/  IADD3 R37, P5, R114.reuse, 0x6000, RZ ;  /* 0x0000600072257810 */ /* 0x040fe20007fbe0ff */
[----:B------:R-:W5:Y:S01]  /*1fb60*/  LD.E.128 R12, desc[UR4][R12.64] ;  /* 0x000000040c0c7980 */ /* 0x000f62000c101d00 */
[C---:B------:R-:W-:Y:S02]  /*1fb70*/  IADD3 R41, P4, R114.reuse, 0x7000, RZ ;  /* 0x0000700072297810 */ /* 0x040fe40007f9e0ff */
[C---:B------:R-:W-:Y:S01]  /*1fb80*/  IADD3 R45, P3, R114.reuse, 0x8000, RZ ;  /* 0x00008000722d7810 */ /* 0x040fe20007f7e0ff */
[----:B------:R-:W5:Y:S01]  /*1fb90*/  LD.E.128 R24, desc[UR4][R24.64] ;  /* 0x0000000418187980 */ /* 0x000f62000c101d00 */
[----:B------:R-:W-:Y:S02]  /*1fba0*/  IADD3 R49, P2, R114, 0x9000, RZ ;  /* 0x0000900072317810 */ /* 0x000fe40007f5e0ff */
[----:B------:R-:W-:Y:S02]  /*1fbb0*/  LOP3.LUT R28, R29, 0x380, RZ, 0xc0, !PT ;  /* 0x000003801d1c7812 */ /* 0x000fe400078ec0ff */
[----:B------:R-:W-:-:S02]  /*1fbc0*/  LOP3.LUT R32, R33, 0x380, RZ, 0xc0, !PT ;  /* 0x0000038021207812 */ /* 0x000fc400078ec0ff */
[----:B------:R-:W-:Y:S02]  /*1fbd0*/  LOP3.LUT R36, R37, 0x380, RZ, 0xc0, !PT ;  /* 0x0000038025247812 */ /* 0x000fe400078ec0ff */
[----:B------:R-:W-:Y:S02]  /*1fbe0*/  LOP3.LUT R40, R41, 0x380, RZ, 0xc0, !PT ;  /* 0x0000038029287812 */ /* 0x000fe400078ec0ff */
[----:B------:R-:W-:Y:S02]  /*1fbf0*/  LOP3.LUT R44, R45, 0x380, RZ, 0xc0, !PT ;  /* 0x000003802d2c7812 */ /* 0x000fe400078ec0ff */
[----:B------:R-:W-:Y:S02]  /*1fc00*/  LOP3.LUT R48, R49, 0x380, RZ, 0xc0, !PT ;  /* 0x0000038031307812 */ /* 0x000fe400078ec0ff */
[----:B------:R-:W-:Y:S02]  /*1fc10*/  SHF.R.U64 R28, R28, 0x3, RZ ;  /* 0x000000031c1c7819 */ /* 0x000fe400000012ff */
[----:B------:R-:W-:-:S02]  /*1fc20*/  SHF.R.U64 R32, R32, 0x3, RZ ;  /* 0x0000000320207819 */ /* 0x000fc400000012ff */
[----:B------:R-:W-:Y:S02]  /*1fc30*/  SHF.R.U64 R36, R36, 0x3, RZ ;  /* 0x0000000324247819 */ /* 0x000fe400000012ff */
        /* <DEDUP_REMOVED lines=17> */
[----:B0-----:R-:W-:-:S02]  /*1fd50*/  IADD3 R61, P6, R114, 0xb000, RZ ;  /* 0x0000b000723d7810 */ /* 0x001fc40007fde0ff */
[C---:B------:R-:W-:Y:S01]  /*1fd60*/  IADD3 R65, P5, R114.reuse, 0xc000, RZ ;  /* 0x0000c00072417810 */ /* 0x040fe20007fbe0ff */
[----:B------:R-:W5:Y:S01]  /*1fd70*/  LD.E.128 R32, desc[UR4][R32.64] ;  /* 0x0000000420207980 */ /* 0x000f62000c101d00 */
[C---:B------:R-:W-:Y:S02]  /*1fd80*/  IADD3 R69, P4, R114.reuse, 0xd000, RZ ;  /* 0x0000d00072457810 */ /* 0x040fe40007f9e0ff */
[C---:B------:R-:W-:Y:S01]  /*1fd90*/  IADD3 R73, P3, R114.reuse, 0xe000, RZ ;  /* 0x0000e00072497810 */ /* 0x040fe20007f7e0ff */
[----:B------:R-:W5:Y:S01]  /*1fda0*/  LD.E.128 R36, desc[UR4][R36.64] ;  /* 0x0000000424247980 */ /* 0x000f62000c101d00 */
[----:B------:R-:W-:Y:S02]  /*1fdb0*/  IADD3 R3, P2, R114, 0xf000, RZ ;  /* 0x0000f00072037810 */ /* 0x000fe40007f5e0ff */
[----:B------:R-:W-:Y:S01]  /*1fdc0*/  LOP3.LUT R52, R53, 0x380, RZ, 0xc0, !PT ;  /* 0x0000038035347812 */ /* 0x000fe200078ec0ff */
[----:B------:R-:W5:Y:S01]  /*1fdd0*/  LD.E.128 R40, desc[UR4][R40.64] ;  /* 0x0000000428287980 */ /* 0x000f62000c101d00 */
[----:B------:R-:W-:Y:S01]  /*1fde0*/  LOP3.LUT R60, R61, 0x380, RZ, 0xc0, !PT ;  /* 0x000003803d3c7812 */ /* 0x000fe200078ec0ff */
[----:B------:R-:W-:Y:S01]  /*1fdf0*/  IMAD.X R77, RZ, RZ, R115, P2 ;  /* 0x000000ffff4d7224 */ /* 0x000fe200010e0673 */
[----:B------:R-:W-:Y:S01]  /*1fe00*/  LOP3.LUT R64, R65, 0x380, RZ, 0xc0, !PT ;  /* 0x0000038041407812 */ /* 0x000fe200078ec0ff */
[----:B------:R-:W5:Y:S01]  /*1fe10*/  LD.E.128 R44, desc[UR4][R44.64] ;  /* 0x000000042c2c7980 */ /* 0x000f62000c101d00 */
[----:B------:R-:W-:-:S02]  /*1fe20*/  LOP3.LUT R68, R69, 0x380, RZ, 0xc0, !PT ;  /* 0x0000038045447812 */ /* 0x000fc400078ec0ff */
[----:B------:R-:W-:Y:S01]  /*1fe30*/  LOP3.LUT R72, R73, 0x380, RZ, 0xc0, !PT ;  /* 0x0000038049487812 */ /* 0x000fe200078ec0ff */
[----:B------:R-:W5:Y:S01]  /*1fe40*/  LD.E.128 R48, desc[UR4][R48.64] ;  /* 0x0000000430307980 */ /* 0x000f62000c101d00 */
[----:B------:R-:W-:Y:S02]  /*1fe50*/  LOP3.LUT R5, R114, 0x380, RZ, 0xc0, !PT ;  /* 0x0000038072057812 */ /* 0x000fe400078ec0ff */
[----:B------:R-:W-:Y:S02]  /*1fe60*/  LOP3.LUT R2, R3, 0x380, RZ, 0xc0, !PT ;  /* 0x0000038003027812 */ /* 0x000fe400078ec0ff */
[----:B------:R-:W-:Y:S02]  /*1fe70*/  SHF.R.U64 R52, R52, 0x3, RZ ;  /* 0x0000000334347819 */ /* 0x000fe400000012ff */
        /* <DEDUP_REMOVED lines=17> */
[----:B------:R-:W-:Y:S01]  /*1ff90*/  IMAD.MOV.U32 R5, RZ, RZ, R115 ;  /* 0x000000ffff057224 */ /* 0x000fe200078e0073 */
[----:B------:R-:W-:Y:S01]  /*1ffa0*/  LOP3.LUT R76, R2, R3, RZ, 0x3c, !PT ;  /* 0x00000003024c7212 */ /* 0x000fe200078e3cff */
[----:B------:R-:W5:Y:S04]  /*1ffb0*/  LD.E.128 R52, desc[UR4][R52.64] ;  /* 0x0000000434347980 */ /* 0x000f68000c101d00 */
[----:B------:R-:W5:Y:S04]  /*1ffc0*/  LD.E.128 R4, desc[UR4][R4.64] ;  /* 0x0000000404047980 */ /* 0x000f68000c101d00 */
[----:B------:R-:W5:Y:S04]  /*1ffd0*/  LD.E.128 R60, desc[UR4][R60.64] ;  /* 0x000000043c3c7980 */ /* 0x000f68000c101d00 */
[----:B------:R-:W5:Y:S04]  /*1ffe0*/  LD.E.128 R64, desc[UR4][R64.64] ;  /* 0x0000000440407980 */ /* 0x000f68000c101d00 */
[----:B------:R-:W5:Y:S04]  /*1fff0*/  LD.E.128 R68, desc[UR4][R68.64] ;  /* 0x0000000444447980 */ /* 0x000f68000c101d00 */
[----:B------:R-:W5:Y:S04]  /*20000*/  LD.E.128 R72, desc[UR4][R72.64] ;  /* 0x0000000448487980 */ /* 0x000f68000c101d00 */
[----:B------:R-:W5:Y:S01]  /*20010*/  LD.E.128 R76, desc[UR4][R76.64] ;  /* 0x000000044c4c7980 */ /* 0x000f62000c101d00 */
[----:B------:R-:W-:-:S02]  /*20020*/  ULDC.64 UR4, c[0x0][0xaa0] ;  /* 0x0002a80000047ab9 */ /* 0x000fc40000000a00 */
[----:B------:R-:W-:Y:S01]  /*20030*/  IMAD R58, R58, UR4, RZ ;  /* 0x000000043a3a7c24 */ /* 0x000fe2000f8e02ff */
[----:B------:R-:W-:Y:S01]  /*20040*/  @!PT LDS RZ, [RZ] ;  /* 0x00000000fffff984 */ /* 0x000fe20000000800 */
[----:B------:R-:W-:Y:S01]  /*20050*/  @!PT LDS RZ, [RZ] ;  /* 0x00000000fffff984 */ /* 0x000fe20000000800 */
[----:B------:R-:W-:Y:S01]  /*20060*/  @!PT LDS RZ, [RZ] ;  /* 0x00000000fffff984 */ /* 0x000fe20000000800 */
[----:B------:R-:W-:Y:S01]  /*20070*/  @!PT LDS RZ, [RZ] ;  /* 0x00000000fffff984 */ /* 0x000fe20000000800 */
[----:B------:R0:W-:Y:S06]  /*20080*/  MEMBAR.ALL.CTA ;  /* 0x0000000000007992 */ /* 0x0001ec0000008000 */
[----:B0-----:R-:W0:Y:S01]  /*20090*/  FENCE.VIEW.ASYNC.S ;  /* 0x00000000000073c6 */ /* 0x001e220000000000 */
[----:B------:R-:W-:-:S04]  /*200a0*/  IMAD.WIDE.U32 R2, R57, UR4, RZ ;  /* 0x0000000439027c25 */ /* 0x000fc8000f8e00ff */
[----:B------:R-:W-:Y:S01]  /*200b0*/  IMAD R21, R57, UR5, R58 ;  /* 0x0000000539157c24 */ /* 0x000fe2000f8e023a */
[----:B------:R-:W-:Y:S01]  /*200c0*/  ULDC.64 UR4, c[0x0][0xae8] ;  /* 0x0002ba0000047ab9 */ /* 0x000fe20000000a00 */
[----:B------:R-:W-:Y:S02]  /*200d0*/  IMAD R58, R20, 0x20, R224 ;  /* 0x00000020143a7824 */ /* 0x000fe400078e02e0 */
[----:B------:R-:W-:Y:S02]  /*200e0*/  IMAD.IADD R3, R3, 0x1, R21 ;  /* 0x0000000103037824 */ /* 0x000fe400078e0215 */
[----:B------:R-:W-:Y:S02]  /*200f0*/  IMAD R58, R121, 0x80, R58 ;  /* 0x00000080793a7824 */ /* 0x000fe400078e023a */
[----:B------:R-:W-:Y:S01]  /*20100*/  IMAD.WIDE.U32 R2, R223, UR4, R2 ;  /* 0x00000004df027c25 */ /* 0x000fe2000f8e0002 */
[----:B------:R-:W-:-:S03]  /*20110*/  SHF.R.S32.HI R57, RZ, 0x1f, R56 ;  /* 0x0000001fff397819 */ /* 0x000fc60000011438 */
[----:B--2---:R-:W-:-:S04]  /*20120*/  @P1 IMAD.HI.U32 R20, R58, R59, RZ ;  /* 0x0000003b3a141227 */ /* 0x004fc800078e00ff */
[----:B------:R-:W-:Y:S01]  /*20130*/  IMAD R3, R223, UR5, R3 ;  /* 0x00000005df037c24 */ /* 0x000fe2000f8e0203 */
[----:B------:R-:W-:Y:S01]  /*20140*/  ULDC.64 UR4, c[0x0][0xaf0] ;  /* 0x0002bc0000047ab9 */ /* 0x000fe20000000a00 */
[----:B------:R-:W-:Y:S01]  /*20150*/  IMAD.MOV.U32 R21, RZ, RZ, R58 ;  /* 0x000000ffff157224 */ /* 0x000fe200078e003a */
[----:B---3--:R-:W-:Y:S01]  /*20160*/  @P1 SHF.R.U32.HI R21, RZ, R81, R20 ;  /* 0x00000051ff151219 */ /* 0x008fe20000011614 */
[----:B------:R-:W-:Y:S02]  /*20170*/  IMAD R57, R57, UR4, RZ ;  /* 0x0000000439397c24 */ /* 0x000fe4000f8e02ff */
[----:B------:R-:W-:Y:S01]  /*20180*/  IMAD.WIDE.U32 R2, R56, UR4, R2 ;  /* 0x0000000438027c25 */ /* 0x000fe2000f8e0002 */
[----:B------:R-:W-:-:S03]  /*20190*/  SHF.R.S32.HI R20, RZ, 0x1f, R21 ;  /* 0x0000001fff147819 */ /* 0x000fc60000011415 */
[----:B------:R-:W-:Y:S01]  /*201a0*/  IMAD R57, R56, UR5, R57 ;  /* 0x0000000538397c24 */ /* 0x000fe2000f8e0239 */
[----:B------:R-:W-:Y:S01]  /*201b0*/  ULDC.64 UR4, c[0x0][0xae0] ;  /* 0x0002b80000047ab9 */ /* 0x000fe20000000a00 */
[----:B------:R-:W-:Y:S02]  /*201c0*/  IMAD.MOV R56, RZ, RZ, -R21 ;  /* 0x000000ffff387224 */ /* 0x000fe400078e0a15 */
[----:B------:R-:W-:Y:S02]  /*201d0*/  IMAD.IADD R3, R3, 0x1, R57 ;  /* 0x0000000103037824 */ /* 0x000fe400078e0239 */
[----:B------:R-:W-:Y:S02]  /*201e0*/  IMAD R20, R20, UR4, RZ ;  /* 0x0000000414147c24 */ /* 0x000fe4000f8e02ff */
[----:B------:R-:W-:Y:S02]  /*201f0*/  IMAD R119, R119, R56, R58 ;  /* 0x0000003877777224 */ /* 0x000fe400078e023a */
[----:B------:R-:W-:-:S04]  /*20200*/  IMAD.WIDE.U32 R2, R21, UR4, R2 ;  /* 0x0000000415027c25 */ /* 0x000fc8000f8e0002 */
[----:B------:R-:W-:Y:S01]  /*20210*/  IMAD R21, R21, UR5, R20 ;  /* 0x0000000515157c24 */ /* 0x000fe2000f8e0214 */
[----:B------:R-:W-:Y:S01]  /*20220*/  SHF.R.S32.HI R20, RZ, 0x1f, R119 ;  /* 0x0000001fff147819 */ /* 0x000fe20000011477 */
[----:B------:R-:W-:Y:S01]  /*20230*/  ULDC.64 UR4, c[0x0][0xad8] ;  /* 0x0002b60000047ab9 */ /* 0x000fe20000000a00 */
[----:B------:R-:W-:Y:S02]  /*20240*/  IMAD R81, R121, 0x80, R224 ;  /* 0x0000008079517824 */ /* 0x000fe400078e02e0 */
[----:B------:R-:W-:Y:S02]  /*20250*/  IMAD.IADD R3, R3, 0x1, R21 ;  /* 0x0000000103037824 */ /* 0x000fe400078e0215 */
[----:B------:R-:W-:Y:S02]  /*20260*/  IMAD R20, R20, UR4, RZ ;  /* 0x0000000414147c24 */ /* 0x000fe4000f8e02ff */
[----:B------:R-:W-:Y:S01]  /*20270*/  IMAD.WIDE.U32 R2, R119, UR4, R2 ;  /* 0x0000000477027c25 */ /* 0x000fe2000f8e0002 */
[----:B------:R-:W-:-:S03]  /*20280*/  ISETP.GE.AND P2, PT, R81, R0, PT ;  /* 0x000000005100720c */ /* 0x000fc60003f46270 */
[----:B------:R-:W-:Y:S01]  /*20290*/  IMAD R57, R119, UR5, R20 ;  /* 0x0000000577397c24 */ /* 0x000fe2000f8e0214 */
[----:B------:R-:W-:Y:S01]  /*202a0*/  ULDC.64 UR4, c[0x0][0xa80] ;  /* 0x0002a00000047ab9 */ /* 0x000fe20000000a00 */
[----:B------:R-:W-:Y:S01]  /*202b0*/  VIADD R20, R23, 0x38820 ;  /* 0x0003882017147836 */ /* 0x000fe20000000000 */
[C---:B------:R-:W-:Y:S01]  /*202c0*/  LEA R80, P3, R2.reuse, UR4, 0x1 ;  /* 0x0000000402507c11 */ /* 0x040fe2000f8608ff */
[----:B------:R-:W-:Y:S02]  /*202d0*/  IMAD.IADD R3, R3, 0x1, R57 ;  /* 0x0000000103037824 */ /* 0x000fe400078e0239 */
[----:B------:R-:W-:Y:S01]  /*202e0*/  VIADD R21, R81, 0x20 ;  /* 0x0000002051157836 */ /* 0x000fe20000000000 */
[----:B------:R-:W-:Y:S02]  /*202f0*/  PRMT R20, RZ, 0x654, R20 ;  /* 0x00000654ff147816 */ /* 0x000fe40000000014 */
[----:B------:R-:W-:Y:S02]  /*20300*/  LEA.HI.X R82, R2, UR5, R3, 0x1, P3 ;  /* 0x0000000502527c11 */ /* 0x000fe400098f0c03 */
[-C--:B------:R-:W-:Y:S01]  /*20310*/  ISETP.GE.AND P1, PT, R21, R0.reuse, PT ;  /* 0x000000001500720c */ /* 0x080fe20003f26270 */
[----:B------:R-:W-:Y:S01]  /*20320*/  VIADD R21, R81, 0x40 ;  /* 0x0000004051157836 */ /* 0x000fe20000000000 */
[----:B0-----:R0:W-:Y:S01]  /*20330*/  SYNCS.ARRIVE.TRANS64.RED.A1T0 RZ, [R20+URZ], RZ ;  /* 0x000000ff14ff79a7 */ /* 0x0011e2000810043f */
[----:B------:R0:W1:Y:S01]  /*20340*/  SHFL.IDX PT, R83, R80, RZ, 0x181f ;  /* 0x00181fff50537589 */ /* 0x00006200000e0000 */
[----:B------:R-:W-:Y:S03]  /*20350*/  BSSY B1, `(.L_x_661) ;  /* 0x0000016000017945 */ /* 0x000fe60003800000 */
[----:B------:R0:W2:Y:S01]  /*20360*/  SHFL.IDX PT, R59, R82, RZ, 0x181f ;  /* 0x00181fff523b7589 */ /* 0x0000a200000e0000 */
[----:B------:R-:W-:Y:S01]  /*20370*/  ISETP.GE.AND P0, PT, R21, R0, PT ;  /* 0x000000001500720c */ /* 0x000fe20003f06270 */
[----:B------:R-:W-:-:S12]  /*20380*/  @P2 BRA `(.L_x_662) ;  /* 0x0000000000482947 */ /* 0x000fd80003800000 */
[----:B------:R-:W-:Y:S01]  /*20390*/  ULDC UR4, c[0x0][0xac8] ;  /* 0x0002b20000047ab9 */ /* 0x000fe20000000800 */
[----:B------:R-:W-:Y:S01]  /*203a0*/  ULDC.64 UR6, c[0x0][0x208] ;  /* 0x0000820000067ab9 */ /* 0x000fe20000000a00 */
[----:B------:R-:W-:Y:S02]  /*203b0*/  ISETP.GE.AND P5, PT, R16, UR4, PT ;  /* 0x0000000410007c0c */ /* 0x000fe4000bfa6270 */
[----:B------:R-:W-:Y:S02]  /*203c0*/  ISETP.GE.AND P4, PT, R214, UR4, PT ;  /* 0x00000004d6007c0c */ /* 0x000fe4000bf86270 */
[----:B------:R-:W-:Y:S02]  /*203d0*/  ISETP.GE.AND P3, PT, R19, UR4, PT ;  /* 0x0000000413007c0c */ /* 0x000fe4000bf66270 */
[----:B------:R-:W-:-:S07]  /*203e0*/  ISETP.GE.AND P2, PT, R22, UR4, PT ;  /* 0x0000000416007c0c */ /* 0x000fce000bf46270 */
[----:B-1----:R-:W-:-:S04]  /*203f0*/  @!P5 LEA R2, P6, R16, R83, 0x1 ;  /* 0x000000531002d211 */ /* 0x002fc800078c08ff */
[----:B--2---:R-:W-:Y:S02]  /*20400*/  @!P5 LEA.HI.X R3, R16, R59, R17, 0x1, P6 ;  /* 0x0000003b1003d211 */ /* 0x004fe400030f0c11 */
[----:B0-----:R-:W-:-:S03]  /*20410*/  @!P4 LEA R20, P6, R212, R83, 0x1 ;  /* 0x00000053d414c211 */ /* 0x001fc600078c08ff */
        /* <DEDUP_REMOVED lines=9> */
.L_x_662:
[----:B------:R-:W-:Y:S05]  /*204b0*/  BSYNC B1 ;  /* 0x0000000000017941 */ /* 0x000fea0003800000 */
.L_x_661:
[----:B---3--:R3:W4:Y:S01]  /*204c0*/  SHFL.IDX PT, R21, R82, 0x1, 0x181f ;  /* 0x00381f0052157f89 */ /* 0x00872200000e0000 */
[----:B------:R-:W-:Y:S03]  /*204d0*/  BSSY B1, `(.L_x_663) ;  /* 0x0000015000017945 */ /* 0x000fe60003800000 */
[----:B-----5:R3:W0:Y:S01]  /*204e0*/  SHFL.IDX PT, R7, R80, 0x1, 0x181f ;  /* 0x00381f0050077f89 */ /* 0x02062200000e0000 */
[----:B------:R-:W-:Y:S05]  /*204f0*/  @P1 BRA `(.L_x_664) ;  /* 0x0000000000481947 */ /* 0x000fea0003800000 */
[----:B------:R-:W-:Y:S01]  /*20500*/  ULDC UR4, c[0x0][0xac8] ;  /* 0x0002b20000047ab9 */ /* 0x000fe20000000800 */
[----:B------:R-:W-:Y:S01]  /*20510*/  ULDC.64 UR6, c[0x0][0x208] ;  /* 0x0000820000067ab9 */ /* 0x000fe20000000a00 */
[----:B------:R-:W-:Y:S02]  /*20520*/  ISETP.GE.AND P4, PT, R16, UR4, PT ;  /* 0x0000000410007c0c */ /* 0x000fe4000bf86270 */
[----:B------:R-:W-:Y:S02]  /*20530*/  ISETP.GE.AND P3, PT, R214, UR4, PT ;  /* 0x00000004d6007c0c */ /* 0x000fe4000bf66270 */
[----:B------:R-:W-:Y:S02]  /*20540*/  ISETP.GE.AND P2, PT, R19, UR4, PT ;  /* 0x0000000413007c0c */ /* 0x000fe4000bf46270 */
[----:B------:R-:W-:-:S07]  /*20550*/  ISETP.GE.AND P1, PT, R22, UR4, PT ;  /* 0x0000000416007c0c */ /* 0x000fce000bf26270 */
[-C--:B0-----:R-:W-:Y:S02]  /*20560*/  @!P4 LEA R2, P6, R16, R7.reuse, 0x1 ;  /* 0x000000071002c211 */ /* 0x081fe400078c08ff */
[----:B------:R-:W-:Y:S02]  /*20570*/  @!P3 LEA R4, P5, R212, R7, 0x1 ;  /* 0x00000007d404b211 */ /* 0x000fe400078a08ff */
[----:B----4-:R-:W-:Y:S02]  /*20580*/  @!P4 LEA.HI.X R3, R16, R21, R17, 0x1, P6 ;  /* 0x000000151003c211 */ /* 0x010fe400030f0c11 */
        /* <DEDUP_REMOVED lines=9> */
.L_x_664:
[----:B------:R-:W-:Y:S05]  /*20620*/  BSYNC B1 ;  /* 0x0000000000017941 */ /* 0x000fea0003800000 */
.L_x_663:
[----:B0-----:R0:W0:Y:S01]  /*20630*/  SHFL.IDX PT, R9, R82, 0x2, 0x181f ;  /* 0x00581f0052097f89 */ /* 0x00102200000e0000 */
[----:B------:R-:W-:Y:S03]  /*20640*/  BSSY B1, `(.L_x_665) ;  /* 0x0000015000017945 */ /* 0x000fe60003800000 */
[----:B------:R0:W0:Y:S01]  /*20650*/  SHFL.IDX PT, R5, R80, 0x2, 0x181f ;  /* 0x00581f0050057f89 */ /* 0x00002200000e0000 */
        /* <DEDUP_REMOVED lines=8> */
[-C--:B------:R-:W-:Y:S02]  /*206e0*/  @!P2 LEA R4, P5, R212, R5.reuse, 0x1 ;  /* 0x00000005d404a211 */ /* 0x080fe400078a08ff */
[C---:B------:R-:W-:Y:S02]  /*206f0*/  @!P1 LEA R6, P4, R19.reuse, R5, 0x1 ;  /* 0x0000000513069211 */ /* 0x040fe400078808ff */
[----:B------:R-:W-:Y:S02]  /*20700*/  @!P3 LEA.HI.X R3, R16, R9, R17, 0x1, P6 ;  /* 0x000000091003b211 */ /* 0x000fe400030f0c11 */
[----:B------:R-:W-:Y:S02]  /*20710*/  @!P0 LEA R8, P6, R22, R5, 0x1 ;  /* 0x0000000516088211 */ /* 0x000fe400078c08ff */
[-C--:B------:R-:W-:Y:S01]  /*20720*/  @!P2 LEA.HI.X R5, R212, R9.reuse, R215, 0x1, P5 ;  /* 0x00000009d405a211 */ /* 0x080fe200028f0cd7 */
[----:B------:R0:W-:Y:S01]  /*20730*/  @!P3 ST.E.128 desc[UR6][R2.64], R12 ;  /* 0x0000000c0200b985 */ /* 0x0001e2000c101d06 */
[----:B------:R-:W-:-:S02]  /*20740*/  @!P1 LEA.HI.X R7, R19, R9, R219, 0x1, P4 ;  /* 0x0000000913079211 */ /* 0x000fc400020f0cdb */
[----:B------:R-:W-:Y:S01]  /*20750*/  @!P0 LEA.HI.X R9, R22, R9, R218, 0x1, P6 ;  /* 0x0000000916098211 */ /* 0x000fe200030f0cda */
[----:B------:R0:W-:Y:S04]  /*20760*/  @!P2 ST.E.128 desc[UR6][R4.64], R36 ;  /* 0x000000240400a985 */ /* 0x0001e8000c101d06 */
[----:B------:R0:W-:Y:S04]  /*20770*/  @!P1 ST.E.128 desc[UR6][R6.64], R52 ;  /* 0x0000003406009985 */ /* 0x0001e8000c101d06 */
[----:B------:R0:W-:Y:S02]  /*20780*/  @!P0 ST.E.128 desc[UR6][R8.64], R72 ;  /* 0x0000004808008985 */ /* 0x0001e4000c101d06 */
.L_x_666:
[----:B------:R-:W-:Y:S05]  /*20790*/  BSYNC B1 ;  /* 0x0000000000017941 */ /* 0x000fea0003800000 */
.L_x_665:
[----:B------:R-:W-:Y:S01]  /*207a0*/  VIADD R81, R81, 0x60 ;  /* 0x0000006051517836 */ /* 0x000fe20000000000 */
[----:B0-----:R0:W0:Y:S04]  /*207b0*/  SHFL.IDX PT, R9, R82, 0x3, 0x181f ;  /* 0x00781f0052097f89 */ /* 0x00102800000e0000 */
[----:B------:R-:W-:Y:S01]  /*207c0*/  ISETP.GE.AND P0, PT, R81, R0, PT ;  /* 0x000000005100720c */ /* 0x000fe20003f06270 */
[----:B------:R0:W0:-:S12]  /*207d0*/  SHFL.IDX PT, R11, R80, 0x3, 0x181f ;  /* 0x00781f00500b7f89 */ /* 0x00001800000e0000 */
[----:B------:R-:W-:Y:S05]  /*207e0*/  @P0 BRA `(.L_x_667) ;  /* 0x0000002400ec0947 */ /* 0x000fea0003800000 */
[----:B------:R-:W-:Y:S01]  /*207f0*/  ULDC UR4, c[0x0][0xac8] ;  /* 0x0002b20000047ab9 */ /* 0x000fe20000000800 */
[----:B------:R-:W-:Y:S01]  /*20800*/  ULDC.64 UR6, c[0x0][0x208] ;  /* 0x0000820000067ab9 */ /* 0x000fe20000000a00 */
[----:B------:R-:W-:Y:S02]  /*20810*/  ISETP.GE.AND P3, PT, R16, UR4, PT ;  /* 0x0000000410007c0c */ /* 0x000fe4000bf66270 */
[----:B------:R-:W-:Y:S02]  /*20820*/  ISETP.GE.AND P4, PT, R214, UR4, PT ;  /* 0x00000004d6007c0c */ /* 0x000fe4000bf86270 */
[----:B------:R-:W-:-:S09]  /*20830*/  ISETP.GE.AND P5, PT, R19, UR4, PT ;  /* 0x0000000413007c0c */ /* 0x000fd2000bfa6270 */
[-C--:B0-----:R-:W-:Y:S02]  /*20840*/  @!P3 LEA R2, P0, R16, R11.reuse, 0x1 ;  /* 0x0000000b1002b211 */ /* 0x081fe400078008ff */
[----:B------:R-:W-:Y:S02]  /*20850*/  @!P4 LEA R4, P1, R212, R11, 0x1 ;  /* 0x0000000bd404c211 */ /* 0x000fe400078208ff */
[----:B------:R-:W-:Y:S02]  /*20860*/  @!P3 LEA.HI.X R3, R16, R9, R17, 0x1, P0 ;  /* 0x000000091003b211 */ /* 0x000fe400000f0c11 */
[----:B------:R-:W-:Y:S02]  /*20870*/  ISETP.GE.AND P0, PT, R22, UR4, PT ;  /* 0x0000000416007c0c */ /* 0x000fe4000bf06270 */
[----:B------:R-:W-:Y:S01]  /*20880*/  @!P5 LEA R6, P2, R19, R11, 0x1 ;  /* 0x0000000b1306d211 */ /* 0x000fe200078408ff */
[----:B------:R0:W-:Y:S01]  /*20890*/  @!P3 ST.E.128 desc[UR6][R2.64], R24 ;  /* 0x000000180200b985 */ /* 0x0001e2000c101d06 */
[----:B------:R-:W-:-:S02]  /*208a0*/  @!P4 LEA.HI.X R5, R212, R9, R215, 0x1, P1 ;  /* 0x00000009d405c211 */ /* 0x000fc400008f0cd7 */
[----:B------:R-:W-:-:S03]  /*208b0*/  @!P5 LEA.HI.X R7, R19, R9, R219, 0x1, P2 ;  /* 0x000000091307d211 */ /* 0x000fc600010f0cdb */
[----:B------:R0:W-:Y:S04]  /*208c0*/  @!P4 ST.E.128 desc[UR6][R4.64], R40 ;  /* 0x000000280400c985 */ /* 0x0001e8000c101d06 */
[----:B------:R0:W-:Y:S01]  /*208d0*/  @!P5 ST.E.128 desc[UR6][R6.64], R60 ;  /* 0x0000003c0600d985 */ /* 0x0001e2000c101d06 */
[----:B------:R-:W-:Y:S05]  /*208e0*/  @P0 BRA `(.L_x_667) ;  /* 0x0000002400ac0947 */ /* 0x000fea0003800000 */
[----:B0-----:R-:W-:Y:S01]  /*208f0*/  LEA R2, P0, R22, R11, 0x1 ;  /* 0x0000000b16027211 */ /* 0x001fe200078008ff */
[----:B------:R-:W-:-:S03]  /*20900*/  ULDC.64 UR4, c[0x0][0x208] ;  /* 0x0000820000047ab9 */ /* 0x000fc60000000a00 */
[----:B------:R-:W-:-:S05]  /*20910*/  LEA.HI.X R3, R22, R9, R218, 0x1, P0 ;  /* 0x0000000916037211 */ /* 0x000fca00000f0cda */
[----:B------:R0:W-:Y:S01]  /*20920*/  ST.E.128 desc[UR4][R2.64], R76 ;  /* 0x0000004c02007985 */ /* 0x0001e2000c101d04 */
[----:B------:R-:W-:Y:S05]  /*20930*/  BRA `(.L_x_667) ;  /* 0x0000002400987947 */ /* 0x000fea0003800000 */
.L_x_660:
[----:B0-----:R-:W0:Y:S01]  /*20940*/  @P1 LDC R61, c[0x0][0xbec] ;  /* 0x0002fb00ff3d1b82 */ /* 0x001e220000000800 */
[----:B------:R-:W-:Y:S01]  /*20950*/  IMAD.MOV.U32 R60, RZ, RZ, R116 ;  /* 0x000000ffff3c7224 */ /* 0x000fe200078e0074 */
[----:B------:R-:W-:Y:S01]  /*20960*/  ULDC.64 UR4, c[0x0][0xb08] ;  /* 0x0002c20000047ab9 */ /* 0x000fe20000000a00 */
[----:B------:R1:W5:Y:S04]  /*20970*/  LDL R227, [R1+0x8c] ;  /* 0x00008c0001e37983 */ /* 0x0003680000100800 */
[----:B------:R1:W5:Y:S01]  /*20980*/  LDL R211, [R1+0x108] ;  /* 0x0001080001d37983 */ /* 0x0003620000100800 */
[----:B------:R-:W2:Y:S03]  /*20990*/  @P1 LDC R59, c[0x0][0xbf0] ;  /* 0x0002fc00ff3b1b82 */ /* 0x000ea60000000800 */
[----:B------:R1:W5:Y:S04]  /*209a0*/  LDL R210, [R1+0x188] ;  /* 0x0001880001d27983 */ /* 0x0003680000100800 */
[----:B------:R1:W5:Y:S04]  /*209b0*/  LDL R209, [R1+0x104] ;  /* 0x0001040001d17983 */ /* 0x0003680000100800 */
[----:B------:R1:W5:Y:S04]  /*209c0*/  LDL R208, [R1+0x184] ;  /* 0x0001840001d07983 */ /* 0x0003680000100800 */
[----:B------:R1:W5:Y:S01]  /*209d0*/  LDL R207, [R1+0x100] ;  /* 0x0001000001cf7983 */ /* 0x0003620000100800 */
[----:B0-----:R-:W-:-:S03]  /*209e0*/  @P1 IMAD.HI.U32 R61, R116, R61, RZ ;  /* 0x0000003d743d1227 */ /* 0x001fc600078e00ff */
[----:B------:R1:W5:Y:S04]  /*209f0*/  LDL R206, [R1+0x180] ;  /* 0x0001800001ce7983 */ /* 0x0003680000100800 */
[----:B------:R1:W5:Y:S01]  /*20a00*/  LDL R205, [R1+0xfc] ;  /* 0x0000fc0001cd7983 */ /* 0x0003620000100800 */
[----:B--2---:R-:W-:Y:S01]  /*20a10*/  @P1 SHF.R.U32.HI R60, RZ, R59, R61 ;  /* 0x0000003bff3c1219 */ /* 0x004fe2000001163d */
[----:B------:R-:W-:Y:S02]  /*20a20*/  IMAD R61, R58, UR4, RZ ;  /* 0x000000043a3d7c24 */ /* 0x000fe4000f8e02ff */
[C---:B------:R-:W-:Y:S01]  /*20a30*/  IMAD.WIDE.U32 R58, R57.reuse, UR4, RZ ;  /* 0x00000004393a7c25 */ /* 0x040fe2000f8e00ff */
[----:B------:R1:W5:Y:S03]  /*20a40*/  LDL R204, [R1+0x17c] ;  /* 0x00017c0001cc7983 */ /* 0x0003660000100800 */
[----:B------:R-:W-:Y:S01]  /*20a50*/  IMAD R61, R57, UR5, R61 ;  /* 0x00000005393d7c24 */ /* 0x000fe2000f8e023d */
[----:B------:R-:W-:Y:S01]  /*20a60*/  ULDC.64 UR4, c[0x0][0xb38] ;  /* 0x0002ce0000047ab9 */ /* 0x000fe20000000a00 */
[----:B------:R-:W-:Y:S01]  /*20a70*/  SHF.R.S32.HI R57, RZ, 0x1f, R56 ;  /* 0x0000001fff397819 */ /* 0x000fe20000011438 */
[----:B------:R1:W5:Y:S01]  /*20a80*/  LDL R203, [R1+0xf8] ;  /* 0x0000f80001cb7983 */ /* 0x0003620000100800 */
[----:B------:R-:W-:-:S03]  /*20a90*/  IMAD.IADD R59, R59, 0x1, R61 ;  /* 0x000000013b3b7824 */ /* 0x000fc600078e023d */
[----:B------:R1:W5:Y:S01]  /*20aa0*/  LDL R202, [R1+0x178] ;  /* 0x0001780001ca7983 */ /* 0x0003620000100800 */
[----:B------:R-:W-:-:S03]  /*20ab0*/  IMAD.WIDE.U32 R58, R223, UR4, R58 ;  /* 0x00000004df3a7c25 */ /* 0x000fc6000f8e003a */
[----:B------:R1:W5:Y:S01]  /*20ac0*/  LDL R201, [R1+0xf4] ;  /* 0x0000f40001c97983 */ /* 0x0003620000100800 */
[----:B------:R-:W-:Y:S01]  /*20ad0*/  IMAD R59, R223, UR5, R59 ;  /* 0x00000005df3b7c24 */ /* 0x000fe2000f8e023b */
[----:B------:R-:W-:Y:S02]  /*20ae0*/  ULDC.64 UR4, c[0x0][0xb40] ;  /* 0x0002d00000047ab9 */ /* 0x000fe40000000a00 */
[----:B------:R-:W-:Y:S01]  /*20af0*/  IMAD R57, R57, UR4, RZ ;  /* 0x0000000439397c24 */ /* 0x000fe2000f8e02ff */
[----:B------:R1:W5:Y:S01]  /*20b00*/  LDL R223, [R1+0x18c] ;  /* 0x00018c0001df7983 */ /* 0x0003620000100800 */
[----:B------:R-:W-:-:S03]  /*20b10*/  IMAD.WIDE.U32 R58, R56, UR4, R58 ;  /* 0x00000004383a7c25 */ /* 0x000fc6000f8e003a */
[----:B------:R1:W5:Y:S01]  /*20b20*/  LDL R200, [R1+0x174] ;  /* 0x0001740001c87983 */ /* 0x0003620000100800 */
[----:B------:R-:W-:Y:S01]  /*20b30*/  IMAD R57, R56, UR5, R57 ;  /* 0x0000000538397c24 */ /* 0x000fe2000f8e0239 */
[----:B------:R-:W-:Y:S01]  /*20b40*/  ULDC.64 UR4, c[0x0][0xb48] ;  /* 0x0002d20000047ab9 */ /* 0x000fe20000000a00 */
[--C-:B------:R-:W-:Y:S01]  /*20b50*/  IMAD.MOV R56, RZ, RZ, -R60.reuse ;  /* 0x000000ffff387224 */ /* 0x100fe200078e0a3c */
[----:B------:R1:W5:Y:S01]  /*20b60*/  LDL R199, [R1+0xf0] ;  /* 0x0000f00001c77983 */ /* 0x0003620000100800 */
[----:B------:R-:W-:Y:S01]  /*20b70*/  IMAD.IADD R59, R59, 0x1, R57 ;  /* 0x000000013b3b7824 */ /* 0x000fe200078e0239 */
[----:B------:R-:W-:Y:S01]  /*20b80*/  SHF.R.S32.HI R57, RZ, 0x1f, R60 ;  /* 0x0000001fff397819 */ /* 0x000fe2000001143c */
[----:B------:R-:W-:Y:S01]  /*20b90*/  IMAD R56, R119, R56, R116 ;  /* 0x0000003877387224 */ /* 0x000fe200078e0274 */
[----:B------:R1:W5:Y:S01]  /*20ba0*/  LDL R198, [R1+0x170] ;  /* 0x0001700001c67983 */ /* 0x0003620000100800 */
[----:B------:R-:W-:-:S03]  /*20bb0*/  IMAD.WIDE.U32 R58, R120, UR4, R58 ;  /* 0x00000004783a7c25 */ /* 0x000fc6000f8e003a */
[----:B------:R1:W5:Y:S01]  /*20bc0*/  LDL R197, [R1+0xec] ;  /* 0x0000ec0001c57983 */ /* 0x0003620000100800 */
[----:B------:R-:W-:Y:S01]  /*20bd0*/  IMAD R59, R120, UR5, R59 ;  /* 0x00000005783b7c24 */ /* 0x000fe2000f8e023b */
[----:B------:R-:W-:Y:S02]  /*20be0*/  ULDC.64 UR4, c[0x0][0xb30] ;  /* 0x0002cc0000047ab9 */ /* 0x000fe40000000a00 */
[----:B------:R1:W5:Y:S04]  /*20bf0*/  LDL R196, [R1+0x16c] ;  /* 0x00016c0001c47983 */ /* 0x0003680000100800 */
        /* <DEDUP_REMOVED lines=44> */
[----:B------:R1:W5:Y:S01]  /*20ec0*/  LDL R116, [R1+0x90] ;  /* 0x0000900001747983 */ /* 0x0003620000100800 */
[----:B------:R-:W-:-:S02]  /*20ed0*/  IMAD R57, R57, UR4, RZ ;  /* 0x0000000439397c24 */ /* 0x000fc4000f8e02ff */
        /* <DEDUP_REMOVED lines=8> */
[----:B------:R-:W-:-:S04]  /*20f60*/  ULDC.64 UR4, c[0x0][0xb00] ;  /* 0x0002c00000047ab9 */ /* 0x000fc80000000a00 */
[----:B------:R-:W-:Y:S02]  /*20f70*/  IADD3 R61, R59, R60, RZ ;  /* 0x0000003c3b3d7210 */ /* 0x000fe40007ffe0ff */
[----:B------:R-:W-:Y:S01]  /*20f80*/  LEA R60, P0, R58, UR4, 0x2 ;  /* 0x000000043a3c7c11 */ /* 0x000fe2000f8010ff */
[----:B------:R-:W-:-:S03]  /*20f90*/  VIADD R56, R23, 0x38820 ;  /* 0x0003882017387836 */ /* 0x000fc60000000000 */
[----:B------:R-:W-:Y:S02]  /*20fa0*/  LEA.HI.X R61, R58, UR5, R61, 0x2, P0 ;  /* 0x000000053a3d7c11 */ /* 0x000fe400080f143d */
[----:B------:R-:W-:Y:S02]  /*20fb0*/  ISETP.GE.AND P0, PT, R113, R0, PT ;  /* 0x000000007100720c */ /* 0x000fe40003f06270 */
[----:B------:R-:W-:Y:S01]  /*20fc0*/  PRMT R56, RZ, 0x654, R56 ;  /* 0x00000654ff387816 */ /* 0x000fe20000000038 */
[----:B------:R1:W0:Y:S01]  /*20fd0*/  SHFL.IDX PT, R57, R61, RZ, 0x1c1f ;  /* 0x001c1fff3d397589 */ /* 0x00022200000e0000 */
[----:B------:R-:W-:Y:S02]  /*20fe0*/  BSSY B1, `(.L_x_668) ;  /* 0x0000085000017945 */ /* 0x000fe40003800000 */
[----:B------:R2:W-:Y:S02]  /*20ff0*/  SYNCS.ARRIVE.TRANS64.RED.A1T0 RZ, [R56+URZ], RZ ;  /* 0x000000ff38ff79a7 */ /* 0x0005e4000810043f */
[----:B--2---:R1:W2:Y:S05]  /*21000*/  SHFL.IDX PT, R56, R60, RZ, 0x1c1f ;  /* 0x001c1fff3c387589 */ /* 0x0042aa00000e0000 */
[----:B------:R-:W-:Y:S05]  /*21010*/  @P0 BRA `(.L_x_669) ;  /* 0x0000000800040947 */ /* 0x000fea0003800000 */
[----:B------:R-:W-:Y:S01]  /*21020*/  ULDC UR4, c[0x0][0xac8] ;  /* 0x0002b20000047ab9 */ /* 0x000fe20000000800 */
[----:B------:R-:W-:Y:S01]  /*21030*/  ULDC.64 UR6, c[0x0][0x208] ;  /* 0x0000820000067ab9 */ /* 0x000fe20000000a00 */
[----:B-----5:R-:W-:Y:S02]  /*21040*/  ISETP.GE.AND P0, PT, R227, UR4, PT ;  /* 0x00000004e3007c0c */ /* 0x020fe4000bf06270 */
[----:B------:R-:W-:Y:S02]  /*21050*/  ISETP.GE.AND P5, PT, R191, UR4, PT ;  /* 0x00000004bf007c0c */ /* 0x000fe4000bfa6270 */
[----:B------:R-:W-:Y:S02]  /*21060*/  ISETP.GE.AND P4, PT, R189, UR4, PT ;  /* 0x00000004bd007c0c */ /* 0x000fe4000bf86270 */
[----:B------:R-:W-:-:S07]  /*21070*/  ISETP.GE.AND P3, PT, R187, UR4, PT ;  /* 0x00000004bb007c0c */ /* 0x000fce000bf66270 */
[----:B0-2---:R-:W-:-:S05]  /*21080*/  @!P0 IMAD.WIDE R58, R227, 0x4, R56 ;  /* 0x00000004e33a8825 */ /* 0x005fca00078e0238 */
[----:B------:R0:W-:Y:S01]  /*21090*/  @!P0 ST.E.64 desc[UR6][R58.64], R182 ;  /* 0x000000b63a008985 */ /* 0x0001e2000c101b06 */
[----:B------:R-:W-:-:S13]  /*210a0*/  ISETP.GE.AND P0, PT, R211, UR4, PT ;  /* 0x00000004d3007c0c */ /* 0x000fda000bf06270 */
[----:B0-----:R-:W-:-:S04]  /*210b0*/  @!P0 LEA R58, P1, R211, R56, 0x2 ;  /* 0x00000038d33a8211 */ /* 0x001fc800078210ff */
[----:B------:R-:W-:Y:S02]  /*210c0*/  @!P0 LEA.HI.X R59, R211, R57, R223, 0x2, P1 ;  /* 0x00000039d33b8211 */ /* 0x000fe400008f14df */
[----:B------:R-:W-:-:S03]  /*210d0*/  ISETP.GE.AND P1, PT, R207, UR4, PT ;  /* 0x00000004cf007c0c */ /* 0x000fc6000bf26270 */
[----:B------:R0:W-:Y:S01]  /*210e0*/  @!P0 ST.E.64 desc[UR6][R58.64], R180 ;  /* 0x000000b43a008985 */ /* 0x0001e2000c101b06 */
[----:B------:R-:W-:-:S13]  /*210f0*/  ISETP.GE.AND P0, PT, R209, UR4, PT ;  /* 0x00000004d1007c0c */ /* 0x000fda000bf06270 */
[----:B0-----:R-:W-:-:S04]  /*21100*/  @!P0 LEA R58, P2, R209, R56, 0x2 ;  /* 0x00000038d13a8211 */ /* 0x001fc800078410ff */
[----:B------:R-:W-:-:S05]  /*21110*/  @!P0 LEA.HI.X R59, R209, R57, R210, 0x2, P2 ;  /* 0x00000039d13b8211 */ /* 0x000fca00010f14d2 */
[----:B------:R0:W-:Y:S01]  /*21120*/  @!P0 ST.E.64 desc[UR6][R58.64], R178 ;  /* 0x000000b23a008985 */ /* 0x0001e2000c101b06 */
[----:B------:R-:W-:Y:S02]  /*21130*/  ISETP.GE.AND P0, PT, R205, UR4, PT ;  /* 0x00000004cd007c0c */ /* 0x000fe4000bf06270 */
        /* <DEDUP_REMOVED lines=25> */
[----:B------:R-:W-:Y:S02]  /*212d0*/  @!P1 LEA.HI.X R59, R195, R57, R196, 0x2, P2 ;  /* 0x00000039c33b9211 */ /* 0x000fe400010f14c4 */
[----:B------:R-:W-:-:S03]  /*212e0*/  @!P4 LEA R62, P2, R189, R56, 0x2 ;  /* 0x00000038bd3ec211 */ /* 0x000fc600078410ff */
[----:B------:R0:W-:Y:S01]  /*212f0*/  @!P1 ST.E.64 desc[UR6][R58.64], R164 ;  /* 0x000000a43a009985 */ /* 0x0001e2000c101b06 */
[----:B------:R-:W-:Y:S02]  /*21300*/  @!P4 LEA.HI.X R63, R189, R57, R190, 0x2, P2 ;  /* 0x00000039bd3fc211 */ /* 0x000fe400010f14be */
[----:B------:R-:W-:Y:S02]  /*21310*/  ISETP.GE.AND P2, PT, R149, UR4, PT ;  /* 0x0000000495007c0c */ /* 0x000fe4000bf46270 */
[----:B0-----:R-:W-:-:S04]  /*21320*/  @!P0 LEA R58, P1, R193, R56, 0x2 ;  /* 0x00000038c13a8211 */ /* 0x001fc800078210ff */
[----:B------:R-:W-:Y:S02]  /*21330*/  @!P0 LEA.HI.X R59, R193, R57, R194, 0x2, P1 ;  /* 0x00000039c13b8211 */ /* 0x000fe400008f14c2 */
[----:B------:R-:W-:-:S03]  /*21340*/  ISETP.GE.AND P1, PT, R151, UR4, PT ;  /* 0x0000000497007c0c */ /* 0x000fc6000bf26270 */
[----:B------:R0:W-:Y:S01]  /*21350*/  @!P0 ST.E.64 desc[UR6][R58.64], R162 ;  /* 0x000000a23a008985 */ /* 0x0001e2000c101b06 */
[----:B------:R-:W-:Y:S02]  /*21360*/  ISETP.GE.AND P0, PT, R185, UR4, PT ;  /* 0x00000004b9007c0c */ /* 0x000fe4000bf06270 */
[----:B0-----:R-:W-:-:S04]  /*21370*/  @!P5 LEA R58, P6, R191, R56, 0x2 ;  /* 0x00000038bf3ad211 */ /* 0x001fc800078c10ff */
[----:B------:R-:W-:Y:S02]  /*21380*/  @!P5 LEA.HI.X R59, R191, R57, R192, 0x2, P6 ;  /* 0x00000039bf3bd211 */ /* 0x000fe400030f14c0 */
[----:B------:R-:W-:-:S03]  /*21390*/  @!P3 LEA R114, P6, R187, R56, 0x2 ;  /* 0x00000038bb72b211 */ /* 0x000fc600078c10ff */
[----:B------:R0:W-:Y:S01]  /*213a0*/  @!P5 ST.E.64 desc[UR6][R58.64], R160 ;  /* 0x000000a03a00d985 */ /* 0x0001e2000c101b06 */
[----:B------:R-:W-:-:S03]  /*213b0*/  @!P3 LEA.HI.X R115, R187, R57, R188, 0x2, P6 ;  /* 0x00000039bb73b211 */ /* 0x000fc600030f14bc */
[----:B------:R2:W-:Y:S04]  /*213c0*/  @!P4 ST.E.64 desc[UR6][R62.64], R158 ;  /* 0x0000009e3e00c985 */ /* 0x0005e8000c101b06 */
[----:B------:R3:W-:Y:S01]  /*213d0*/  @!P3 ST.E.64 desc[UR6][R114.64], R156 ;  /* 0x0000009c7200b985 */ /* 0x0007e2000c101b06 */
[----:B------:R-:W-:Y:S02]  /*213e0*/  ISETP.GE.AND P3, PT, R147, UR4, PT ;  /* 0x0000000493007c0c */ /* 0x000fe4000bf66270 */
[----:B0-----:R-:W-:-:S04]  /*213f0*/  @!P0 LEA R58, P4, R185, R56, 0x2 ;  /* 0x00000038b93a8211 */ /* 0x001fc800078810ff */
[-C--:B------:R-:W-:Y:S02]  /*21400*/  @!P0 LEA.HI.X R59, R185, R57.reuse, R186, 0x2, P4 ;  /* 0x00000039b93b8211 */ /* 0x080fe400020f14ba */
[----:B------:R-:W-:Y:S02]  /*21410*/  ISETP.GE.AND P4, PT, R145, UR4, PT ;  /* 0x0000000491007c0c */ /* 0x000fe4000bf86270 */
[-C--:B--2---:R-:W-:Y:S01]  /*21420*/  @!P1 LEA R62, P5, R151, R56.reuse, 0x2 ;  /* 0x00000038973e9211 */ /* 0x084fe200078a10ff */
[----:B------:R0:W-:Y:S01]  /*21430*/  @!P0 ST.E.64 desc[UR6][R58.64], R154 ;  /* 0x0000009a3a008985 */ /* 0x0001e2000c101b06 */
[----:B---3--:R-:W-:Y:S02]  /*21440*/  @!P2 LEA R114, P6, R149, R56, 0x2 ;  /* 0x000000389572a211 */ /* 0x008fe400078c10ff */
[----:B------:R-:W-:Y:S02]  /*21450*/  @!P1 LEA.HI.X R63, R151, R57, R184, 0x2, P5 ;  /* 0x00000039973f9211 */ /* 0x000fe400028f14b8 */
[----:B------:R-:W-:-:S02]  /*21460*/  ISETP.GE.AND P5, PT, R143, UR4, PT ;  /* 0x000000048f007c0c */ /* 0x000fc4000bfa6270 */
[----:B------:R-:W-:Y:S01]  /*21470*/  @!P2 LEA.HI.X R115, R149, R57, R150, 0x2, P6 ;  /* 0x000000399573a211 */ /* 0x000fe200030f1496 */
[----:B------:R-:W-:Y:S01]  /*21480*/  @!P1 ST.E.64 desc[UR6][R62.64], R152 ;  /* 0x000000983e009985 */ /* 0x000fe2000c101b06 */
[----:B------:R-:W-:-:S03]  /*21490*/  ISETP.GE.AND P1, PT, R139, UR4, PT ;  /* 0x000000048b007c0c */ /* 0x000fc6000bf26270 */
[----:B------:R2:W-:Y:S01]  /*214a0*/  @!P2 ST.E.64 desc[UR6][R114.64], R2 ;  /* 0x000000027200a985 */ /* 0x0005e2000c101b06 */
[----:B------:R-:W-:Y:S02]  /*214b0*/  ISETP.GE.AND P2, PT, R141, UR4, PT ;  /* 0x000000048d007c0c */ /* 0x000fe4000bf46270 */
[----:B0-----:R-:W-:-:S04]  /*214c0*/  @!P4 LEA R58, P0, R145, R56, 0x2 ;  /* 0x00000038913ac211 */ /* 0x001fc800078010ff */
[----:B------:R-:W-:Y:S02]  /*214d0*/  @!P4 LEA.HI.X R59, R145, R57, R146, 0x2, P0 ;  /* 0x00000039913bc211 */ /* 0x000fe400000f1492 */
[----:B------:R-:W-:Y:S02]  /*214e0*/  ISETP.GE.AND P0, PT, R137, UR4, PT ;  /* 0x0000000489007c0c */ /* 0x000fe4000bf06270 */
[----:B--2---:R-:W-:-:S04]  /*214f0*/  @!P3 LEA R2, P6, R147, R56, 0x2 ;  /* 0x000000389302b211 */ /* 0x004fc800078c10ff */
[----:B------:R-:W-:Y:S02]  /*21500*/  @!P3 LEA.HI.X R3, R147, R57, R148, 0x2, P6 ;  /* 0x000000399303b211 */ /* 0x000fe400030f1494 */
[----:B------:R-:W-:-:S03]  /*21510*/  @!P5 LEA R62, P6, R143, R56, 0x2 ;  /* 0x000000388f3ed211 */ /* 0x000fc600078c10ff */
[----:B------:R0:W-:Y:S01]  /*21520*/  @!P3 ST.E.64 desc[UR6][R2.64], R4 ;  /* 0x000000040200b985 */ /* 0x0001e2000c101b06 */
[----:B------:R-:W-:-:S03]  /*21530*/  @!P5 LEA.HI.X R63, R143, R57, R144, 0x2, P6 ;  /* 0x000000398f3fd211 */ /* 0x000fc600030f1490 */
[----:B------:R2:W-:Y:S01]  /*21540*/  @!P4 ST.E.64 desc[UR6][R58.64], R6 ;  /* 0x000000063a00c985 */ /* 0x0005e2000c101b06 */
[----:B------:R-:W-:-:S03]  /*21550*/  ISETP.GE.AND P4, PT, R133, UR4, PT ;  /* 0x0000000485007c0c */ /* 0x000fc6000bf86270 */
[----:B------:R-:W-:Y:S01]  /*21560*/  @!P5 ST.E.64 desc[UR6][R62.64], R8 ;  /* 0x000000083e00d985 */ /* 0x000fe2000c101b06 */
[----:B------:R-:W-:Y:S02]  /*21570*/  ISETP.GE.AND P5, PT, R135, UR4, PT ;  /* 0x0000000487007c0c */ /* 0x000fe4000bfa6270 */
[-C--:B0-----:R-:W-:Y:S02]  /*21580*/  @!P2 LEA R2, P6, R141, R56.reuse, 0x2 ;  /* 0x000000388d02a211 */ /* 0x081fe400078c10ff */
[-C--:B------:R-:W-:Y:S02]  /*21590*/  @!P1 LEA R4, P3, R139, R56.reuse, 0x2 ;  /* 0x000000388b049211 */ /* 0x080fe400078610ff */
[-C--:B------:R-:W-:Y:S02]  /*215a0*/  @!P2 LEA.HI.X R3, R141, R57.reuse, R142, 0x2, P6 ;  /* 0x000000398d03a211 */ /* 0x080fe400030f148e */
[----:B--2---:R-:W-:Y:S02]  /*215b0*/  @!P0 LEA R6, P6, R137, R56, 0x2 ;  /* 0x0000003889068211 */ /* 0x004fe400078c10ff */
[----:B------:R-:W-:Y:S01]  /*215c0*/  @!P1 LEA.HI.X R5, R139, R57, R140, 0x2, P3 ;  /* 0x000000398b059211 */ /* 0x000fe200018f148c */
[----:B------:R0:W-:Y:S01]  /*215d0*/  @!P2 ST.E.64 desc[UR6][R2.64], R10 ;  /* 0x0000000a0200a985 */ /* 0x0001e2000c101b06 */
[----:B------:R-:W-:-:S02]  /*215e0*/  ISETP.GE.AND P3, PT, R128, UR4, PT ;  /* 0x0000000480007c0c */ /* 0x000fc4000bf66270 */
[----:B------:R-:W-:Y:S01]  /*215f0*/  @!P0 LEA.HI.X R7, R137, R57, R138, 0x2, P6 ;  /* 0x0000003989078211 */ /* 0x000fe200030f148a */
[----:B------:R2:W-:Y:S04]  /*21600*/  @!P1 ST.E.64 desc[UR6][R4.64], R12 ;  /* 0x0000000c04009985 */ /* 0x0005e8000c101b06 */
[----:B------:R3:W-:Y:S01]  /*21610*/  @!P0 ST.E.64 desc[UR6][R6.64], R14 ;  /* 0x0000000e06008985 */ /* 0x0007e2000c101b06 */
[----:B------:R-:W-:Y:S02]  /*21620*/  ISETP.GE.AND P0, PT, R126, UR4, PT ;  /* 0x000000047e007c0c */ /* 0x000fe4000bf06270 */
[-C--:B0-----:R-:W-:Y:S02]  /*21630*/  @!P5 LEA R2, P1, R135, R56.reuse, 0x2 ;  /* 0x000000388702d211 */ /* 0x081fe400078210ff */
[----:B--2---:R-:W-:-:S02]  /*21640*/  @!P4 LEA R4, P2, R133, R56, 0x2 ;  /* 0x000000388504c211 */ /* 0x004fc400078410ff */
[-C--:B------:R-:W-:Y:S02]  /*21650*/  @!P5 LEA.HI.X R3, R135, R57.reuse, R136, 0x2, P1 ;  /* 0x000000398703d211 */ /* 0x080fe400008f1488 */
[----:B---3--:R-:W-:Y:S02]  /*21660*/  @!P3 LEA R6, P6, R128, R56, 0x2 ;  /* 0x000000388006b211 */ /* 0x008fe400078c10ff */
[----:B------:R-:W-:Y:S01]  /*21670*/  ISETP.GE.AND P1, PT, R124, UR4, PT ;  /* 0x000000047c007c0c */ /* 0x000fe2000bf26270 */
[----:B------:R0:W-:Y:S01]  /*21680*/  @!P5 ST.E.64 desc[UR6][R2.64], R20 ;  /* 0x000000140200d985 */ /* 0x0001e2000c101b06 */
[-C--:B------:R-:W-:Y:S02]  /*21690*/  @!P4 LEA.HI.X R5, R133, R57.reuse, R134, 0x2, P2 ;  /* 0x000000398505c211 */ /* 0x080fe400010f1486 */
[----:B------:R-:W-:Y:S02]  /*216a0*/  @!P3 LEA.HI.X R7, R128, R57, R132, 0x2, P6 ;  /* 0x000000398007b211 */ /* 0x000fe400030f1484 */
[----:B------:R-:W-:Y:S01]  /*216b0*/  ISETP.GE.AND P2, PT, R118, UR4, PT ;  /* 0x0000000476007c0c */ /* 0x000fe2000bf46270 */
[----:B------:R2:W-:Y:S01]  /*216c0*/  @!P4 ST.E.64 desc[UR6][R4.64], R24 ;  /* 0x000000180400c985 */ /* 0x0005e2000c101b06 */
[----:B------:R-:W-:-:S03]  /*216d0*/  ISETP.GE.AND P4, PT, R122, UR4, PT ;  /* 0x000000047a007c0c */ /* 0x000fc6000bf86270 */
[----:B------:R3:W-:Y:S01]  /*216e0*/  @!P3 ST.E.64 desc[UR6][R6.64], R28 ;  /* 0x0000001c0600b985 */ /* 0x0007e2000c101b06 */
[----:B------:R-:W-:Y:S02]  /*216f0*/  ISETP.GE.AND P3, PT, R120, UR4, PT ;  /* 0x0000000478007c0c */ /* 0x000fe4000bf66270 */
[----:B0-----:R-:W-:-:S04]  /*21700*/  @!P0 LEA R2, P5, R126, R56, 0x2 ;  /* 0x000000387e028211 */ /* 0x001fc800078a10ff */
[-C--:B------:R-:W-:Y:S02]  /*21710*/  @!P0 LEA.HI.X R3, R126, R57.reuse, R127, 0x2, P5 ;  /* 0x000000397e038211 */ /* 0x080fe400028f147f */
[----:B------:R-:W-:Y:S02]  /*21720*/  ISETP.GE.AND P5, PT, R116, UR4, PT ;  /* 0x0000000474007c0c */ /* 0x000fe4000bfa6270 */
[CC--:B--2---:R-:W-:Y:S01]  /*21730*/  @!P1 LEA R4, P6, R124.reuse, R56.reuse, 0x2 ;  /* 0x000000387c049211 */ /* 0x0c4fe200078c10ff */
[----:B------:R0:W-:Y:S03]  /*21740*/  @!P0 ST.E.64 desc[UR6][R2.64], R32 ;  /* 0x0000002002008985 */ /* 0x0001e6000c101b06 */
[----:B------:R-:W-:Y:S02]  /*21750*/  @!P1 LEA.HI.X R5, R124, R57, R125, 0x2, P6 ;  /* 0x000000397c059211 */ /* 0x000fe400030f147d */
[----:B---3--:R-:W-:-:S03]  /*21760*/  @!P3 LEA R6, P6, R120, R56, 0x2 ;  /* 0x000000387806b211 */ /* 0x008fc600078c10ff */
[----:B------:R2:W-:Y:S01]  /*21770*/  @!P1 ST.E.64 desc[UR6][R4.64], R36 ;  /* 0x0000002404009985 */ /* 0x0005e2000c101b06 */
[----:B------:R-:W-:Y:S02]  /*21780*/  @!P3 LEA.HI.X R7, R120, R57, R121, 0x2, P6 ;  /* 0x000000397807b211 */ /* 0x000fe400030f1479 */
[----:B0-----:R-:W-:-:S04]  /*21790*/  @!P4 LEA R2, P0, R122, R56, 0x2 ;  /* 0x000000387a02c211 */ /* 0x001fc800078010ff */
[-C--:B------:R-:W-:Y:S02]  /*217a0*/  @!P4 LEA.HI.X R3, R122, R57.reuse, R123, 0x2, P0 ;  /* 0x000000397a03c211 */ /* 0x080fe400000f147b */
[-C--:B------:R-:W-:Y:S02]  /*217b0*/  @!P5 LEA R8, P0, R116, R56.reuse, 0x2 ;  /* 0x000000387408d211 */ /* 0x080fe400078010ff */
[----:B--2---:R-:W-:Y:S01]  /*217c0*/  @!P2 LEA R4, P1, R118, R56, 0x2 ;  /* 0x000000387604a211 */ /* 0x004fe200078210ff */
[----:B------:R3:W-:Y:S01]  /*217d0*/  @!P4 ST.E.64 desc[UR6][R2.64], R40 ;  /* 0x000000280200c985 */ /* 0x0007e2000c101b06 */
[-C--:B------:R-:W-:Y:S02]  /*217e0*/  @!P5 LEA.HI.X R9, R116, R57.reuse, R117, 0x2, P0 ;  /* 0x000000397409d211 */ /* 0x080fe400000f1475 */
[----:B------:R-:W-:Y:S01]  /*217f0*/  @!P2 LEA.HI.X R5, R118, R57, R119, 0x2, P1 ;  /* 0x000000397605a211 */ /* 0x000fe200008f1477 */
[----:B------:R3:W-:Y:S04]  /*21800*/  @!P3 ST.E.64 desc[UR6][R6.64], R44 ;  /* 0x0000002c0600b985 */ /* 0x0007e8000c101b06 */
[----:B------:R3:W-:Y:S04]  /*21810*/  @!P2 ST.E.64 desc[UR6][R4.64], R48 ;  /* 0x000000300400a985 */ /* 0x0007e8000c101b06 */
[----:B------:R3:W-:Y:S02]  /*21820*/  @!P5 ST.E.64 desc[UR6][R8.64], R52 ;  /* 0x000000340800d985 */ /* 0x0007e4000c101b06 */
.L_x_669:
[----:B------:R-:W-:Y:S05]  /*21830*/  BSYNC B1 ;  /* 0x0000000000017941 */ /* 0x000fea0003800000 */
.L_x_668:
[----:B------:R-:W-:Y:S01]  /*21840*/  ISETP.GE.AND P0, PT, R112, R0, PT ;  /* 0x000000007000720c */ /* 0x000fe20003f06270 */
[----:B---3--:R3:W4:Y:S04]  /*21850*/  SHFL.IDX PT, R3, R61, 0x1, 0x1c1f ;  /* 0x003c1f003d037f89 */ /* 0x00872800000e0000 */
[----:B------:R3:W0:Y:S08]  /*21860*/  SHFL.IDX PT, R2, R60, 0x1, 0x1c1f ;  /* 0x003c1f003c027f89 */ /* 0x00063000000e0000 */
[----:B---3--:R-:W-:Y:S05]  /*21870*/  @P0 BRA `(.L_x_667) ;  /* 0x0000001400c80947 */ /* 0x008fea0003800000 */
[----:B------:R-:W-:Y:S01]  /*21880*/  ULDC UR4, c[0x0][0xac8] ;  /* 0x0002b20000047ab9 */ /* 0x000fe20000000800 */
[----:B------:R-:W-:Y:S01]  /*21890*/  ULDC.64 UR6, c[0x0][0x208] ;  /* 0x0000820000067ab9 */ /* 0x000fe20000000a00 */
[----:B-----5:R-:W-:Y:S02]  /*218a0*/  ISETP.GE.AND P3, PT, R227, UR4, PT ;  /* 0x00000004e3007c0c */ /* 0x020fe4000bf66270 */
[----:B------:R-:W-:Y:S02]  /*218b0*/  ISETP.GE.AND P2, PT, R211, UR4, PT ;  /* 0x00000004d3007c0c */ /* 0x000fe4000bf46270 */
[----:B------:R-:W-:Y:S02]  /*218c0*/  ISETP.GE.AND P1, PT, R209, UR4, PT ;  /* 0x00000004d1007c0c */ /* 0x000fe4000bf26270 */
[----:B------:R-:W-:Y:S02]  /*218d0*/  ISETP.GE.AND P0, PT, R207, UR4, PT ;  /* 0x00000004cf007c0c */ /* 0x000fe4000bf06270 */
[----:B------:R-:W-:-:S05]  /*218e0*/  ISETP.GE.AND P4, PT, R203, UR4, PT ;  /* 0x00000004cb007c0c */ /* 0x000fca000bf86270 */
[----:B0---4-:R-:W-:-:S04]  /*218f0*/  @!P3 IMAD.WIDE R4, R227, 0x4, R2 ;  /* 0x00000004e304b825 */ /* 0x011fc800078e0202 */
[-C--:B------:R-:W-:Y:S01]  /*21900*/  @!P1 LEA R6, P5, R209, R2.reuse, 0x2 ;  /* 0x00000002d1069211 */ /* 0x080fe200078a10ff */
[----:B------:R0:W-:Y:S01]  /*21910*/  @!P3 ST.E.64 desc[UR6][R4.64], R26 ;  /* 0x0000001a0400b985 */ /* 0x0001e2000c101b06 */
[----:B------:R-:W-:Y:S02]  /*21920*/  ISETP.GE.AND P3, PT, R205, UR4, PT ;  /* 0x00000004cd007c0c */ /* 0x000fe4000bf66270 */
[----:B------:R-:W-:Y:S02]  /*21930*/  @!P1 LEA.HI.X R7, R209, R3, R210, 0x2, P5 ;  /* 0x00000003d1079211 */ /* 0x000fe400028f14d2 */
        /* <DEDUP_REMOVED lines=9> */
[-C--:B0-----:R-:W-:Y:S02]  /*219d0*/  @!P3 LEA R4, P1, R205, R2.reuse, 0x2 ;  /* 0x00000002cd04b211 */ /* 0x081fe400078210ff */
[----:B---3--:R-:W-:Y:S02]  /*219e0*/  @!P4 LEA R6, P2, R203, R2, 0x2 ;  /* 0x00000002cb06c211 */ /* 0x008fe400078410ff */
[----:B------:R-:W-:-:S02]  /*219f0*/  @!P3 LEA.HI.X R5, R205, R3, R206, 0x2, P1 ;  /* 0x00000003cd05b211 */ /* 0x000fc400008f14ce */
[----:B------:R-:W-:Y:S02]  /*21a00*/  ISETP.GE.AND P1, PT, R197, UR4, PT ;  /* 0x00000004c5007c0c */ /* 0x000fe4000bf26270 */
[-C--:B------:R-:W-:Y:S01]  /*21a10*/  @!P4 LEA.HI.X R7, R203, R3.reuse, R204, 0x2, P2 ;  /* 0x00000003cb07c211 */ /* 0x080fe200010f14cc */
[----:B------:R0:W-:Y:S01]  /*21a20*/  @!P3 ST.E.64 desc[UR6][R4.64], R42 ;  /* 0x0000002a0400b985 */ /* 0x0001e2000c101b06 */
[----:B------:R-:W-:Y:S02]  /*21a30*/  ISETP.GE.AND P2, PT, R195, UR4, PT ;  /* 0x00000004c3007c0c */ /* 0x000fe4000bf46270 */
[----:B----4-:R-:W-:Y:S01]  /*21a40*/  @!P5 LEA R8, P6, R201, R2, 0x2 ;  /* 0x00000002c908d211 */ /* 0x010fe200078c10ff */
[----:B------:R3:W-:Y:S01]  /*21a50*/  @!P4 ST.E.64 desc[UR6][R6.64], R46 ;  /* 0x0000002e0600c985 */ /* 0x0007e2000c101b06 */
[----:B------:R-:W-:Y:S02]  /*21a60*/  ISETP.GE.AND P3, PT, R193, UR4, PT ;  /* 0x00000004c1007c0c */ /* 0x000fe4000bf66270 */
[----:B------:R-:W-:-:S02]  /*21a70*/  @!P5 LEA.HI.X R9, R201, R3, R202, 0x2, P6 ;  /* 0x00000003c909d211 */ /* 0x000fc400030f14ca */
[----:B------:R-:W-:-:S03]  /*21a80*/  ISETP.GE.AND P4, PT, R191, UR4, PT ;  /* 0x00000004bf007c0c */ /* 0x000fc6000bf86270 */
[----:B------:R4:W-:Y:S01]  /*21a90*/  @!P5 ST.E.64 desc[UR6][R8.64], R50 ;  /* 0x000000320800d985 */ /* 0x0009e2000c101b06 */
[-C--:B0-----:R-:W-:Y:S02]  /*21aa0*/  @!P0 LEA R4, P6, R199, R2.reuse, 0x2 ;  /* 0x00000002c7048211 */ /* 0x081fe400078c10ff */
[-C--:B---3--:R-:W-:Y:S02]  /*21ab0*/  @!P1 LEA R6, P5, R197, R2.reuse, 0x2 ;  /* 0x00000002c5069211 */ /* 0x088fe400078a10ff */
[-C--:B------:R-:W-:Y:S02]  /*21ac0*/  @!P0 LEA.HI.X R5, R199, R3.reuse, R200, 0x2, P6 ;  /* 0x00000003c7058211 */ /* 0x080fe400030f14c8 */
[----:B------:R-:W-:Y:S02]  /*21ad0*/  @!P1 LEA.HI.X R7, R197, R3, R198, 0x2, P5 ;  /* 0x00000003c5079211 */ /* 0x000fe400028f14c6 */
[----:B------:R-:W-:Y:S01]  /*21ae0*/  ISETP.GE.AND P5, PT, R189, UR4, PT ;  /* 0x00000004bd007c0c */ /* 0x000fe2000bfa6270 */
[----:B------:R0:W-:Y:S01]  /*21af0*/  @!P0 ST.E.64 desc[UR6][R4.64], R54 ;  /* 0x0000003604008985 */ /* 0x0001e2000c101b06 */
[----:B----4-:R-:W-:-:S02]  /*21b00*/  @!P2 LEA R8, P6, R195, R2, 0x2 ;  /* 0x00000002c308a211 */ /* 0x010fc400078c10ff */
[----:B------:R-:W-:Y:S01]  /*21b10*/  ISETP.GE.AND P0, PT, R187, UR4, PT ;  /* 0x00000004bb007c0c */ /* 0x000fe2000bf06270 */
[----:B------:R3:W-:Y:S01]  /*21b20*/  @!P1 ST.E.64 desc[UR6][R6.64], R64 ;  /* 0x0000004006009985 */ /* 0x0007e2000c101b06 */
[----:B------:R-:W-:Y:S02]  /*21b30*/  @!P2 LEA.HI.X R9, R195, R3, R196, 0x2, P6 ;  /* 0x00000003c309a211 */ /* 0x000fe400030f14c4 */
        /* <DEDUP_REMOVED lines=8> */
[----:B----4-:R-:W-:-:S03]  /*21bc0*/  @!P5 LEA R8, P6, R189, R2, 0x2 ;  /* 0x00000002bd08d211 */ /* 0x010fc600078c10ff */
[----:B------:R3:W-:Y:S01]  /*21bd0*/  @!P4 ST.E.64 desc[UR6][R6.64], R70 ;  /* 0x000000460600c985 */ /* 0x0007e2000c101b06 */
[----:B------:R-:W-:-:S05]  /*21be0*/  @!P5 LEA.HI.X R9, R189, R3, R190, 0x2, P6 ;  /* 0x00000003bd09d211 */ /* 0x000fca00030f14be */
[----:B------:R4:W-:Y:S01]  /*21bf0*/  @!P5 ST.E.64 desc[UR6][R8.64], R74 ;  /* 0x0000004a0800d985 */ /* 0x0009e2000c101b06 */
[----:B------:R-:W-:Y:S02]  /*21c00*/  ISETP.GE.AND P5, PT, R149, UR4, PT ;  /* 0x0000000495007c0c */ /* 0x000fe4000bfa6270 */
[----:B0-----:R-:W-:-:S04]  /*21c10*/  @!P0 LEA R4, P4, R187, R2, 0x2 ;  /* 0x00000002bb048211 */ /* 0x001fc800078810ff */
[-C--:B------:R-:W-:Y:S02]  /*21c20*/  @!P0 LEA.HI.X R5, R187, R3.reuse, R188, 0x2, P4 ;  /* 0x00000003bb058211 */ /* 0x080fe400020f14bc */
[----:B------:R-:W-:Y:S02]  /*21c30*/  ISETP.GE.AND P4, PT, R147, UR4, PT ;  /* 0x0000000493007c0c */ /* 0x000fe4000bf86270 */
[-C--:B---3--:R-:W-:Y:S01]  /*21c40*/  @!P1 LEA R6, P3, R185, R2.reuse, 0x2 ;  /* 0x00000002b9069211 */ /* 0x088fe200078610ff */
[----:B------:R0:W-:Y:S01]  /*21c50*/  @!P0 ST.E.64 desc[UR6][R4.64], R72 ;  /* 0x0000004804008985 */ /* 0x0001e2000c101b06 */
[----:B----4-:R-:W-:Y:S02]  /*21c60*/  @!P2 LEA R8, P6, R151, R2, 0x2 ;  /* 0x000000029708a211 */ /* 0x010fe400078c10ff */
[----:B------:R-:W-:Y:S02]  /*21c70*/  @!P1 LEA.HI.X R7, R185, R3, R186, 0x2, P3 ;  /* 0x00000003b9079211 */ /* 0x000fe400018f14ba */
[----:B------:R-:W-:-:S02]  /*21c80*/  ISETP.GE.AND P3, PT, R145, UR4, PT ;  /* 0x0000000491007c0c */ /* 0x000fc4000bf66270 */
[----:B------:R-:W-:Y:S01]  /*21c90*/  @!P2 LEA.HI.X R9, R151, R3, R184, 0x2, P6 ;  /* 0x000000039709a211 */ /* 0x000fe200030f14b8 */
[----:B------:R3:W-:Y:S01]  /*21ca0*/  @!P1 ST.E.64 desc[UR6][R6.64], R76 ;  /* 0x0000004c06009985 */ /* 0x0007e2000c101b06 */
[----:B------:R-:W-:-:S03]  /*21cb0*/  ISETP.GE.AND P1, PT, R141, UR4, PT ;  /* 0x000000048d007c0c */ /* 0x000fc6000bf26270 */
[----:B------:R4:W-:Y:S01]  /*21cc0*/  @!P2 ST.E.64 desc[UR6][R8.64], R78 ;  /* 0x0000004e0800a985 */ /* 0x0009e2000c101b06 */
[----:B------:R-:W-:Y:S02]  /*21cd0*/  ISETP.GE.AND P2, PT, R143, UR4, PT ;  /* 0x000000048f007c0c */ /* 0x000fe4000bf46270 */
[----:B0-----:R-:W-:-:S04]  /*21ce0*/  @!P5 LEA R4, P6, R149, R2, 0x2 ;  /* 0x000000029504d211 */ /* 0x001fc800078c10ff */
[----:B------:R-:W-:Y:S02]  /*21cf0*/  @!P5 LEA.HI.X R5, R149, R3, R150, 0x2, P6 ;  /* 0x000000039505d211 */ /* 0x000fe400030f1496 */
[----:B---3--:R-:W-:-:S03]  /*21d00*/  @!P4 LEA R6, P0, R147, R2, 0x2 ;  /* 0x000000029306c211 */ /* 0x008fc600078010ff */
[----:B------:R0:W-:Y:S01]  /*21d10*/  @!P5 ST.E.64 desc[UR6][R4.64], R80 ;  /* 0x000000500400d985 */ /* 0x0001e2000c101b06 */
[----:B------:R-:W-:Y:S02]  /*21d20*/  ISETP.GE.AND P5, PT, R137, UR4, PT ;  /* 0x0000000489007c0c */ /* 0x000fe4000bfa6270 */
[-C--:B------:R-:W-:Y:S02]  /*21d30*/  @!P4 LEA.HI.X R7, R147, R3.reuse, R148, 0x2, P0 ;  /* 0x000000039307c211 */ /* 0x080fe400000f1494 */
[----:B------:R-:W-:Y:S02]  /*21d40*/  ISETP.GE.AND P0, PT, R139, UR4, PT ;  /* 0x000000048b007c0c */ /* 0x000fe4000bf06270 */
[----:B----4-:R-:W-:Y:S01]  /*21d50*/  @!P3 LEA R8, P6, R145, R2, 0x2 ;  /* 0x000000029108b211 */ /* 0x010fe200078c10ff */
[----:B------:R3:W-:Y:S01]  /*21d60*/  @!P4 ST.E.64 desc[UR6][R6.64], R82 ;  /* 0x000000520600c985 */ /* 0x0007e2000c101b06 */
[----:B------:R-:W-:Y:S02]  /*21d70*/  ISETP.GE.AND P4, PT, R135, UR4, PT ;  /* 0x0000000487007c0c */ /* 0x000fe4000bf86270 */
[----:B------:R-:W-:-:S02]  /*21d80*/  @!P3 LEA.HI.X R9, R145, R3, R146, 0x2, P6 ;  /* 0x000000039109b211 */ /* 0x000fc400030f1492 */
[----:B0-----:R-:W-:-:S03]  /*21d90*/  @!P2 LEA R4, P6, R143, R2, 0x2 ;  /* 0x000000028f04a211 */ /* 0x001fc600078c10ff */
[----:B------:R0:W-:Y:S01]  /*21da0*/  @!P3 ST.E.64 desc[UR6][R8.64], R84 ;  /* 0x000000540800b985 */ /* 0x0001e2000c101b06 */
[----:B------:R-:W-:Y:S02]  /*21db0*/  @!P2 LEA.HI.X R5, R143, R3, R144, 0x2, P6 ;  /* 0x000000038f05a211 */ /* 0x000fe400030f1490 */
[----:B---3--:R-:W-:-:S03]  /*21dc0*/  @!P1 LEA R6, P3, R141, R2, 0x2 ;  /* 0x000000028d069211 */ /* 0x008fc600078610ff */
[----:B------:R3:W-:Y:S01]  /*21dd0*/  @!P2 ST.E.64 desc[UR6][R4.64], R86 ;  /* 0x000000560400a985 */ /* 0x0007e2000c101b06 */
[-C--:B------:R-:W-:Y:S02]  /*21de0*/  @!P1 LEA.HI.X R7, R141, R3.reuse, R142, 0x2, P3 ;  /* 0x000000038d079211 */ /* 0x080fe400018f148e */
[----:B------:R-:W-:Y:S02]  /*21df0*/  ISETP.GE.AND P3, PT, R133, UR4, PT ;  /* 0x0000000485007c0c */ /* 0x000fe4000bf66270 */
[CC--:B0-----:R-:W-:Y:S01]  /*21e00*/  @!P0 LEA R8, P6, R139.reuse, R2.reuse, 0x2 ;  /* 0x000000028b088211 */ /* 0x0c1fe200078c10ff */
[----:B------:R0:W-:Y:S03]  /*21e10*/  @!P1 ST.E.64 desc[UR6][R6.64], R88 ;  /* 0x0000005806009985 */ /* 0x0001e6000c101b06 */
[----:B------:R-:W-:Y:S02]  /*21e20*/  @!P0 LEA.HI.X R9, R139, R3, R140, 0x2, P6 ;  /* 0x000000038b098211 */ /* 0x000fe400030f148c */
[----:B---3--:R-:W-:-:S03]  /*21e30*/  @!P5 LEA R4, P1, R137, R2, 0x2 ;  /* 0x000000028904d211 */ /* 0x008fc600078210ff */
[----:B------:R3:W-:Y:S01]  /*21e40*/  @!P0 ST.E.64 desc[UR6][R8.64], R90 ;  /* 0x0000005a08008985 */ /* 0x0007e2000c101b06 */
[----:B------:R-:W-:Y:S02]  /*21e50*/  ISETP.GE.AND P0, PT, R128, UR4, PT ;  /* 0x0000000480007c0c */ /* 0x000fe4000bf06270 */
[-C--:B------:R-:W-:Y:S02]  /*21e60*/  @!P5 LEA.HI.X R5, R137, R3.reuse, R138, 0x2, P1 ;  /* 0x000000038905d211 */ /* 0x080fe400008f148a */
[----:B------:R-:W-:Y:S02]  /*21e70*/  ISETP.GE.AND P1, PT, R126, UR4, PT ;  /* 0x000000047e007c0c */ /* 0x000fe4000bf26270 */
[C---:B0-----:R-:W-:Y:S01]  /*21e80*/  @!P4 LEA R6, P2, R135.reuse, R2, 0x2 ;  /* 0x000000028706c211 */ /* 0x041fe200078410ff */
[----:B------:R0:W-:Y:S03]  /*21e90*/  @!P5 ST.E.64 desc[UR6][R4.64], R92 ;  /* 0x0000005c0400d985 */ /* 0x0001e6000c101b06 */
[----:B------:R-:W-:-:S02]  /*21ea0*/  @!P4 LEA.HI.X R7, R135, R3, R136, 0x2, P2 ;  /* 0x000000038707c211 */ /* 0x000fc400010f1488 */
[----:B------:R-:W-:Y:S02]  /*21eb0*/  ISETP.GE.AND P2, PT, R120, UR4, PT ;  /* 0x0000000478007c0c */ /* 0x000fe4000bf46270 */
[CC--:B---3--:R-:W-:Y:S01]  /*21ec0*/  @!P3 LEA R8, P6, R133.reuse, R2.reuse, 0x2 ;  /* 0x000000028508b211 */ /* 0x0c8fe200078c10ff */
[----:B------:R3:W-:Y:S01]  /*21ed0*/  @!P4 ST.E.64 desc[UR6][R6.64], R94 ;  /* 0x0000005e0600c985 */ /* 0x0007e2000c101b06 */
[----:B------:R-:W-:Y:S02]  /*21ee0*/  ISETP.GE.AND P4, PT, R124, UR4, PT ;  /* 0x000000047c007c0c */ /* 0x000fe4000bf86270 */
[----:B------:R-:W-:Y:S02]  /*21ef0*/  @!P3 LEA.HI.X R9, R133, R3, R134, 0x2, P6 ;  /* 0x000000038509b211 */ /* 0x000fe400030f1486 */
[----:B0-----:R-:W-:-:S03]  /*21f00*/  @!P1 LEA R4, P6, R126, R2, 0x2 ;  /* 0x000000027e049211 */ /* 0x001fc600078c10ff */
[----:B------:R0:W-:Y:S01]  /*21f10*/  @!P3 ST.E.64 desc[UR6][R8.64], R96 ;  /* 0x000000600800b985 */ /* 0x0001e2000c101b06 */
[----:B------:R-:W-:Y:S02]  /*21f20*/  ISETP.GE.AND P3, PT, R122, UR4, PT ;  /* 0x000000047a007c0c */ /* 0x000fe4000bf66270 */
[----:B------:R-:W-:Y:S02]  /*21f30*/  @!P1 LEA.HI.X R5, R126, R3, R127, 0x2, P6 ;  /* 0x000000037e059211 */ /* 0x000fe400030f147f */
[----:B---3--:R-:W-:-:S04]  /*21f40*/  @!P0 LEA R6, P5, R128, R2, 0x2 ;  /* 0x0000000280068211 */ /* 0x008fc800078a10ff */
[----:B------:R-:W-:Y:S02]  /*21f50*/  @!P0 LEA.HI.X R7, R128, R3, R132, 0x2, P5 ;  /* 0x0000000380078211 */ /* 0x000fe400028f1484 */
[----:B------:R-:W-:-:S03]  /*21f60*/  ISETP.GE.AND P5, PT, R118, UR4, PT ;  /* 0x0000000476007c0c */ /* 0x000fc6000bfa6270 */
[----:B------:R3:W-:Y:S04]  /*21f70*/  @!P0 ST.E.64 desc[UR6][R6.64], R98 ;  /* 0x0000006206008985 */ /* 0x0007e8000c101b06 */
[----:B------:R4:W-:Y:S01]  /*21f80*/  @!P1 ST.E.64 desc[UR6][R4.64], R100 ;  /* 0x0000006404009985 */ /* 0x0009e2000c101b06 */
[----:B0-----:R-:W-:-:S04]  /*21f90*/  @!P2 LEA R8, P1, R120, R2, 0x2 ;  /* 0x000000027808a211 */ /* 0x001fc800078210ff */
[----:B------:R-:W-:Y:S02]  /*21fa0*/  @!P2 LEA.HI.X R9, R120, R3, R121, 0x2, P1 ;  /* 0x000000037809a211 */ /* 0x000fe400008f1479 */
[----:B---3--:R-:W-:-:S04]  /*21fb0*/  @!P4 LEA R6, P0, R124, R2, 0x2 ;  /* 0x000000027c06c211 */ /* 0x008fc800078010ff */
[-C--:B------:R-:W-:Y:S02]  /*21fc0*/  @!P4 LEA.HI.X R7, R124, R3.reuse, R125, 0x2, P0 ;  /* 0x000000037c07c211 */ /* 0x080fe400000f147d */
[-C--:B------:R-:W-:Y:S02]  /*21fd0*/  @!P5 LEA R10, P0, R118, R2.reuse, 0x2 ;  /* 0x00000002760ad211 */ /* 0x080fe400078010ff */
[----:B----4-:R-:W-:Y:S01]  /*21fe0*/  @!P3 LEA R4, P6, R122, R2, 0x2 ;  /* 0x000000027a04b211 */ /* 0x010fe200078c10ff */
[----:B------:R0:W-:Y:S01]  /*21ff0*/  @!P4 ST.E.64 desc[UR6][R6.64], R102 ;  /* 0x000000660600c985 */ /* 0x0001e2000c101b06 */
[-C--:B------:R-:W-:Y:S02]  /*22000*/  @!P5 LEA.HI.X R11, R118, R3.reuse, R119, 0x2, P0 ;  /* 0x00000003760bd211 */ /* 0x080fe400000f1477 */
[----:B------:R-:W-:Y:S02]  /*22010*/  ISETP.GE.AND P0, PT, R116, UR4, PT ;  /* 0x0000000474007c0c */ /* 0x000fe4000bf06270 */
[----:B------:R-:W-:-:S05]  /*22020*/  @!P3 LEA.HI.X R5, R122, R3, R123, 0x2, P6 ;  /* 0x000000037a05b211 */ /* 0x000fca00030f147b */
[----:B------:R0:W-:Y:S04]  /*22030*/  @!P3 ST.E.64 desc[UR6][R4.64], R104 ;  /* 0x000000680400b985 */ /* 0x0001e8000c101b06 */
[----:B------:R0:W-:Y:S04]  /*22040*/  @!P2 ST.E.64 desc[UR6][R8.64], R106 ;  /* 0x0000006a0800a985 */ /* 0x0001e8000c101b06 */
[----:B------:R0:W-:Y:S01]  /*22050*/  @!P5 ST.E.64 desc[UR6][R10.64], R108 ;  /* 0x0000006c0a00d985 */ /* 0x0001e2000c101b06 */
[----:B------:R-:W-:Y:S05]  /*22060*/  @P0 BRA `(.L_x_667) ;  /* 0x0000000c00cc0947 */ /* 0x000fea0003800000 */
[----:B------:R-:W-:Y:S01]  /*22070*/  LEA R2, P0, R116, R2, 0x2 ;  /* 0x0000000274027211 */ /* 0x000fe200078010ff */
[----:B------:R-:W-:-:S03]  /*22080*/  ULDC.64 UR4, c[0x0][0x208] ;  /* 0x0000820000047ab9 */ /* 0x000fc60000000a00 */
[----:B------:R-:W-:-:S05]  /*22090*/  LEA.HI.X R3, R116, R3, R117, 0x2, P0 ;  /* 0x0000000374037211 */ /* 0x000fca00000f1475 */
[----:B------:R3:W-:Y:S01]  /*220a0*/  ST.E.64 desc[UR4][R2.64], R110 ;  /* 0x0000006e02007985 */ /* 0x0007e2000c101b04 */
[----:B------:R-:W-:Y:S05]  /*220b0*/  BRA `(.L_x_667) ;  /* 0x0000000c00b87947 */ /* 0x000fea0003800000 */
.L_x_658:
[----:B------:R-:W2:Y:S01]  /*220c0*/  LDL.LU R4, [R1+0x78] ;  /* 0x0000780001047983 */ /* 0x000ea20000300800 */
[----:B------:R-:W-:Y:S01]  /*220d0*/  ULDC.64 UR6, c[0x0][0xc08] ;  /* 0x0003020000067ab9 */ /* 0x000fe20000000a00 */
[----:B------:R-:W-:Y:S02]  /*220e0*/  ULDC.64 UR4, c[0x0][0xc00] ;  /* 0x0003000000047ab9 */ /* 0x000fe40000000a00 */
[----:B0-----:R-:W3:Y:S04]  /*220f0*/  LDL.LU R0, [R1+0x7c] ;  /* 0x00007c0001007983 */ /* 0x001ee80000300800 */
[----:B------:R-:W4:Y:S01]  /*22100*/  LDL R8, [R1+0x70] ;  /* 0x0000700001087983 */ /* 0x000f220000100800 */
[----:B------:R-:W-:Y:S01]  /*22110*/  ISETP.NE.U32.AND P1, PT, RZ, UR6, PT ;  /* 0x00000006ff007c0c */ /* 0x000fe2000bf25070 */
[----:B------:R-:W-:Y:S01]  /*22120*/  IMAD.MOV.U32 R15, RZ, RZ, RZ ;  /* 0x000000ffff0f7224 */ /* 0x000fe200078e00ff */
[----:B------:R-:W-:Y:S01]  /*22130*/  ISETP.NE.U32.AND P0, PT, RZ, UR4, PT ;  /* 0x00000004ff007c0c */ /* 0x000fe2000bf05070 */
[----:B------:R-:W-:Y:S01]  /*22140*/  ULDC.64 UR8, c[0x0][0x208] ;  /* 0x0000820000087ab9 */ /* 0x000fe20000000a00 */
[----:B------:R-:W-:Y:S01]  /*22150*/  ISETP.NE.AND.EX P1, PT, RZ, UR7, PT, P1 ;  /* 0x00000007ff007c0c */ /* 0x000fe2000bf25310 */
[----:B------:R-:W0:Y:S01]  /*22160*/  S2R R6, SR_TID.X ;  /* 0x0000000000067919 */ /* 0x000e220000002100 */
[----:B------:R-:W-:Y:S01]  /*22170*/  ISETP.NE.AND.EX P0, PT, RZ, UR5, PT, P0 ;  /* 0x00000005ff007c0c */ /* 0x000fe2000bf05300 */
[----:B0-----:R-:W-:-:S05]  /*22180*/  VIADD R7, R6, 0xffffff80 ;  /* 0xffffff8006077836 */ /* 0x001fca0000000000 */
[----:B------:R-:W-:Y:S02]  /*22190*/  ISETP.GT.AND P3, PT, R7, 0x7f, PT ;  /* 0x0000007f0700780c */ /* 0x000fe40003f64270 */
[----:B--2---:R-:W-:-:S04]  /*221a0*/  IADD3 R2, P2, R4, UR4, RZ ;  /* 0x0000000404027c10 */ /* 0x004fc8000ff5e0ff */
[----:B---3--:R-:W-:Y:S02]  /*221b0*/  IADD3.X R3, R0, UR5, RZ, P2, !PT ;  /* 0x0000000500037c10 */ /* 0x008fe400097fe4ff */
[----:B------:R-:W-:Y:S01]  /*221c0*/  @P1 IADD3 R4, P2, R4, UR6, RZ ;  /* 0x0000000604041c10 */ /* 0x000fe2000ff5e0ff */
[----:B------:R-:W-:Y:S02]  /*221d0*/  ULDC UR4, c[0x0][0xa88] ;  /* 0x0002a20000047ab9 */ /* 0x000fe40000000800 */
[----:B------:R0:W5:Y:S01]  /*221e0*/  @P0 LDG.E R15, desc[UR8][R2.64] ;  /* 0x00000008020f0981 */ /* 0x000162000c1e1900 */
[----:B------:R-:W-:Y:S01]  /*221f0*/  @P1 IADD3.X R5, R0, UR7, RZ, P2, !PT ;  /* 0x0000000700051c10 */ /* 0x000fe200097fe4ff */
[----:B------:R-:W-:Y:S01]  /*22200*/  IMAD.U32 R0, RZ, RZ, UR4 ;  /* 0x00000004ff007e24 */ /* 0x000fe2000f8e00ff */
[----:B----4-:R-:W-:-:S05]  /*22210*/  ISETP.NE.AND P2, PT, R8, RZ, PT ;  /* 0x000000ff0800720c */ /* 0x010fca0003f45270 */
[----:B------:R0:W5:Y:S08]  /*22220*/  @P1 LDG.E R0, desc[UR8][R4.64] ;  /* 0x0000000804001981 */ /* 0x000170000c1e1900 */
[----:B------:R-:W2:Y:S02]  /*22230*/  @!P2 LDC R8, c[0x0][0xad4] ;  /* 0x0002b500ff08ab82 */ /* 0x000ea40000000800 */
[----:B--2---:R0:W-:Y:S01]  /*22240*/  @!P2 STL [R1+0x70], R8 ;  /* 0x000070080100a387 */ /* 0x0041e20000100800 */
[----:B------:R-:W-:Y:S01]  /*22250*/  ISETP.GT.AND P2, PT, R8, 0x1, PT ;  /* 0x000000010800780c */ /* 0x000fe20003f44270 */
[----:B------:R-:W-:-:S12]  /*22260*/  @P1 BRA `(.L_x_670) ;  /* 0x0000000000141947 */ /* 0x000fd80003800000 */
[----:B------:R-:W-:Y:S05]  /*22270*/  @!P0 BRA `(.L_x_670) ;  /* 0x0000000000108947 */ /* 0x000fea0003800000 */
[----:B------:R-:W-:Y:S02]  /*22280*/  ULDC.64 UR4, c[0x0][0x208] ;  /* 0x0000820000047ab9 */ /* 0x000fe40000000a00 */
[----:B0-----:R-:W2:Y:S04]  /*22290*/  LDG.E R5, desc[UR4][R2.64] ;  /* 0x0000000402057981 */ /* 0x001ea8000c1e1900 */
[----:B-----5:R-:W2:Y:S02]  /*222a0*/  LDG.E R0, desc[UR4][R2.64+0x4] ;  /* 0x0000040402007981 */ /* 0x020ea4000c1e1900 */
[----:B--2---:R-:W-:-:S07]  /*222b0*/  IMAD.IADD R0, R0, 0x1, -R5 ;  /* 0x0000000100007824 */ /* 0x004fce00078e0a05 */
.L_x_670:
[----:B0-----:R-:W2:Y:S04]  /*222c0*/  LDL.LU R3, [R1+0x74] ;  /* 0x0000740001037983 */ /* 0x001ea80000300800 */
[----:B------:R-:W3:Y:S01]  /*222d0*/  LDL.LU R2, [R1+0x10c] ;  /* 0x00010c0001027983 */ /* 0x000ee20000300800 */
[----:B------:R-:W-:Y:S01]  /*222e0*/  BSSY B1, `(.L_x_671) ;  /* 0x0000039000017945 */ /* 0x000fe20003800000 */
[----:B-----5:R-:W-:Y:S02]  /*222f0*/  SHF.R.S32.HI R24, RZ, 0x1f, R15 ;  /* 0x0000001fff187819 */ /* 0x020fe4000001140f */
[----:B--2---:R-:W-:Y:S02]  /*22300*/  SEL R29, R3, RZ, !P0 ;  /* 0x000000ff031d7207 */ /* 0x004fe40004000000 */
[----:B---3--:R-:W-:Y:S01]  /*22310*/  SEL R26, R2, RZ, !P0 ;  /* 0x000000ff021a7207 */ /* 0x008fe20004000000 */
[----:B------:R-:W-:Y:S06]  /*22320*/  @P3 BRA `(.L_x_672) ;  /* 0x0000000000d03947 */ /* 0x000fec0003800000 */
[----:B------:R-:W2:Y:S01]  /*22330*/  LDL R2, [R1+0x84] ;  /* 0x0000840001027983 */ /* 0x000ea20000100800 */
[----:B------:R-:W0:Y:S02]  /*22340*/  LDC R31, c[0x0][0xbe8] ;  /* 0x0002fa00ff1f7b82 */ /* 0x000e240000000800 */
[----:B0-----:R-:W-:Y:S02]  /*22350*/  IMAD R3, R0, R31, RZ ;  /* 0x0000001f00037224 */ /* 0x001fe400078e02ff */
[----:B--2---:R-:W-:-:S04]  /*22360*/  IMAD R2, R2, 0x80, R6 ;  /* 0x0000008002027824 */ /* 0x004fc800078e0206 */
[----:B------:R-:W-:-:S05]  /*22370*/  VIADD R28, R2, 0xffffff80 ;  /* 0xffffff80021c7836 */ /* 0x000fca0000000000 */
[----:B------:R-:W-:-:S13]  /*22380*/  ISETP.GE.AND P0, PT, R28, R3, PT ;  /* 0x000000031c00720c */ /* 0x000fda0003f06270 */
[----:B------:R-:W-:Y:S05]  /*22390*/  @P0 BRA `(.L_x_672) ;  /* 0x0000000000b40947 */ /* 0x000fea0003800000 */
[----:B------:R-:W2:Y:S01]  /*223a0*/  LDL.LU R30, [R1+0x88] ;  /* 0x00008800011e7983 */ /* 0x000ea20000300800 */
[----:B------:R-:W-:Y:S01]  /*223b0*/  IMAD.MOV.U32 R20, RZ, RZ, 0x9b8 ;  /* 0x000009b8ff147424 */ /* 0x000fe200078e00ff */
[----:B------:R-:W-:Y:S01]  /*223c0*/  ISETP.GT.AND P0, PT, R8, 0x1, PT ;  /* 0x000000010800780c */ /* 0x000fe20003f04270 */
[----:B------:R-:W-:Y:S01]  /*223d0*/  IMAD.MOV.U32 R21, RZ, RZ, R28 ;  /* 0x000000ffff157224 */ /* 0x000fe200078e001c */
[----:B------:R-:W-:Y:S01]  /*223e0*/  ISETP.NE.AND P1, PT, R31, 0x1, PT ;  /* 0x000000011f00780c */ /* 0x000fe20003f25270 */
[----:B------:R-:W0:Y:S01]  /*223f0*/  LDC.64 R8, c[0x0][0xba8] ;  /* 0x0002ea00ff087b82 */ /* 0x000e220000000a00 */
[----:B------:R-:W-:Y:S01]  /*22400*/  SEL R20, R20, 0x978, P0 ;  /* 0x0000097814147807 */ /* 0x000fe20000000000 */
[----:B------:R-:W-:-:S06]  /*22410*/  ULDC.64 UR4, c[0x0][0x208] ;  /* 0x0000820000047ab9 */ /* 0x000fcc0000000a00 */
[----:B------:R-:W3:Y:S08]  /*22420*/  LDC.64 R2, c[0x0][R20+0x220] ;  /* 0x0000880014027b82 */ /* 0x000ef00000000a00 */
[----:B------:R-:W4:Y:S08]  /*22430*/  LDC.64 R10, c[0x0][R20+0x218] ;  /* 0x00008600140a7b82 */ /* 0x000f300000000a00 */
[----:B------:R-:W5:Y:S08]  /*22440*/  LDC.64 R4, c[0x0][R20+0x228] ;  /* 0x00008a0014047b82 */ /* 0x000f700000000a00 */
[----:B------:R-:W1:Y:S08]  /*22450*/  @P1 LDC R13, c[0x0][0xbec] ;  /* 0x0002fb00ff0d1b82 */ /* 0x000e700000000800 */
[----:B------:R-:W5:Y:S08]  /*22460*/  LDC.64 R6, c[0x0][R20+0x210] ;  /* 0x0000840014067b82 */ /* 0x000f700000000a00 */
[----:B------:R-:W5:Y:S01]  /*22470*/  @P1 LDC R27, c[0x0][0xbf0] ;  /* 0x0002fc00ff1b1b82 */ /* 0x000f620000000800 */
[----:B-1----:R-:W-:-:S07]  /*22480*/  @P1 IMAD.HI.U32 R14, R28, R13, RZ ;  /* 0x0000000d1c0e1227 */ /* 0x002fce00078e00ff */
[----:B0-----:R-:W0:Y:S01]  /*22490*/  @!P0 LDC R8, c[0x0][0xb50] ;  /* 0x0002d400ff088b82 */ /* 0x001e220000000800 */
[-C--:B---3--:R-:W-:Y:S02]  /*224a0*/  IMAD R3, R3, R29.reuse, RZ ;  /* 0x0000001d03037224 */ /* 0x088fe400078e02ff */
[----:B------:R-:W-:-:S05]  /*224b0*/  IMAD.WIDE.U32 R12, R2, R29, RZ ;  /* 0x0000001d020c7225 */ /* 0x000fca00078e00ff */
[----:B------:R-:W1:Y:S01]  /*224c0*/  @!P0 LDC R9, c[0x0][0xb54] ;  /* 0x0002d500ff098b82 */ /* 0x000e620000000800 */
[-C--:B----4-:R-:W-:Y:S02]  /*224d0*/  IMAD R25, R11, R223.reuse, RZ ;  /* 0x000000df0b197224 */ /* 0x090fe400078e02ff */
[----:B------:R-:W-:Y:S01]  /*224e0*/  IMAD.WIDE.U32 R10, R10, R223, RZ ;  /* 0x000000df0a0a7225 */ /* 0x000fe200078e00ff */
[----:B-----5:R-:W-:-:S03]  /*224f0*/  @P1 SHF.R.U32.HI R21, RZ, R27, R14 ;  /* 0x0000001bff151219 */ /* 0x020fc6000001160e */
[----:B------:R-:W-:Y:S01]  /*22500*/  IMAD R27, R2, R26, R3 ;  /* 0x0000001a021b7224 */ /* 0x000fe200078e0203 */
[----:B------:R-:W-:Y:S01]  /*22510*/  IADD3 R10, P1, P3, R12, R10, R15 ;  /* 0x0000000a0c0a7210 */ /* 0x000fe20007b3e00f */
[----:B------:R-:W-:Y:S02]  /*22520*/  IMAD.IADD R25, R11, 0x1, R25 ;  /* 0x000000010b197824 */ /* 0x000fe400078e0219 */
[----:B------:R-:W-:Y:S02]  /*22530*/  IMAD.MOV R2, RZ, RZ, -R21 ;  /* 0x000000ffff027224 */ /* 0x000fe400078e0a15 */
[----:B------:R-:W-:Y:S01]  /*22540*/  IMAD.IADD R27, R13, 0x1, R27 ;  /* 0x000000010d1b7824 */ /* 0x000fe200078e021b */
[----:B--2---:R-:W-:-:S05]  /*22550*/  SEL R3, R30, RZ, P0 ;  /* 0x000000ff1e037207 */ /* 0x004fca0000000000 */
[-C--:B------:R-:W-:Y:S02]  /*22560*/  IMAD R11, R5, R3.reuse, RZ ;  /* 0x00000003050b7224 */ /* 0x080fe400078e02ff */
[----:B------:R-:W-:-:S04]  /*22570*/  IMAD.WIDE.U32 R4, R4, R3, RZ ;  /* 0x0000000304047225 */ /* 0x000fc800078e00ff */
[----:B------:R-:W-:Y:S01]  /*22580*/  IMAD R3, R31, R2, R28 ;  /* 0x000000021f037224 */ /* 0x000fe200078e021c */
[----:B------:R-:W-:Y:S01]  /*22590*/  IADD3.X R2, R27, R25, R24, P1, P3 ;  /* 0x000000191b027210 */ /* 0x000fe20000fe6418 */
[----:B------:R-:W-:Y:S01]  /*225a0*/  IMAD.IADD R11, R5, 0x1, R11 ;  /* 0x00000001050b7824 */ /* 0x000fe200078e020b */
[----:B------:R-:W-:Y:S02]  /*225b0*/  IADD3 R4, P0, P1, R21, R10, R4 ;  /* 0x0000000a15047210 */ /* 0x000fe4000791e004 */
[----:B------:R-:W-:-:S04]  /*225c0*/  SHF.R.S32.HI R21, RZ, 0x1f, R21 ;  /* 0x0000001fff157819 */ /* 0x000fc80000011415 */
[----:B------:R-:W-:Y:S01]  /*225d0*/  IADD3.X R5, R21, R2, R11, P0, P1 ;  /* 0x0000000215057210 */ /* 0x000fe200007e240b */
[-C--:B------:R-:W-:Y:S01]  /*225e0*/  IMAD R2, R7, R3.reuse, RZ ;  /* 0x0000000307027224 */ /* 0x080fe200078e02ff */
[----:B------:R-:W-:Y:S01]  /*225f0*/  SHF.R.S32.HI R11, RZ, 0x1f, R3 ;  /* 0x0000001fff0b7819 */ /* 0x000fe20000011403 */
[----:B------:R-:W-:-:S04]  /*22600*/  IMAD.WIDE.U32 R4, R6, R3, R4 ;  /* 0x0000000306047225 */ /* 0x000fc800078e0004 */
[----:B------:R-:W-:Y:S01]  /*22610*/  IMAD R11, R6, R11, R2 ;  /* 0x0000000b060b7224 */ /* 0x000fe200078e0202 */
[----:B0-----:R-:W-:Y:S01]  /*22620*/  LEA R8, P0, R4, R8, 0x2 ;  /* 0x0000000804087211 */ /* 0x001fe200078010ff */
[----:B------:R-:W-:Y:S02]  /*22630*/  IMAD.MOV.U32 R3, RZ, RZ, -0x800000 ;  /* 0xff800000ff037424 */ /* 0x000fe400078e00ff */
[----:B------:R-:W-:-:S05]  /*22640*/  IMAD.IADD R2, R5, 0x1, R11 ;  /* 0x0000000105027824 */ /* 0x000fca00078e020b */
[----:B-1----:R-:W-:-:S05]  /*22650*/  LEA.HI.X R9, R4, R9, R2, 0x2, P0 ;  /* 0x0000000904097211 */ /* 0x002fca00000f1402 */
[----:B------:R0:W-:Y:S02]  /*22660*/  STG.E desc[UR4][R8.64], R3 ;  /* 0x0000000308007986 */ /* 0x0001e4000c101904 */
.L_x_672:
[----:B------:R-:W-:Y:S05]  /*22670*/  BSYNC B1 ;  /* 0x0000000000017941 */ /* 0x000fea0003800000 */
.L_x_671:
[----:B------:R-:W-:Y:S05]  /*22680*/  @P2 BRA `(.L_x_667) ;  /* 0x0000000800442947 */ /* 0x000fea0003800000 */
[----:B------:R-:W2:Y:S01]  /*22690*/  LDL.LU R10, [R1+0x84] ;  /* 0x00008400010a7983 */ /* 0x000ea20000300800 */
[----:B0-----:R-:W0:Y:S01]  /*226a0*/  LDC R9, c[0x0][0xbe8] ;  /* 0x0002fa00ff097b82 */ /* 0x001e220000000800 */
[----:B------:R-:W-:Y:S01]  /*226b0*/  ULDC.64 UR4, c[0x0][0xaa0] ;  /* 0x0002a80000047ab9 */ /* 0x000fe20000000a00 */
[----:B------:R-:W-:Y:S01]  /*226c0*/  BSSY B1, `(.L_x_673) ;  /* 0x0000048000017945 */ /* 0x000fe20003800000 */
[----:B------:R-:W3:Y:S01]  /*226d0*/  S2R R2, SR_TID.X ;  /* 0x0000000000027919 */ /* 0x000ee20000002100 */
[----:B0-----:R-:W-:Y:S01]  /*226e0*/  ISETP.NE.AND P0, PT, R9, 0x1, PT ;  /* 0x000000010900780c */ /* 0x001fe20003f05270 */
[----:B---3--:R-:W-:-:S12]  /*226f0*/  VIADD R4, R2, 0xffffff80 ;  /* 0xffffff8002047836 */ /* 0x008fd80000000000 */
[----:B------:R-:W0:Y:S01]  /*22700*/  @P0 LDC R7, c[0x0][0xbec] ;  /* 0x0002fb00ff070b82 */ /* 0x000e220000000800 */
[----:B------:R-:W-:Y:S01]  /*22710*/  IMAD R2, R24, UR4, RZ ;  /* 0x0000000418027c24 */ /* 0x000fe2000f8e02ff */
[----:B------:R-:W-:-:S03]  /*22720*/  SHF.R.S32.HI R11, RZ, 0x1f, R4 ;  /* 0x0000001fff0b7819 */ /* 0x000fc60000011404 */
[----:B------:R-:W-:Y:S01]  /*22730*/  IMAD R5, R15, UR5, R2 ;  /* 0x000000050f057c24 */ /* 0x000fe2000f8e0202 */
[----:B------:R-:W-:Y:S01]  /*22740*/  LEA.HI R6, R11, R4, RZ, 0x3 ;  /* 0x000000040b067211 */ /* 0x000fe200078f18ff */
[----:B------:R-:W-:Y:S01]  /*22750*/  IMAD.WIDE.U32 R2, R15, UR4, RZ ;  /* 0x000000040f027c25 */ /* 0x000fe2000f8e00ff */
[----:B------:R-:W3:Y:S01]  /*22760*/  @P0 LDC R11, c[0x0][0xbf0] ;  /* 0x0002fc00ff0b0b82 */ /* 0x000ee20000000800 */
[----:B------:R-:W-:Y:S01]  /*22770*/  ULDC.64 UR4, c[0x0][0xae8] ;  /* 0x0002ba0000047ab9 */ /* 0x000fe20000000a00 */
[----:B------:R-:W-:Y:S01]  /*22780*/  LOP3.LUT R13, R6, 0xfffffff8, RZ, 0xc0, !PT ;  /* 0xfffffff8060d7812 */ /* 0x000fe200078ec0ff */
[----:B------:R-:W-:Y:S02]  /*22790*/  IMAD.IADD R3, R3, 0x1, R5 ;  /* 0x0000000103037824 */ /* 0x000fe400078e0205 */
[----:B------:R-:W-:Y:S02]  /*227a0*/  IMAD R15, R0, R9, RZ ;  /* 0x00000009000f7224 */ /* 0x000fe400078e02ff */
[----:B------:R-:W-:-:S02]  /*227b0*/  IMAD.IADD R13, R4, 0x1, -R13 ;  /* 0x00000001040d7824 */ /* 0x000fc400078e0a0d */
[----:B------:R-:W-:-:S04]  /*227c0*/  IMAD.WIDE.U32 R2, R223, UR4, R2 ;  /* 0x00000004df027c25 */ /* 0x000fc8000f8e0002 */
[----:B------:R-:W-:Y:S02]  /*227d0*/  IMAD R4, R13, 0x20, R224 ;  /* 0x000000200d047824 */ /* 0x000fe400078e02e0 */
[----:B------:R-:W-:Y:S01]  /*227e0*/  IMAD R3, R223, UR5, R3 ;  /* 0x00000005df037c24 */ /* 0x000fe2000f8e0203 */
[----:B------:R-:W-:Y:S02]  /*227f0*/  ULDC.64 UR4, c[0x0][0xaf0] ;  /* 0x0002bc0000047ab9 */ /* 0x000fe40000000a00 */
[----:B------:R-:W-:Y:S02]  /*22800*/  IMAD R6, R26, UR4, RZ ;  /* 0x000000041a067c24 */ /* 0x000fe4000f8e02ff */
[----:B------:R-:W-:-:S04]  /*22810*/  IMAD.WIDE.U32 R2, R29, UR4, R2 ;  /* 0x000000041d027c25 */ /* 0x000fc8000f8e0002 */
[C---:B--2---:R-:W-:Y:S02]  /*22820*/  IMAD R8, R10.reuse, 0x80, R4 ;  /* 0x000000800a087824 */ /* 0x044fe400078e0204 */
[----:B------:R-:W-:Y:S02]  /*22830*/  IMAD R12, R10, 0x80, R224 ;  /* 0x000000800a0c7824 */ /* 0x000fe400078e02e0 */
[----:B0-----:R-:W-:-:S03]  /*22840*/  @P0 IMAD.HI.U32 R4, R8, R7, RZ ;  /* 0x0000000708040227 */ /* 0x001fc600078e00ff */
[C---:B------:R-:W-:Y:S01]  /*22850*/  ISETP.GE.AND P2, PT, R12.reuse, R15, PT ;  /* 0x0000000f0c00720c */ /* 0x040fe20003f46270 */
[----:B------:R-:W-:Y:S01]  /*22860*/  IMAD.MOV.U32 R5, RZ, RZ, R8 ;  /* 0x000000ffff057224 */ /* 0x000fe200078e0008 */
[----:B---3--:R-:W-:Y:S01]  /*22870*/  @P0 SHF.R.U32.HI R5, RZ, R11, R4 ;  /* 0x0000000bff050219 */ /* 0x008fe20000011604 */
[----:B------:R-:W-:Y:S01]  /*22880*/  IMAD R7, R29, UR5, R6 ;  /* 0x000000051d077c24 */ /* 0x000fe2000f8e0206 */
[----:B------:R-:W-:Y:S01]  /*22890*/  ULDC.64 UR4, c[0x0][0xae0] ;  /* 0x0002b80000047ab9 */ /* 0x000fe20000000a00 */
[----:B------:R-:W-:Y:S01]  /*228a0*/  VIADD R0, R12, 0x20 ;  /* 0x000000200c007836 */ /* 0x000fe20000000000 */
[----:B------:R-:W-:Y:S01]  /*228b0*/  SHF.R.S32.HI R4, RZ, 0x1f, R5 ;  /* 0x0000001fff047819 */ /* 0x000fe20000011405 */
[----:B------:R-:W-:Y:S02]  /*228c0*/  IMAD.IADD R3, R3, 0x1, R7 ;  /* 0x0000000103037824 */ /* 0x000fe400078e0207 */
[----:B------:R-:W-:Y:S01]  /*228d0*/  IMAD.MOV R7, RZ, RZ, -R5 ;  /* 0x000000ffff077224 */ /* 0x000fe200078e0a05 */
[----:B------:R-:W-:Y:S01]  /*228e0*/  ISETP.GE.AND P1, PT, R0, R15, PT ;  /* 0x0000000f0000720c */ /* 0x000fe20003f26270 */
[----:B------:R-:W-:-:S02]  /*228f0*/  IMAD R4, R4, UR4, RZ ;  /* 0x0000000404047c24 */ /* 0x000fc4000f8e02ff */
[----:B------:R-:W-:Y:S02]  /*22900*/  IMAD R7, R9, R7, R8 ;  /* 0x0000000709077224 */ /* 0x000fe400078e0208 */
[----:B------:R-:W-:-:S04]  /*22910*/  IMAD.WIDE.U32 R2, R5, UR4, R2 ;  /* 0x0000000405027c25 */ /* 0x000fc8000f8e0002 */
[----:B------:R-:W-:Y:S01]  /*22920*/  IMAD R5, R5, UR5, R4 ;  /* 0x0000000505057c24 */ /* 0x000fe2000f8e0204 */
[----:B------:R-:W-:Y:S01]  /*22930*/  SHF.R.S32.HI R4, RZ, 0x1f, R7 ;  /* 0x0000001fff047819 */ /* 0x000fe20000011407 */
[----:B------:R-:W-:Y:S01]  /*22940*/  ULDC.64 UR4, c[0x0][0xad8] ;  /* 0x0002b60000047ab9 */ /* 0x000fe20000000a00 */
[----:B------:R-:W-:Y:S02]  /*22950*/  VIADD R0, R12, 0x40 ;  /* 0x000000400c007836 */ /* 0x000fe40000000000 */
[----:B------:R-:W-:Y:S02]  /*22960*/  IMAD.IADD R3, R3, 0x1, R5 ;  /* 0x0000000103037824 */ /* 0x000fe400078e0205 */
[----:B------:R-:W-:Y:S01]  /*22970*/  IMAD R4, R4, UR4, RZ ;  /* 0x0000000404047c24 */ /* 0x000fe2000f8e02ff */
[----:B------:R-:W-:Y:S01]  /*22980*/  ISETP.GE.AND P0, PT, R0, R15, PT ;  /* 0x0000000f0000720c */ /* 0x000fe20003f06270 */
[----:B------:R-:W-:-:S04]  /*22990*/  IMAD.WIDE.U32 R2, R7, UR4, R2 ;  /* 0x0000000407027c25 */ /* 0x000fc8000f8e0002 */
[----:B------:R-:W-:Y:S01]  /*229a0*/  IMAD R5, R7, UR5, R4 ;  /* 0x0000000507057c24 */ /* 0x000fe2000f8e0204 */
[----:B------:R-:W-:Y:S02]  /*229b0*/  ULDC.64 UR4, c[0x0][0xa80] ;  /* 0x0002a00000047ab9 */ /* 0x000fe40000000a00 */
[----:B------:R-:W-:Y:S01]  /*229c0*/  LEA R10, P3, R2, UR4, 0x1 ;  /* 0x00000004020a7c11 */ /* 0x000fe2000f8608ff */
[----:B------:R-:W-:-:S04]  /*229d0*/  IMAD.IADD R3, R3, 0x1, R5 ;  /* 0x0000000103037824 */ /* 0x000fc800078e0205 */
[----:B------:R0:W2:Y:S01]  /*229e0*/  SHFL.IDX PT, R13, R10, RZ, 0x181f ;  /* 0x00181fff0a0d7589 */ /* 0x0000a200000e0000 */
[----:B------:R-:W-:-:S05]  /*229f0*/  LEA.HI.X R11, R2, UR5, R3, 0x1, P3 ;  /* 0x00000005020b7c11 */ /* 0x000fca00098f0c03 */
[----:B------:R0:W3:Y:S01]  /*22a00*/  SHFL.IDX PT, R9, R11, RZ, 0x181f ;  /* 0x00181fff0b097589 */ /* 0x0000e200000e0000 */
[----:B------:R-:W-:Y:S05]  /*22a10*/  @P2 BRA `(.L_x_674) ;  /* 0x0000000000482947 */ /* 0x000fea0003800000 */
[----:B------:R-:W-:Y:S01]  /*22a20*/  ULDC UR4, c[0x0][0xac8] ;  /* 0x0002b20000047ab9 */ /* 0x000fe20000000800 */
[----:B------:R-:W-:Y:S01]  /*22a30*/  ULDC.64 UR6, c[0x0][0x208] ;  /* 0x0000820000067ab9 */ /* 0x000fe20000000a00 */
[----:B------:R-:W-:Y:S02]  /*22a40*/  ISETP.GE.AND P5, PT, R16, UR4, PT ;  /* 0x0000000410007c0c */ /* 0x000fe4000bfa6270 */
[----:B------:R-:W-:Y:S02]  /*22a50*/  ISETP.GE.AND P4, PT, R214, UR4, PT ;  /* 0x00000004d6007c0c */ /* 0x000fe4000bf86270 */
[----:B------:R-:W-:Y:S02]  /*22a60*/  ISETP.GE.AND P3, PT, R19, UR4, PT ;  /* 0x0000000413007c0c */ /* 0x000fe4000bf66270 */
[----:B------:R-:W-:-:S07]  /*22a70*/  ISETP.GE.AND P2, PT, R22, UR4, PT ;  /* 0x0000000416007c0c */ /* 0x000fce000bf46270 */
[----:B--2---:R-:W-:-:S04]  /*22a80*/  @!P5 LEA R2, P6, R16, R13, 0x1 ;  /* 0x0000000d1002d211 */ /* 0x004fc800078c08ff */
[----:B---3--:R-:W-:Y:S02]  /*22a90*/  @!P5 LEA.HI.X R3, R16, R9, R17, 0x1, P6 ;  /* 0x000000091003d211 */ /* 0x008fe400030f0c11 */
        /* <DEDUP_REMOVED lines=10> */
.L_x_674:
[----:B------:R-:W-:Y:S05]  /*22b40*/  BSYNC B1 ;  /* 0x0000000000017941 */ /* 0x000fea0003800000 */
.L_x_673:
[----:B---34-:R3:W4:Y:S01]  /*22b50*/  SHFL.IDX PT, R9, R11, 0x1, 0x181f ;  /* 0x00381f000b097f89 */ /* 0x01872200000e0000 */
        /* <DEDUP_REMOVED lines=21> */
.L_x_676:
[----:B------:R-:W-:Y:S05]  /*22cb0*/  BSYNC B1 ;  /* 0x0000000000017941 */ /* 0x000fea0003800000 */
.L_x_675:
[----:B0---4-:R0:W4:Y:S01]  /*22cc0*/  SHFL.IDX PT, R9, R11, 0x2, 0x181f ;  /* 0x00581f000b097f89 */ /* 0x01112200000e0000 */
        /* <DEDUP_REMOVED lines=12> */
[----:B----4-:R-:W-:Y:S02]  /*22d90*/  @!P3 LEA.HI.X R3, R16, R9, R17, 0x1, P6 ;  /* 0x000000091003b211 */ /* 0x010fe400030f0c11 */
        /* <DEDUP_REMOVED lines=8> */
.L_x_678:
[----:B------:R-:W-:Y:S05]  /*22e20*/  BSYNC B1 ;  /* 0x0000000000017941 */ /* 0x000fea0003800000 */
.L_x_677:
[----:B------:R-:W-:Y:S01]  /*22e30*/  VIADD R0, R12, 0x60 ;  /* 0x000000600c007836 */ /* 0x000fe20000000000 */
[----:B0--3--:R-:W0:Y:S04]  /*22e40*/  SHFL.IDX PT, R11, R11, 0x3, 0x181f ;  /* 0x00781f000b0b7f89 */ /* 0x009e2800000e0000 */
[----:B------:R-:W-:Y:S01]  /*22e50*/  ISETP.GE.AND P0, PT, R0, R15, PT ;  /* 0x0000000f0000720c */ /* 0x000fe20003f06270 */
[----:B----4-:R3:W4:-:S12]  /*22e60*/  SHFL.IDX PT, R9, R10, 0x3, 0x181f ;  /* 0x00781f000a097f89 */ /* 0x01071800000e0000 */
[----:B---3--:R-:W-:Y:S05]  /*22e70*/  @P0 BRA `(.L_x_667) ;  /* 0x0000000000480947 */ /* 0x008fea0003800000 */
[----:B------:R-:W-:Y:S01]  /*22e80*/  ULDC UR4, c[0x0][0xac8] ;  /* 0x0002b20000047ab9 */ /* 0x000fe20000000800 */
[----:B------:R-:W-:Y:S01]  /*22e90*/  ULDC.64 UR6, c[0x0][0x208] ;  /* 0x0000820000067ab9 */ /* 0x000fe20000000a00 */
[----:B------:R-:W-:Y:S02]  /*22ea0*/  ISETP.GE.AND P3, PT, R16, UR4, PT ;  /* 0x0000000410007c0c */ /* 0x000fe4000bf66270 */
[----:B------:R-:W-:Y:S02]  /*22eb0*/  ISETP.GE.AND P2, PT, R214, UR4, PT ;  /* 0x00000004d6007c0c */ /* 0x000fe4000bf46270 */
[----:B------:R-:W-:Y:S02]  /*22ec0*/  ISETP.GE.AND P1, PT, R19, UR4, PT ;  /* 0x0000000413007c0c */ /* 0x000fe4000bf26270 */
[----:B------:R-:W-:-:S07]  /*22ed0*/  ISETP.GE.AND P0, PT, R22, UR4, PT ;  /* 0x0000000416007c0c */ /* 0x000fce000bf06270 */
[-C--:B----4-:R-:W-:Y:S02]  /*22ee0*/  @!P3 LEA R2, P6, R16, R9.reuse, 0x1 ;  /* 0x000000091002b211 */ /* 0x090fe400078c08ff */
[-C--:B------:R-:W-:Y:S02]  /*22ef0*/  @!P2 LEA R4, P5, R212, R9.reuse, 0x1 ;  /* 0x00000009d404a211 */ /* 0x080fe400078a08ff */
[C---:B------:R-:W-:Y:S02]  /*22f00*/  @!P1 LEA R6, P4, R19.reuse, R9, 0x1 ;  /* 0x0000000913069211 */ /* 0x040fe400078808ff */
        /* <DEDUP_REMOVED lines=9> */
.L_x_667:
[----:B------:R-:W-:Y:S05]  /*22fa0*/  BSYNC B0 ;  /* 0x0000000000007941 */ /* 0x000fea0003800000 */
.L_x_657:
[----:B------:R-:W-:Y:S02]  /*22fb0*/  ULDC UR4, c[0x0][0xc3c] ;  /* 0x00030f0000047ab9 */ /* 0x000fe40000000800 */
[----:B-1----:R-:W-:-:S13]  /*22fc0*/  ISETP.GE.AND P0, PT, R131, UR4, PT ;  /* 0x0000000483007c0c */ /* 0x002fda000bf06270 */
[----:B------:R-:W-:Y:S05]  /*22fd0*/  @!P0 BRA `(.L_x_679) ;  /* 0xfffffde800388947 */ /* 0x000fea000383ffff */
[----:B------:R-:W-:Y:S05]  /*22fe0*/  BRA `(.L_x_434) ;  /* 0x0000007800807947 */ /* 0x000fea0003800000 */
.L_x_432:
[----:B------:R-:W-:-:S08]  /*22ff0*/  NOP ;  /* 0x0000000000007918 */ /* 0x000fd00000000000 */
[----:B------:R-:W0:-:S00]  /*23000*/  USETMAXREG.DEALLOC.CTAPOOL 0x28 ;  /* 0x00000028000079c8 */ /* 0x000e0000080e0500 */
        /* <DEDUP_REMOVED lines=14> */
.L_x_680:
[----:B------:R-:W-:Y:S01]  /*230f0*/  LOP3.LUT R7, R0, 0x1f, RZ, 0xc0, !PT ;  /* 0x0000001f00077812 */ /* 0x000fe200078ec0ff */
[----:B------:R-:W-:Y:S01]  /*23100*/  ULDC UR4, c[0x0][0xc3c] ;  /* 0x00030f0000047ab9 */ /* 0x000fe20000000800 */
[----:B------:R-:W-:Y:S01]  /*23110*/  IMAD.MOV.U32 R9, RZ, RZ, RZ ;  /* 0x000000ffff097224 */ /* 0x000fe200078e00ff */
[----:B------:R-:W-:Y:S01]  /*23120*/  ULDC.64 UR6, c[0x0][0x208] ;  /* 0x0000820000067ab9 */ /* 0x000fe20000000a00 */
[----:B------:R-:W-:Y:S01]  /*23130*/  ISETP.NE.AND P0, PT, R7, 0x1f, PT ;  /* 0x0000001f0700780c */ /* 0x000fe20003f05270 */
[----:B------:R-:W-:-:S03]  /*23140*/  ULDC UR5, c[0x0][0xc38] ;  /* 0x00030e0000057ab9 */ /* 0x000fc60000000800 */
[----:B------:R-:W-:-:S13]  /*23150*/  ISETP.GE.OR P1, PT, R7, UR4, !P0 ;  /* 0x0000000407007c0c */ /* 0x000fda000c726670 */
[----:B------:R-:W0:Y:S08]  /*23160*/  @!P1 LDC.64 R4, c[0x0][0xc80] ;  /* 0x00032000ff049b82 */ /* 0x000e300000000a00 */
[----:B------:R-:W1:Y:S01]  /*23170*/  @!P1 LDC.64 R2, c[0x0][0xc78] ;  /* 0x00031e00ff029b82 */ /* 0x000e620000000a00 */
[----:B0-----:R-:W-:-:S05]  /*23180*/  @!P1 IMAD.WIDE.U32 R4, R7, 0x4, R4 ;  /* 0x0000000407049825 */ /* 0x001fca00078e0004 */
[----:B------:R-:W2:Y:S01]  /*23190*/  @!P1 LDG.E R6, desc[UR6][R4.64] ;  /* 0x0000000604069981 */ /* 0x000ea2000c1e1900 */
[----:B-1----:R-:W-:-:S05]  /*231a0*/  @!P1 IMAD.WIDE.U32 R2, R7, 0x4, R2 ;  /* 0x0000000407029825 */ /* 0x002fca00078e0002 */
[----:B------:R-:W2:Y:S01]  /*231b0*/  @!P1 LDG.E R9, desc[UR6][R2.64] ;  /* 0x0000000602099981 */ /* 0x000ea2000c1e1900 */
[C---:B------:R-:W-:Y:S02]  /*231c0*/  ISETP.NE.AND P1, PT, R7.reuse, RZ, PT ;  /* 0x000000ff0700720c */ /* 0x040fe40003f25270 */
[C---:B------:R-:W-:Y:S02]  /*231d0*/  ISETP.GE.U32.AND P2, PT, R7.reuse, 0x2, PT ;  /* 0x000000020700780c */ /* 0x040fe40003f46070 */
[C---:B------:R-:W-:Y:S02]  /*231e0*/  ISETP.GE.U32.AND P3, PT, R7.reuse, 0x4, PT ;  /* 0x000000040700780c */ /* 0x040fe40003f66070 */
[C---:B------:R-:W-:Y:S02]  /*231f0*/  ISETP.GE.U32.AND P4, PT, R7.reuse, 0x8, PT ;  /* 0x000000080700780c */ /* 0x040fe40003f86070 */
[----:B------:R-:W-:Y:S01]  /*23200*/  ISETP.GE.U32.AND P5, PT, R7, 0x10, PT ;  /* 0x000000100700780c */ /* 0x000fe20003fa6070 */
[----:B------:R-:W0:Y:S01]  /*23210*/  S2UR UR6, SR_CTAID.X ;  /* 0x00000000000679c3 */ /* 0x000e220000002500 */
[----:B------:R-:W-:Y:S01]  /*23220*/  UMOV UR4, URZ ;  /* 0x0000003f00047c82 */ /* 0x000fe20008000000 */
[----:B--2---:R-:W-:-:S05]  /*23230*/  IMAD R8, R6, R9, RZ ;  /* 0x0000000906087224 */ /* 0x004fca00078e02ff */
        /* <DEDUP_REMOVED lines=23> */
.L_x_684:
[----:B------:R-:W0:Y:S01]  /*233b0*/  LDC R2, c[0x0][0xc3c] ;  /* 0x00030f00ff027b82 */ /* 0x000e220000000800 */
[----:B------:R-:W-:Y:S01]  /*233c0*/  UIADD3 UR4, UR4, 0x1f, URZ ;  /* 0x0000001f04047890 */ /* 0x000fe2000fffe03f */
[----:B------:R-:W-:Y:S02]  /*233d0*/  ULDC UR7, c[0x0][0xc3c] ;  /* 0x00030f0000077ab9 */ /* 0x000fe40000000800 */
[----:B------:R-:W-:-:S03]  /*233e0*/  IMAD.U32 R27, RZ, RZ, UR7 ;  /* 0x00000007ff1b7e24 */ /* 0x000fc6000f8e00ff */
[----:B0-----:R-:W-:-:S13]  /*233f0*/  ISETP.LE.AND P6, PT, R2, UR4, PT ;  /* 0x0000000402007c0c */ /* 0x001fda000bfc3270 */
[----:B------:R-:W-:Y:S05]  /*23400*/  @P6 BRA `(.L_x_683) ;  /* 0x0000000400b06947 */ /* 0x000fea0003800000 */
[----:B------:R-:W-:Y:S01]  /*23410*/  VIADD R9, R7, UR4 ;  /* 0x0000000407097c36 */ /* 0x000fe20008000000 */
[----:B------:R-:W-:Y:S01]  /*23420*/  ULDC.64 UR8, c[0x0][0x208] ;  /* 0x0000820000087ab9 */ /* 0x000fe20000000a00 */
[----:B------:R-:W-:-:S03]  /*23430*/  IMAD.MOV.U32 R6, RZ, RZ, RZ ;  /* 0x000000ffff067224 */ /* 0x000fc600078e00ff */
[----:B------:R-:W-:-:S13]  /*23440*/  ISETP.GE.OR P6, PT, R9, R2, !P0 ;  /* 0x000000020900720c */ /* 0x000fda00047c6670 */
[----:B------:R-:W0:Y:S08]  /*23450*/  @!P6 LDC.64 R4, c[0x0][0xc80] ;  /* 0x00032000ff04eb82 */ /* 0x000e300000000a00 */
[----:B------:R-:W1:Y:S01]  /*23460*/  @!P6 LDC.64 R2, c[0x0][0xc78] ;  /* 0x00031e00ff02eb82 */ /* 0x000e620000000a00 */
[----:B0-----:R-:W-:-:S05]  /*23470*/  @!P6 IMAD.WIDE R4, R9, 0x4, R4 ;  /* 0x000000040904e825 */ /* 0x001fca00078e0204 */
[----:B------:R-:W2:Y:S01]  /*23480*/  @!P6 LDG.E R6, desc[UR8][R4.64] ;  /* 0x000000080406e981 */ /* 0x000ea2000c1e1900 */
[----:B-1----:R-:W-:Y:S01]  /*23490*/  @!P6 IMAD.WIDE R2, R9, 0x4, R2 ;  /* 0x000000040902e825 */ /* 0x002fe200078e0202 */
[----:B------:R-:W-:-:S06]  /*234a0*/  MOV R9, RZ ;  /* 0x000000ff00097202 */ /* 0x000fcc0000000f00 */
        /* <DEDUP_REMOVED lines=22> */
.L_x_682:
        /* <DEDUP_REMOVED lines=18> */
.L_x_685:
        /* <DEDUP_REMOVED lines=27> */
[----:B------:R-:W-:-:S04]  /*238e0*/  @P0 VIADD R2, R2, 0x1 ;  /* 0x0000000102020836 */ /* 0x000fc80000000000 */
[----:B------:R-:W-:Y:S02]  /*238f0*/  IMAD.MOV.U32 R8, RZ, RZ, R2 ;  /* 0x000000ffff087224 */ /* 0x000fe400078e0002 */
[----:B-1----:R-:W-:Y:S02]  /*23900*/  IMAD.MOV R2, RZ, RZ, -R3 ;  /* 0x000000ffff027224 */ /* 0x002fe400078e0a03 */
[----:B------:R-:W-:Y:S01]  /*23910*/  @!P2 IMAD.MOV R8, RZ, RZ, -R8 ;  /* 0x000000ffff08a224 */ /* 0x000fe200078e0a08 */
[----:B------:R-:W-:Y:S01]  /*23920*/  @!P1 LOP3.LUT R8, RZ, R6, RZ, 0x33, !PT ;  /* 0x00000006ff089212 */ /* 0x000fe200078e33ff */
[----:B------:R-:W-:Y:S02]  /*23930*/  IMAD R11, R2, R5, RZ ;  /* 0x00000005020b7224 */ /* 0x000fe400078e02ff */
[----:B------:R-:W-:Y:S01]  /*23940*/  IMAD.MOV.U32 R2, RZ, RZ, RZ ;  /* 0x000000ffff027224 */ /* 0x000fe200078e00ff */
[----:B------:R-:W-:Y:S01]  /*23950*/  IABS R4, R8 ;  /* 0x0000000800047213 */ /* 0x000fe20000000000 */
[----:B------:R-:W-:-:S02]  /*23960*/  IMAD.MOV R10, RZ, RZ, -R10 ;  /* 0x000000ffff0a7224 */ /* 0x000fc400078e0a0a */
[----:B------:R-:W-:-:S04]  /*23970*/  IMAD.HI.U32 R2, R3, R11, R2 ;  /* 0x0000000b03027227 */ /* 0x000fc800078e0002 */
[----:B------:R-:W-:Y:S02]  /*23980*/  IMAD.MOV.U32 R3, RZ, RZ, R4 ;  /* 0x000000ffff037224 */ /* 0x000fe400078e0004 */
[----:B------:R-:W-:Y:S02]  /*23990*/  IMAD.MOV.U32 R4, RZ, RZ, R10 ;  /* 0x000000ffff047224 */ /* 0x000fe400078e000a */
[----:B------:R-:W-:-:S04]  /*239a0*/  IMAD.HI.U32 R2, R2, R3, RZ ;  /* 0x0000000302027227 */ /* 0x000fc800078e00ff */
[----:B------:R-:W-:Y:S01]  /*239b0*/  IMAD R4, R2, R4, R3 ;  /* 0x0000000402047224 */ /* 0x000fe200078e0203 */
[----:B------:R-:W-:Y:S01]  /*239c0*/  LOP3.LUT R3, R8, R9, RZ, 0x3c, !PT ;  /* 0x0000000908037212 */ /* 0x000fe200078e3cff */
[----:B------:R-:W-:-:S03]  /*239d0*/  IMAD R6, R6, R8, RZ ;  /* 0x0000000806067224 */ /* 0x000fc600078e02ff */
[----:B------:R-:W-:Y:S01]  /*239e0*/  ISETP.GT.U32.AND P1, PT, R5, R4, PT ;  /* 0x000000040500720c */ /* 0x000fe20003f24070 */
[----:B------:R-:W-:Y:S01]  /*239f0*/  IMAD.IADD R25, R25, 0x1, -R6 ;  /* 0x0000000119197824 */ /* 0x000fe200078e0a06 */
        /* <DEDUP_REMOVED lines=13> */
.L_x_683:
[----:B------:R-:W-:Y:S02]  /*23ad0*/  IMAD.MOV.U32 R25, RZ, RZ, RZ ;  /* 0x000000ffff197224 */ /* 0x000fe400078e00ff */
[----:B------:R-:W-:Y:S02]  /*23ae0*/  IMAD.U32 R24, RZ, RZ, UR6 ;  /* 0x00000006ff187e24 */ /* 0x000fe4000f8e00ff */
[----:B------:R-:W-:-:S07]  /*23af0*/  IMAD.MOV.U32 R26, RZ, RZ, RZ ;  /* 0x000000ffff1a7224 */ /* 0x000fce00078e00ff */
.L_x_686:
[----:B------:R-:W-:-:S13]  /*23b00*/  ISETP.NE.AND P0, PT, R7, RZ, PT ;  /* 0x000000ff0700720c */ /* 0x000fda0003f05270 */
[----:B------:R-:W0:Y:S01]  /*23b10*/  @!P0 S2R R3, SR_CgaCtaId ;  /* 0x0000000000038919 */ /* 0x000e220000008800 */
[----:B------:R-:W-:-:S04]  /*23b20*/  @!P0 MOV R2, 0x400 ;  /* 0x0000040000028802 */ /* 0x000fc80000000f00 */
[----:B0-----:R-:W-:-:S05]  /*23b30*/  @!P0 LEA R2, R3, R2, 0x18 ;  /* 0x0000000203028211 */ /* 0x001fca00078ec0ff */
[----:B------:R1:W-:Y:S01]  /*23b40*/  @!P0 STS.128 [R2+0x388d0], R24 ;  /* 0x0388d01802008388 */ /* 0x0003e20000000c00 */
[----:B------:R-:W-:Y:S06]  /*23b50*/  BAR.ARV 0x5, 0x180 ;  /* 0x0146000000007b1d */ /* 0x000fec0000002000 */
.L_x_681:
[----:B------:R2:W-:Y:S01]  /*23b60*/  STL [R1+0x2c], RZ ;  /* 0x00002cff01007387 */ /* 0x0005e20000100800 */
[----:B------:R-:W-:Y:S01]  /*23b70*/  ULDC UR4, c[0x0][0xc3c] ;  /* 0x00030f0000047ab9 */ /* 0x000fe20000000800 */
[----:B------:R-:W-:Y:S01]  /*23b80*/  IMAD.MOV.U32 R29, RZ, RZ, 0x1 ;  /* 0x00000001ff1d7424 */ /* 0x000fe200078e00ff */
[----:B0-----:R-:W-:Y:S01]  /*23b90*/  ISETP.GE.AND P0, PT, R27, UR4, PT ;  /* 0x000000041b007c0c */ /* 0x001fe2000bf06270 */
[----:B------:R-:W-:-:S12]  /*23ba0*/  IMAD.MOV.U32 R23, RZ, RZ, RZ ;  /* 0x000000ffff177224 */ /* 0x000fd800078e00ff */
[----:B--2---:R-:W-:Y:S05]  /*23bb0*/  @P0 BRA `(.L_x_687) ;  /* 0x0000006800b00947 */ /* 0x004fea0003800000 */
[----:B------:R-:W0:Y:S01]  /*23bc0*/  S2UR UR5, SR_CgaCtaId ;  /* 0x00000000000579c3 */ /* 0x000e220000008800 */
[----:B------:R2:W-:Y:S01]  /*23bd0*/  STL [R1+0x2c], RZ ;  /* 0x00002cff01007387 */ /* 0x0005e20000100800 */
[C---:B------:R-:W-:Y:S01]  /*23be0*/  SHF.L.U32 R34, R0.reuse, 0x3, RZ ;  /* 0x0000000300227819 */ /* 0x040fe200000006ff */
[----:B------:R-:W-:Y:S01]  /*23bf0*/  UMOV UR4, 0x400 ;  /* 0x0000040000047882 */ /* 0x000fe20000000000 */
[----:B------:R-:W-:Y:S01]  /*23c00*/  LOP3.LUT R4, R0, 0x7f, RZ, 0xc0, !PT ;  /* 0x0000007f00047812 */ /* 0x000fe200078ec0ff */
[----:B------:R-:W-:Y:S01]  /*23c10*/  BSSY B8, `(.L_x_687) ;  /* 0x00006a6000087945 */ /* 0x000fe20003800000 */
[C---:B------:R-:W-:Y:S01]  /*23c20*/  LOP3.LUT R3, R34.reuse, 0x1f8, RZ, 0xc0, !PT ;  /* 0x000001f822037812 */ /* 0x040fe200078ec0ff */
[----:B------:R-:W-:Y:S01]  /*23c30*/  IMAD.MOV.U32 R30, RZ, RZ, 0x1 ;  /* 0x00000001ff1e7424 */ /* 0x000fe200078e00ff */
[----:B------:R-:W-:Y:S01]  /*23c40*/  LOP3.LUT R34, R34, 0x38, RZ, 0xc0, !PT ;  /* 0x0000003822227812 */ /* 0x000fe200078ec0ff */
[----:B------:R-:W-:Y:S01]  /*23c50*/  IMAD.SHL.U32 R33, R4, 0x8, RZ ;  /* 0x0000000804217824 */ /* 0x000fe200078e00ff */
[----:B-1----:R-:W-:Y:S01]  /*23c60*/  LOP3.LUT R2, R3, 0x38, R0, 0x78, !PT ;  /* 0x0000003803027812 */ /* 0x002fe200078e7800 */
[----:B------:R-:W-:Y:S01]  /*23c70*/  IMAD.SHL.U32 R0, R0, 0x10, RZ ;  /* 0x0000001000007824 */ /* 0x000fe200078e00ff */
[----:B------:R-:W-:Y:S01]  /*23c80*/  LOP3.LUT R37, R34, 0xc0, RZ, 0xfc, !PT ;  /* 0x000000c022257812 */ /* 0x000fe200078efcff */
[----:B------:R-:W-:Y:S01]  /*23c90*/  IMAD.MOV.U32 R28, RZ, RZ, RZ ;  /* 0x000000ffff1c7224 */ /* 0x000fe200078e00ff */
[----:B------:R-:W-:Y:S01]  /*23ca0*/  LOP3.LUT R33, R2, 0x200, R33, 0xf8, !PT ;  /* 0x0000020002217812 */ /* 0x000fe200078ef821 */
[----:B------:R-:W-:Y:S01]  /*23cb0*/  IMAD.MOV.U32 R23, RZ, RZ, RZ ;  /* 0x000000ffff177224 */ /* 0x000fe200078e00ff */
[----:B------:R-:W-:Y:S01]  /*23cc0*/  SHF.R.U32.HI R2, RZ, 0x3, R4 ;  /* 0x00000003ff027819 */ /* 0x000fe20000011604 */
[----:B------:R-:W-:Y:S01]  /*23cd0*/  IMAD.MOV.U32 R29, RZ, RZ, 0x1 ;  /* 0x00000001ff1d7424 */ /* 0x000fe200078e00ff */
[----:B------:R-:W-:Y:S01]  /*23ce0*/  ULDC.64 UR38, c[0x0][0x198] ;  /* 0x0000660000267ab9 */ /* 0x000fe20000000a00 */
[----:B------:R-:W-:Y:S01]  /*23cf0*/  ULOP3.LUT UR37, UR60, 0x2, URZ, 0xfc, !UPT ;  /* 0x000000023c257892 */ /* 0x000fe2000f8efc3f */
[----:B------:R-:W-:Y:S01]  /*23d00*/  LOP3.LUT R0, R2, 0x70, R0, 0xf8, !PT ;  /* 0x0000007002007812 */ /* 0x000fe200078ef800 */
[----:B------:R-:W-:Y:S01]  /*23d10*/  ULDC UR36, c[0x0][0xc] ;  /* 0x0000030000247ab9 */ /* 0x000fe20000000800 */
[C---:B------:R-:W-:Y:S01]  /*23d20*/  LOP3.LUT R2, R34.reuse, 0x40, RZ, 0xfc, !PT ;  /* 0x0000004022027812 */ /* 0x040fe200078efcff */
[----:B0-----:R-:W-:Y:S01]  /*23d30*/  ULEA UR4, UR5, UR4, 0x18 ;  /* 0x0000000405047291 */ /* 0x001fe2000f8ec03f */
[----:B------:R-:W-:-:S05]  /*23d40*/  LOP3.LUT R0, R34, 0x80, RZ, 0xfc, !PT ;  /* 0x0000008022007812 */ /* 0x000fca00078efcff */
[----:B------:R-:W-:-:S04]  /*23d50*/  IMAD.U32 R16, RZ, RZ, UR4 ;  /* 0x00000004ff107e24 */ /* 0x000fc8000f8e00ff */
[----:B--2---:R-:W-:-:S07]  /*23d60*/  IMAD R36, R33, 0x2, R16 ;  /* 0x0000000221247824 */ /* 0x004fce00078e0210 */
.L_x_798:
[----:B0-----:R-:W0:Y:S01]  /*23d70*/  LDC.64 R2, c[0x0][0xc88] ;  /* 0x00032200ff027b82 */ /* 0x001e220000000a00 */
[----:B------:R-:W-:Y:S01]  /*23d80*/  ULDC.64 UR4, c[0x0][0x208] ;  /* 0x0000820000047ab9 */ /* 0x000fe20000000a00 */
[----:B0-----:R-:W-:-:S05]  /*23d90*/  IMAD.WIDE R2, R27, 0x4, R2 ;  /* 0x000000041b027825 */ /* 0x001fca00078e0202 */
[----:B--2---:R-:W2:Y:S01]  /*23da0*/  LDG.E R31, desc[UR4][R2.64] ;  /* 0x00000004021f7981 */ /* 0x004ea2000c1e1900 */
[----:B------:R-:W-:Y:S05]  /*23db0*/  YIELD ;  /* 0x0000000000007946 */ /* 0x000fea0003800000 */
[----:B------:R-:W-:Y:S01]  /*23dc0*/  ULDC.64 UR4, c[0x0][0xa28] ;  /* 0x00028a0000047ab9 */ /* 0x000fe20000000a00 */
[----:B------:R-:W-:Y:S01]  /*23dd0*/  ULDC.64 UR8, c[0x0][0xa18] ;  /* 0x0002860000087ab9 */ /* 0x000fe20000000a00 */
[----:B------:R-:W-:Y:S01]  /*23de0*/  ISETP.NE.U32.AND P0, PT, RZ, UR4, PT ;  /* 0x00000004ff007c0c */ /* 0x000fe2000bf05070 */
[----:B------:R-:W-:Y:S01]  /*23df0*/  IMAD.MOV.U32 R11, RZ, RZ, RZ ;  /* 0x000000ffff0b7224 */ /* 0x000fe200078e00ff */
[----:B------:R-:W-:Y:S01]  /*23e00*/  ULDC.64 UR10, c[0x0][0x208] ;  /* 0x00008200000a7ab9 */ /* 0x000fe20000000a00 */
[----:B------:R-:W-:Y:S01]  /*23e10*/  ULDC.64 UR6, c[0x0][0xa10] ;  /* 0x0002840000067ab9 */ /* 0x000fe20000000a00 */
[----:B------:R-:W-:-:S02]  /*23e20*/  ISETP.NE.AND.EX P0, PT, RZ, UR5, PT, P0 ;  /* 0x00000005ff007c0c */ /* 0x000fc4000bf05300 */
[----:B--2---:R-:W-:-:S11]  /*23e30*/  SHF.R.S32.HI R0, RZ, 0x1f, R31 ;  /* 0x0000001fff007819 */ /* 0x004fd6000001141f */
[C---:B------:R-:W-:Y:S01]  /*23e40*/  @P0 LEA R2, P1, R31.reuse, UR4, 0x2 ;  /* 0x000000041f020c11 */ /* 0x040fe2000f8210ff */
[C---:B------:R-:W-:Y:S01]  /*23e50*/  IMAD.SHL.U32 R17, R31.reuse, 0x4, RZ ;  /* 0x000000041f117824 */ /* 0x040fe200078e00ff */
[C-C-:B------:R-:W-:Y:S01]  /*23e60*/  SHF.L.U64.HI R19, R31.reuse, 0x2, R0.reuse ;  /* 0x000000021f137819 */ /* 0x140fe20000010200 */
[----:B------:R0:W-:Y:S01]  /*23e70*/  STL [R1+0x20], R0 ;  /* 0x0000200001007387 */ /* 0x0001e20000100800 */
[----:B------:R-:W-:Y:S01]  /*23e80*/  @P0 LEA.HI.X R3, R31, UR5, R0, 0x2, P1 ;  /* 0x000000051f030c11 */ /* 0x000fe200088f1400 */
[----:B------:R-:W-:Y:S01]  /*23e90*/  ULDC.64 UR4, c[0x0][0xa00] ;  /* 0x0002800000047ab9 */ /* 0x000fe20000000a00 */
[----:B------:R-:W-:-:S03]  /*23ea0*/  ISETP.NE.U32.AND P1, PT, RZ, UR8, PT ;  /* 0x00000008ff007c0c */ /* 0x000fc6000bf25070 */
[----:B------:R1:W2:Y:S01]  /*23eb0*/  @P0 LDG.E R11, desc[UR10][R2.64] ;  /* 0x0000000a020b0981 */ /* 0x0002a2000c1e1900 */
[----:B------:R-:W-:Y:S01]  /*23ec0*/  ISETP.NE.AND.EX P1, PT, RZ, UR9, PT, P1 ;  /* 0x00000009ff007c0c */ /* 0x000fe2000bf25310 */
[----:B------:R-:W-:Y:S01]  /*23ed0*/  IMAD.MOV.U32 R35, RZ, RZ, RZ ;  /* 0x000000ffff237224 */ /* 0x000fe200078e00ff */
[----:B------:R-:W-:Y:S01]  /*23ee0*/  ISETP.NE.U32.AND P0, PT, RZ, UR4, PT ;  /* 0x00000004ff007c0c */ /* 0x000fe2000bf05070 */
[----:B0-----:R-:W-:Y:S01]  /*23ef0*/  IMAD.MOV.U32 R0, RZ, RZ, RZ ;  /* 0x000000ffff007224 */ /* 0x001fe200078e00ff */
[----:B------:R-:W-:Y:S02]  /*23f00*/  ISETP.NE.U32.AND P2, PT, RZ, UR6, PT ;  /* 0x00000006ff007c0c */ /* 0x000fe4000bf45070 */
[----:B------:R-:W-:Y:S02]  /*23f10*/  ISETP.NE.AND.EX P0, PT, RZ, UR5, PT, P0 ;  /* 0x00000005ff007c0c */ /* 0x000fe4000bf05300 */
[----:B------:R-:W-:Y:S02]  /*23f20*/  ISETP.NE.AND.EX P2, PT, RZ, UR7, PT, P2 ;  /* 0x00000007ff007c0c */ /* 0x000fe4000bf45320 */
[C---:B-1----:R-:W-:Y:S01]  /*23f30*/  IADD3 R2, P3, R17.reuse, UR4, RZ ;  /* 0x0000000411027c10 */ /* 0x042fe2000ff7e0ff */
[----:B------:R-:W-:Y:S01]  /*23f40*/  ULDC UR4, c[0x0][0x288] ;  /* 0x0000a20000047ab9 */ /* 0x000fe20000000800 */
[----:B------:R-:W-:-:S02]  /*23f50*/  IADD3 R4, P4, R17, UR6, RZ ;  /* 0x0000000611047c10 */ /* 0x000fc4000ff9e0ff */
[----:B------:R-:W-:Y:S02]  /*23f60*/  IADD3.X R3, R19, UR5, RZ, P3, !PT ;  /* 0x0000000513037c10 */ /* 0x000fe40009ffe4ff */
[----:B------:R-:W-:Y:S01]  /*23f70*/  @P1 IADD3 R6, P3, R17, UR8, RZ ;  /* 0x0000000811061c10 */ /* 0x000fe2000ff7e0ff */
[----:B------:R-:W-:Y:S01]  /*23f80*/  IMAD.U32 R8, RZ, RZ, UR4 ;  /* 0x00000004ff087e24 */ /* 0x000fe2000f8e00ff */
[----:B------:R-:W-:Y:S01]  /*23f90*/  ULDC.64 UR4, c[0x0][0x418] ;  /* 0x0001060000047ab9 */ /* 0x000fe20000000a00 */
[C---:B------:R-:W-:Y:S01]  /*23fa0*/  IADD3.X R5, R19.reuse, UR7, RZ, P4, !PT ;  /* 0x0000000713057c10 */ /* 0x040fe2000a7fe4ff */
[----:B------:R-:W5:Y:S01]  /*23fb0*/  @P0 LDG.E R35, desc[UR10][R2.64] ;  /* 0x0000000a02230981 */ /* 0x000f62000c1e1900 */
[----:B------:R-:W-:Y:S01]  /*23fc0*/  @P1 IADD3.X R7, R19, UR9, RZ, P3, !PT ;  /* 0x0000000913071c10 */ /* 0x000fe20009ffe4ff */
[----:B------:R-:W-:Y:S02]  /*23fd0*/  UISETP.NE.U32.AND UP0, UPT, UR4, URZ, UPT ;  /* 0x0000003f0400728c */ /* 0x000fe4000bf05070 */
[----:B------:R-:W5:Y:S01]  /*23fe0*/  @P2 LDG.E R0, desc[UR10][R4.64] ;  /* 0x0000000a04002981 */ /* 0x000f62000c1e1900 */
[----:B------:R-:W-:-:S03]  /*23ff0*/  ULDC UR4, c[0x0][0x424] ;  /* 0x0001090000047ab9 */ /* 0x000fc60000000800 */
[----:B------:R0:W3:Y:S01]  /*24000*/  @P1 LDG.E R8, desc[UR10][R6.64] ;  /* 0x0000000a06081981 */ /* 0x0000e2000c1e1900 */
[----:B------:R-:W-:-:S03]  /*24010*/  UISETP.NE.AND.EX UP0, UPT, UR5, URZ, UPT, UP0 ;  /* 0x0000003f0500728c */ /* 0x000fc6000bf05300 */
[----:B------:R-:W-:Y:S01]  /*24020*/  ULDC UR5, c[0x0][0x2f0] ;  /* 0x0000bc0000057ab9 */ /* 0x000fe20000000800 */
[----:B------:R-:W-:-:S04]  /*24030*/  USEL UR4, UR4, 0x1, UP0 ;  /* 0x0000000104047887 */ /* 0x000fc80008000000 */
[----:B------:R-:W-:-:S03]  /*24040*/  UIMAD UR4, UR4, UR5, URZ ;  /* 0x00000005040472a4 */ /* 0x000fc6000f8e023f */
[----:B------:R-:W-:Y:S02]  /*24050*/  ULDC UR5, c[0x0][0x348] ;  /* 0x0000d20000057ab9 */ /* 0x000fe40000000800 */
[----:B0-----:R-:W-:Y:S02]  /*24060*/  IMAD.U32 R6, RZ, RZ, UR5 ;  /* 0x00000005ff067e24 */ /* 0x001fe4000f8e00ff */
[----:B------:R-:W-:Y:S01]  /*24070*/  IMAD.U32 R9, RZ, RZ, UR4 ;  /* 0x00000004ff097e24 */ /* 0x000fe2000f8e00ff */
[----:B--2---:R0:W-:Y:S04]  /*24080*/  STL [R1+0x10], R11 ;  /* 0x0000100b01007387 */ /* 0x0041e80000100800 */
[----:B---3--:R0:W-:Y:S01]  /*24090*/  STL [R1+0x28], R8 ;  /* 0x0000280801007387 */ /* 0x0081e20000100800 */
[----:B------:R-:W-:Y:S05]  /*240a0*/  @P1 BRA `(.L_x_688) ;  /* 0x0000000000181947 */ /* 0x000fea0003800000 */
[----:B------:R-:W-:Y:S05]  /*240b0*/  @!P0 BRA `(.L_x_688) ;  /* 0x0000000000148947 */ /* 0x000fea0003800000 */
[----:B------:R-:W-:Y:S02]  /*240c0*/  ULDC.64 UR4, c[0x0][0x208] ;  /* 0x0000820000047ab9 */ /* 0x000fe40000000a00 */
[----:B0-----:R-:W2:Y:S04]  /*240d0*/  LDG.E R8, desc[UR4][R2.64] ;  /* 0x0000000402087981 */ /* 0x001ea8000c1e1900 */
[----:B------:R-:W2:Y:S02]  /*240e0*/  LDG.E R7, desc[UR4][R2.64+0x4] ;  /* 0x0000040402077981 */ /* 0x000ea4000c1e1900 */
[----:B--2---:R-:W-:-:S05]  /*240f0*/  IMAD.IADD R2, R7, 0x1, -R8 ;  /* 0x0000000107027824 */ /* 0x004fca00078e0a08 */
[----:B------:R1:W-:Y:S02]  /*24100*/  STL [R1+0x28], R2 ;  /* 0x0000280201007387 */ /* 0x0003e40000100800 */
.L_x_688:
[----:B------:R-:W-:Y:S01]  /*24110*/  ULDC.64 UR4, c[0x0][0xa20] ;  /* 0x0002880000047ab9 */ /* 0x000fe20000000a00 */
[C---:B-1----:R-:W-:Y:S01]  /*24120*/  LOP3.LUT R2, R26.reuse, 0xff000000, RZ, 0xc0, !PT ;  /* 0xff0000001a027812 */ /* 0x042fe200078ec0ff */
[----:B------:R-:W-:Y:S01]  /*24130*/  IMAD.MOV.U32 R32, RZ, RZ, R31 ;  /* 0x000000ffff207224 */ /* 0x000fe200078e001f */
[----:B------:R-:W-:Y:S02]  /*24140*/  ISETP.NE.U32.AND P0, PT, RZ, UR4, PT ;  /* 0x00000004ff007c0c */ /* 0x000fe4000bf05070 */
[----:B------:R-:W-:Y:S02]  /*24150*/  SHF.R.U32.HI R3, RZ, 0x8, R2 ;  /* 0x00000008ff037819 */ /* 0x000fe40000011602 */
[----:B------:R-:W-:Y:S02]  /*24160*/  ISETP.NE.AND.EX P0, PT, RZ, UR5, PT, P0 ;  /* 0x00000005ff007c0c */ /* 0x000fe4000bf05300 */
[C---:B0-----:R-:W-:Y:S02]  /*24170*/  LOP3.LUT R8, R26.reuse, 0xff0000, RZ, 0xc0, !PT ;  /* 0x00ff00001a087812 */ /* 0x041fe400078ec0ff */
[----:B------:R-:W-:-:S02]  /*24180*/  LOP3.LUT R26, R26, 0xffff, RZ, 0xc0, !PT ;  /* 0x0000ffff1a1a7812 */ /* 0x000fc400078ec0ff */
[----:B------:R-:W-:-:S07]  /*24190*/  LEA.HI R8, R8, R3, RZ, 0x10 ;  /* 0x0000000308087211 */ /* 0x000fce00078f80ff */
[----:B------:R-:W-:Y:S05]  /*241a0*/  @!P0 BRA `(.L_x_689) ;  /* 0x0000000000148947 */ /* 0x000fea0003800000 */
[----:B------:R-:W-:Y:S01]  /*241b0*/  IADD3 R2, P0, R17, UR4, RZ ;  /* 0x0000000411027c10 */ /* 0x000fe2000ff1e0ff */
[----:B------:R-:W-:-:S03]  /*241c0*/  ULDC.64 UR6, c[0x0][0x208] ;  /* 0x0000820000067ab9 */ /* 0x000fc60000000a00 */
[----:B------:R-:W-:-:S05]  /*241d0*/  IADD3.X R3, R19, UR5, RZ, P0, !PT ;  /* 0x0000000513037c10 */ /* 0x000fca00087fe4ff */
[----:B------:R0:W5:Y:S01]  /*241e0*/  LDG.E R9, desc[UR6][R2.64] ;  /* 0x0000000602097981 */ /* 0x000162000c1e1900 */
[----:B------:R-:W-:Y:S05]  /*241f0*/  BRA `(.L_x_690) ;  /* 0x0000000000287947 */ /* 0x000fea0003800000 */
.L_x_689:
[----:B------:R-:W-:Y:S02]  /*24200*/  ULDC.64 UR4, c[0x0][0xa08] ;  /* 0x0002820000047ab9 */ /* 0x000fe40000000a00 */
[----:B------:R-:W-:-:S04]  /*24210*/  ISETP.NE.U32.AND P0, PT, RZ, UR4, PT ;  /* 0x00000004ff007c0c */ /* 0x000fc8000bf05070 */
[----:B------:R-:W-:-:S13]  /*24220*/  ISETP.NE.AND.EX P0, PT, RZ, UR5, PT, P0 ;  /* 0x00000005ff007c0c */ /* 0x000fda000bf05300 */
[----:B------:R-:W-:Y:S05]  /*24230*/  @!P0 BRA `(.L_x_690) ;  /* 0x0000000000188947 */ /* 0x000fea0003800000 */
[----:B------:R-:W0:Y:S01]  /*24240*/  LDC.64 R2, c[0x0][0xa08] ;  /* 0x00028200ff027b82 */ /* 0x000e220000000a00 */
[----:B------:R-:W-:Y:S01]  /*24250*/  ULDC.64 UR4, c[0x0][0x208] ;  /* 0x0000820000047ab9 */ /* 0x000fe20000000a00 */
[----:B0-----:R-:W-:-:S05]  /*24260*/  IMAD.WIDE R2, R32, 0x4, R2 ;  /* 0x0000000420027825 */ /* 0x001fca00078e0202 */
[----:B------:R-:W2:Y:S04]  /*24270*/  LDG.E R9, desc[UR4][R2.64] ;  /* 0x0000000402097981 */ /* 0x000ea8000c1e1900 */
[----:B------:R-:W2:Y:S02]  /*24280*/  LDG.E R10, desc[UR4][R2.64+0x4] ;  /* 0x00000404020a7981 */ /* 0x000ea4000c1e1900 */
[----:B--2---:R-:W-:-:S07]  /*24290*/  IMAD.IADD R9, R10, 0x1, -R9 ;  /* 0x000000010a097824 */ /* 0x004fce00078e0a09 */
.L_x_690:
[----:B------:R-:W-:Y:S02]  /*242a0*/  ULDC.64 UR4, c[0x0][0x208] ;  /* 0x0000820000047ab9 */ /* 0x000fe40000000a00 */
[----:B0-----:R-:W2:Y:S04]  /*242b0*/  @P2 LDG.E R2, desc[UR4][R4.64] ;  /* 0x0000000404022981 */ /* 0x001ea8000c1e1900 */
[----:B------:R0:W2:Y:S01]  /*242c0*/  @P2 LDG.E R3, desc[UR4][R4.64+0x4] ;  /* 0x0000040404032981 */ /* 0x0000a2000c1e1900 */
[----:B-----5:R-:W-:Y:S01]  /*242d0*/  IMAD.IADD R9, R9, 0x1, -R11 ;  /* 0x0000000109097824 */ /* 0x020fe200078e0a0b */
[----:B------:R-:W-:Y:S01]  /*242e0*/  BSSY B0, `(.L_x_691) ;  /* 0x000002a000007945 */ /* 0x000fe20003800000 */
[----:B------:R-:W-:Y:S02]  /*242f0*/  LOP3.LUT R7, R8, 0xff, RZ, 0xc0, !PT ;  /* 0x000000ff08077812 */ /* 0x000fe400078ec0ff */
[----:B0-----:R-:W-:Y:S01]  /*24300*/  SHF.R.U32.HI R5, RZ, 0x10, R8 ;  /* 0x00000010ff057819 */ /* 0x001fe20000011608 */
[----:B--2---:R-:W-:-:S04]  /*24310*/  @P2 IMAD.IADD R6, R3, 0x1, -R2 ;  /* 0x0000000103062824 */ /* 0x004fc800078e0a02 */
[----:B------:R-:W-:-:S04]  /*24320*/  IMAD.IADD R3, R9, 0x1, R6 ;  /* 0x0000000109037824 */ /* 0x000fc800078e0206 */
[C---:B------:R-:W-:Y:S01]  /*24330*/  VIADD R2, R3.reuse, 0x4f ;  /* 0x0000004f03027836 */ /* 0x040fe20000000000 */
[----:B------:R-:W-:Y:S01]  /*24340*/  ISETP.GE.AND P1, PT, R3, 0x1, PT ;  /* 0x000000010300780c */ /* 0x000fe20003f26270 */
[----:B------:R0:W-:Y:S02]  /*24350*/  STL [R1+0x8], R3 ;  /* 0x0000080301007387 */ /* 0x0001e40000100800 */
[----:B------:R-:W-:-:S05]  /*24360*/  IMAD.HI R2, R2, 0x66666667, RZ ;  /* 0x6666666702027827 */ /* 0x000fca00078e02ff */
[----:B0-----:R-:W-:-:S04]  /*24370*/  SHF.R.U32.HI R3, RZ, 0x1f, R2 ;  /* 0x0000001fff037819 */ /* 0x001fc80000011602 */
[----:B------:R-:W-:Y:S01]  /*24380*/  LEA.HI.SX32 R4, R2, R3, 0x1b ;  /* 0x0000000302047211 */ /* 0x000fe200078fdaff */
[----:B------:R-:W-:Y:S01]  /*24390*/  IMAD.MOV.U32 R3, RZ, RZ, RZ ;  /* 0x000000ffff037224 */ /* 0x000fe200078e00ff */
[----:B------:R-:W-:Y:S06]  /*243a0*/  @!P1 BRA `(.L_x_692) ;  /* 0x0000000000749947 */ /* 0x000fec0003800000 */
[----:B------:R-:W-:Y:S01]  /*243b0*/  ISETP.NE.AND P0, PT, R5, RZ, PT ;  /* 0x000000ff0500720c */ /* 0x000fe20003f05270 */
[----:B------:R-:W-:-:S03]  /*243c0*/  ULDC UR4, c[0x0][0x9f0] ;  /* 0x00027c0000047ab9 */ /* 0x000fc60000000800 */
[----:B------:R-:W-:-:S04]  /*243d0*/  SEL R8, R5, UR4, P0 ;  /* 0x0000000405087c07 */ /* 0x000fc80008000000 */
[----:B------:R-:W-:Y:S02]  /*243e0*/  IABS R10, R8 ;  /* 0x00000008000a7213 */ /* 0x000fe40000000000 */
[----:B------:R-:W-:Y:S02]  /*243f0*/  IADD3 R11, R8, -0x1, R4 ;  /* 0xffffffff080b7810 */ /* 0x000fe40007ffe004 */
[----:B------:R-:W0:Y:S08]  /*24400*/  I2F.RP R2, R10 ;  /* 0x0000000a00027306 */ /* 0x000e300000209400 */
[----:B0-----:R-:W0:Y:S02]  /*24410*/  MUFU.RCP R2, R2 ;  /* 0x0000000200027308 */ /* 0x001e240000001000 */
[----:B0-----:R-:W-:-:S06]  /*24420*/  VIADD R2, R2, 0xffffffe ;  /* 0x0ffffffe02027836 */ /* 0x001fcc0000000000 */
[----:B------:R0:W1:Y:S02]  /*24430*/  F2I.FTZ.U32.TRUNC.NTZ R3, R2 ;  /* 0x0000000200037305 */ /* 0x000064000021f000 */
[----:B0-----:R-:W-:-:S04]  /*24440*/  LOP3.LUT R2, R11, R8, RZ, 0x3c, !PT ;  /* 0x000000080b027212 */ /* 0x001fc800078e3cff */
[----:B------:R-:W-:Y:S01]  /*24450*/  ISETP.GE.AND P4, PT, R2, RZ, PT ;  /* 0x000000ff0200720c */ /* 0x000fe20003f86270 */
[----:B-1----:R-:W-:-:S04]  /*24460*/  IMAD.MOV R2, RZ, RZ, -R3 ;  /* 0x000000ffff027224 */ /* 0x002fc800078e0a03 */
[----:B------:R-:W-:Y:S02]  /*24470*/  IMAD R12, R2, R10, RZ ;  /* 0x0000000a020c7224 */ /* 0x000fe400078e02ff */
[----:B------:R-:W-:-:S04]  /*24480*/  IMAD.MOV.U32 R2, RZ, RZ, RZ ;  /* 0x000000ffff027224 */ /* 0x000fc800078e00ff */
[----:B------:R-:W-:Y:S01]  /*24490*/  IMAD.HI.U32 R2, R3, R12, R2 ;  /* 0x0000000c03027227 */ /* 0x000fe200078e0002 */
[----:B------:R-:W-:Y:S02]  /*244a0*/  IABS R3, R11 ;  /* 0x0000000b00037213 */ /* 0x000fe40000000000 */
[----:B------:R-:W-:-:S03]  /*244b0*/  IABS R11, R8 ;  /* 0x00000008000b7213 */ /* 0x000fc60000000000 */
[----:B------:R-:W-:-:S04]  /*244c0*/  IMAD.HI.U32 R2, R2, R3, RZ ;  /* 0x0000000302027227 */ /* 0x000fc800078e00ff */
[----:B------:R-:W-:-:S04]  /*244d0*/  IMAD.MOV R11, RZ, RZ, -R11 ;  /* 0x000000ffff0b7224 */ /* 0x000fc800078e0a0b */
        /* <DEDUP_REMOVED lines=8> */
[----:B------:R-:W-:-:S05]  /*24560*/  @!P3 LOP3.LUT R2, RZ, R8, RZ, 0x33, !PT ;  /* 0x00000008ff02b212 */ /* 0x000fca00078e33ff */
[----:B------:R-:W-:-:S07]  /*24570*/  IMAD.MOV.U32 R3, RZ, RZ, R2 ;  /* 0x000000ffff037224 */ /* 0x000fce00078e0002 */
.L_x_692:
[----:B------:R-:W-:Y:S05]  /*24580*/  BSYNC B0 ;  /* 0x0000000000007941 */ /* 0x000fea0003800000 */
.L_x_691:
[-C--:B------:R-:W-:Y:S01]  /*24590*/  IMAD R2, R7, R3.reuse, RZ ;  /* 0x0000000307027224 */ /* 0x080fe200078e02ff */
[----:B------:R-:W-:Y:S04]  /*245a0*/  BSSY B0, `(.L_x_693) ;  /* 0x0000191000007945 */ /* 0x000fe80003800000 */
[C---:B------:R-:W-:Y:S01]  /*245b0*/  VIADDMNMX R3, R2.reuse, R3, R4, PT ;  /* 0x0000000302037246 */ /* 0x040fe20003800104 */
[----:B------:R-:W-:-:S04]  /*245c0*/  IMAD R2, R2, 0x50, -R9 ;  /* 0x0000005002027824 */ /* 0x000fc800078e0a09 */
[----:B------:R-:W-:Y:S01]  /*245d0*/  IMAD R3, R3, 0x50, -R9 ;  /* 0x0000005003037824 */ /* 0x000fe200078e0a09 */
[----:B------:R-:W-:-:S04]  /*245e0*/  VIMNMX R2, RZ, R2, !PT ;  /* 0x00000002ff027248 */ /* 0x000fc80007fe0100 */
[----:B------:R-:W-:-:S04]  /*245f0*/  VIMNMX R3, R3, R6, PT ;  /* 0x0000000603037248 */ /* 0x000fc80003fe0100 */
[----:B------:R-:W-:-:S13]  /*24600*/  ISETP.GT.AND P0, PT, R3, R2, PT ;  /* 0x000000020300720c */ /* 0x000fda0003f04270 */
[----:B------:R-:W-:Y:S02]  /*24610*/  @P0 VIADD R8, R3, 0x4f ;  /* 0x0000004f03080836 */ /* 0x000fe40000000000 */
[----:B------:R-:W-:-:S04]  /*24620*/  IMAD.WIDE.U32 R2, R2, -0x33333333, RZ ;  /* 0xcccccccd02027825 */ /* 0x000fc800078e00ff */
[----:B------:R-:W-:Y:S01]  /*24630*/  @P0 IMAD.HI R8, R8, 0x66666667, RZ ;  /* 0x6666666708080827 */ /* 0x000fe200078e02ff */
[----:B------:R-:W-:-:S04]  /*24640*/  SHF.R.U32.HI R6, RZ, 0x6, R3 ;  /* 0x00000006ff067819 */ /* 0x000fc80000011603 */
[----:B------:R-:W-:Y:S01]  /*24650*/  @P0 SHF.R.U32.HI R2, RZ, 0x1f, R8 ;  /* 0x0000001fff020819 */ /* 0x000fe20000011608 */
[----:B------:R-:W-:-:S03]  /*24660*/  IMAD.MOV.U32 R3, RZ, RZ, R6 ;  /* 0x000000ffff037224 */ /* 0x000fc600078e0006 */
[----:B------:R-:W-:Y:S02]  /*24670*/  @P0 LEA.HI.SX32 R3, R8, R2, 0x1b ;  /* 0x0000000208030211 */ /* 0x000fe400078fdaff */
[----:B------:R-:W-:Y:S02]  /*24680*/  PLOP3.LUT P0, PT, PT, PT, PT, 0x80, 0x0 ;  /* 0x000000000000781c */ /* 0x000fe40003f0f070 */
[----:B------:R-:W-:-:S13]  /*24690*/  ISETP.GT.AND P3, PT, R3, R6, PT ;  /* 0x000000060300720c */ /* 0x000fda0003f64270 */
[----:B------:R-:W-:Y:S05]  /*246a0*/  @!P3 BRA `(.L_x_694) ;  /* 0x000000180000b947 */ /* 0x000fea0003800000 */
[----:B------:R-:W-:Y:S01]  /*246b0*/  UMOV UR4, 0xffffffff ;  /* 0xffffffff00047882 */ /* 0x000fe20000000000 */
[----:B------:R-:W-:Y:S02]  /*246c0*/  SEL R2, R32, RZ, !P2 ;  /* 0x000000ff20027207 */ /* 0x000fe40005000000 */
[----:B------:R-:W-:Y:S05]  /*246d0*/  BRA.DIV UR4, `(.L_x_695) ;  /* 0x0000007604287947 */ /* 0x000fea000b800000 */
[----:B------:R-:W0:Y:S02]  /*246e0*/  S2R R8, SR_TID.X ;  /* 0x0000000000087919 */ /* 0x000e240000002100 */
[----:B0-----:R-:W-:-:S04]  /*246f0*/  SHF.R.U32.HI R8, RZ, 0x5, R8 ;  /* 0x00000005ff087819 */ /* 0x001fc80000011608 */
[----:B------:R-:W-:-:S05]  /*24700*/  LOP3.LUT R8, R8, 0x3, RZ, 0xc0, !PT ;  /* 0x0000000308087812 */ /* 0x000fca00078ec0ff */
[----:B------:R0:W1:Y:S02]  /*24710*/  SHFL.IDX PT, R14, R8, RZ, 0x1f ;  /* 0x00001fff080e7589 */ /* 0x00006400000e0000 */
.L_x_866:
[----:B-1----:R-:W-:Y:S02]  /*24720*/  ISETP.NE.AND P0, PT, R14, RZ, PT ;  /* 0x000000ff0e00720c */ /* 0x002fe40003f05270 */
[----:B------:R-:W-:-:S11]  /*24730*/  PLOP3.LUT P6, PT, PT, PT, PT, 0x8, 0x0 ;  /* 0x000000000000781c */ /* 0x000fd60003fce170 */
[----:B------:R-:W-:Y:S05]  /*24740*/  @P0 BRA `(.L_x_696) ;  /* 0x00000000000c0947 */ /* 0x000fea0003800000 */
[----:B------:R-:W-:-:S03]  /*24750*/  UMOV UR4, 0xffffffff ;  /* 0xffffffff00047882 */ /* 0x000fc60000000000 */
[----:B------:R-:W-:Y:S05]  /*24760*/  BRA.DIV UR4, `(.L_x_697) ;  /* 0x0000007604387947 */ /* 0x000fea000b800000 */
[----:B------:R-:W-:-:S13]  /*24770*/  ELECT P6, URZ, PT ;  /* 0x00000000003f782f */ /* 0x000fda00038c0000 */
.L_x_696:
[----:B0-----:R-:W2:Y:S01]  /*24780*/  LDL R8, [R1+0x2c] ;  /* 0x00002c0001087983 */ /* 0x001ea20000100800 */
[----:B------:R-:W-:Y:S01]  /*24790*/  BSSY B1, `(.L_x_698) ;  /* 0x0000008000017945 */ /* 0x000fe20003800000 */
[----:B--2---:R-:W-:-:S05]  /*247a0*/  VIADD R8, R8, 0x1 ;  /* 0x0000000108087836 */ /* 0x004fca0000000000 */
[----:B------:R-:W-:-:S04]  /*247b0*/  LEA.HI R9, R8, R8, RZ, 0x1 ;  /* 0x0000000808097211 */ /* 0x000fc800078f08ff */
[----:B------:R-:W-:-:S05]  /*247c0*/  LOP3.LUT R9, R9, 0xfffffffe, RZ, 0xc0, !PT ;  /* 0xfffffffe09097812 */ /* 0x000fca00078ec0ff */
[----:B------:R-:W-:-:S05]  /*247d0*/  IMAD.IADD R8, R8, 0x1, -R9 ;  /* 0x0000000108087824 */ /* 0x000fca00078e0a09 */
[----:B------:R-:W-:-:S04]  /*247e0*/  SHF.L.U32 R8, R8, 0x1f, RZ ;  /* 0x0000001f08087819 */ /* 0x000fc800000006ff */
[----:B------:R-:W0:Y:S02]  /*247f0*/  SYNCS.PHASECHK.TRANS64.TRYWAIT P0, [R16+URZ+0x38820], R8 ;  /* 0x03882008100075a7 */ /* 0x000e24000800017f */
[----:B0-----:R-:W-:Y:S05]  /*24800*/  @!P0 BRA `(.L_x_699) ;  /* 0x0000007400308947 */ /* 0x001fea0003800000 */
.L_x_869:
[----:B------:R-:W-:Y:S05]  /*24810*/  BSYNC B1 ;  /* 0x0000000000017941 */ /* 0x000fea0003800000 */
.L_x_698:
[----:B------:R-:W-:Y:S04]  /*24820*/  BSSY B1, `(.L_x_700) ;  /* 0x00000ab000017945 */ /* 0x000fe80003800000 */
[----:B------:R-:W-:Y:S05]  /*24830*/  @!P6 BRA `(.L_x_701) ;  /* 0x0000000800a4e947 */ /* 0x000fea0003800000 */
[----:B------:R-:W-:Y:S01]  /*24840*/  IMAD R12, R28, 0x8, R16 ;  /* 0x000000081c0c7824 */ /* 0x000fe200078e0210 */
[----:B------:R-:W-:Y:S01]  /*24850*/  SHF.L.U32 R11, R30, 0x1f, RZ ;  /* 0x0000001f1e0b7819 */ /* 0x000fe200000006ff */
[----:B------:R-:W1:Y:S01]  /*24860*/  S2R R9, SR_TID.X ;  /* 0x0000000000097919 */ /* 0x000e620000002100 */
[----:B------:R-:W-:Y:S02]  /*24870*/  BSSY B2, `(.L_x_702) ;  /* 0x0000005000027945 */ /* 0x000fe40003800000 */
[----:B------:R-:W2:Y:S01]  /*24880*/  SYNCS.PHASECHK.TRANS64.TRYWAIT P0, [R12+URZ+0x388a0], R11 ;  /* 0x0388a00b0c0075a7 */ /* 0x000ea2000800017f */
[----:B-1----:R-:W-:-:S04]  /*24890*/  LOP3.LUT R9, R9, 0x7f, RZ, 0xc0, !PT ;  /* 0x0000007f09097812 */ /* 0x002fc800078ec0ff */
[----:B------:R-:W-:Y:S01]  /*248a0*/  ISETP.NE.AND P2, PT, R9, RZ, PT ;  /* 0x000000ff0900720c */ /* 0x000fe20003f45270 */
[----:B--2---:R-:W-:-:S12]  /*248b0*/  @!P0 BRA `(.L_x_703) ;  /* 0x0000007400188947 */ /* 0x004fd80003800000 */
.L_x_870:
[----:B------:R-:W-:Y:S05]  /*248c0*/  BSYNC B2 ;  /* 0x0000000000027941 */ /* 0x000fea0003800000 */
.L_x_702:
[----:B------:R-:W-:Y:S04]  /*248d0*/  BSSY B2, `(.L_x_704) ;  /* 0x0000009000027945 */ /* 0x000fe80003800000 */
[----:B------:R-:W-:Y:S05]  /*248e0*/  @P2 BRA `(.L_x_705) ;  /* 0x00000000001c2947 */ /* 0x000fea0003800000 */
[----:B------:R-:W2:Y:S01]  /*248f0*/  S2R R9, SR_TID.X ;  /* 0x0000000000097919 */ /* 0x000ea20000002100 */
[----:B0-----:R-:W-:-:S04]  /*24900*/  IMAD.MOV.U32 R8, RZ, RZ, 0xa000 ;  /* 0x0000a000ff087424 */ /* 0x001fc800078e00ff */
[----:B------:R3:W-:Y:S01]  /*24910*/  SYNCS.ARRIVE.TRANS64 RZ, [R12+URZ+0x38890], R8 ;  /* 0x038890080cff79a7 */ /* 0x0007e2000800003f */
[----:B--2---:R-:W-:-:S04]  /*24920*/  LOP3.LUT R9, R9, 0x1f, RZ, 0xc0, !PT ;  /* 0x0000001f09097812 */ /* 0x004fc800078ec0ff */
[----:B------:R-:W-:-:S13]  /*24930*/  ISETP.NE.AND P0, PT, R9, RZ, PT ;  /* 0x000000ff0900720c */ /* 0x000fda0003f05270 */
[----:B---3--:R-:W-:Y:S05]  /*24940*/  @!P0 BRA `(.L_x_705) ;  /* 0x0000000000048947 */ /* 0x008fea0003800000 */
[----:B------:R-:W-:Y:S01]  /*24950*/  BPT.TRAP 0x1 ;  /* 0x000000040000795c */ /* 0x000fe20000300000 */
.L_x_705:
[----:B------:R-:W-:Y:S05]  /*24960*/  BSYNC B2 ;  /* 0x0000000000027941 */ /* 0x000fea0003800000 */
.L_x_704:
[----:B0-----:R-:W-:Y:S01]  /*24970*/  IMAD.MOV.U32 R8, RZ, RZ, RZ ;  /* 0x000000ffff087224 */ /* 0x001fe200078e00ff */
[----:B------:R-:W-:Y:S01]  /*24980*/  UIADD3 UR4, UP0, UR38, 0x570, URZ ;  /* 0x0000057026047890 */ /* 0x000fe2000ff1e03f */
[----:B------:R-:W-:Y:S01]  /*24990*/  IMAD R10, R28, 0xa000, R16 ;  /* 0x0000a0001c0a7824 */ /* 0x000fe200078e0210 */
[----:B------:R-:W-:Y:S01]  /*249a0*/  PLOP3.LUT P0, PT, PT, PT, PT, 0x80, 0x0 ;  /* 0x000000000000781c */ /* 0x000fe20003f0f070 */
[----:B------:R-:W-:Y:S01]  /*249b0*/  IMAD R9, R3, 0x50, R0 ;  /* 0x0000005003097824 */ /* 0x000fe200078e0200 */
[----:B------:R-:W-:Y:S01]  /*249c0*/  R2UR UR10, R8 ;  /* 0x00000000080a72ca */ /* 0x000fe200000e0000 */
[----:B------:R-:W-:Y:S01]  /*249d0*/  VIADD R8, R12, 0x38890 ;  /* 0x000388900c087836 */ /* 0x000fe20000000000 */
[----:B------:R-:W-:Y:S01]  /*249e0*/  IADD3 R13, R10, 0x24400, RZ ;  /* 0x000244000a0d7810 */ /* 0x000fe20007ffe0ff */
[----:B------:R-:W-:Y:S01]  /*249f0*/  VIADD R9, R9, 0xffffffb0 ;  /* 0xffffffb009097836 */ /* 0x000fe20000000000 */
[----:B------:R-:W-:Y:S01]  /*24a00*/  UIADD3.X UR5, URZ, UR39, URZ, UP0, !UPT ;  /* 0x000000273f057290 */ /* 0x000fe200087fe43f */
[----:B------:R-:W-:Y:S01]  /*24a10*/  UMOV UR6, 0x0 ;  /* 0x0000000000067882 */ /* 0x000fe20000000000 */
[----:B------:R-:W-:-:S10]  /*24a20*/  UMOV UR7, 0x12f00000 ;  /* 0x12f0000000077882 */ /* 0x000fd40000000000 */
.L_x_706:
[----:B------:R-:W-:-:S13]  /*24a30*/  @P0 ELECT P3, URZ, PT ;  /* 0x00000000003f082f */ /* 0x000fda0003860000 */
[----:B------:R-:W-:Y:S02]  /*24a40*/  @P3 R2UR UR13, R2 ;  /* 0x00000000020d32ca */ /* 0x000fe400000e0000 */
[----:B------:R-:W-:Y:S02]  /*24a50*/  @P3 R2UR UR12, R26 ;  /* 0x000000001a0c32ca */ /* 0x000fe400000e0000 */
[----:B------:R-:W-:Y:S02]  /*24a60*/  @P3 R2UR UR11, R9 ;  /* 0x00000000090b32ca */ /* 0x000fe400000e0000 */
[----:B------:R-:W-:Y:S02]  /*24a70*/  @P3 R2UR UR9, R8 ;  /* 0x00000000080932ca */ /* 0x000fe400000e0000 */
[----:B------:R-:W-:Y:S02]  /*24a80*/  @P3 R2UR UR8, R13 ;  /* 0x000000000d0832ca */ /* 0x000fe400000e0000 */
[----:B------:R-:W-:-:S02]  /*24a90*/  @P3 PLOP3.LUT P0, PT, P3, PT, PT, 0x8, 0x0 ;  /* 0x000000000000381c */ /* 0x000fc40001f0e170 */
[----:B------:R-:W-:-:S09]  /*24aa0*/  PLOP3.LUT P3, PT, PT, PT, PT, 0x8, 0x0 ;  /* 0x000000000000781c */ /* 0x000fd20003f6e170 */
[----:B------:R0:W-:Y:S02]  /*24ab0*/  UTMALDG.4D [UR8], [UR4], desc[UR6] ;  /* 0x00000608040075b4 */ /* 0x0001e40008019000 */
[----:B0-----:R-:W-:Y:S05]  /*24ac0*/  @P0 BRA.U.ANY `(.L_x_706) ;  /* 0xfffffffd00d80947 */ /* 0x001fea000393ffff */
[----:B------:R-:W-:Y:S01]  /*24ad0*/  IMAD.MOV.U32 R22, RZ, RZ, 0x40 ;  /* 0x00000040ff167424 */ /* 0x000fe200078e00ff */
[----:B------:R-:W-:Y:S01]  /*24ae0*/  PLOP3.LUT P0, PT, PT, PT, PT, 0x80, 0x0 ;  /* 0x000000000000781c */ /* 0x000fe20003f0f070 */
[----:B------:R-:W-:Y:S01]  /*24af0*/  VIADD R13, R10, 0x26c00 ;  /* 0x00026c000a0d7836 */ /* 0x000fe20000000000 */
[----:B------:R-:W-:Y:S01]  /*24b00*/  UMOV UR6, 0x0 ;  /* 0x0000000000067882 */ /* 0x000fe20000000000 */
[----:B------:R-:W-:Y:S01]  /*24b10*/  UMOV UR7, 0x12f00000 ;  /* 0x12f0000000077882 */ /* 0x000fe20000000000 */
[----:B------:R-:W-:-:S15]  /*24b20*/  R2UR UR10, R22 ;  /* 0x00000000160a72ca */ /* 0x000fde00000e0000 */
.L_x_707:
        /* <DEDUP_REMOVED lines=16> */
.L_x_708:
        /* <DEDUP_REMOVED lines=16> */
.L_x_709:
        /* <DEDUP_REMOVED lines=10> */
[----:B------:R-:W0:Y:S01]  /*24dd0*/  SYNCS.PHASECHK.TRANS64.TRYWAIT P0, [R12+URZ+0x388c0], R11 ;  /* 0x0388c00b0c0075a7 */ /* 0x000e22000800017f */
[----:B------:R-:W-:Y:S04]  /*24de0*/  BSSY B2, `(.L_x_710) ;  /* 0x0000002000027945 */ /* 0x000fe80003800000 */
[----:B0-----:R-:W-:Y:S05]  /*24df0*/  @!P0 BRA `(.L_x_711) ;  /* 0x0000006c00dc8947 */ /* 0x001fea0003800000 */
.L_x_871:
[----:B------:R-:W-:Y:S05]  /*24e00*/  BSYNC B2 ;  /* 0x0000000000027941 */ /* 0x000fea0003800000 */
.L_x_710:
[----:B------:R-:W-:Y:S01]  /*24e10*/  BSSY B2, `(.L_x_712) ;  /* 0x000000b000027945 */ /* 0x000fe20003800000 */
[----:B------:R-:W-:Y:S02]  /*24e20*/  IMAD.MOV.U32 R14, RZ, RZ, 0x0 ;  /* 0x00000000ff0e7424 */ /* 0x000fe400078e00ff */
[----:B------:R-:W-:Y:S01]  /*24e30*/  IMAD.MOV.U32 R15, RZ, RZ, 0x12f00000 ;  /* 0x12f00000ff0f7424 */ /* 0x000fe200078e00ff */
[----:B------:R-:W-:Y:S06]  /*24e40*/  @P2 BRA `(.L_x_713) ;  /* 0x00000000001c2947 */ /* 0x000fec0003800000 */
[----:B------:R-:W2:Y:S01]  /*24e50*/  S2R R13, SR_TID.X ;  /* 0x00000000000d7919 */ /* 0x000ea20000002100 */
[----:B------:R-:W-:-:S04]  /*24e60*/  IMAD.MOV.U32 R8, RZ, RZ, 0xa000 ;  /* 0x0000a000ff087424 */ /* 0x000fc800078e00ff */
[----:B------:R3:W-:Y:S01]  /*24e70*/  SYNCS.ARRIVE.TRANS64 RZ, [R12+URZ+0x388b0], R8 ;  /* 0x0388b0080cff79a7 */ /* 0x0007e2000800003f */
[----:B--2---:R-:W-:-:S04]  /*24e80*/  LOP3.LUT R13, R13, 0x1f, RZ, 0xc0, !PT ;  /* 0x0000001f0d0d7812 */ /* 0x004fc800078ec0ff */
[----:B------:R-:W-:-:S13]  /*24e90*/  ISETP.NE.AND P0, PT, R13, RZ, PT ;  /* 0x000000ff0d00720c */ /* 0x000fda0003f05270 */
[----:B---3--:R-:W-:Y:S05]  /*24ea0*/  @!P0 BRA `(.L_x_713) ;  /* 0x0000000000048947 */ /* 0x008fea0003800000 */
[----:B------:R-:W-:Y:S01]  /*24eb0*/  BPT.TRAP 0x1 ;  /* 0x000000040000795c */ /* 0x000fe20000300000 */
.L_x_713:
[----:B------:R-:W-:Y:S05]  /*24ec0*/  BSYNC B2 ;  /* 0x0000000000027941 */ /* 0x000fea0003800000 */
.L_x_712:
[----:B------:R-:W-:Y:S01]  /*24ed0*/  R2UR UR6, R14 ;  /* 0x000000000e0672ca */ /* 0x000fe200000e0000 */
[----:B------:R-:W-:Y:S01]  /*24ee0*/  IMAD.MOV.U32 R8, RZ, RZ, RZ ;  /* 0x000000ffff087224 */ /* 0x000fe200078e00ff */
[----:B------:R-:W-:Y:S01]  /*24ef0*/  R2UR UR7, R15 ;  /* 0x000000000f0772ca */ /* 0x000fe200000e0000 */
[----:B------:R-:W-:Y:S01]  /*24f00*/  UIADD3 UR4, UP0, UR38, 0x670, URZ ;  /* 0x0000067026047890 */ /* 0x000fe2000ff1e03f */
[----:B------:R-:W-:Y:S01]  /*24f10*/  PLOP3.LUT P0, PT, PT, PT, PT, 0x80, 0x0 ;  /* 0x000000000000781c */ /* 0x000fe20003f0f070 */
[----:B01----:R-:W-:Y:S01]  /*24f20*/  VIADD R12, R12, 0x388b0 ;  /* 0x000388b00c0c7836 */ /* 0x003fe20000000000 */
[----:B------:R-:W-:Y:S01]  /*24f30*/  R2UR UR10, R8 ;  /* 0x00000000080a72ca */ /* 0x000fe200000e0000 */
[----:B------:R-:W-:Y:S01]  /*24f40*/  VIADD R8, R10, 0x400 ;  /* 0x000004000a087836 */ /* 0x000fe20000000000 */
[----:B------:R-:W-:-:S13]  /*24f50*/  UIADD3.X UR5, URZ, UR39, URZ, UP0, !UPT ;  /* 0x000000273f057290 */ /* 0x000fda00087fe43f */
.L_x_714:
        /* <DEDUP_REMOVED lines=10> */
[----:B------:R-:W-:Y:S01]  /*25000*/  R2UR UR10, R22 ;  /* 0x00000000160a72ca */ /* 0x000fe200000e0000 */
[----:B------:R-:W-:Y:S01]  /*25010*/  VIADD R8, R10, 0x2c00 ;  /* 0x00002c000a087836 */ /* 0x000fe20000000000 */
[----:B------:R-:W-:Y:S02]  /*25020*/  R2UR UR6, R14 ;  /* 0x000000000e0672ca */ /* 0x000fe400000e0000 */
[----:B------:R-:W-:Y:S02]  /*25030*/  R2UR UR7, R15 ;  /* 0x000000000f0772ca */ /* 0x000fe400000e0000 */
[----:B------:R-:W-:-:S13]  /*25040*/  PLOP3.LUT P0, PT, PT, PT, PT, 0x80, 0x0 ;  /* 0x000000000000781c */ /* 0x000fda0003f0f070 */
.L_x_715:
        /* <DEDUP_REMOVED lines=15> */
.L_x_716:
        /* <DEDUP_REMOVED lines=15> */
.L_x_717:
        /* <DEDUP_REMOVED lines=9> */
[----:B-1----:R-:W-:Y:S05]  /*252c0*/  @P0 BRA.U.ANY `(.L_x_717) ;  /* 0xfffffffd00d80947 */ /* 0x002fea000393ffff */
.L_x_701:
[----:B------:R-:W-:Y:S05]  /*252d0*/  BSYNC B1 ;  /* 0x0000000000017941 */ /* 0x000fea0003800000 */
.L_x_700:
[----:B------:R-:W-:Y:S01]  /*252e0*/  VIADD R12, R3, 0xfffffffe ;  /* 0xfffffffe030c7836 */ /* 0x000fe20000000000 */
[----:B------:R-:W-:Y:S01]  /*252f0*/  PLOP3.LUT P0, PT, PT, PT, PT, 0x8, 0x0 ;  /* 0x000000000000781c */ /* 0x000fe20003f0e170 */
[----:B------:R-:W-:-:S03]  /*25300*/  VIADD R28, R28, 0x1 ;  /* 0x000000011c1c7836 */ /* 0x000fc60000000000 */
[----:B------:R-:W-:Y:S02]  /*25310*/  ISETP.GE.AND P3, PT, R12, R6, PT ;  /* 0x000000060c00720c */ /* 0x000fe40003f66270 */
[----:B------:R-:W-:-:S04]  /*25320*/  ISETP.NE.AND P2, PT, R28, 0x2, PT ;  /* 0x000000021c00780c */ /* 0x000fc80003f45270 */
[----:B------:R-:W-:Y:S02]  /*25330*/  SEL R3, RZ, 0x1, P2 ;  /* 0x00000001ff037807 */ /* 0x000fe40001000000 */
[----:B------:R-:W-:Y:S02]  /*25340*/  SEL R28, R28, RZ, P2 ;  /* 0x000000ff1c1c7207 */ /* 0x000fe40001000000 */
[----:B------:R-:W-:-:S03]  /*25350*/  LOP3.LUT R30, R30, R3, RZ, 0x3c, !PT ;  /* 0x000000031e1e7212 */ /* 0x000fc600078e3cff */
[----:B------:R-:W-:Y:S05]  /*25360*/  @!P3 BRA `(.L_x_694) ;  /* 0x0000000800d0b947 */ /* 0x000fea0003800000 */
.L_x_736:
[----:B------:R-:W-:Y:S05]  /*25370*/  YIELD ;  /* 0x0000000000007946 */ /* 0x000fea0003800000 */
        /* <DEDUP_REMOVED lines=10> */
.L_x_872:
[----:B------:R-:W-:Y:S05]  /*25420*/  BSYNC B2 ;  /* 0x0000000000027941 */ /* 0x000fea0003800000 */
.L_x_720:
[----:B------:R-:W-:Y:S04]  /*25430*/  BSSY B2, `(.L_x_722) ;  /* 0x0000009000027945 */ /* 0x000fe80003800000 */
[----:B------:R-:W-:Y:S05]  /*25440*/  @P3 BRA `(.L_x_723) ;  /* 0x00000000001c3947 */ /* 0x000fea0003800000 */
[----:B0-----:R-:W0:Y:S01]  /*25450*/  S2R R8, SR_TID.X ;  /* 0x0000000000087919 */ /* 0x001e220000002100 */
[----:B------:R-:W-:-:S04]  /*25460*/  IMAD.MOV.U32 R3, RZ, RZ, 0xa000 ;  /* 0x0000a000ff037424 */ /* 0x000fc800078e00ff */
[----:B------:R2:W-:Y:S01]  /*25470*/  SYNCS.ARRIVE.TRANS64 RZ, [R11+URZ+0x38890], R3 ;  /* 0x038890030bff79a7 */ /* 0x0005e2000800003f */
[----:B0-----:R-:W-:-:S04]  /*25480*/  LOP3.LUT R8, R8, 0x1f, RZ, 0xc0, !PT ;  /* 0x0000001f08087812 */ /* 0x001fc800078ec0ff */
[----:B------:R-:W-:-:S13]  /*25490*/  ISETP.NE.AND P2, PT, R8, RZ, PT ;  /* 0x000000ff0800720c */ /* 0x000fda0003f45270 */
[----:B--2---:R-:W-:Y:S05]  /*254a0*/  @!P2 BRA `(.L_x_723) ;  /* 0x000000000004a947 */ /* 0x004fea0003800000 */
[----:B------:R-:W-:Y:S01]  /*254b0*/  BPT.TRAP 0x1 ;  /* 0x000000040000795c */ /* 0x000fe20000300000 */
.L_x_723:
[----:B------:R-:W-:Y:S05]  /*254c0*/  BSYNC B2 ;  /* 0x0000000000027941 */ /* 0x000fea0003800000 */
.L_x_722:
[----:B------:R-:W-:Y:S01]  /*254d0*/  IMAD.MOV.U32 R20, RZ, RZ, RZ ;  /* 0x000000ffff147224 */ /* 0x000fe200078e00ff */
[----:B------:R-:W-:Y:S01]  /*254e0*/  UIADD3 UR4, UP0, UR38, 0x570, URZ ;  /* 0x0000057026047890 */ /* 0x000fe2000ff1e03f */
[----:B------:R-:W-:Y:S01]  /*254f0*/  IMAD R9, R28, 0xa000, R16 ;  /* 0x0000a0001c097824 */ /* 0x000fe200078e0210 */
[----:B------:R-:W-:Y:S01]  /*25500*/  PLOP3.LUT P2, PT, PT, PT, PT, 0x80, 0x0 ;  /* 0x000000000000781c */ /* 0x000fe20003f4f070 */
[----:B0-----:R-:W-:Y:S01]  /*25510*/  IMAD R8, R12, 0x50, R0 ;  /* 0x000000500c087824 */ /* 0x001fe200078e0200 */
[----:B------:R-:W-:Y:S01]  /*25520*/  R2UR UR10, R20 ;  /* 0x00000000140a72ca */ /* 0x000fe200000e0000 */
[----:B------:R-:W-:Y:S01]  /*25530*/  VIADD R3, R11, 0x38890 ;  /* 0x000388900b037836 */ /* 0x000fe20000000000 */
[----:B------:R-:W-:Y:S01]  /*25540*/  UIADD3.X UR5, URZ, UR39, URZ, UP0, !UPT ;  /* 0x000000273f057290 */ /* 0x000fe200087fe43f */
[----:B------:R-:W-:Y:S01]  /*25550*/  VIADD R13, R9, 0x24400 ;  /* 0x00024400090d7836 */ /* 0x000fe20000000000 */
[----:B------:R-:W-:Y:S01]  /*25560*/  UMOV UR6, 0x0 ;  /* 0x0000000000067882 */ /* 0x000fe20000000000 */
[----:B------:R-:W-:-:S10]  /*25570*/  UMOV UR7, 0x12f00000 ;  /* 0x12f0000000077882 */ /* 0x000fd40000000000 */
.L_x_724:
        /* <DEDUP_REMOVED lines=12> */
[----:B------:R-:W-:Y:S01]  /*25640*/  UMOV UR6, 0x0 ;  /* 0x0000000000067882 */ /* 0x000fe20000000000 */
[----:B------:R-:W-:Y:S02]  /*25650*/  UMOV UR7, 0x12f00000 ;  /* 0x12f0000000077882 */ /* 0x000fe40000000000 */
[----:B------:R-:W-:Y:S01]  /*25660*/  R2UR UR10, R13 ;  /* 0x000000000d0a72ca */ /* 0x000fe200000e0000 */
[----:B------:R-:W-:-:S14]  /*25670*/  VIADD R13, R9, 0x26c00 ;  /* 0x00026c00090d7836 */ /* 0x000fdc0000000000 */
.L_x_725:
        /* <DEDUP_REMOVED lines=16> */
.L_x_726:
        /* <DEDUP_REMOVED lines=16> */
.L_x_727:
        /* <DEDUP_REMOVED lines=13> */
.L_x_873:
[----:B------:R-:W-:Y:S05]  /*25950*/  BSYNC B2 ;  /* 0x0000000000027941 */ /* 0x000fea0003800000 */
.L_x_728:
        /* <DEDUP_REMOVED lines=11> */
.L_x_731:
[----:B------:R-:W-:Y:S05]  /*25a10*/  BSYNC B2 ;  /* 0x0000000000027941 */ /* 0x000fea0003800000 */
.L_x_730:
[----:B------:R-:W-:Y:S01]  /*25a20*/  R2UR UR10, R20 ;  /* 0x00000000140a72ca */ /* 0x000fe200000e0000 */
[----:B------:R-:W-:Y:S01]  /*25a30*/  UIADD3 UR4, UP0, UR38, 0x670, URZ ;  /* 0x0000067026047890 */ /* 0x000fe2000ff1e03f */
[----:B------:R-:W-:Y:S01]  /*25a40*/  R2UR UR6, R14 ;  /* 0x000000000e0672ca */ /* 0x000fe200000e0000 */
[----:B01----:R-:W-:Y:S01]  /*25a50*/  VIADD R11, R11, 0x388b0 ;  /* 0x000388b00b0b7836 */ /* 0x003fe20000000000 */
[----:B------:R-:W-:Y:S01]  /*25a60*/  R2UR UR7, R15 ;  /* 0x000000000f0772ca */ /* 0x000fe200000e0000 */
[----:B------:R-:W-:Y:S01]  /*25a70*/  VIADD R3, R9, 0x400 ;  /* 0x0000040009037836 */ /* 0x000fe20000000000 */
[----:B------:R-:W-:Y:S01]  /*25a80*/  PLOP3.LUT P2, PT, PT, PT, PT, 0x80, 0x0 ;  /* 0x000000000000781c */ /* 0x000fe20003f4f070 */
[----:B------:R-:W-:-:S12]  /*25a90*/  UIADD3.X UR5, URZ, UR39, URZ, UP0, !UPT ;  /* 0x000000273f057290 */ /* 0x000fd800087fe43f */
.L_x_732:
        /* <DEDUP_REMOVED lines=11> */
[----:B------:R-:W-:Y:S01]  /*25b50*/  R2UR UR6, R14 ;  /* 0x000000000e0672ca */ /* 0x000fe200000e0000 */
[----:B------:R-:W-:Y:S01]  /*25b60*/  VIADD R3, R9, 0x2c00 ;  /* 0x00002c0009037836 */ /* 0x000fe20000000000 */
[----:B------:R-:W-:Y:S02]  /*25b70*/  R2UR UR7, R15 ;  /* 0x000000000f0772ca */ /* 0x000fe400000e0000 */
[----:B------:R-:W-:Y:S02]  /*25b80*/  R2UR UR10, R10 ;  /* 0x000000000a0a72ca */ /* 0x000fe400000e0000 */
[----:B------:R-:W-:-:S13]  /*25b90*/  PLOP3.LUT P2, PT, PT, PT, PT, 0x80, 0x0 ;  /* 0x000000000000781c */ /* 0x000fda0003f4f070 */
.L_x_733:
        /* <DEDUP_REMOVED lines=15> */
.L_x_734:
        /* <DEDUP_REMOVED lines=15> */
.L_x_735:
        /* <DEDUP_REMOVED lines=10> */
.L_x_719:
[----:B------:R-:W-:Y:S05]  /*25e20*/  BSYNC B1 ;  /* 0x0000000000017941 */ /* 0x000fea0003800000 */
.L_x_718:
[----:B------:R-:W-:Y:S01]  /*25e30*/  ISETP.GT.AND P3, PT, R12, R6, PT ;  /* 0x000000060c00720c */ /* 0x000fe20003f64270 */
[----:B------:R-:W-:Y:S02]  /*25e40*/  VIADD R28, R28, 0x1 ;  /* 0x000000011c1c7836 */ /* 0x000fe40000000000 */
[----:B------:R-:W-:-:S03]  /*25e50*/  VIADD R12, R12, 0xffffffff ;  /* 0xffffffff0c0c7836 */ /* 0x000fc60000000000 */
[----:B------:R-:W-:-:S04]  /*25e60*/  ISETP.NE.AND P2, PT, R28, 0x2, PT ;  /* 0x000000021c00780c */ /* 0x000fc80003f45270 */
[----:B------:R-:W-:Y:S02]  /*25e70*/  SEL R3, RZ, 0x1, P2 ;  /* 0x00000001ff037807 */ /* 0x000fe40001000000 */
[----:B------:R-:W-:Y:S02]  /*25e80*/  SEL R28, R28, RZ, P2 ;  /* 0x000000ff1c1c7207 */ /* 0x000fe40001000000 */
[----:B------:R-:W-:Y:S01]  /*25e90*/  LOP3.LUT R30, R30, R3, RZ, 0x3c, !PT ;  /* 0x000000031e1e7212 */ /* 0x000fe200078e3cff */
[----:B------:R-:W-:Y:S06]  /*25ea0*/  @P3 BRA `(.L_x_736) ;  /* 0xfffffff400303947 */ /* 0x000fec000383ffff */
.L_x_694:
[----:B------:R-:W-:Y:S05]  /*25eb0*/  BSYNC B0 ;  /* 0x0000000000007941 */ /* 0x000fea0003800000 */
.L_x_693:
[----:B------:R-:W-:Y:S05]  /*25ec0*/  @!P0 WARPSYNC.ALL ;  /* 0x0000000000008948 */ /* 0x000fea0003800000 */
[----:B------:R-:W-:Y:S01]  /*25ed0*/  @!P0 BAR.SYNC.DEFER_BLOCKING 0xc, 0x180 ;  /* 0x0306000000008b1d */ /* 0x000fe20000010000 */
[----:B------:R-:W-:-:S05]  /*25ee0*/  IMAD.MOV.U32 R0, RZ, RZ, RZ ;  /* 0x000000ffff007224 */ /* 0x000fca00078e00ff */
[----:B------:R-:W-:Y:S04]  /*25ef0*/  BSSY B0, `(.L_x_737) ;  /* 0x000001e000007945 */ /* 0x000fe80003800000 */
[----:B------:R-:W-:Y:S05]  /*25f00*/  @!P1 BRA `(.L_x_738) ;  /* 0x0000000000709947 */ /* 0x000fea0003800000 */
[----:B------:R-:W-:-:S13]  /*25f10*/  ISETP.NE.AND P0, PT, R5, RZ, PT ;  /* 0x000000ff0500720c */ /* 0x000fda0003f05270 */
[----:B------:R-:W1:Y:S02]  /*25f20*/  @!P0 LDC R5, c[0x0][0x9f0] ;  /* 0x00027c00ff058b82 */ /* 0x000e640000000800 */
[-C--:B-1----:R-:W-:Y:S02]  /*25f30*/  IABS R0, R5.reuse ;  /* 0x0000000500007213 */ /* 0x082fe40000000000 */
[----:B0-----:R-:W-:Y:S02]  /*25f40*/  IABS R8, R5 ;  /* 0x0000000500087213 */ /* 0x001fe40000000000 */
[----:B------:R-:W0:Y:S03]  /*25f50*/  I2F.RP R9, R0 ;  /* 0x0000000000097306 */ /* 0x000e260000209400 */
[----:B------:R-:W-:-:S05]  /*25f60*/  IMAD.MOV R8, RZ, RZ, -R8 ;  /* 0x000000ffff087224 */ /* 0x000fca00078e0a08 */
[----:B0-----:R-:W0:Y:S02]  /*25f70*/  MUFU.RCP R9, R9 ;  /* 0x0000000900097308 */ /* 0x001e240000001000 */
[----:B0-----:R-:W-:-:S06]  /*25f80*/  VIADD R10, R9, 0xffffffe ;  /* 0x0ffffffe090a7836 */ /* 0x001fcc0000000000 */
[----:B------:R-:W0:Y:S02]  /*25f90*/  F2I.FTZ.U32.TRUNC.NTZ R3, R10 ;  /* 0x0000000a00037305 */ /* 0x000e24000021f000 */
[----:B0-----:R-:W-:-:S05]  /*25fa0*/  IADD3 R2, RZ, -R3, RZ ;  /* 0x80000003ff027210 */ /* 0x001fca0007ffe0ff */
[----:B------:R-:W-:Y:S02]  /*25fb0*/  IMAD R6, R2, R0, RZ ;  /* 0x0000000002067224 */ /* 0x000fe400078e02ff */
[----:B------:R-:W-:-:S04]  /*25fc0*/  IMAD.MOV.U32 R2, RZ, RZ, RZ ;  /* 0x000000ffff027224 */ /* 0x000fc800078e00ff */
[----:B------:R-:W-:Y:S01]  /*25fd0*/  IMAD.HI.U32 R6, R3, R6, R2 ;  /* 0x0000000603067227 */ /* 0x000fe200078e0002 */
[----:B------:R-:W-:-:S04]  /*25fe0*/  IADD3 R3, R4, -0x1, R5 ;  /* 0xffffffff04037810 */ /* 0x000fc80007ffe005 */
[----:B------:R-:W-:Y:S02]  /*25ff0*/  IABS R2, R3 ;  /* 0x0000000300027213 */ /* 0x000fe40000000000 */
[----:B------:R-:W-:-:S03]  /*26000*/  LOP3.LUT R3, R3, R5, RZ, 0x3c, !PT ;  /* 0x0000000503037212 */ /* 0x000fc600078e3cff */
[----:B------:R-:W-:Y:S01]  /*26010*/  IMAD.HI.U32 R6, R6, R2, RZ ;  /* 0x0000000206067227 */ /* 0x000fe200078e00ff */
[----:B------:R-:W-:-:S03]  /*26020*/  ISETP.GE.AND P2, PT, R3, RZ, PT ;  /* 0x000000ff0300720c */ /* 0x000fc60003f46270 */
[----:B------:R-:W-:-:S05]  /*26030*/  IMAD R2, R6, R8, R2 ;  /* 0x0000000806027224 */ /* 0x000fca00078e0202 */
[----:B------:R-:W-:-:S13]  /*26040*/  ISETP.GT.U32.AND P1, PT, R0, R2, PT ;  /* 0x000000020000720c */ /* 0x000fda0003f24070 */
[----:B------:R-:W-:Y:S02]  /*26050*/  @!P1 IMAD.IADD R2, R2, 0x1, -R0 ;  /* 0x0000000102029824 */ /* 0x000fe400078e0a00 */
[----:B------:R-:W-:Y:S01]  /*26060*/  @!P1 VIADD R6, R6, 0x1 ;  /* 0x0000000106069836 */ /* 0x000fe20000000000 */
[----:B------:R-:W-:Y:S02]  /*26070*/  ISETP.NE.AND P1, PT, R5, RZ, PT ;  /* 0x000000ff0500720c */ /* 0x000fe40003f25270 */
[----:B------:R-:W-:-:S13]  /*26080*/  ISETP.GE.U32.AND P0, PT, R2, R0, PT ;  /* 0x000000000200720c */ /* 0x000fda0003f06070 */
[----:B------:R-:W-:-:S04]  /*26090*/  @P0 VIADD R6, R6, 0x1 ;  /* 0x0000000106060836 */ /* 0x000fc80000000000 */
[----:B------:R-:W-:-:S04]  /*260a0*/  IMAD.MOV.U32 R0, RZ, RZ, R6 ;  /* 0x000000ffff007224 */ /* 0x000fc800078e0006 */
[----:B------:R-:W-:Y:S01]  /*260b0*/  @!P2 IMAD.MOV R0, RZ, RZ, -R0 ;  /* 0x000000ffff00a224 */ /* 0x000fe200078e0a00 */
[----:B------:R-:W-:-:S07]  /*260c0*/  @!P1 LOP3.LUT R0, RZ, R5, RZ, 0x33, !PT ;  /* 0x00000005ff009212 */ /* 0x000fce00078e33ff */
.L_x_738:
[----:B------:R-:W-:Y:S05]  /*260d0*/  BSYNC B0 ;  /* 0x0000000000007941 */ /* 0x000fea0003800000 */
.L_x_737:
[-C--:B------:R-:W-:Y:S01]  /*260e0*/  IMAD R3, R7, R0.reuse, RZ ;  /* 0x0000000007037224 */ /* 0x080fe200078e02ff */
[----:B------:R-:W-:Y:S04]  /*260f0*/  BSSY B7, `(.L_x_739) ;  /* 0x0000393000077945 */ /* 0x000fe80003800000 */
[----:B------:R-:W-:Y:S01]  /*26100*/  VIADDMNMX R2, R3, R0, R4, PT ;  /* 0x0000000003027246 */ /* 0x000fe20003800104 */
[----:B------:R1:W-:Y:S03]  /*26110*/  STL [R1+0xc], R3 ;  /* 0x00000c0301007387 */ /* 0x0003e60000100800 */
[----:B------:R-:W-:Y:S01]  /*26120*/  ISETP.GT.AND P0, PT, R2, R3, PT ;  /* 0x000000030200720c */ /* 0x000fe20003f04270 */
[----:B------:R1:W-:-:S12]  /*26130*/  STL [R1+0x1c], R2 ;  /* 0x00001c0201007387 */ /* 0x0003d80000100800 */
[----:B-1----:R-:W-:Y:S05]  /*26140*/  @P0 BRA `(.L_x_740) ;  /* 0x0000000000480947 */ /* 0x002fea0003800000 */
[----:B------:R-:W1:Y:S02]  /*26150*/  S2R R2, SR_TID.X ;  /* 0x0000000000027919 */ /* 0x000e640000002100 */
[----:B-1----:R-:W-:-:S04]  /*26160*/  LOP3.LUT R2, R2, 0x7f, RZ, 0xc0, !PT ;  /* 0x0000007f02027812 */ /* 0x002fc800078ec0ff */
[----:B------:R-:W-:-:S13]  /*26170*/  ISETP.NE.AND P0, PT, R2, RZ, PT ;  /* 0x000000ff0200720c */ /* 0x000fda0003f05270 */
[----:B------:R-:W-:Y:S05]  /*26180*/  @P0 BRA `(.L_x_741) ;  /* 0x0000003800240947 */ /* 0x000fea0003800000 */
[----:B------:R-:W1:Y:S01]  /*26190*/  S2R R5, SR_LANEID ;  /* 0x0000000000057919 */ /* 0x000e620000000000 */
[----:B------:R-:W-:Y:S01]  /*261a0*/  VOTEU.ANY UR4, UPT, PT ;  /* 0x0000000000047886 */ /* 0x000fe200038e0100 */
[----:B------:R-:W2:Y:S01]  /*261b0*/  LDC.64 R2, c[0x0][0xc60] ;  /* 0x00031800ff027b82 */ /* 0x000ea20000000a00 */
[----:B------:R-:W1:Y:S01]  /*261c0*/  FLO.U32 R0, UR4 ;  /* 0x0000000400007d00 */ /* 0x000e6200080e0000 */
[----:B------:R-:W-:Y:S01]  /*261d0*/  ULDC.64 UR6, c[0x0][0x208] ;  /* 0x0000820000067ab9 */ /* 0x000fe20000000a00 */
[----:B-1----:R-:W-:-:S06]  /*261e0*/  ISETP.EQ.U32.AND P0, PT, R0, R5, PT ;  /* 0x000000050000720c */ /* 0x002fcc0003f02070 */
[----:B------:R-:W2:Y:S07]  /*261f0*/  POPC R5, UR4 ;  /* 0x0000000400057d09 */ /* 0x000eae0008000000 */
[----:B--2---:R-:W2:Y:S01]  /*26200*/  @P0 ATOMG.E.ADD.STRONG.GPU PT, R3, desc[UR6][R2.64], R5 ;  /* 0x00000005020309a8 */ /* 0x004ea200081ee1c6 */
[----:B------:R-:W1:Y:S02]  /*26210*/  S2R R4, SR_LTMASK ;  /* 0x0000000000047919 */ /* 0x000e640000003900 */
[----:B-1----:R-:W-:-:S04]  /*26220*/  LOP3.LUT R4, R4, UR4, RZ, 0xc0, !PT ;  /* 0x0000000404047c12 */ /* 0x002fc8000f8ec0ff */
[----:B------:R-:W1:Y:S01]  /*26230*/  POPC R7, R4 ;  /* 0x0000000400077309 */ /* 0x000e620000000000 */
[----:B--2---:R-:W1:Y:S02]  /*26240*/  SHFL.IDX PT, R0, R3, R0, 0x1f ;  /* 0x00001f0003007589 */ /* 0x004e6400000e0000 */
[----:B-1----:R-:W-:Y:S01]  /*26250*/  IADD3 R24, R0, UR36, R7 ;  /* 0x0000002400187c10 */ /* 0x002fe2000fffe007 */
[----:B------:R-:W-:Y:S06]  /*26260*/  BRA `(.L_x_741) ;  /* 0x0000003400ec7947 */ /* 0x000fec0003800000 */
.L_x_740:
        /* <DEDUP_REMOVED lines=9> */
[----:B------:R-:W1:Y:S01]  /*26300*/  LDC.64 R2, c[0x4][R2] ;  /* 0x0100000002027b82 */ /* 0x000e620000000a00 */
[----:B------:R-:W-:Y:S02]  /*26310*/  IMAD.U32 R5, RZ, RZ, UR7 ;  /* 0x00000007ff057e24 */ /* 0x000fe4000f8e00ff */
[----:B------:R-:W-:Y:S02]  /*26320*/  IMAD.U32 R6, RZ, RZ, UR8 ;  /* 0x00000008ff067e24 */ /* 0x000fe4000f8e00ff */
[----:B------:R-:W-:-:S02]  /*26330*/  IMAD.U32 R7, RZ, RZ, UR9 ;  /* 0x00000009ff077e24 */ /* 0x000fc4000f8e00ff */
[----:B------:R-:W-:Y:S02]  /*26340*/  IMAD.U32 R10, RZ, RZ, UR4 ;  /* 0x00000004ff0a7e24 */ /* 0x000fe4000f8e00ff */
[----:B------:R-:W-:Y:S02]  /*26350*/  IMAD.U32 R11, RZ, RZ, UR5 ;  /* 0x00000005ff0b7e24 */ /* 0x000fe4000f8e00ff */
[----:B0-----:R-:W-:Y:S02]  /*26360*/  IMAD.MOV.U32 R8, RZ, RZ, 0x70 ;  /* 0x00000070ff087424 */ /* 0x001fe400078e00ff */
[----:B------:R-:W-:Y:S02]  /*26370*/  IMAD.MOV.U32 R12, RZ, RZ, 0x1 ;  /* 0x00000001ff0c7424 */ /* 0x000fe400078e00ff */
[----:B------:R-:W-:-:S07]  /*26380*/  IMAD.MOV.U32 R13, RZ, RZ, RZ ;  /* 0x000000ffff0d7224 */ /* 0x000fce00078e00ff */
[----:B------:R-:W-:-:S07]  /*26390*/  LEPC R20, `(.L_x_743) ;  /* 0x000000001014794e */ /* 0x000fce0000000000 */
[----:B-1----:R-:W-:Y:S05]  /*263a0*/  CALL.ABS.NOINC R2 ;  /* 0x0000000002007343 */ /* 0x002fea0003c00000 */
.L_x_743:
[----:B------:R-:W-:Y:S05]  /*263b0*/  BSYNC B6 ;  /* 0x0000000000067941 */ /* 0x000fea0003800000 */
.L_x_742:
        /* <DEDUP_REMOVED lines=8> */
[----:B------:R1:W2:Y:S01]  /*26440*/  LDC.64 R2, c[0x4][R22] ;  /* 0x0100000016027b82 */ /* 0x0002a20000000a00 */
[----:B------:R-:W-:Y:S02]  /*26450*/  IMAD.U32 R4, RZ, RZ, UR6 ;  /* 0x00000006ff047e24 */ /* 0x000fe4000f8e00ff */
[----:B------:R-:W-:Y:S02]  /*26460*/  IMAD.U32 R5, RZ, RZ, UR7 ;  /* 0x00000007ff057e24 */ /* 0x000fe4000f8e00ff */
[----:B------:R-:W-:Y:S02]  /*26470*/  IMAD.U32 R6, RZ, RZ, UR8 ;  /* 0x00000008ff067e24 */ /* 0x000fe4000f8e00ff */
[----:B------:R-:W-:-:S02]  /*26480*/  IMAD.U32 R7, RZ, RZ, UR9 ;  /* 0x00000009ff077e24 */ /* 0x000fc4000f8e00ff */
[----:B------:R-:W-:Y:S02]  /*26490*/  IMAD.U32 R10, RZ, RZ, UR4 ;  /* 0x00000004ff0a7e24 */ /* 0x000fe4000f8e00ff */
[----:B------:R-:W-:Y:S02]  /*264a0*/  IMAD.U32 R11, RZ, RZ, UR5 ;  /* 0x00000005ff0b7e24 */ /* 0x000fe4000f8e00ff */
[----:B0-----:R-:W-:Y:S02]  /*264b0*/  IMAD.MOV.U32 R8, RZ, RZ, 0x70 ;  /* 0x00000070ff087424 */ /* 0x001fe400078e00ff */
[----:B------:R-:W-:Y:S02]  /*264c0*/  IMAD.MOV.U32 R12, RZ, RZ, 0x1 ;  /* 0x00000001ff0c7424 */ /* 0x000fe400078e00ff */
[----:B-1----:R-:W-:-:S07]  /*264d0*/  IMAD.MOV.U32 R13, RZ, RZ, RZ ;  /* 0x000000ffff0d7224 */ /* 0x002fce00078e00ff */
[----:B------:R-:W-:-:S07]  /*264e0*/  LEPC R20, `(.L_x_746) ;  /* 0x000000001014794e */ /* 0x000fce0000000000 */
[----:B--2---:R-:W-:Y:S05]  /*264f0*/  CALL.ABS.NOINC R2 ;  /* 0x0000000002007343 */ /* 0x004fea0003c00000 */
.L_x_746:
        /* <DEDUP_REMOVED lines=15> */
.L_x_745:
[----:B------:R-:W-:Y:S05]  /*265f0*/  BSYNC B6 ;  /* 0x0000000000067941 */ /* 0x000fea0003800000 */
.L_x_744:
[----:B------:R-:W2:Y:S01]  /*26600*/  LDL R22, [R1+0x1c] ;  /* 0x00001c0001167983 */ /* 0x000ea20000100800 */
[----:B------:R-:W-:-:S03]  /*26610*/  ULDC.64 UR4, c[0x0][0x9f8] ;  /* 0x00027e0000047ab9 */ /* 0x000fc60000000a00 */
[----:B------:R-:W3:Y:S01]  /*26620*/  LDL R7, [R1+0x8] ;  /* 0x0000080001077983 */ /* 0x000ee20000100800 */
[----:B------:R-:W-:-:S03]  /*26630*/  ISETP.NE.U32.AND P0, PT, RZ, UR4, PT ;  /* 0x00000004ff007c0c */ /* 0x000fc6000bf05070 */
[----:B------:R-:W4:Y:S01]  /*26640*/  LDL R21, [R1+0x10] ;  /* 0x0000100001157983 */ /* 0x000f220000100800 */
[----:B------:R-:W-:Y:S01]  /*26650*/  ISETP.NE.AND.EX P0, PT, RZ, UR5, PT, P0 ;  /* 0x00000005ff007c0c */ /* 0x000fe2000bf05300 */
[----:B------:R-:W-:Y:S01]  /*26660*/  ULDC.64 UR6, c[0x0][0x208] ;  /* 0x0000820000067ab9 */ /* 0x000fe20000000a00 */
[----:B------:R-:W1:Y:S01]  /*26670*/  LDC R0, c[0x0][0x430] ;  /* 0x00010c00ff007b82 */ /* 0x000e620000000800 */
[----:B------:R-:W0:Y:S10]  /*26680*/  S2R R20, SR_TID.X ;  /* 0x0000000000147919 */ /* 0x000e340000002100 */
[----:B------:R-:W-:Y:S01]  /*26690*/  @P0 IADD3 R2, P1, R17, UR4, RZ ;  /* 0x0000000411020c10 */ /* 0x000fe2000ff3e0ff */
[----:B------:R-:W-:-:S03]  /*266a0*/  ULDC UR4, c[0x0][0x2f4] ;  /* 0x0000bd0000047ab9 */ /* 0x000fc60000000800 */
[----:B------:R-:W-:-:S05]  /*266b0*/  @P0 IADD3.X R3, R19, UR5, RZ, P1, !PT ;  /* 0x0000000513030c10 */ /* 0x000fca0008ffe4ff */
[----:B------:R4:W4:Y:S01]  /*266c0*/  @P0 LDG.E R32, desc[UR6][R2.64] ;  /* 0x0000000602200981 */ /* 0x000922000c1e1900 */
[----:B0-----:R-:W-:-:S04]  /*266d0*/  LOP3.LUT R20, R20, 0x7f, RZ, 0xc0, !PT ;  /* 0x0000007f14147812 */ /* 0x001fc800078ec0ff */
[----:B------:R-:W-:Y:S02]  /*266e0*/  SHF.R.U32.HI R4, RZ, 0x3, R20 ;  /* 0x00000003ff047819 */ /* 0x000fe40000011614 */
[----:B------:R-:W0:Y:S01]  /*266f0*/  S2R R20, SR_TID.X ;  /* 0x0000000000147919 */ /* 0x000e220000002100 */
[----:B-1----:R-:W-:-:S13]  /*26700*/  ISETP.NE.AND P1, PT, R0, 0x1, PT ;  /* 0x000000010000780c */ /* 0x002fda0003f25270 */
[----:B------:R-:W1:Y:S01]  /*26710*/  @P1 LDC R6, c[0x0][0x438] ;  /* 0x00010e00ff061b82 */ /* 0x000e620000000800 */
[----:B0-----:R-:W-:-:S05]  /*26720*/  IMAD.SHL.U32 R20, R20, 0x10, RZ ;  /* 0x0000001014147824 */ /* 0x001fca00078e00ff */
[----:B------:R-:W-:Y:S02]  /*26730*/  LOP3.LUT R20, R4, 0x70, R20, 0xf8, !PT ;  /* 0x0000007004147812 */ /* 0x000fe400078ef814 */
[----:B------:R-:W0:Y:S01]  /*26740*/  @P1 LDC R4, c[0x0][0x434] ;  /* 0x00010d00ff041b82 */ /* 0x000e220000000800 */
[----:B------:R-:W-:Y:S02]  /*26750*/  LOP3.LUT R18, R18, 0xfffffffe, RZ, 0xc0, !PT ;  /* 0xfffffffe12127812 */ /* 0x000fe400078ec0ff */
[----:B------:R-:W-:-:S04]  /*26760*/  LOP3.LUT R9, R34, 0x40, RZ, 0xfc, !PT ;  /* 0x0000004022097812 */ /* 0x000fc800078efcff */
[----:B------:R-:W-:Y:S01]  /*26770*/  ISETP.GE.AND P3, PT, R9, UR4, PT ;  /* 0x0000000409007c0c */ /* 0x000fe2000bf66270 */
[----:B------:R-:W-:Y:S01]  /*26780*/  UMOV UR5, 0xffffffff ;  /* 0xffffffff00057882 */ /* 0x000fe20000000000 */
[----:B--2---:R-:W-:-:S04]  /*26790*/  VIADD R22, R22, 0xffffffff ;  /* 0xffffffff16167836 */ /* 0x004fc80000000000 */
[----:B------:R-:W-:-:S05]  /*267a0*/  IMAD R5, R22, 0x50, R20 ;  /* 0x0000005016057824 */ /* 0x000fca00078e0214 */
[----:B---3--:R-:W-:-:S04]  /*267b0*/  ISETP.GE.AND P0, PT, R5, R7, PT ;  /* 0x000000070500720c */ /* 0x008fc80003f06270 */
[----:B------:R-:W-:Y:S01]  /*267c0*/  ISETP.GT.U32.OR P0, PT, R20, 0x4f, P0 ;  /* 0x0000004f1400780c */ /* 0x000fe20000704470 */
[----:B----4-:R-:W-:-:S04]  /*267d0*/  IMAD.IADD R5, R5, 0x1, R21 ;  /* 0x0000000105057824 */ /* 0x010fc800078e0215 */
[----:B0-----:R-:W-:-:S08]  /*267e0*/  @P1 IMAD.HI.U32 R7, R5, R4, RZ ;  /* 0x0000000405071227 */ /* 0x001fd000078e00ff */
[----:B------:R-:W0:Y:S01]  /*267f0*/  @!P0 LDC.64 R2, c[0x0][0x428] ;  /* 0x00010a00ff028b82 */ /* 0x000e220000000a00 */
[----:B------:R-:W-:Y:S01]  /*26800*/  IMAD.MOV.U32 R4, RZ, RZ, R5 ;  /* 0x000000ffff047224 */ /* 0x000fe200078e0005 */
[----:B-1----:R-:W-:Y:S02]  /*26810*/  @P1 SHF.R.U32.HI R4, RZ, R6, R7 ;  /* 0x00000006ff041219 */ /* 0x002fe40000011607 */
[----:B------:R-:W-:-:S03]  /*26820*/  SHF.R.S32.HI R8, RZ, 0x1f, R32 ;  /* 0x0000001fff087819 */ /* 0x000fc60000011420 */
[----:B------:R-:W-:-:S04]  /*26830*/  IMAD.MOV R6, RZ, RZ, -R4 ;  /* 0x000000ffff067224 */ /* 0x000fc800078e0a04 */
[----:B------:R-:W-:Y:S01]  /*26840*/  IMAD R0, R0, R6, R5 ;  /* 0x0000000600007224 */ /* 0x000fe200078e0205 */
[--C-:B------:R-:W-:Y:S01]  /*26850*/  @!P0 SHF.R.S32.HI R5, RZ, 0x1f, R4.reuse ;  /* 0x0000001fff058819 */ /* 0x100fe20000011404 */
[-C--:B0-----:R-:W-:Y:S02]  /*26860*/  @!P0 IMAD R6, R8, R2.reuse, RZ ;  /* 0x0000000208068224 */ /* 0x081fe400078e02ff */
[----:B------:R-:W-:-:S04]  /*26870*/  @!P0 IMAD.WIDE.U32 R4, R32, R2, R4 ;  /* 0x0000000220048225 */ /* 0x000fc800078e0004 */
[----:B------:R-:W-:Y:S02]  /*26880*/  @!P0 IMAD R6, R32, R3, R6 ;  /* 0x0000000320068224 */ /* 0x000fe400078e0206 */
[----:B------:R-:W0:Y:S03]  /*26890*/  @!P0 LDC.64 R2, c[0x0][0x418] ;  /* 0x00010600ff028b82 */ /* 0x000e260000000a00 */
[----:B------:R-:W-:Y:S01]  /*268a0*/  @!P0 IADD3 R6, R5, R6, RZ ;  /* 0x0000000605068210 */ /* 0x000fe20007ffe0ff */
[----:B------:R-:W-:Y:S01]  /*268b0*/  IMAD.U32 R7, RZ, RZ, UR37 ;  /* 0x00000025ff077e24 */ /* 0x000fe2000f8e00ff */
[----:B0-----:R-:W-:-:S04]  /*268c0*/  @!P0 LEA R2, P1, R4, R2, 0x2 ;  /* 0x0000000204028211 */ /* 0x001fc800078210ff */
[----:B------:R-:W-:Y:S01]  /*268d0*/  @!P0 LEA.HI.X R3, R4, R3, R6, 0x2, P1 ;  /* 0x0000000304038211 */ /* 0x000fe200008f1406 */
[----:B------:R-:W-:-:S06]  /*268e0*/  IMAD.MOV.U32 R4, RZ, RZ, RZ ;  /* 0x000000ffff047224 */ /* 0x000fcc00078e00ff */
[----:B------:R0:W5:Y:S01]  /*268f0*/  @!P0 LDG.E R4, desc[UR6][R2.64] ;  /* 0x0000000602048981 */ /* 0x000162000c1e1900 */
[----:B------:R-:W-:Y:S02]  /*26900*/  ISETP.GT.U32.AND P0, PT, R20, 0x4f, PT ;  /* 0x0000004f1400780c */ /* 0x000fe40003f04070 */
[----:B------:R-:W-:-:S11]  /*26910*/  ISETP.NE.AND P2, PT, R7, 0x3, PT ;  /* 0x000000030700780c */ /* 0x000fd60003f45270 */
[----:B------:R-:W-:Y:S02]  /*26920*/  @P0 LOP3.LUT R18, R18, 0x1, RZ, 0xfc, !PT ;  /* 0x0000000112120812 */ /* 0x000fe400078efcff */
[----:B------:R-:W-:Y:S02]  /*26930*/  ISETP.GE.AND P0, PT, R34, UR4, PT ;  /* 0x0000000422007c0c */ /* 0x000fe4000bf06270 */
[----:B------:R-:W-:-:S04]  /*26940*/  LOP3.LUT R18, R18, 0xffffffdf, RZ, 0xc0, !PT ;  /* 0xffffffdf12127812 */ /* 0x000fc800078ec0ff */
[----:B------:R-:W-:-:S04]  /*26950*/  @P2 LOP3.LUT R18, R18, 0x20, RZ, 0xfc, !PT ;  /* 0x0000002012122812 */ /* 0x000fc800078efcff */
[----:B------:R-:W-:Y:S01]  /*26960*/  LOP3.LUT R18, R18, 0xffffffef, RZ, 0xc0, !PT ;  /* 0xffffffef12127812 */ /* 0x000fe200078ec0ff */
[----:B------:R1:W-:Y:S03]  /*26970*/  STL [R1+0x14], R8 ;  /* 0x0000140801007387 */ /* 0x0003e60000100800 */
[----:B------:R-:W-:-:S04]  /*26980*/  @P0 LOP3.LUT R18, R18, 0x10, RZ, 0xfc, !PT ;  /* 0x0000001012120812 */ /* 0x000fc800078efcff */
[----:B------:R-:W-:Y:S02]  /*26990*/  LOP3.LUT R18, R18, 0xfffffff7, RZ, 0xc0, !PT ;  /* 0xfffffff712127812 */ /* 0x000fe400078ec0ff */
[----:B-1----:R-:W-:Y:S02]  /*269a0*/  LOP3.LUT R8, R34, 0x80, RZ, 0xfc, !PT ;  /* 0x0000008022087812 */ /* 0x002fe400078efcff */
[----:B------:R-:W-:Y:S02]  /*269b0*/  @P3 LOP3.LUT R18, R18, 0x8, RZ, 0xfc, !PT ;  /* 0x0000000812123812 */ /* 0x000fe400078efcff */
[----:B------:R-:W-:Y:S02]  /*269c0*/  ISETP.GE.AND P1, PT, R8, UR4, PT ;  /* 0x0000000408007c0c */ /* 0x000fe4000bf26270 */
[----:B------:R-:W-:Y:S02]  /*269d0*/  ISETP.GE.AND P0, PT, R37, UR4, PT ;  /* 0x0000000425007c0c */ /* 0x000fe4000bf06270 */
[----:B------:R-:W-:-:S04]  /*269e0*/  LOP3.LUT R18, R18, 0xfffffffd, RZ, 0xc0, !PT ;  /* 0xfffffffd12127812 */ /* 0x000fc800078ec0ff */
[----:B------:R-:W-:-:S05]  /*269f0*/  LOP3.LUT R18, R18, 0xfffffffb, RZ, 0xc0, !PT ;  /* 0xfffffffb12127812 */ /* 0x000fca00078ec0ff */
[----:B------:R-:W-:-:S04]  /*26a00*/  @P1 LOP3.LUT R18, R18, 0x4, RZ, 0xfc, !PT ;  /* 0x0000000412121812 */ /* 0x000fc800078efcff */
[----:B------:R-:W-:Y:S01]  /*26a10*/  @P0 LOP3.LUT R18, R18, 0x2, RZ, 0xfc, !PT ;  /* 0x0000000212120812 */ /* 0x000fe200078efcff */
[----:B0-----:R-:W-:Y:S06]  /*26a20*/  BRA.DIV UR5, `(.L_x_747) ;  /* 0x00000056050c7947 */ /* 0x001fec000b800000 */
.L_x_876:
[----:B------:R-:W-:Y:S05]  /*26a30*/  @!P2 BRA `(.L_x_748) ;  /* 0x000000000004a947 */ /* 0x000fea0003800000 */
[----:B------:R-:W-:Y:S01]  /*26a40*/  BPT.TRAP 0x1 ;  /* 0x000000040000795c */ /* 0x000fe20000300000 */
.L_x_748:
        /* <DEDUP_REMOVED lines=23> */
.L_x_877:
[----:B------:R-:W-:Y:S05]  /*26bc0*/  BSYNC B0 ;  /* 0x0000000000007941 */ /* 0x000fea0003800000 */
.L_x_749:
[----:B------:R-:W2:Y:S01]  /*26bd0*/  LDL R9, [R1+0x8] ;  /* 0x0000080001097983 */ /* 0x000ea20000100800 */
        /* <DEDUP_REMOVED lines=21> */
[----:B--2---:R-:W-:-:S04]  /*26d30*/  IMAD R4, R22, -0x50, R9 ;  /* 0xffffffb016047824 */ /* 0x004fc800078e0209 */
[----:B------:R-:W-:-:S05]  /*26d40*/  IMAD.IADD R4, R4, 0x1, -R8 ;  /* 0x0000000104047824 */ /* 0x000fca00078e0a08 */
[----:B------:R-:W-:Y:S01]  /*26d50*/  ISETP.GE.AND P0, PT, R4, 0x1, PT ;  /* 0x000000010400780c */ /* 0x000fe20003f06270 */
[----:B------:R-:W-:-:S12]  /*26d60*/  BRA.DIV UR4, `(.L_x_751) ;  /* 0x0000005204847947 */ /* 0x000fd8000b800000 */
[----:B------:R-:W0:Y:S01]  /*26d70*/  SHFL.IDX PT, R3, R0, RZ, 0x181f ;  /* 0x00181fff00037589 */ /* 0x000e2200000e0000 */
[C---:B------:R-:W-:Y:S01]  /*26d80*/  LOP3.LUT P5, RZ, R18.reuse, 0x10, RZ, 0xc0, !PT ;  /* 0x0000001012ff7812 */ /* 0x040fe200078ac0ff */
[----:B------:R-:W-:Y:S01]  /*26d90*/  @P0 IMAD R9, R7, 0x2, R16 ;  /* 0x0000000207090824 */ /* 0x000fe200078e0210 */
[C---:B------:R-:W-:Y:S01]  /*26da0*/  LOP3.LUT P4, RZ, R18.reuse, 0x8, RZ, 0xc0, !PT ;  /* 0x0000000812ff7812 */ /* 0x040fe2000788c0ff */
[----:B------:R-:W1:Y:S01]  /*26db0*/  SHFL.IDX PT, R2, R6, RZ, 0x181f ;  /* 0x00181fff06027589 */ /* 0x000e6200000e0000 */
[C---:B------:R-:W-:Y:S01]  /*26dc0*/  LOP3.LUT P3, RZ, R18.reuse, 0x4, RZ, 0xc0, !PT ;  /* 0x0000000412ff7812 */ /* 0x040fe2000786c0ff */
[----:B------:R-:W-:Y:S01]  /*26dd0*/  ULDC.64 UR4, c[0x0][0x208] ;  /* 0x0000820000047ab9 */ /* 0x000fe20000000a00 */
[----:B------:R-:W-:Y:S01]  /*26de0*/  LOP3.LUT P2, RZ, R18, 0x2, RZ, 0xc0, !PT ;  /* 0x0000000212ff7812 */ /* 0x000fe2000784c0ff */
[----:B------:R-:W-:Y:S01]  /*26df0*/  SHFL.IDX PT, R8, R6, 0x1, 0x181f ;  /* 0x00381f0006087f89 */ /* 0x000fe200000e0000 */
[----:B0-----:R-:W-:-:S05]  /*26e00*/  @P0 LEA R3, P1, R34, R3, 0x1 ;  /* 0x0000000322030211 */ /* 0x001fca00078208ff */
[----:B-1----:R-:W-:Y:S01]  /*26e10*/  @P0 IMAD.X R2, RZ, RZ, R2, P1 ;  /* 0x000000ffff020224 */ /* 0x002fe200008e0602 */
[----:B------:R-:W-:-:S04]  /*26e20*/  ISETP.GE.AND P1, PT, R4, 0x11, PT ;  /* 0x000000110400780c */ /* 0x000fc80003f26270 */
[----:B------:R-:W-:-:S04]  /*26e30*/  @P0 LOP3.LUT R3, R3, R2, RZ, 0x3c, !PT ;  /* 0x0000000203030212 */ /* 0x000fc800078e3cff */
[----:B------:R-:W-:-:S04]  /*26e40*/  @P0 LOP3.LUT R2, R3, R2, RZ, 0x3c, !PT ;  /* 0x0000000203020212 */ /* 0x000fc800078e3cff */
[----:B------:R-:W-:Y:S01]  /*26e50*/  @P0 LOP3.LUT R3, R3, R2, RZ, 0x3c, !PT ;  /* 0x0000000203030212 */ /* 0x000fe200078e3cff */
[----:B------:R-:W-:-:S04]  /*26e60*/  @P1 IMAD R21, R7, 0x2, R16 ;  /* 0x0000000207151824 */ /* 0x000fc800078e0210 */
[----:B------:R-:W-:Y:S04]  /*26e70*/  @P0 LDGSTS.E.BYPASS.LTC128B.128 [R9+0x24400], desc[UR4][R2.64], !P5 ;  /* 0x2440000002090fae */ /* 0x000fe8000e901d44 */
[----:B------:R-:W-:Y:S04]  /*26e80*/  @P0 LDGSTS.E.BYPASS.LTC128B.128 [R9+0x26c00], desc[UR4][R2.64+0x80], !P4 ;  /* 0x26c0008002090fae */ /* 0x000fe8000e101d44 */
[----:B------:R-:W-:Y:S04]  /*26e90*/  @P0 LDGSTS.E.BYPASS.LTC128B.128 [R9+0x29400], desc[UR4][R2.64+0x100], !P3 ;  /* 0x2940010002090fae */ /* 0x000fe8000d901d44 */
[----:B------:R0:W-:Y:S04]  /*26ea0*/  @P0 LDGSTS.E.BYPASS.LTC128B.128 [R9+0x2bc00], desc[UR4][R2.64+0x180], !P2 ;  /* 0x2bc0018002090fae */ /* 0x0001e8000d101d44 */
[----:B0-----:R-:W0:Y:S02]  /*26eb0*/  SHFL.IDX PT, R2, R0, 0x1, 0x181f ;  /* 0x00381f0000027f89 */ /* 0x001e2400000e0000 */
        /* <DEDUP_REMOVED lines=28> */
.L_x_889:
[----:B------:R-:W-:Y:S01]  /*27080*/  ISETP.GE.AND P0, PT, R4, 0x41, PT ;  /* 0x000000410400780c */ /* 0x000fe20003f06270 */
[----:B------:R-:W-:-:S12]  /*27090*/  BSSY B0, `(.L_x_752) ;  /* 0x0000011000007945 */ /* 0x000fd80003800000 */
[----:B------:R-:W-:Y:S05]  /*270a0*/  @!P0 BRA `(.L_x_753) ;  /* 0x00000000003c8947 */ /* 0x000fea0003800000 */
[C---:B------:R-:W-:Y:S01]  /*270b0*/  LOP3.LUT P4, RZ, R18.reuse, 0x10, RZ, 0xc0, !PT ;  /* 0x0000001012ff7812 */ /* 0x040fe2000788c0ff */
[----:B------:R-:W-:Y:S01]  /*270c0*/  IMAD R7, R7, 0x2, R16 ;  /* 0x0000000207077824 */ /* 0x000fe200078e0210 */
[C---:B------:R-:W-:Y:S01]  /*270d0*/  LOP3.LUT P3, RZ, R18.reuse, 0x8, RZ, 0xc0, !PT ;  /* 0x0000000812ff7812 */ /* 0x040fe2000786c0ff */
[----:B------:R-:W-:Y:S01]  /*270e0*/  ULDC.64 UR4, c[0x0][0x208] ;  /* 0x0000820000047ab9 */ /* 0x000fe20000000a00 */
        /* <DEDUP_REMOVED lines=11> */
.L_x_753:
[----:B------:R-:W-:Y:S05]  /*271a0*/  BSYNC B0 ;  /* 0x0000000000007941 */ /* 0x000fea0003800000 */
.L_x_752:
[----:B------:R-:W-:Y:S01]  /*271b0*/  NOP ;  /* 0x0000000000007918 */ /* 0x000fe20000000000 */
[----:B------:R-:W-:-:S13]  /*271c0*/  PLOP3.LUT P0, PT, PT, PT, PT, 0x80, 0x0 ;  /* 0x000000000000781c */ /* 0x000fda0003f0f070 */
.L_x_754:
[----:B------:R-:W-:Y:S02]  /*271d0*/  PLOP3.LUT P1, PT, P1, P0, PT, 0xa2, 0x0 ;  /* 0x000000000000781c */ /* 0x000fe40000f21472 */
[----:B------:R-:W-:-:S08]  /*271e0*/  @P0 R2UR P1, UR4, R5 ;  /* 0x00000000050402ca */ /* 0x000fd00000020000 */
[----:B------:R-:W-:-:S05]  /*271f0*/  @P0 PLOP3.LUT P0, PT, P1, PT, PT, 0x80, 0x0 ;  /* 0x000000000000081c */ /* 0x000fca0000f0f070 */
[----:B------:R-:W-:Y:S01]  /*27200*/  @!P1 SYNCS.ARRIVE.TRANS64.RED.A0T1 RZ, [UR4+0x38830], RZ ;  /* 0x038830ffffff99a7 */ /* 0x000fe20008200404 */
[----:B------:R-:W-:Y:S07]  /*27210*/  @!P1 ARRIVES.LDGSTSBAR.64.TRANSCNT [UR4+0x38830] ;  /* 0x03883000ff0099b0 */ /* 0x000fee0008000a84 */
[----:B------:R-:W-:Y:S05]  /*27220*/  @P0 BRA.U.ANY `(.L_x_754) ;  /* 0xfffffffd00e80947 */ /* 0x000fea000393ffff */
[----:B------:R-:W-:Y:S01]  /*27230*/  NOP ;  /* 0x0000000000007918 */ /* 0x000fe20000000000 */
[----:B------:R-:W-:-:S05]  /*27240*/  IMAD.U32 R0, RZ, RZ, UR37 ;  /* 0x00000025ff007e24 */ /* 0x000fca000f8e00ff */
[----:B------:R-:W-:-:S13]  /*27250*/  ISETP.NE.AND P2, PT, R0, 0x3, PT ;  /* 0x000000030000780c */ /* 0x000fda0003f45270 */
[----:B------:R-:W-:Y:S05]  /*27260*/  @!P2 BRA `(.L_x_755) ;  /* 0x000000000004a947 */ /* 0x000fea0003800000 */
[----:B------:R-:W-:Y:S01]  /*27270*/  BPT.TRAP 0x1 ;  /* 0x000000040000795c */ /* 0x000fe20000300000 */
.L_x_755:
[----:B------:R3:W5:Y:S01]  /*27280*/  LDL.LU R0, [R1+0x20] ;  /* 0x0000200001007983 */ /* 0x0007620000300800 */
[----:B------:R3:W-:Y:S02]  /*27290*/  SYNCS.ARRIVE.TRANS64.A1T0 RZ, [R5+URZ+0x38830], RZ ;  /* 0x038830ff05ff79a7 */ /* 0x0007e4000810003f */
[----:B------:R-:W-:Y:S05]  /*272a0*/  WARPSYNC.ALL ;  /* 0x0000000000007948 */ /* 0x000fea0003800000 */
[----:B------:R-:W-:Y:S01]  /*272b0*/  ULDC.64 UR4, c[0x0][0xa00] ;  /* 0x0002800000047ab9 */ /* 0x000fe20000000a00 */
[----:B------:R-:W-:Y:S01]  /*272c0*/  BSSY B6, `(.L_x_756) ;  /* 0x0000021000067945 */ /* 0x000fe20003800000 */
[----:B------:R-:W-:Y:S01]  /*272d0*/  BAR.SYNC.DEFER_BLOCKING 0x8, 0x180 ;  /* 0x0206000000007b1d */ /* 0x000fe20000010000 */
[----:B------:R-:W-:-:S04]  /*272e0*/  ISETP.NE.U32.AND P0, PT, RZ, UR4, PT ;  /* 0x00000004ff007c0c */ /* 0x000fc8000bf05070 */
[----:B------:R-:W-:Y:S01]  /*272f0*/  ISETP.NE.AND.EX P0, PT, RZ, UR5, PT, P0 ;  /* 0x00000005ff007c0c */ /* 0x000fe2000bf05300 */
[----:B------:R-:W-:Y:S02]  /*27300*/  ULDC.64 UR4, c[0x0][0x298] ;  /* 0x0000a60000047ab9 */ /* 0x000fe40000000a00 */
[----:B---3--:R-:W-:Y:S01]  /*27310*/  IMAD.WIDE.U32 R4, R35, UR4, RZ ;  /* 0x0000000423047c25 */ /* 0x008fe2000f8e00ff */
[----:B------:R-:W-:Y:S02]  /*27320*/  SEL R31, R31, RZ, !P0 ;  /* 0x000000ff1f1f7207 */ /* 0x000fe40004000000 */
[----:B01---5:R-:W-:Y:S02]  /*27330*/  SEL R2, R0, RZ, !P0 ;  /* 0x000000ff00027207 */ /* 0x023fe40004000000 */
[----:B------:R-:W-:-:S03]  /*27340*/  SHF.R.S32.HI R0, RZ, 0x1f, R35 ;  /* 0x0000001fff007819 */ /* 0x000fc60000011423 */
[----:B------:R0:W-:Y:S02]  /*27350*/  STL [R1+0x30], R2 ;  /* 0x0000300201007387 */ /* 0x0001e40000100800 */
[----:B------:R-:W-:Y:S02]  /*27360*/  IMAD R0, R0, UR4, RZ ;  /* 0x0000000400007c24 */ /* 0x000fe4000f8e02ff */
[----:B------:R1:W-:Y:S02]  /*27370*/  STL.64 [R1+0x20], R4 ;  /* 0x0000200401007387 */ /* 0x0003e40000100a00 */
[----:B------:R-:W-:Y:S02]  /*27380*/  IMAD R0, R35, UR5, R0 ;  /* 0x0000000523007c24 */ /* 0x000fe4000f8e0200 */
[----:B0-----:R-:W-:Y:S02]  /*27390*/  VIADD R2, R16, 0x14400 ;  /* 0x0001440010027836 */ /* 0x001fe40000000000 */
[----:B------:R-:W-:-:S03]  /*273a0*/  IMAD.IADD R35, R5, 0x1, R0 ;  /* 0x0000000105237824 */ /* 0x000fc600078e0200 */
[----:B------:R-:W-:-:S13]  /*273b0*/  LOP3.LUT P0, RZ, R2, 0x3ff, RZ, 0xc0, !PT ;  /* 0x000003ff02ff7812 */ /* 0x000fda000780c0ff */
[----:B-1----:R-:W-:Y:S05]  /*273c0*/  @!P0 BRA `(.L_x_757) ;  /* 0x0000000000408947 */ /* 0x002fea0003800000 */
        /* <DEDUP_REMOVED lines=16> */
.L_x_757:
[----:B------:R-:W-:Y:S05]  /*274d0*/  BSYNC B6 ;  /* 0x0000000000067941 */ /* 0x000fea0003800000 */
.L_x_756:
[----:B------:R-:W3:Y:S01]  /*274e0*/  LDL.LU R20, [R1+0x30] ;  /* 0x0000300001147983 */ /* 0x000ee20000300800 */
[----:B------:R-:W-:Y:S01]  /*274f0*/  ULDC.64 UR4, c[0x0][0x2d8] ;  /* 0x0000b60000047ab9 */ /* 0x000fe20000000a00 */
[----:B--2---:R-:W0:Y:S02]  /*27500*/  LDC R8, c[0x0][0x448] ;  /* 0x00011200ff087b82 */ /* 0x004e240000000800 */
[----:B------:R-:W2:Y:S04]  /*27510*/  LDL.LU.64 R2, [R1+0x20] ;  /* 0x0000200001027983 */ /* 0x000ea80000300a00 */
[----:B------:R1:W5:Y:S01]  /*27520*/  LDL R10, [R1+0x28] ;  /* 0x00002800010a7983 */ /* 0x0003620000100800 */
[----:B0-----:R-:W-:-:S13]  /*27530*/  ISETP.NE.AND P0, PT, R8, 0x1, PT ;  /* 0x000000010800780c */ /* 0x001fda0003f05270 */
[----:B------:R-:W0:Y:S08]  /*27540*/  @P0 LDC R5, c[0x0][0x44c] ;  /* 0x00011300ff050b82 */ /* 0x000e300000000800 */
[----:B------:R-:W4:Y:S01]  /*27550*/  @P0 LDC R4, c[0x0][0x450] ;  /* 0x00011400ff040b82 */ /* 0x000f220000000800 */
[C---:B------:R-:W-:Y:S02]  /*27560*/  LOP3.LUT R11, R34.reuse, 0x40, RZ, 0xfc, !PT ;  /* 0x00000040220b7812 */ /* 0x040fe400078efcff */
[----:B------:R-:W-:Y:S01]  /*27570*/  LOP3.LUT R9, R34, 0x80, RZ, 0xfc, !PT ;  /* 0x0000008022097812 */ /* 0x000fe200078efcff */
[----:B--2---:R-:W-:-:S02]  /*27580*/  IMAD.MOV.U32 R3, RZ, RZ, R35 ;  /* 0x000000ffff037224 */ /* 0x004fc400078e0023 */
[----:B------:R-:W-:-:S04]  /*27590*/  IMAD.WIDE.U32 R2, R26, UR4, R2 ;  /* 0x000000041a027c25 */ /* 0x000fc8000f8e0002 */
[----:B------:R-:W-:Y:S01]  /*275a0*/  IMAD R3, R26, UR5, R3 ;  /* 0x000000051a037c24 */ /* 0x000fe2000f8e0203 */
[----:B------:R-:W-:Y:S02]  /*275b0*/  ULDC.64 UR4, c[0x0][0x2e0] ;  /* 0x0000b80000047ab9 */ /* 0x000fe40000000a00 */
[----:B---3--:R-:W-:Y:S02]  /*275c0*/  IMAD R0, R20, UR4, RZ ;  /* 0x0000000414007c24 */ /* 0x008fe4000f8e02ff */
        /* <DEDUP_REMOVED lines=14> */
[----:B----4-:R-:W-:Y:S01]  /*276b0*/  @P0 SHF.R.U32.HI R5, RZ, R4, R7 ;  /* 0x00000004ff050219 */ /* 0x010fe20000011607 */
        /* <DEDUP_REMOVED lines=27> */
[----:B-----5:R-:W-:Y:S01]  /*27870*/  IMAD R6, R10, R8, RZ ;  /* 0x000000080a067224 */ /* 0x020fe200078e02ff */
[----:B------:R-:W-:Y:S01]  /*27880*/  ULDC.64 UR4, c[0x0][0x208] ;  /* 0x0000820000047ab9 */ /* 0x000fe20000000a00 */
[----:B------:R-:W-:Y:S01]  /*27890*/  IMAD.IADD R0, R9, 0x1, R0 ;  /* 0x0000000109007824 */ /* 0x000fe200078e0200 */
[----:B------:R-:W1:Y:S04]  /*278a0*/  SHFL.IDX PT, R2, R4, RZ, 0x181f ;  /* 0x00181fff04027589 */ /* 0x000e6800000e0000 */
[----:B------:R-:W-:Y:S01]  /*278b0*/  ISETP.GE.AND P1, PT, R0, R6, PT ;  /* 0x000000060000720c */ /* 0x000fe20003f26270 */
[----:B------:R-:W-:-:S12]  /*278c0*/  SHFL.IDX PT, R14, R5, 0x7, 0x181f ;  /* 0x00f81f00050e7f89 */ /* 0x000fd800000e0000 */
[----:B0-----:R-:W-:-:S05]  /*278d0*/  @!P1 LEA R7, P5, R34, R3, 0x1 ;  /* 0x0000000322079211 */ /* 0x001fca00078a08ff */
[----:B-1----:R-:W-:Y:S02]  /*278e0*/  @!P1 IMAD.X R3, RZ, RZ, R2, P5 ;  /* 0x000000ffff039224 */ /* 0x002fe400028e0602 */
[----:B------:R-:W-:Y:S01]  /*278f0*/  @!P1 IMAD.MOV.U32 R2, RZ, RZ, R7 ;  /* 0x000000ffff029224 */ /* 0x000fe200078e0007 */
[----:B------:R-:W-:-:S04]  /*27900*/  IADD3 R7, R0, 0x10, RZ ;  /* 0x0000001000077810 */ /* 0x000fc80007ffe0ff */
[----:B------:R-:W-:Y:S04]  /*27910*/  @!P1 LDGSTS.E.BYPASS.LTC128B.128 [R36+0x14400], desc[UR4][R2.64], !P4 ;  /* 0x1440000002249fae */ /* 0x000fe8000e101d44 */
[----:B------:R-:W-:Y:S04]  /*27920*/  @!P1 LDGSTS.E.BYPASS.LTC128B.128 [R36+0x18400], desc[UR4][R2.64+0x80], !P3 ;  /* 0x1840008002249fae */ /* 0x000fe8000d901d44 */
[----:B------:R-:W-:Y:S04]  /*27930*/  @!P1 LDGSTS.E.BYPASS.LTC128B.128 [R36+0x1c400], desc[UR4][R2.64+0x100], !P2 ;  /* 0x1c40010002249fae */ /* 0x000fe8000d101d44 */
[----:B------:R0:W-:Y:S01]  /*27940*/  @!P1 LDGSTS.E.BYPASS.LTC128B.128 [R36+0x20400], desc[UR4][R2.64+0x180], !P0 ;  /* 0x2040018002249fae */ /* 0x0001e2000c101d44 */
[----:B------:R-:W-:-:S03]  /*27950*/  ISETP.GE.AND P1, PT, R7, R6, PT ;  /* 0x000000060700720c */ /* 0x000fc60003f26270 */
[----:B0-----:R-:W0:Y:S04]  /*27960*/  SHFL.IDX PT, R3, R5, 0x1, 0x181f ;  /* 0x00381f0005037f89 */ /* 0x001e2800000e0000 */
[----:B------:R-:W1:Y:S06]  /*27970*/  SHFL.IDX PT, R2, R4, 0x1, 0x181f ;  /* 0x00381f0004027f89 */ /* 0x000e6c00000e0000 */
[----:B0-----:R-:W-:-:S05]  /*27980*/  @!P1 LEA R7, P5, R34, R3, 0x1 ;  /* 0x0000000322079211 */ /* 0x001fca00078a08ff */
[----:B-1----:R-:W-:Y:S02]  /*27990*/  @!P1 IMAD.X R8, RZ, RZ, R2, P5 ;  /* 0x000000ffff089224 */ /* 0x002fe400028e0602 */
[----:B------:R-:W-:Y:S02]  /*279a0*/  @!P1 IMAD.MOV.U32 R2, RZ, RZ, R7 ;  /* 0x000000ffff029224 */ /* 0x000fe400078e0007 */
[----:B------:R-:W-:Y:S02]  /*279b0*/  @!P1 IMAD.MOV.U32 R3, RZ, RZ, R8 ;  /* 0x000000ffff039224 */ /* 0x000fe400078e0008 */
[----:B------:R-:W-:-:S03]  /*279c0*/  VIADD R7, R0, 0x20 ;  /* 0x0000002000077836 */ /* 0x000fc60000000000 */
        /* <DEDUP_REMOVED lines=63> */
[----:B------:R0:W-:Y:S02]  /*27dc0*/  @!P1 LDGSTS.E.BYPASS.LTC128B.128 [R36+0x23400], desc[UR4][R2.64+0x180], !P0 ;  /* 0x2340018002249fae */ /* 0x0001e4000c101d44 */
.L_x_906:
[----:B0-----:R-:W-:Y:S01]  /*27dd0*/  VIADD R3, R0, 0x70 ;  /* 0x0000007000037836 */ /* 0x001fe20000000000 */
[----:B------:R-:W-:Y:S04]  /*27de0*/  BSSY B0, `(.L_x_759) ;  /* 0x000000d000007945 */ /* 0x000fe80003800000 */
[----:B------:R-:W-:-:S13]  /*27df0*/  ISETP.GE.AND P1, PT, R3, R6, PT ;  /* 0x000000060300720c */ /* 0x000fda0003f26270 */
[----:B------:R-:W-:Y:S05]  /*27e00*/  @P1 BRA `(.L_x_760) ;  /* 0x0000000000281947 */ /* 0x000fea0003800000 */
[----:B------:R-:W-:Y:S01]  /*27e10*/  LEA R2, P1, R34, R14, 0x1 ;  /* 0x0000000e22027211 */ /* 0x000fe200078208ff */
[----:B------:R-:W-:-:S04]  /*27e20*/  ULDC.64 UR4, c[0x0][0x208] ;  /* 0x0000820000047ab9 */ /* 0x000fc80000000a00 */
[----:B-1----:R-:W-:-:S05]  /*27e30*/  IMAD.X R3, RZ, RZ, R7, P1 ;  /* 0x000000ffff037224 */ /* 0x002fca00008e0607 */
[----:B------:R-:W-:Y:S01]  /*27e40*/  @!PT LDS RZ, [RZ] ;  /* 0x00000000fffff984 */ /* 0x000fe20000000800 */
[----:B------:R-:W-:Y:S01]  /*27e50*/  @!PT LDS RZ, [RZ] ;  /* 0x00000000fffff984 */ /* 0x000fe20000000800 */
[----:B------:R-:W-:Y:S01]  /*27e60*/  @!PT LDS RZ, [RZ] ;  /* 0x00000000fffff984 */ /* 0x000fe20000000800 */
[----:B------:R0:W-:Y:S04]  /*27e70*/  LDGSTS.E.BYPASS.LTC128B.128 [R36+0x17c00], desc[UR4][R2.64], !P4 ;  /* 0x17c0000002247fae */ /* 0x0001e8000e101d44 */
[----:B------:R0:W-:Y:S04]  /*27e80*/  LDGSTS.E.BYPASS.LTC128B.128 [R36+0x1bc00], desc[UR4][R2.64+0x80], !P3 ;  /* 0x1bc0008002247fae */ /* 0x0001e8000d901d44 */
[----:B------:R0:W-:Y:S04]  /*27e90*/  LDGSTS.E.BYPASS.LTC128B.128 [R36+0x1fc00], desc[UR4][R2.64+0x100], !P2 ;  /* 0x1fc0010002247fae */ /* 0x0001e8000d101d44 */
[----:B------:R0:W-:Y:S02]  /*27ea0*/  LDGSTS.E.BYPASS.LTC128B.128 [R36+0x23c00], desc[UR4][R2.64+0x180], !P0 ;  /* 0x23c0018002247fae */ /* 0x0001e4000c101d44 */
.L_x_760:
[----:B------:R-:W-:Y:S05]  /*27eb0*/  BSYNC B0 ;  /* 0x0000000000007941 */ /* 0x000fea0003800000 */
.L_x_759:
[----:B------:R-:W-:Y:S01]  /*27ec0*/  NOP ;  /* 0x0000000000007918 */ /* 0x000fe20000000000 */
[----:B------:R-:W-:-:S13]  /*27ed0*/  PLOP3.LUT P0, PT, PT, PT, PT, 0x80, 0x0 ;  /* 0x000000000000781c */ /* 0x000fda0003f0f070 */
.L_x_761:
[----:B------:R-:W-:Y:S02]  /*27ee0*/  PLOP3.LUT P1, PT, P1, P0, PT, 0xa2, 0x0 ;  /* 0x000000000000781c */ /* 0x000fe40000f21472 */
[----:B------:R-:W-:-:S08]  /*27ef0*/  @P0 R2UR P1, UR4, R16 ;  /* 0x00000000100402ca */ /* 0x000fd00000020000 */
[----:B------:R-:W-:-:S05]  /*27f00*/  @P0 PLOP3.LUT P0, PT, P1, PT, PT, 0x80, 0x0 ;  /* 0x000000000000081c */ /* 0x000fca0000f0f070 */
[----:B------:R-:W-:Y:S01]  /*27f10*/  @!P1 SYNCS.ARRIVE.TRANS64.RED.A0T1 RZ, [UR4+0x38800], RZ ;  /* 0x038800ffffff99a7 */ /* 0x000fe20008200404 */
[----:B------:R-:W-:Y:S07]  /*27f20*/  @!P1 ARRIVES.LDGSTSBAR.64.TRANSCNT [UR4+0x38800] ;  /* 0x03880000ff0099b0 */ /* 0x000fee0008000a84 */
[----:B------:R-:W-:Y:S05]  /*27f30*/  @P0 BRA.U.ANY `(.L_x_761) ;  /* 0xfffffffd00e80947 */ /* 0x000fea000393ffff */
[----:B0-----:R-:W2:Y:S04]  /*27f40*/  LDL.LU R3, [R1+0x2c] ;  /* 0x00002c0001037983 */ /* 0x001ea80000300800 */
[----:B------:R-:W3:Y:S01]  /*27f50*/  LDL.LU R2, [R1+0x1c] ;  /* 0x00001c0001027983 */ /* 0x000ee20000300800 */
[----:B--2---:R-:W-:-:S05]  /*27f60*/  VIADD R3, R3, 0x1 ;  /* 0x0000000103037836 */ /* 0x004fca0000000000 */
[----:B------:R-:W-:Y:S01]  /*27f70*/  LEA.HI R0, R3, R3, RZ, 0x1 ;  /* 0x0000000303007211 */ /* 0x000fe200078f08ff */
[----:B------:R0:W-:Y:S03]  /*27f80*/  STL [R1+0x2c], R3 ;  /* 0x00002c0301007387 */ /* 0x0001e60000100800 */
[----:B------:R-:W-:-:S05]  /*27f90*/  LOP3.LUT R0, R0, 0xfffffffe, RZ, 0xc0, !PT ;  /* 0xfffffffe00007812 */ /* 0x000fca00078ec0ff */
[----:B0-----:R-:W-:Y:S02]  /*27fa0*/  IMAD.IADD R3, R3, 0x1, -R0 ;  /* 0x0000000103037824 */ /* 0x001fe400078e0a00 */
[----:B---3--:R-:W-:-:S03]  /*27fb0*/  VIADD R0, R2, 0xfffffffe ;  /* 0xfffffffe02007836 */ /* 0x008fc60000000000 */
[----:B------:R-:W-:Y:S01]  /*27fc0*/  SHF.L.U32 R3, R3, 0x1f, RZ ;  /* 0x0000001f03037819 */ /* 0x000fe200000006ff */
[----:B------:R-:W-:Y:S01]  /*27fd0*/  NOP ;  /* 0x0000000000007918 */ /* 0x000fe20000000000 */
[----:B------:R0:W-:Y:S01]  /*27fe0*/  SYNCS.ARRIVE.TRANS64.A1T0 RZ, [R16+URZ+0x38800], RZ ;  /* 0x038800ff10ff79a7 */ /* 0x0001e2000810003f */
[----:B------:R-:W-:Y:S01]  /*27ff0*/  BSSY B0, `(.L_x_762) ;  /* 0x0000003000007945 */ /* 0x000fe20003800000 */
[----:B------:R-:W2:Y:S03]  /*28000*/  SYNCS.PHASECHK.TRANS64.TRYWAIT P0, [R16+URZ+0x38820], R3 ;  /* 0x03882003100075a7 */ /* 0x000ea6000800017f */
[----:B0-2---:R-:W-:Y:S05]  /*28010*/  @!P0 BRA `(.L_x_763) ;  /* 0x00000050009c8947 */ /* 0x005fea0003800000 */
.L_x_907:
[----:B------:R-:W-:Y:S05]  /*28020*/  BSYNC B0 ;  /* 0x0000000000007941 */ /* 0x000fea0003800000 */
.L_x_762:
[----:B------:R-:W2:Y:S01]  /*28030*/  LDL R2, [R1+0xc] ;  /* 0x00000c0001027983 */ /* 0x000ea20000100800 */
[----:B------:R-:W-:Y:S01]  /*28040*/  BSSY B0, `(.L_x_764) ;  /* 0x000011a000007945 */ /* 0x000fe20003800000 */
[----:B--2---:R-:W-:-:S13]  /*28050*/  ISETP.GE.AND P0, PT, R0, R2, PT ;  /* 0x000000020000720c */ /* 0x004fda0003f06270 */
[----:B------:R-:W-:Y:S05]  /*28060*/  @!P0 BRA `(.L_x_765) ;  /* 0x00000010005c8947 */ /* 0x000fea0003800000 */
[C---:B------:R-:W-:Y:S01]  /*28070*/  LOP3.LUT R4, R34.reuse, 0x40, RZ, 0xfc, !PT ;  /* 0x0000004022047812 */ /* 0x040fe200078efcff */
[----:B------:R-:W-:Y:S01]  /*28080*/  ULDC UR4, c[0x0][0x2f4] ;  /* 0x0000bd0000047ab9 */ /* 0x000fe20000000800 */
[C---:B------:R-:W-:Y:S01]  /*28090*/  LOP3.LUT R2, R34.reuse, 0x80, RZ, 0xfc, !PT ;  /* 0x0000008022027812 */ /* 0x040fe200078efcff */
[----:B-1----:R-:W-:Y:S01]  /*280a0*/  IMAD.MOV.U32 R7, RZ, RZ, R23 ;  /* 0x000000ffff077224 */ /* 0x002fe200078e0017 */
[----:B------:R-:W-:Y:S01]  /*280b0*/  ISETP.GE.AND P4, PT, R34, UR4, PT ;  /* 0x0000000422007c0c */ /* 0x000fe2000bf86270 */
[----:B------:R-:W-:Y:S01]  /*280c0*/  IMAD.MOV.U32 R20, RZ, RZ, R29 ;  /* 0x000000ffff147224 */ /* 0x000fe200078e001d */
[----:B------:R-:W-:Y:S01]  /*280d0*/  ISETP.GE.AND P3, PT, R4, UR4, PT ;  /* 0x0000000404007c0c */ /* 0x000fe2000bf66270 */
[----:B------:R-:W-:Y:S01]  /*280e0*/  IMAD.MOV.U32 R31, RZ, RZ, R22 ;  /* 0x000000ffff1f7224 */ /* 0x000fe200078e0016 */
[----:B------:R-:W-:Y:S02]  /*280f0*/  ISETP.GE.AND P2, PT, R2, UR4, PT ;  /* 0x0000000402007c0c */ /* 0x000fe4000bf46270 */
[----:B------:R-:W-:-:S13]  /*28100*/  ISETP.GE.AND P1, PT, R37, UR4, PT ;  /* 0x0000000425007c0c */ /* 0x000fda000bf26270 */
.L_x_778:
[----:B------:R-:W2:Y:S01]  /*28110*/  LDL R5, [R1+0x10] ;  /* 0x0000100001057983 */ /* 0x000ea20000100800 */
[----:B------:R-:W1:Y:S03]  /*28120*/  LDC R11, c[0x0][0x430] ;  /* 0x00010c00ff0b7b82 */ /* 0x000e660000000800 */
[----:B------:R-:W3:Y:S01]  /*28130*/  LDL R8, [R1+0x14] ;  /* 0x0000140001087983 */ /* 0x000ee20000100800 */
[----:B------:R-:W4:Y:S01]  /*28140*/  S2R R2, SR_TID.X ;  /* 0x0000000000027919 */ /* 0x000f220000002100 */
[----:B------:R-:W4:Y:S01]  /*28150*/  S2R R4, SR_TID.X ;  /* 0x0000000000047919 */ /* 0x000f220000002100 */
[----:B-1----:R-:W-:-:S13]  /*28160*/  ISETP.NE.AND P0, PT, R11, 0x1, PT ;  /* 0x000000010b00780c */ /* 0x002fda0003f05270 */
[----:B0-----:R-:W0:Y:S01]  /*28170*/  @P0 LDC R3, c[0x0][0x434] ;  /* 0x00010d00ff030b82 */ /* 0x001e220000000800 */
[----:B----4-:R-:W-:Y:S01]  /*28180*/  LOP3.LUT R2, R2, 0x7f, RZ, 0xc0, !PT ;  /* 0x0000007f02027812 */ /* 0x010fe200078ec0ff */
[----:B------:R-:W-:-:S03]  /*28190*/  IMAD.SHL.U32 R4, R4, 0x10, RZ ;  /* 0x0000001004047824 */ /* 0x000fc600078e00ff */
[----:B------:R-:W-:-:S04]  /*281a0*/  SHF.R.U32.HI R2, RZ, 0x3, R2 ;  /* 0x00000003ff027819 */ /* 0x000fc80000011602 */
[----:B------:R-:W-:Y:S02]  /*281b0*/  LOP3.LUT R4, R2, 0x70, R4, 0xf8, !PT ;  /* 0x0000007002047812 */ /* 0x000fe400078ef804 */
[----:B------:R-:W1:Y:S02]  /*281c0*/  @P0 LDC R2, c[0x0][0x438] ;  /* 0x00010e00ff020b82 */ /* 0x000e640000000800 */
[----:B------:R-:W-:Y:S01]  /*281d0*/  ISETP.GT.U32.AND P5, PT, R4, 0x4f, PT ;  /* 0x0000004f0400780c */ /* 0x000fe20003fa4070 */
[----:B------:R-:W-:Y:S01]  /*281e0*/  IMAD.U32 R12, RZ, RZ, UR37 ;  /* 0x00000025ff0c7e24 */ /* 0x000fe2000f8e00ff */
[----:B------:R-:W-:Y:S01]  /*281f0*/  ULDC.64 UR4, c[0x0][0x208] ;  /* 0x0000820000047ab9 */ /* 0x000fe20000000a00 */
[----:B------:R-:W-:Y:S02]  /*28200*/  VIADD R23, R7, 0x1 ;  /* 0x0000000107177836 */ /* 0x000fe40000000000 */
[----:B------:R-:W-:Y:S02]  /*28210*/  IMAD.MOV.U32 R22, RZ, RZ, R0 ;  /* 0x000000ffff167224 */ /* 0x000fe400078e0000 */
[----:B--2---:R-:W-:-:S04]  /*28220*/  IMAD R6, R0, 0x50, R5 ;  /* 0x0000005000067824 */ /* 0x004fc800078e0205 */
[----:B------:R-:W-:Y:S02]  /*28230*/  IMAD.IADD R6, R4, 0x1, R6 ;  /* 0x0000000104067824 */ /* 0x000fe400078e0206 */
[----:B------:R-:W2:Y:S02]  /*28240*/  @!P5 LDC.64 R4, c[0x0][0x428] ;  /* 0x00010a00ff04db82 */ /* 0x000ea40000000a00 */
[----:B0-----:R-:W-:-:S04]  /*28250*/  @P0 IMAD.HI.U32 R3, R6, R3, RZ ;  /* 0x0000000306030227 */ /* 0x001fc800078e00ff */
[----:B------:R-:W-:Y:S01]  /*28260*/  IMAD.MOV.U32 R10, RZ, RZ, R6 ;  /* 0x000000ffff0a7224 */ /* 0x000fe200078e0006 */
[----:B-1----:R-:W-:-:S04]  /*28270*/  @P0 SHF.R.U32.HI R10, RZ, R2, R3 ;  /* 0x00000002ff0a0219 */ /* 0x002fc80000011603 */
[--C-:B------:R-:W-:Y:S01]  /*28280*/  @!P5 SHF.R.S32.HI R3, RZ, 0x1f, R10.reuse ;  /* 0x0000001fff03d819 */ /* 0x100fe2000001140a */
[----:B------:R-:W-:-:S04]  /*28290*/  @!P5 IMAD.MOV.U32 R2, RZ, RZ, R10 ;  /* 0x000000ffff02d224 */ /* 0x000fc800078e000a */
[----:B--2---:R-:W-:-:S04]  /*282a0*/  @!P5 IMAD.WIDE.U32 R2, R32, R4, R2 ;  /* 0x000000042002d225 */ /* 0x004fc800078e0002 */
[----:B---3--:R-:W-:Y:S02]  /*282b0*/  @!P5 IMAD R4, R8, R4, RZ ;  /* 0x000000040804d224 */ /* 0x008fe400078e02ff */
[----:B------:R-:W0:Y:S02]  /*282c0*/  @!P5 LDC.64 R8, c[0x0][0x418] ;  /* 0x00010600ff08db82 */ /* 0x000e240000000a00 */
[----:B------:R-:W-:-:S04]  /*282d0*/  @!P5 IMAD R5, R32, R5, R4 ;  /* 0x000000052005d224 */ /* 0x000fc800078e0204 */
[----:B------:R-:W-:Y:S02]  /*282e0*/  @!P5 IMAD.IADD R3, R5, 0x1, R3 ;  /* 0x000000010503d824 */ /* 0x000fe400078e0203 */
[----:B------:R-:W-:Y:S01]  /*282f0*/  IMAD.MOV.U32 R4, RZ, RZ, RZ ;  /* 0x000000ffff047224 */ /* 0x000fe200078e00ff */
[----:B0-----:R-:W-:-:S04]  /*28300*/  @!P5 LEA R8, P0, R2, R8, 0x2 ;  /* 0x000000080208d211 */ /* 0x001fc800078010ff */
[----:B------:R-:W-:-:S05]  /*28310*/  @!P5 LEA.HI.X R9, R2, R9, R3, 0x2, P0 ;  /* 0x000000090209d211 */ /* 0x000fca00000f1403 */
[----:B------:R0:W5:Y:S01]  /*28320*/  @!P5 LDG.E R4, desc[UR4][R8.64] ;  /* 0x000000040804d981 */ /* 0x000162000c1e1900 */
[----:B------:R-:W-:Y:S02]  /*28330*/  ISETP.NE.AND P5, PT, R12, 0x3, PT ;  /* 0x000000030c00780c */ /* 0x000fe40003fa5270 */
[----:B------:R-:W-:Y:S01]  /*28340*/  ISETP.NE.AND P0, PT, R23, 0x2, PT ;  /* 0x000000021700780c */ /* 0x000fe20003f05270 */
[----:B------:R-:W-:Y:S01]  /*28350*/  IMAD.MOV R5, RZ, RZ, -R10 ;  /* 0x000000ffff057224 */ /* 0x000fe200078e0a0a */
[----:B------:R-:W-:Y:S05]  /*28360*/  YIELD ;  /* 0x0000000000007946 */ /* 0x000fea0003800000 */
[----:B------:R-:W-:Y:S01]  /*28370*/  SEL R29, RZ, 0x1, P0 ;  /* 0x00000001ff1d7807 */ /* 0x000fe20000000000 */
[----:B------:R-:W-:Y:S01]  /*28380*/  IMAD R5, R11, R5, R6 ;  /* 0x000000050b057224 */ /* 0x000fe200078e0206 */
[----:B------:R-:W-:-:S02]  /*28390*/  SEL R23, R23, RZ, P0 ;  /* 0x000000ff17177207 */ /* 0x000fc40000000000 */
[----:B------:R-:W-:Y:S01]  /*283a0*/  LOP3.LUT R29, R20, R29, RZ, 0x3c, !PT ;  /* 0x0000001d141d7212 */ /* 0x000fe200078e3cff */
[----:B0-----:R-:W-:Y:S06]  /*283b0*/  @!P5 BRA `(.L_x_766) ;  /* 0x000000000004d947 */ /* 0x001fec0003800000 */
[----:B------:R-:W-:Y:S01]  /*283c0*/  BPT.TRAP 0x1 ;  /* 0x000000040000795c */ /* 0x000fe20000300000 */
.L_x_766:
[----:B------:R-:W-:Y:S01]  /*283d0*/  LEA R6, R23, R16, 0x3 ;  /* 0x0000001017067211 */ /* 0x000fe200078e18ff */
[----:B------:R-:W-:Y:S01]  /*283e0*/  BSSY B1, `(.L_x_767) ;  /* 0x0000004000017945 */ /* 0x000fe20003800000 */
[----:B------:R-:W-:-:S04]  /*283f0*/  SHF.L.U32 R3, R29, 0x1f, RZ ;  /* 0x0000001f1d037819 */ /* 0x000fc800000006ff */
[----:B------:R-:W0:Y:S02]  /*28400*/  SYNCS.PHASECHK.TRANS64.TRYWAIT P0, [R6+URZ+0x38840], R3 ;  /* 0x03884003060075a7 */ /* 0x000e24000800017f */
[----:B0-----:R-:W-:Y:S05]  /*28410*/  @!P0 BRA `(.L_x_768) ;  /* 0x0000004c00b08947 */ /* 0x001fea0003800000 */
.L_x_908:
[----:B------:R-:W-:Y:S05]  /*28420*/  BSYNC B1 ;  /* 0x0000000000017941 */ /* 0x000fea0003800000 */
.L_x_767:
        /* <DEDUP_REMOVED lines=24> */
[----:B------:R-:W-:Y:S01]  /*285b0*/  IMAD.SHL.U32 R0, R34, 0x2, RZ ;  /* 0x0000000222007824 */ /* 0x000fe200078e00ff */
[----:B------:R-:W-:Y:S01]  /*285c0*/  ULDC.64 UR4, c[0x0][0x208] ;  /* 0x0000820000047ab9 */ /* 0x000fe20000000a00 */
        /* <DEDUP_REMOVED lines=42> */
.L_x_920:
[----:B------:R-:W-:Y:S01]  /*28870*/  LOP3.LUT R18, R18, 0xffffff7f, RZ, 0xc0, !PT ;  /* 0xffffff7f12127812 */ /* 0x000fe200078ec0ff */
[----:B------:R-:W-:Y:S01]  /*28880*/  ULDC.64 UR4, c[0x0][0x208] ;  /* 0x0000820000047ab9 */ /* 0x000fe20000000a00 */
        /* <DEDUP_REMOVED lines=16> */
.L_x_770:
[----:B------:R-:W-:Y:S02]  /*28990*/  PLOP3.LUT P5, PT, P5, P0, PT, 0xa2, 0x0 ;  /* 0x000000000000781c */ /* 0x000fe40002fa1472 */
[----:B------:R-:W-:-:S08]  /*289a0*/  @P0 R2UR P5, UR4, R6 ;  /* 0x00000000060402ca */ /* 0x000fd000000a0000 */
[----:B------:R-:W-:-:S05]  /*289b0*/  @P0 PLOP3.LUT P0, PT, P5, PT, PT, 0x80, 0x0 ;  /* 0x000000000000081c */ /* 0x000fca0002f0f070 */
[----:B------:R-:W-:Y:S01]  /*289c0*/  @!P5 SYNCS.ARRIVE.TRANS64.RED.A0T1 RZ, [UR4+0x38830], RZ ;  /* 0x038830ffffffd9a7 */ /* 0x000fe20008200404 */
[----:B------:R-:W-:Y:S07]  /*289d0*/  @!P5 ARRIVES.LDGSTSBAR.64.TRANSCNT [UR4+0x38830] ;  /* 0x03883000ff00d9b0 */ /* 0x000fee0008000a84 */
[----:B------:R-:W-:Y:S05]  /*289e0*/  @P0 BRA.U.ANY `(.L_x_770) ;  /* 0xfffffffd00e80947 */ /* 0x000fea000393ffff */
[----:B------:R-:W-:Y:S01]  /*289f0*/  NOP ;  /* 0x0000000000007918 */ /* 0x000fe20000000000 */
[----:B-1----:R-:W-:-:S05]  /*28a00*/  IMAD.U32 R2, RZ, RZ, UR37 ;  /* 0x00000025ff027e24 */ /* 0x002fca000f8e00ff */
[----:B------:R-:W-:-:S13]  /*28a10*/  ISETP.NE.AND P6, PT, R2, 0x3, PT ;  /* 0x000000030200780c */ /* 0x000fda0003fc5270 */
[----:B------:R-:W-:Y:S05]  /*28a20*/  @!P6 BRA `(.L_x_771) ;  /* 0x000000000004e947 */ /* 0x000fea0003800000 */
[----:B------:R-:W-:Y:S01]  /*28a30*/  BPT.TRAP 0x1 ;  /* 0x000000040000795c */ /* 0x000fe20000300000 */
.L_x_771:
[----:B------:R1:W-:Y:S01]  /*28a40*/  SYNCS.ARRIVE.TRANS64.A1T0 RZ, [R6+URZ+0x38830], RZ ;  /* 0x038830ff06ff79a7 */ /* 0x0003e2000810003f */
[----:B------:R-:W-:Y:S05]  /*28a50*/  @!P6 BRA `(.L_x_772) ;  /* 0x000000000004e947 */ /* 0x000fea0003800000 */
[----:B------:R-:W-:Y:S01]  /*28a60*/  BPT.TRAP 0x1 ;  /* 0x000000040000795c */ /* 0x000fe20000300000 */
.L_x_772:
[----:B------:R-:W-:Y:S01]  /*28a70*/  SHF.L.U32 R2, R20, 0x1f, RZ ;  /* 0x0000001f14027819 */ /* 0x000fe200000006ff */
[----:B-1----:R-:W-:Y:S01]  /*28a80*/  IMAD R6, R7, 0x8, R16 ;  /* 0x0000000807067824 */ /* 0x002fe200078e0210 */
[----:B------:R-:W-:Y:S03]  /*28a90*/  BSSY B1, `(.L_x_773) ;  /* 0x0000003000017945 */ /* 0x000fe60003800000 */
[----:B------:R-:W1:Y:S02]  /*28aa0*/  SYNCS.PHASECHK.TRANS64.TRYWAIT P0, [R6+URZ+0x38860], R2 ;  /* 0x03886002060075a7 */ /* 0x000e64000800017f */
[----:B-1----:R-:W-:Y:S05]  /*28ab0*/  @!P0 BRA `(.L_x_774) ;  /* 0x0000004c00f08947 */ /* 0x002fea0003800000 */
.L_x_921:
[----:B------:R-:W-:Y:S05]  /*28ac0*/  BSYNC B1 ;  /* 0x0000000000017941 */ /* 0x000fea0003800000 */
.L_x_773:
[----:B0-----:R-:W2:Y:S01]  /*28ad0*/  LDL R8, [R1+0x8] ;  /* 0x0000080001087983 */ /* 0x001ea20000100800 */
        /* <DEDUP_REMOVED lines=9> */
[----:B------:R-:W-:Y:S01]  /*28b70*/  IMAD R7, R7, 0x2, R16 ;  /* 0x0000000207077824 */ /* 0x000fe200078e0210 */
[----:B------:R-:W-:Y:S02]  /*28b80*/  ULDC.64 UR4, c[0x0][0x208] ;  /* 0x0000820000047ab9 */ /* 0x000fe40000000a00 */
[----:B------:R-:W1:Y:S01]  /*28b90*/  SHFL.IDX PT, R3, R19, RZ, 0x181f ;  /* 0x00181fff13037589 */ /* 0x000e6200000e0000 */
[----:B0-----:R-:W-:-:S05]  /*28ba0*/  IADD3 R2, P0, R2, R0, RZ ;  /* 0x0000000002027210 */ /* 0x001fca0007f1e0ff */
[----:B-1----:R-:W-:Y:S01]  /*28bb0*/  IMAD.X R3, RZ, RZ, R3, P0 ;  /* 0x000000ffff037224 */ /* 0x002fe200000e0603 */
[----:B------:R-:W-:-:S13]  /*28bc0*/  ISETP.LT.OR P0, PT, R8, 0x1, P4 ;  /* 0x000000010800780c */ /* 0x000fda0002701670 */
[----:B------:R-:W-:Y:S01]  /*28bd0*/  @!PT LDS RZ, [RZ] ;  /* 0x00000000fffff984 */ /* 0x000fe20000000800 */
        /* <DEDUP_REMOVED lines=44> */
[----:B0-2---:R0:W1:Y:S02]  /*28ea0*/  SHFL.IDX PT, R2, R17, 0x4, 0x181f ;  /* 0x00981f0011027f89 */ /* 0x00506400000e0000 */
.L_x_933:
[----:B-1----:R-:W-:Y:S01]  /*28eb0*/  IADD3 R2, P0, R2, R0, RZ ;  /* 0x0000000002027210 */ /* 0x002fe20007f1e0ff */
[----:B------:R-:W-:Y:S01]  /*28ec0*/  ULDC.64 UR4, c[0x0][0x208] ;  /* 0x0000820000047ab9 */ /* 0x000fe20000000a00 */
[----:B------:R-:W-:-:S03]  /*28ed0*/  ULDC.64 UR6, c[0x0][0x318] ;  /* 0x0000c60000067ab9 */ /* 0x000fc60000000a00 */
        /* <DEDUP_REMOVED lines=12> */
[----:B------:R-:W-:Y:S02]  /*28fa0*/  ULDC.64 UR4, c[0x0][0x328] ;  /* 0x0000ca0000047ab9 */ /* 0x000fe40000000a00 */
[----:B------:R-:W-:-:S04]  /*28fb0*/  IMAD R0, R21, UR4, RZ ;  /* 0x0000000415007c24 */ /* 0x000fc8000f8e02ff */
[C---:B------:R-:W-:Y:S01]  /*28fc0*/  IMAD R9, R5.reuse, UR5, R0 ;  /* 0x0000000505097c24 */ /* 0x040fe2000f8e0200 */
[----:B------:R-:W-:Y:S01]  /*28fd0*/  NOP ;  /* 0x0000000000007918 */ /* 0x000fe20000000000 */
[----:B-1----:R-:W-:Y:S01]  /*28fe0*/  IMAD.WIDE.U32 R2, R5, UR4, RZ ;  /* 0x0000000405027c25 */ /* 0x002fe2000f8e00ff */
        /* <DEDUP_REMOVED lines=9> */
[----:B0-----:R-:W-:-:S04]  /*29080*/  LEA R17, P0, R2, UR6, 0x1 ;  /* 0x0000000602117c11 */ /* 0x001fc8000f8008ff */
[----:B------:R-:W-:Y:S02]  /*29090*/  LEA.HI.X R19, R2, UR7, R3, 0x1, P0 ;  /* 0x0000000702137c11 */ /* 0x000fe400080f0c03 */
[----:B------:R-:W-:-:S13]  /*290a0*/  PLOP3.LUT P0, PT, PT, PT, PT, 0x80, 0x0 ;  /* 0x000000000000781c */ /* 0x000fda0003f0f070 */
.L_x_776:
        /* <DEDUP_REMOVED lines=11> */
.L_x_777:
        /* <DEDUP_REMOVED lines=8> */
.L_x_765:
[----:B------:R-:W-:Y:S05]  /*291e0*/  BSYNC B0 ;  /* 0x0000000000007941 */ /* 0x000fea0003800000 */
.L_x_764:
[----:B------:R-:W2:Y:S01]  /*291f0*/  S2R R2, SR_TID.X ;  /* 0x0000000000027919 */ /* 0x000ea20000002100 */
[----:B------:R-:W-:Y:S01]  /*29200*/  BSSY B0, `(.L_x_779) ;  /* 0x0000011000007945 */ /* 0x000fe20003800000 */
[----:B--2---:R-:W-:-:S04]  /*29210*/  LOP3.LUT R2, R2, 0x7f, RZ, 0xc0, !PT ;  /* 0x0000007f02027812 */ /* 0x004fc800078ec0ff */
[----:B------:R-:W-:-:S13]  /*29220*/  ISETP.NE.AND P0, PT, R2, RZ, PT ;  /* 0x000000ff0200720c */ /* 0x000fda0003f05270 */
[----:B------:R-:W-:Y:S05]  /*29230*/  @P0 BRA `(.L_x_780) ;  /* 0x0000000000340947 */ /* 0x000fea0003800000 */
[----:B------:R-:W2:Y:S01]  /*29240*/  S2R R5, SR_LANEID ;  /* 0x0000000000057919 */ /* 0x000ea20000000000 */
[----:B------:R-:W-:Y:S01]  /*29250*/  VOTEU.ANY UR4, UPT, PT ;  /* 0x0000000000047886 */ /* 0x000fe200038e0100 */
[----:B0-----:R-:W0:Y:S01]  /*29260*/  LDC.64 R2, c[0x0][0xc60] ;  /* 0x00031800ff027b82 */ /* 0x001e220000000a00 */
[----:B------:R-:W2:Y:S01]  /*29270*/  FLO.U32 R0, UR4 ;  /* 0x0000000400007d00 */ /* 0x000ea200080e0000 */
[----:B------:R-:W-:Y:S01]  /*29280*/  ULDC.64 UR6, c[0x0][0x208] ;  /* 0x0000820000067ab9 */ /* 0x000fe20000000a00 */
[----:B--2---:R-:W-:-:S06]  /*29290*/  ISETP.EQ.U32.AND P0, PT, R0, R5, PT ;  /* 0x000000050000720c */ /* 0x004fcc0003f02070 */
[----:B------:R-:W0:Y:S07]  /*292a0*/  POPC R5, UR4 ;  /* 0x0000000400057d09 */ /* 0x000e2e0008000000 */
[----:B0-----:R-:W2:Y:S01]  /*292b0*/  @P0 ATOMG.E.ADD.STRONG.GPU PT, R3, desc[UR6][R2.64], R5 ;  /* 0x00000005020309a8 */ /* 0x001ea200081ee1c6 */
[----:B------:R-:W0:Y:S02]  /*292c0*/  S2R R4, SR_LTMASK ;  /* 0x0000000000047919 */ /* 0x000e240000003900 */
[----:B0-----:R-:W-:-:S04]  /*292d0*/  LOP3.LUT R4, R4, UR4, RZ, 0xc0, !PT ;  /* 0x0000000404047c12 */ /* 0x001fc8000f8ec0ff */
[----:B-1----:R-:W0:Y:S01]  /*292e0*/  POPC R7, R4 ;  /* 0x0000000400077309 */ /* 0x002e220000000000 */
[----:B--2---:R-:W0:Y:S02]  /*292f0*/  SHFL.IDX PT, R0, R3, R0, 0x1f ;  /* 0x00001f0003007589 */ /* 0x004e2400000e0000 */
[----:B0-----:R-:W-:-:S07]  /*29300*/  IADD3 R24, R0, UR36, R7 ;  /* 0x0000002400187c10 */ /* 0x001fce000fffe007 */
.L_x_780:
[----:B------:R-:W-:Y:S05]  /*29310*/  BSYNC B0 ;  /* 0x0000000000007941 */ /* 0x000fea0003800000 */
.L_x_779:
[----:B------:R-:W-:-:S05]  /*29320*/  IMAD.U32 R0, RZ, RZ, UR37 ;  /* 0x00000025ff007e24 */ /* 0x000fca000f8e00ff */
[----:B------:R-:W-:-:S13]  /*29330*/  ISETP.NE.AND P0, PT, R0, 0x3, PT ;  /* 0x000000030000780c */ /* 0x000fda0003f05270 */
[----:B------:R-:W-:Y:S05]  /*29340*/  @!P0 BRA `(.L_x_781) ;  /* 0x0000000000048947 */ /* 0x000fea0003800000 */
[----:B------:R-:W-:Y:S01]  /*29350*/  BPT.TRAP 0x1 ;  /* 0x000000040000795c */ /* 0x000fe20000300000 */
.L_x_781:
[----:B------:R-:W2:Y:S01]  /*29360*/  LDL.LU R0, [R1+0x8] ;  /* 0x0000080001007983 */ /* 0x000ea20000300800 */
[----:B------:R-:W-:Y:S01]  /*29370*/  IMAD R4, R23, 0x8, R16 ;  /* 0x0000000817047824 */ /* 0x000fe200078e0210 */
[----:B0-----:R-:W-:Y:S01]  /*29380*/  SHF.L.U32 R3, R29, 0x1f, RZ ;  /* 0x0000001f1d037819 */ /* 0x001fe200000006ff */
[----:B------:R-:W-:Y:S03]  /*29390*/  BSSY B0, `(.L_x_782) ;  /* 0x0000004000007945 */ /* 0x000fe60003800000 */
[----:B------:R-:W0:Y:S01]  /*293a0*/  SYNCS.PHASECHK.TRANS64.TRYWAIT P0, [R4+URZ+0x38860], R3 ;  /* 0x03886003040075a7 */ /* 0x000e22000800017f */
[----:B--2---:R-:W-:Y:S01]  /*293b0*/  IMAD R5, R22, -0x50, R0 ;  /* 0xffffffb016057824 */ /* 0x004fe200078e0200 */
[----:B0-----:R-:W-:Y:S06]  /*293c0*/  @!P0 BRA `(.L_x_783) ;  /* 0x0000004c00a08947 */ /* 0x001fec0003800000 */
.L_x_934:
[----:B------:R-:W-:Y:S05]  /*293d0*/  BSYNC B0 ;  /* 0x0000000000007941 */ /* 0x000fea0003800000 */
.L_x_782:
[----:B------:R-:W2:Y:S01]  /*293e0*/  S2R R0, SR_TID.X ;  /* 0x0000000000007919 */ /* 0x000ea20000002100 */
[----:B------:R-:W-:Y:S01]  /*293f0*/  UMOV UR4, 0xffffffff ;  /* 0xffffffff00047882 */ /* 0x000fe20000000000 */
[----:B-1----:R-:W-:Y:S01]  /*29400*/  IMAD R7, R23, 0x5000, R33 ;  /* 0x0000500017077824 */ /* 0x002fe200078e0221 */
[----:B--2---:R-:W-:-:S04]  /*29410*/  LOP3.LUT R0, R0, 0x7f, RZ, 0xc0, !PT ;  /* 0x0000007f00007812 */ /* 0x004fc800078ec0ff */
[----:B------:R-:W-:-:S05]  /*29420*/  SHF.R.U32.HI R0, RZ, 0x3, R0 ;  /* 0x00000003ff007819 */ /* 0x000fca0000011600 */
[----:B------:R-:W-:Y:S01]  /*29430*/  IMAD.IADD R5, R5, 0x1, -R0 ;  /* 0x0000000105057824 */ /* 0x000fe200078e0a00 */
[----:B------:R-:W-:Y:S06]  /*29440*/  BRA.DIV UR4, `(.L_x_784) ;  /* 0x0000004e04947947 */ /* 0x000fec000b800000 */
[----:B------:R-:W1:Y:S01]  /*29450*/  SHFL.IDX PT, R14, R17, RZ, 0x181f ;  /* 0x00181fff110e7589 */ /* 0x000e6200000e0000 */
[----:B------:R-:W-:Y:S01]  /*29460*/  ULDC UR4, c[0x0][0x2f4] ;  /* 0x0000bd0000047ab9 */ /* 0x000fe20000000800 */
[C---:B------:R-:W-:Y:S01]  /*29470*/  IMAD.SHL.U32 R8, R34.reuse, 0x2, RZ ;  /* 0x0000000222087824 */ /* 0x040fe200078e00ff */
[C---:B------:R-:W-:Y:S01]  /*29480*/  ISETP.GE.AND P3, PT, R34.reuse, UR4, PT ;  /* 0x0000000422007c0c */ /* 0x040fe2000bf66270 */
[----:B0-----:R-:W0:Y:S01]  /*29490*/  SHFL.IDX PT, R3, R19, RZ, 0x181f ;  /* 0x00181fff13037589 */ /* 0x001e2200000e0000 */
[----:B------:R-:W-:Y:S01]  /*294a0*/  LOP3.LUT R2, R34, 0x40, RZ, 0xfc, !PT ;  /* 0x0000004022027812 */ /* 0x000fe200078efcff */
[----:B------:R-:W-:Y:S01]  /*294b0*/  IMAD R0, R7, 0x2, R16 ;  /* 0x0000000207007824 */ /* 0x000fe200078e0210 */
[----:B------:R-:W-:Y:S01]  /*294c0*/  ISETP.LT.OR P4, PT, R5, 0x1, P3 ;  /* 0x000000010500780c */ /* 0x000fe20001f81670 */
[----:B------:R-:W-:Y:S01]  /*294d0*/  ULDC.64 UR6, c[0x0][0x208] ;  /* 0x0000820000067ab9 */ /* 0x000fe20000000a00 */
[----:B------:R-:W-:Y:S02]  /*294e0*/  ISETP.GE.AND P2, PT, R2, UR4, PT ;  /* 0x0000000402007c0c */ /* 0x000fe4000bf46270 */
[----:B------:R-:W-:-:S04]  /*294f0*/  LOP3.LUT R2, R34, 0x80, RZ, 0xfc, !PT ;  /* 0x0000008022027812 */ /* 0x000fc800078efcff */
[----:B------:R-:W-:Y:S02]  /*29500*/  ISETP.GE.AND P1, PT, R2, UR4, PT ;  /* 0x0000000402007c0c */ /* 0x000fe4000bf26270 */
[----:B-1----:R-:W-:Y:S02]  /*29510*/  IADD3 R6, P0, R14, R8, RZ ;  /* 0x000000080e067210 */ /* 0x002fe40007f1e0ff */
[----:B------:R-:W1:Y:S03]  /*29520*/  SHFL.IDX PT, R14, R17, 0x1, 0x181f ;  /* 0x00381f00110e7f89 */ /* 0x000e6600000e0000 */
[----:B0-----:R-:W-:Y:S01]  /*29530*/  IMAD.X R7, RZ, RZ, R3, P0 ;  /* 0x000000ffff077224 */ /* 0x001fe200000e0603 */
[C---:B------:R-:W-:Y:S01]  /*29540*/  ISETP.LT.OR P0, PT, R5.reuse, 0x1, P2 ;  /* 0x000000010500780c */ /* 0x040fe20001701670 */
[----:B------:R-:W0:Y:S04]  /*29550*/  SHFL.IDX PT, R3, R19, 0x1, 0x181f ;  /* 0x00381f0013037f89 */ /* 0x000e2800000e0000 */
[----:B------:R-:W-:Y:S01]  /*29560*/  LDGSTS.E.BYPASS.LTC128B.128 [R0+0x400], desc[UR6][R6.64], !P4 ;  /* 0x0040000006007fae */ /* 0x000fe2000e101d46 */
[----:B------:R-:W-:-:S07]  /*29570*/  ISETP.LT.OR P4, PT, R5, 0x1, P1 ;  /* 0x000000010500780c */ /* 0x000fce0000f81670 */
[----:B------:R-:W-:Y:S01]  /*29580*/  LDGSTS.E.BYPASS.LTC128B.128 [R0+0x2c00], desc[UR6][R6.64+0x80], !P0 ;  /* 0x02c0008006007fae */ /* 0x000fe2000c101d46 */
[----:B------:R-:W-:-:S05]  /*29590*/  ISETP.GE.AND P0, PT, R37, UR4, PT ;  /* 0x0000000425007c0c */ /* 0x000fca000bf06270 */
[----:B------:R-:W-:Y:S01]  /*295a0*/  LDGSTS.E.BYPASS.LTC128B.128 [R0+0x5400], desc[UR6][R6.64+0x100], !P4 ;  /* 0x0540010006007fae */ /* 0x000fe2000e101d46 */
[----:B------:R-:W-:-:S13]  /*295b0*/  ISETP.LT.OR P4, PT, R5, 0x1, P0 ;  /* 0x000000010500780c */ /* 0x000fda0000781670 */
[----:B------:R2:W-:Y:S01]  /*295c0*/  LDGSTS.E.BYPASS.LTC128B.128 [R0+0x7c00], desc[UR6][R6.64+0x180], !P4 ;  /* 0x07c0018006007fae */ /* 0x0005e2000e101d46 */
[----:B-1----:R-:W-:-:S03]  /*295d0*/  IADD3 R2, P4, R14, R8, RZ ;  /* 0x000000080e027210 */ /* 0x002fc60007f9e0ff */
[----:B------:R-:W1:Y:S02]  /*295e0*/  SHFL.IDX PT, R14, R17, 0x2, 0x181f ;  /* 0x00581f00110e7f89 */ /* 0x000e6400000e0000 */
[----:B0-----:R-:W-:Y:S01]  /*295f0*/  IMAD.X R3, RZ, RZ, R3, P4 ;  /* 0x000000ffff037224 */ /* 0x001fe200020e0603 */
[----:B------:R-:W-:Y:S01]  /*29600*/  ISETP.LT.OR P4, PT, R5, 0x11, P3 ;  /* 0x000000110500780c */ /* 0x000fe20001f81670 */
[----:B--2---:R-:W0:-:S12]  /*29610*/  SHFL.IDX PT, R7, R19, 0x2, 0x181f ;  /* 0x00581f0013077f89 */ /* 0x004e1800000e0000 */
[----:B------:R-:W-:Y:S01]  /*29620*/  LDGSTS.E.BYPASS.LTC128B.128 [R0+0xc00], desc[UR6][R2.64], !P4 ;  /* 0x00c0000002007fae */ /* 0x000fe2000e101d46 */
[----:B------:R-:W-:-:S13]  /*29630*/  ISETP.LT.OR P4, PT, R5, 0x11, P2 ;  /* 0x000000110500780c */ /* 0x000fda0001781670 */
[----:B------:R-:W-:Y:S01]  /*29640*/  LDGSTS.E.BYPASS.LTC128B.128 [R0+0x3400], desc[UR6][R2.64+0x80], !P4 ;  /* 0x0340008002007fae */ /* 0x000fe2000e101d46 */
[----:B------:R-:W-:-:S13]  /*29650*/  ISETP.LT.OR P4, PT, R5, 0x11, P1 ;  /* 0x000000110500780c */ /* 0x000fda0000f81670 */
[----:B------:R-:W-:Y:S01]  /*29660*/  LDGSTS.E.BYPASS.LTC128B.128 [R0+0x5c00], desc[UR6][R2.64+0x100], !P4 ;  /* 0x05c0010002007fae */ /* 0x000fe2000e101d46 */
[----:B------:R-:W-:-:S13]  /*29670*/  ISETP.LT.OR P4, PT, R5, 0x11, P0 ;  /* 0x000000110500780c */ /* 0x000fda0000781670 */
[----:B------:R2:W-:Y:S01]  /*29680*/  LDGSTS.E.BYPASS.LTC128B.128 [R0+0x8400], desc[UR6][R2.64+0x180], !P4 ;  /* 0x0840018002007fae */ /* 0x0005e2000e101d46 */
[----:B-1----:R-:W-:-:S03]  /*29690*/  IADD3 R6, P4, R14, R8, RZ ;  /* 0x000000080e067210 */ /* 0x002fc60007f9e0ff */
[----:B------:R-:W1:Y:S02]  /*296a0*/  SHFL.IDX PT, R14, R17, 0x3, 0x181f ;  /* 0x00781f00110e7f89 */ /* 0x000e6400000e0000 */
[----:B0-----:R-:W-:Y:S01]  /*296b0*/  IMAD.X R7, RZ, RZ, R7, P4 ;  /* 0x000000ffff077224 */ /* 0x001fe200020e0607 */
[C---:B------:R-:W-:Y:S01]  /*296c0*/  ISETP.LT.OR P4, PT, R5.reuse, 0x21, P3 ;  /* 0x000000210500780c */ /* 0x040fe20001f81670 */
[----:B--2---:R-:W0:Y:S04]  /*296d0*/  SHFL.IDX PT, R3, R19, 0x3, 0x181f ;  /* 0x00781f0013037f89 */ /* 0x004e2800000e0000 */
[----:B------:R-:W2:Y:S08]  /*296e0*/  SHFL.IDX PT, R19, R19, 0x4, 0x181f ;  /* 0x00981f0013137f89 */ /* 0x000eb000000e0000 */
[----:B------:R3:W-:Y:S01]  /*296f0*/  LDGSTS.E.BYPASS.LTC128B.128 [R0+0x1400], desc[UR6][R6.64], !P4 ;  /* 0x0140000006007fae */ /* 0x0007e2000e101d46 */
[----:B------:R-:W-:-:S13]  /*29700*/  ISETP.LT.OR P4, PT, R5, 0x21, P2 ;  /* 0x000000210500780c */ /* 0x000fda0001781670 */
[----:B------:R3:W-:Y:S01]  /*29710*/  LDGSTS.E.BYPASS.LTC128B.128 [R0+0x3c00], desc[UR6][R6.64+0x80], !P4 ;  /* 0x03c0008006007fae */ /* 0x0007e2000e101d46 */
[----:B------:R-:W-:-:S13]  /*29720*/  ISETP.LT.OR P4, PT, R5, 0x21, P1 ;  /* 0x000000210500780c */ /* 0x000fda0000f81670 */
[----:B------:R3:W-:Y:S01]  /*29730*/  LDGSTS.E.BYPASS.LTC128B.128 [R0+0x6400], desc[UR6][R6.64+0x100], !P4 ;  /* 0x0640010006007fae */ /* 0x0007e2000e101d46 */
[----:B------:R-:W-:-:S13]  /*29740*/  ISETP.LT.OR P4, PT, R5, 0x21, P0 ;  /* 0x000000210500780c */ /* 0x000fda0000781670 */
[----:B------:R3:W-:Y:S01]  /*29750*/  LDGSTS.E.BYPASS.LTC128B.128 [R0+0x8c00], desc[UR6][R6.64+0x180], !P4 ;  /* 0x08c0018006007fae */ /* 0x0007e2000e101d46 */
[----:B-1----:R-:W-:-:S03]  /*29760*/  IADD3 R2, P4, R14, R8, RZ ;  /* 0x000000080e027210 */ /* 0x002fc60007f9e0ff */
[----:B------:R3:W1:Y:S02]  /*29770*/  SHFL.IDX PT, R14, R17, 0x4, 0x181f ;  /* 0x00981f00110e7f89 */ /* 0x00066400000e0000 */
[----:B0-----:R-:W-:Y:S01]  /*29780*/  IMAD.X R3, RZ, RZ, R3, P4 ;  /* 0x000000ffff037224 */ /* 0x001fe200020e0603 */
[----:B------:R-:W-:-:S13]  /*29790*/  ISETP.LT.OR P4, PT, R5, 0x31, P3 ;  /* 0x000000310500780c */ /* 0x000fda0001f81670 */
[----:B------:R3:W-:Y:S01]  /*297a0*/  LDGSTS.E.BYPASS.LTC128B.128 [R0+0x1c00], desc[UR6][R2.64], !P4 ;  /* 0x01c0000002007fae */ /* 0x0007e2000e101d46 */
[----:B------:R-:W-:-:S13]  /*297b0*/  ISETP.LT.OR P4, PT, R5, 0x31, P2 ;  /* 0x000000310500780c */ /* 0x000fda0001781670 */
[----:B------:R3:W-:Y:S01]  /*297c0*/  LDGSTS.E.BYPASS.LTC128B.128 [R0+0x4400], desc[UR6][R2.64+0x80], !P4 ;  /* 0x0440008002007fae */ /* 0x0007e2000e101d46 */
[----:B------:R-:W-:-:S13]  /*297d0*/  ISETP.LT.OR P4, PT, R5, 0x31, P1 ;  /* 0x000000310500780c */ /* 0x000fda0000f81670 */
[----:B------:R3:W-:Y:S01]  /*297e0*/  LDGSTS.E.BYPASS.LTC128B.128 [R0+0x6c00], desc[UR6][R2.64+0x100], !P4 ;  /* 0x06c0010002007fae */ /* 0x0007e2000e101d46 */
[----:B------:R-:W-:-:S13]  /*297f0*/  ISETP.LT.OR P4, PT, R5, 0x31, P0 ;  /* 0x000000310500780c */ /* 0x000fda0000781670 */
[----:B-12---:R3:W-:Y:S02]  /*29800*/  LDGSTS.E.BYPASS.LTC128B.128 [R0+0x9400], desc[UR6][R2.64+0x180], !P4 ;  /* 0x0940018002007fae */ /* 0x0067e4000e101d46 */
.L_x_946:
[C---:B------:R-:W-:Y:S01]  /*29810*/  ISETP.LT.OR P3, PT, R5.reuse, 0x41, P3 ;  /* 0x000000410500780c */ /* 0x040fe20001f61670 */
[----:B------:R-:W-:Y:S01]  /*29820*/  ULDC.64 UR4, c[0x0][0x208] ;  /* 0x0000820000047ab9 */ /* 0x000fe20000000a00 */
[C---:B------:R-:W-:Y:S02]  /*29830*/  ISETP.LT.OR P2, PT, R5.reuse, 0x41, P2 ;  /* 0x000000410500780c */ /* 0x040fe40001741670 */
[C---:B------:R-:W-:Y:S02]  /*29840*/  ISETP.LT.OR P1, PT, R5.reuse, 0x41, P1 ;  /* 0x000000410500780c */ /* 0x040fe40000f21670 */
[----:B---3--:R-:W-:Y:S02]  /*29850*/  IADD3 R2, P4, R14, R8, RZ ;  /* 0x000000080e027210 */ /* 0x008fe40007f9e0ff */
        /* <DEDUP_REMOVED lines=11> */
.L_x_785:
[----:B------:R-:W-:Y:S02]  /*29910*/  PLOP3.LUT P1, PT, P1, P0, PT, 0xa2, 0x0 ;  /* 0x000000000000781c */ /* 0x000fe40000f21472 */
[----:B------:R-:W-:-:S08]  /*29920*/  @P0 R2UR P1, UR4, R4 ;  /* 0x00000000040402ca */ /* 0x000fd00000020000 */
[----:B------:R-:W-:-:S05]  /*29930*/  @P0 PLOP3.LUT P0, PT, P1, PT, PT, 0x80, 0x0 ;  /* 0x000000000000081c */ /* 0x000fca0000f0f070 */
[----:B------:R-:W-:Y:S01]  /*29940*/  @!P1 SYNCS.ARRIVE.TRANS64.RED.A0T1 RZ, [UR4+0x38850], RZ ;  /* 0x038850ffffff99a7 */ /* 0x000fe20008200404 */
[----:B------:R-:W-:Y:S07]  /*29950*/  @!P1 ARRIVES.LDGSTSBAR.64.TRANSCNT [UR4+0x38850] ;  /* 0x03885000ff0099b0 */ /* 0x000fee0008000a84 */
[----:B------:R-:W-:Y:S05]  /*29960*/  @P0 BRA.U.ANY `(.L_x_785) ;  /* 0xfffffffd00e80947 */ /* 0x000fea000393ffff */
[----:B------:R-:W-:Y:S01]  /*29970*/  NOP ;  /* 0x0000000000007918 */ /* 0x000fe20000000000 */
[----:B0-----:R-:W-:-:S05]  /*29980*/  IMAD.U32 R0, RZ, RZ, UR37 ;  /* 0x00000025ff007e24 */ /* 0x001fca000f8e00ff */
[----:B------:R-:W-:-:S13]  /*29990*/  ISETP.NE.AND P2, PT, R0, 0x3, PT ;  /* 0x000000030000780c */ /* 0x000fda0003f45270 */
[----:B------:R-:W-:Y:S05]  /*299a0*/  @!P2 BRA `(.L_x_786) ;  /* 0x000000000004a947 */ /* 0x000fea0003800000 */
[----:B------:R-:W-:Y:S01]  /*299b0*/  BPT.TRAP 0x1 ;  /* 0x000000040000795c */ /* 0x000fe20000300000 */
.L_x_786:
[----:B------:R0:W-:Y:S01]  /*299c0*/  SYNCS.ARRIVE.TRANS64.A1T0 RZ, [R4+URZ+0x38850], RZ ;  /* 0x038850ff04ff79a7 */ /* 0x0001e2000810003f */
[----:B------:R-:W-:-:S05]  /*299d0*/  VIADD R23, R23, 0x1 ;  /* 0x0000000117177836 */ /* 0x000fca0000000000 */
[----:B------:R-:W-:-:S04]  /*299e0*/  ISETP.NE.AND P0, PT, R23, 0x2, PT ;  /* 0x000000021700780c */ /* 0x000fc80003f05270 */
[----:B------:R-:W-:Y:S02]  /*299f0*/  SEL R0, RZ, 0x1, P0 ;  /* 0x00000001ff007807 */ /* 0x000fe40000000000 */
[----:B------:R-:W-:Y:S02]  /*29a00*/  SEL R23, R23, RZ, P0 ;  /* 0x000000ff17177207 */ /* 0x000fe40000000000 */
[----:B0-----:R-:W-:-:S07]  /*29a10*/  LOP3.LUT R29, R29, R0, RZ, 0x3c, !PT ;  /* 0x000000001d1d7212 */ /* 0x001fce00078e3cff */
.L_x_741:
[----:B------:R-:W-:Y:S05]  /*29a20*/  BSYNC B7 ;  /* 0x0000000000077941 */ /* 0x000fea0003800000 */
.L_x_739:
[----:B------:R-:W-:-:S13]  /*29a30*/  LOP3.LUT P0, RZ, R18, 0x40, RZ, 0xc0, !PT ;  /* 0x0000004012ff7812 */ /* 0x000fda000780c0ff */
[----:B------:R-:W-:Y:S05]  /*29a40*/  @!P0 BRA `(.L_x_787) ;  /* 0x0000000000248947 */ /* 0x000fea0003800000 */
[----:B------:R-:W-:Y:S05]  /*29a50*/  WARPSYNC.ALL ;  /* 0x0000000000007948 */ /* 0x000fea0003800000 */
[----:B------:R-:W1:Y:S08]  /*29a60*/  S2UR UR5, SR_CgaCtaId ;  /* 0x00000000000579c3 */ /* 0x000e700000008800 */
[----:B------:R-:W-:Y:S06]  /*29a70*/  BAR.SYNC.DEFER_BLOCKING 0x5, 0x180 ;  /* 0x0146000000007b1d */ /* 0x000fec0000010000 */
[----:B------:R-:W-:-:S02]  /*29a80*/  UMOV UR4, 0x400 ;  /* 0x0000040000047882 */ /* 0x000fc40000000000 */
[----:B-1----:R-:W-:-:S06]  /*29a90*/  ULEA UR4, UR5, UR4, 0x18 ;  /* 0x0000000405047291 */ /* 0x002fcc000f8ec03f */
[----:B0-----:R-:W-:-:S05]  /*29aa0*/  IMAD.U32 R16, RZ, RZ, UR4 ;  /* 0x00000004ff107e24 */ /* 0x001fca000f8e00ff */
[----:B------:R0:W1:Y:S01]  /*29ab0*/  LDS.128 R24, [R16+0x388d0] ;  /* 0x0388d00010187984 */ /* 0x0000620000000c00 */
[----:B------:R-:W-:Y:S06]  /*29ac0*/  BAR.ARV 0x4, 0x180 ;  /* 0x0106000000007b1d */ /* 0x000fec0000002000 */
[----:B------:R-:W-:Y:S05]  /*29ad0*/  BRA `(.L_x_788) ;  /* 0x0000000800d87947 */ /* 0x000fea0003800000 */
.L_x_787:
[----:B------:R-:W1:Y:S01]  /*29ae0*/  S2R R9, SR_TID.X ;  /* 0x0000000000097919 */ /* 0x000e620000002100 */
[----:B------:R-:W-:Y:S01]  /*29af0*/  UMOV UR4, 0xffffffff ;  /* 0xffffffff00047882 */ /* 0x000fe20000000000 */
[----:B-1----:R-:W-:-:S04]  /*29b00*/  LOP3.LUT R9, R9, 0x1f, RZ, 0xc0, !PT ;  /* 0x0000001f09097812 */ /* 0x002fc800078ec0ff */
[----:B------:R-:W-:Y:S01]  /*29b10*/  ISETP.NE.AND P0, PT, R9, 0x1f, PT ;  /* 0x0000001f0900780c */ /* 0x000fe20003f05270 */
[----:B------:R-:W-:-:S12]  /*29b20*/  BRA.DIV UR4, `(.L_x_789) ;  /* 0x0000004e04c87947 */ /* 0x000fd8000b800000 */
[----:B------:R-:W-:Y:S01]  /*29b30*/  IMAD.IADD R7, R27, 0x1, R9 ;  /* 0x000000011b077824 */ /* 0x000fe200078e0209 */
[----:B------:R-:W-:Y:S01]  /*29b40*/  ULDC UR4, c[0x0][0xc3c] ;  /* 0x00030f0000047ab9 */ /* 0x000fe20000000800 */
[----:B------:R-:W-:-:S03]  /*29b50*/  ULDC.64 UR6, c[0x0][0x208] ;  /* 0x0000820000067ab9 */ /* 0x000fc60000000a00 */
[----:B------:R-:W-:-:S13]  /*29b60*/  ISETP.GE.OR P1, PT, R7, UR4, !P0 ;  /* 0x0000000407007c0c */ /* 0x000fda000c726670 */
[----:B------:R-:W1:Y:S08]  /*29b70*/  @!P1 LDC.64 R2, c[0x0][0xc80] ;  /* 0x00032000ff029b82 */ /* 0x000e700000000a00 */
[----:B------:R-:W2:Y:S01]  /*29b80*/  @!P1 LDC.64 R4, c[0x0][0xc78] ;  /* 0x00031e00ff049b82 */ /* 0x000ea20000000a00 */
[----:B-1----:R-:W-:-:S05]  /*29b90*/  @!P1 IMAD.WIDE R2, R7, 0x4, R2 ;  /* 0x0000000407029825 */ /* 0x002fca00078e0202 */
[----:B------:R2:W3:Y:S02]  /*29ba0*/  @!P1 LDG.E R6, desc[UR6][R2.64] ;  /* 0x0000000602069981 */ /* 0x0004e4000c1e1900 */
[----:B--2---:R-:W-:-:S05]  /*29bb0*/  @!P1 IMAD.WIDE R2, R7, 0x4, R4 ;  /* 0x0000000407029825 */ /* 0x004fca00078e0204 */
[----:B------:R-:W2:Y:S01]  /*29bc0*/  @!P1 LDG.E R5, desc[UR6][R2.64] ;  /* 0x0000000602059981 */ /* 0x000ea2000c1e1900 */
[----:B------:R-:W-:Y:S01]  /*29bd0*/  IMAD.MOV.U32 R7, RZ, RZ, RZ ;  /* 0x000000ffff077224 */ /* 0x000fe200078e00ff */
[----:B------:R-:W-:Y:S02]  /*29be0*/  MOV R4, RZ ;  /* 0x000000ff00047202 */ /* 0x000fe40000000f00 */
[C---:B------:R-:W-:Y:S01]  /*29bf0*/  ISETP.GE.U32.AND P2, PT, R9.reuse, 0x2, PT ;  /* 0x000000020900780c */ /* 0x040fe20003f46070 */
[----:B------:R-:W-:Y:S01]  /*29c00*/  SHFL.IDX PT, R0, R24, RZ, 0x1f ;  /* 0x00001fff18007589 */ /* 0x000fe200000e0000 */
[C---:B------:R-:W-:Y:S02]  /*29c10*/  ISETP.GE.U32.AND P3, PT, R9.reuse, 0x4, PT ;  /* 0x000000040900780c */ /* 0x040fe40003f66070 */
[C---:B------:R-:W-:Y:S01]  /*29c20*/  ISETP.GE.U32.AND P4, PT, R9.reuse, 0x8, PT ;  /* 0x000000080900780c */ /* 0x040fe20003f86070 */
[----:B0-----:R-:W-:Y:S01]  /*29c30*/  SHFL.IDX PT, R8, R24, 0x1, 0x1f ;  /* 0x00201f0018087f89 */ /* 0x001fe200000e0000 */
[----:B------:R-:W-:Y:S01]  /*29c40*/  ISETP.GE.U32.AND P5, PT, R9, 0x10, PT ;  /* 0x000000100900780c */ /* 0x000fe20003fa6070 */
[----:B---3--:R-:W-:-:S02]  /*29c50*/  @!P1 IMAD.MOV.U32 R7, RZ, RZ, R6 ;  /* 0x000000ffff079224 */ /* 0x008fc400078e0006 */
[----:B------:R-:W-:Y:S02]  /*29c60*/  IMAD.MOV.U32 R6, RZ, RZ, RZ ;  /* 0x000000ffff067224 */ /* 0x000fe400078e00ff */
[----:B--2---:R-:W-:Y:S01]  /*29c70*/  @!P1 IMAD.MOV.U32 R4, RZ, RZ, R5 ;  /* 0x000000ffff049224 */ /* 0x004fe200078e0005 */
        /* <DEDUP_REMOVED lines=18> */
.L_x_956:
[----:B------:R-:W-:Y:S02]  /*29da0*/  ULDC UR4, c[0x0][0xc38] ;  /* 0x00030e0000047ab9 */ /* 0x000fe40000000800 */
[----:B------:R-:W-:-:S04]  /*29db0*/  IMAD.U32 R5, RZ, RZ, UR4 ;  /* 0x00000004ff057e24 */ /* 0x000fc8000f8e00ff */
[----:B-1----:R-:W-:-:S04]  /*29dc0*/  IMAD R14, R14, R5, RZ ;  /* 0x000000050e0e7224 */ /* 0x002fc800078e02ff */
[----:B------:R-:W-:-:S05]  /*29dd0*/  IMAD.IADD R9, R8, 0x1, R14 ;  /* 0x0000000108097824 */ /* 0x000fca00078e020e */
[----:B------:R-:W-:-:S13]  /*29de0*/  ISETP.GT.AND P6, PT, R9, R0, PT ;  /* 0x000000000900720c */ /* 0x000fda0003fc4270 */
[----:B------:R-:W-:Y:S05]  /*29df0*/  @P6 BRA `(.L_x_790) ;  /* 0x0000000000a86947 */ /* 0x000fea0003800000 */
.L_x_793:
[----:B0-----:R-:W0:Y:S01]  /*29e00*/  LDC R2, c[0x0][0xc3c] ;  /* 0x00030f00ff027b82 */ /* 0x001e220000000800 */
[----:B------:R-:W-:-:S05]  /*29e10*/  VIADD R27, R27, 0x1f ;  /* 0x0000001f1b1b7836 */ /* 0x000fca0000000000 */
[----:B0-----:R-:W-:-:S13]  /*29e20*/  ISETP.GE.AND P6, PT, R27, R2, PT ;  /* 0x000000021b00720c */ /* 0x001fda0003fc6270 */
[----:B------:R-:W-:Y:S05]  /*29e30*/  @P6 BRA `(.L_x_791) ;  /* 0x0000000400bc6947 */ /* 0x000fea0003800000 */
[----:B------:R-:W0:Y:S01]  /*29e40*/  S2R R3, SR_TID.X ;  /* 0x0000000000037919 */ /* 0x000e220000002100 */
[----:B------:R-:W-:Y:S01]  /*29e50*/  IMAD.MOV.U32 R7, RZ, RZ, RZ ;  /* 0x000000ffff077224 */ /* 0x000fe200078e00ff */
[----:B------:R-:W-:Y:S01]  /*29e60*/  ULDC.64 UR4, c[0x0][0x208] ;  /* 0x0000820000047ab9 */ /* 0x000fe20000000a00 */
        /* <DEDUP_REMOVED lines=29> */
.L_x_964:
[----:B------:R-:W-:Y:S02]  /*2a040*/  ULDC UR4, c[0x0][0xc38] ;  /* 0x00030e0000047ab9 */ /* 0x000fe40000000800 */
[----:B------:R-:W-:-:S04]  /*2a050*/  IMAD.U32 R5, RZ, RZ, UR4 ;  /* 0x00000004ff057e24 */ /* 0x000fc8000f8e00ff */
[----:B-1----:R-:W-:-:S04]  /*2a060*/  IMAD R14, R14, R5, RZ ;  /* 0x000000050e0e7224 */ /* 0x002fc800078e02ff */
[----:B------:R-:W-:-:S05]  /*2a070*/  IMAD.IADD R9, R14, 0x1, R9 ;  /* 0x000000010e097824 */ /* 0x000fca00078e0209 */
[----:B------:R-:W-:-:S13]  /*2a080*/  ISETP.GT.AND P6, PT, R9, R0, PT ;  /* 0x000000000900720c */ /* 0x000fda0003fc4270 */
[----:B------:R-:W-:Y:S05]  /*2a090*/  @!P6 BRA `(.L_x_793) ;  /* 0xfffffffc0058e947 */ /* 0x000fea000383ffff */
.L_x_790:
        /* <DEDUP_REMOVED lines=9> */
.L_x_969:
[----:B------:R-:W-:-:S13]  /*2a130*/  ISETP.NE.AND P0, PT, R3, RZ, PT ;  /* 0x000000ff0300720c */ /* 0x000fda0003f05270 */
[----:B------:R-:W-:Y:S05]  /*2a140*/  @!P0 BRA `(.L_x_795) ;  /* 0x0000000000108947 */ /* 0x000fea0003800000 */
[----:B------:R-:W-:Y:S01]  /*2a150*/  UMOV UR4, 0xffffffff ;  /* 0xffffffff00047882 */ /* 0x000fe20000000000 */
[----:B------:R-:W-:Y:S02]  /*2a160*/  VIADD R12, R8, 0xffffffff ;  /* 0xffffffff080c7836 */ /* 0x000fe40000000000 */
[----:B------:R-:W-:Y:S05]  /*2a170*/  BRA.DIV UR4, `(.L_x_796) ;  /* 0x0000005204887947 */ /* 0x000fea000b800000 */
[----:B------:R4:W0:Y:S02]  /*2a180*/  SHFL.IDX PT, R6, R2, R12, 0x1f ;  /* 0x00001f0c02067589 */ /* 0x00082400000e0000 */
.L_x_795:
[----:B--2---:R-:W-:Y:S01]  /*2a190*/  IABS R10, R7 ;  /* 0x00000007000a7213 */ /* 0x004fe20000000000 */
[----:B0-----:R-:W-:Y:S01]  /*2a1a0*/  IMAD R24, R6, R5, R9 ;  /* 0x0000000506187224 */ /* 0x001fe200078e0209 */
[----:B---3--:R-:W-:Y:S02]  /*2a1b0*/  IABS R5, R4 ;  /* 0x0000000400057213 */ /* 0x008fe40000000000 */
[----:B------:R-:W0:Y:S01]  /*2a1c0*/  I2F.RP R11, R10 ;  /* 0x0000000a000b7306 */ /* 0x000e220000209400 */
[----:B------:R-:W-:Y:S01]  /*2a1d0*/  IMAD.IADD R0, R0, 0x1, -R24 ;  /* 0x0000000100007824 */ /* 0x000fe200078e0a18 */
[----:B------:R-:W-:-:S06]  /*2a1e0*/  IADD3 R27, R8, R27, RZ ;  /* 0x0000001b081b7210 */ /* 0x000fcc0007ffe0ff */
[----:B----4-:R-:W2:Y:S08]  /*2a1f0*/  I2F.RP R12, R5 ;  /* 0x00000005000c7306 */ /* 0x010eb00000209400 */
[----:B0-----:R-:W0:Y:S08]  /*2a200*/  MUFU.RCP R11, R11 ;  /* 0x0000000b000b7308 */ /* 0x001e300000001000 */
[----:B--2---:R-:W-:Y:S01]  /*2a210*/  MUFU.RCP R12, R12 ;  /* 0x0000000c000c7308 */ /* 0x004fe20000001000 */
[----:B0-----:R-:W-:-:S07]  /*2a220*/  VIADD R2, R11, 0xffffffe ;  /* 0x0ffffffe0b027836 */ /* 0x001fce0000000000 */
        /* <DEDUP_REMOVED lines=48> */
.L_x_791:
[----:B------:R-:W-:Y:S01]  /*2a530*/  UMOV UR4, URZ ;  /* 0x0000003f00047c82 */ /* 0x000fe20008000000 */
[----:B------:R-:W-:Y:S01]  /*2a540*/  UMOV UR5, URZ ;  /* 0x0000003f00057c82 */ /* 0x000fe20008000000 */
[----:B------:R-:W-:Y:S01]  /*2a550*/  ULDC UR6, c[0x0][0xc3c] ;  /* 0x00030f0000067ab9 */ /* 0x000fe20000000800 */
[----:B------:R-:W-:Y:S02]  /*2a560*/  IMAD.MOV.U32 R24, RZ, RZ, R0 ;  /* 0x000000ffff187224 */ /* 0x000fe400078e0000 */
[----:B------:R-:W-:Y:S02]  /*2a570*/  IMAD.U32 R25, RZ, RZ, UR4 ;  /* 0x00000004ff197e24 */ /* 0x000fe4000f8e00ff */
[----:B------:R-:W-:Y:S02]  /*2a580*/  IMAD.U32 R26, RZ, RZ, UR5 ;  /* 0x00000005ff1a7e24 */ /* 0x000fe4000f8e00ff */
[----:B------:R-:W-:-:S07]  /*2a590*/  IMAD.U32 R27, RZ, RZ, UR6 ;  /* 0x00000006ff1b7e24 */ /* 0x000fce000f8e00ff */
.L_x_797:
        /* <DEDUP_REMOVED lines=10> */
.L_x_788:
[----:B------:R-:W-:Y:S02]  /*2a640*/  ULDC UR4, c[0x0][0xc3c] ;  /* 0x00030f0000047ab9 */ /* 0x000fe40000000800 */
[----:B-1----:R-:W-:-:S13]  /*2a650*/  ISETP.GE.AND P0, PT, R27, UR4, PT ;  /* 0x000000041b007c0c */ /* 0x002fda000bf06270 */
[----:B------:R-:W-:Y:S05]  /*2a660*/  @!P0 BRA `(.L_x_798) ;  /* 0xffffff9400c08947 */ /* 0x000fea000383ffff */
[----:B------:R-:W-:Y:S05]  /*2a670*/  BSYNC B8 ;  /* 0x0000000000087941 */ /* 0x000fea0003800000 */
.L_x_687:
        /* <DEDUP_REMOVED lines=12> */
.L_x_972:
[----:B------:R-:W-:Y:S05]  /*2a740*/  BSYNC B0 ;  /* 0x0000000000007941 */ /* 0x000fea0003800000 */
.L_x_799:
[----:B------:R-:W-:-:S03]  /*2a750*/  UMOV UR4, 0xffffffff ;  /* 0xffffffff00047882 */ /* 0x000fc60000000000 */
[----:B------:R-:W-:Y:S05]  /*2a760*/  BRA.DIV UR4, `(.L_x_801) ;  /* 0x0000004e04487947 */ /* 0x000fea000b800000 */
[----:B-1----:R-:W1:Y:S02]  /*2a770*/  S2R R0, SR_TID.X ;  /* 0x0000000000007919 */ /* 0x002e640000002100 */
[----:B-1----:R-:W-:-:S04]  /*2a780*/  SHF.R.U32.HI R0, RZ, 0x5, R0 ;  /* 0x00000005ff007819 */ /* 0x002fc80000011600 */
[----:B------:R-:W-:-:S05]  /*2a790*/  LOP3.LUT R0, R0, 0x3, RZ, 0xc0, !PT ;  /* 0x0000000300007812 */ /* 0x000fca00078ec0ff */
[----:B------:R1:W3:Y:S02]  /*2a7a0*/  SHFL.IDX PT, R14, R0, RZ, 0x1f ;  /* 0x00001fff000e7589 */ /* 0x0002e400000e0000 */
.L_x_975:
[----:B---3--:R-:W-:-:S13]  /*2a7b0*/  ISETP.NE.AND P0, PT, R14, RZ, PT ;  /* 0x000000ff0e00720c */ /* 0x008fda0003f05270 */
[----:B------:R-:W-:Y:S05]  /*2a7c0*/  @P0 BRA `(.L_x_434) ;  /* 0x0000000000880947 */ /* 0x000fea0003800000 */
[----:B------:R-:W-:-:S03]  /*2a7d0*/  UMOV UR4, 0xffffffff ;  /* 0xffffffff00047882 */ /* 0x000fc60000000000 */
[----:B------:R-:W-:Y:S05]  /*2a7e0*/  BRA.DIV UR4, `(.L_x_802) ;  /* 0x0000004e045c7947 */ /* 0x000fea000b800000 */
[----:B------:R-:W-:-:S13]  /*2a7f0*/  ELECT P6, URZ, PT ;  /* 0x00000000003f782f */ /* 0x000fda00038c0000 */
.L_x_978:
[----:B------:R-:W-:Y:S05]  /*2a800*/  @!P6 BRA `(.L_x_434) ;  /* 0x000000000078e947 */ /* 0x000fea0003800000 */
[----:B------:R-:W-:-:S06]  /*2a810*/  ULOP3.LUT UR4, UR60, 0x2, URZ, 0xfc, !UPT ;  /* 0x000000023c047892 */ /* 0x000fcc000f8efc3f */
[----:B-1----:R-:W-:-:S05]  /*2a820*/  IMAD.U32 R0, RZ, RZ, UR4 ;  /* 0x00000004ff007e24 */ /* 0x002fca000f8e00ff */
[----:B------:R-:W-:-:S13]  /*2a830*/  ISETP.NE.AND P0, PT, R0, 0x3, PT ;  /* 0x000000030000780c */ /* 0x000fda0003f05270 */
[----:B------:R-:W-:Y:S05]  /*2a840*/  @!P0 BRA `(.L_x_803) ;  /* 0x0000000000048947 */ /* 0x000fea0003800000 */
[----:B------:R-:W-:Y:S01]  /*2a850*/  BPT.TRAP 0x1 ;  /* 0x000000040000795c */ /* 0x000fe20000300000 */
.L_x_803:
[----:B------:R-:W-:Y:S01]  /*2a860*/  IMAD R3, R23, 0x8, R5 ;  /* 0x0000000817037824 */ /* 0x000fe200078e0205 */
[----:B------:R-:W-:Y:S01]  /*2a870*/  SHF.L.U32 R2, R29, 0x1f, RZ ;  /* 0x0000001f1d027819 */ /* 0x000fe200000006ff */
[----:B------:R-:W-:-:S03]  /*2a880*/  VIADD R23, R23, 0x1 ;  /* 0x0000000117177836 */ /* 0x000fc60000000000 */
[----:B------:R-:W1:Y:S02]  /*2a890*/  SYNCS.PHASECHK.TRANS64.TRYWAIT P1, [R3+URZ+0x38840], R2 ;  /* 0x03884002030075a7 */ /* 0x000e64000802017f */
[----:B------:R-:W-:-:S04]  /*2a8a0*/  ISETP.NE.AND P2, PT, R23, 0x2, PT ;  /* 0x000000021700780c */ /* 0x000fc80003f45270 */
[----:B------:R-:W-:Y:S01]  /*2a8b0*/  SEL R0, RZ, 0x1, P2 ;  /* 0x00000001ff007807 */ /* 0x000fe20001000000 */
[----:B-1----:R-:W-:Y:S08]  /*2a8c0*/  @!P1 BRA `(.L_x_804) ;  /* 0x0000004c00449947 */ /* 0x002ff00003800000 */
.L_x_979:
[----:B------:R-:W-:Y:S02]  /*2a8d0*/  SEL R23, R23, RZ, P2 ;  /* 0x000000ff17177207 */ /* 0x000fe40001000000 */
[----:B------:R-:W-:Y:S01]  /*2a8e0*/  LOP3.LUT R0, R29, R0, RZ, 0x3c, !PT ;  /* 0x000000001d007212 */ /* 0x000fe200078e3cff */
[----:B------:R-:W-:Y:S06]  /*2a8f0*/  @!P0 BRA `(.L_x_805) ;  /* 0x0000000000048947 */ /* 0x000fec0003800000 */
[----:B------:R-:W-:Y:S01]  /*2a900*/  BPT.TRAP 0x1 ;  /* 0x000000040000795c */ /* 0x000fe20000300000 */
.L_x_805:
[----:B------:R-:W-:Y:S01]  /*2a910*/  IMAD R23, R23, 0x8, R5 ;  /* 0x0000000817177824 */ /* 0x000fe200078e0205 */
[----:B------:R-:W-:-:S04]  /*2a920*/  SHF.L.U32 R0, R0, 0x1f, RZ ;  /* 0x0000001f00007819 */ /* 0x000fc800000006ff */
[----:B------:R-:W3:Y:S02]  /*2a930*/  SYNCS.PHASECHK.TRANS64.TRYWAIT P1, [R23+URZ+0x38840], R0 ;  /* 0x03884000170075a7 */ /* 0x000ee4000802017f */
[----:B---3--:R-:W-:Y:S05]  /*2a940*/  @!P1 BRA `(.L_x_806) ;  /* 0x0000004c00389947 */ /* 0x008fea0003800000 */
.L_x_980:
[----:B------:R-:W-:Y:S05]  /*2a950*/  @!P0 BRA `(.L_x_807) ;  /* 0x0000000000048947 */ /* 0x000fea0003800000 */
[----:B------:R-:W-:Y:S01]  /*2a960*/  BPT.TRAP 0x1 ;  /* 0x000000040000795c */ /* 0x000fe20000300000 */
.L_x_807:
[----:B------:R-:W4:Y:S02]  /*2a970*/  SYNCS.PHASECHK.TRANS64.TRYWAIT P1, [R3+URZ+0x38860], R2 ;  /* 0x03886002030075a7 */ /* 0x000f24000802017f */
[----:B----4-:R-:W-:Y:S05]  /*2a980*/  @!P1 BRA `(.L_x_808) ;  /* 0x0000004c003c9947 */ /* 0x010fea0003800000 */
.L_x_981:
[----:B------:R-:W-:Y:S05]  /*2a990*/  @!P0 BRA `(.L_x_809) ;  /* 0x0000000000048947 */ /* 0x000fea0003800000 */
[----:B------:R-:W-:Y:S01]  /*2a9a0*/  BPT.TRAP 0x1 ;  /* 0x000000040000795c */ /* 0x000fe20000300000 */
.L_x_809:
[----:B------:R0:W0:Y:S02]  /*2a9b0*/  SYNCS.PHASECHK.TRANS64.TRYWAIT P0, [R23+URZ+0x38860], R0 ;  /* 0x03886000170075a7 */ /* 0x000024000800017f */
[----:B0-----:R-:W-:Y:S05]  /*2a9c0*/  @!P0 NANOSLEEP.SYNCS 0x989680 ;  /* 0x009896800000895d */ /* 0x001fea0003900000 */
[----:B------:R-:W0:Y:S02]  /*2a9d0*/  @!P0 SYNCS.PHASECHK.TRANS64 P0, [R23+URZ+0x38860], R0 ;  /* 0x03886000170085a7 */ /* 0x000e24000800007f */
[----:B0-----:R-:W-:Y:S05]  /*2a9e0*/  @!P0 BRA `(.L_x_809) ;  /* 0xfffffffc00f08947 */ /* 0x001fea000383ffff */
.L_x_434:
[----:B------:R-:W-:Y:S05]  /*2a9f0*/  BSYNC B9 ;  /* 0x0000000000097941 */ /* 0x000fea0003800000 */
.L_x_431:
[----:B------:R-:W-:Y:S05]  /*2aa00*/  EXIT ;  /* 0x000000000000794d */ /* 0x000fea0003800000 */
.L_x_456:
[----:B0-----:R0:W1:Y:S02]  /*2aa10*/  SYNCS.PHASECHK.TRANS64.TRYWAIT P6, [R87+URZ+0x38890], R88 ;  /* 0x03889058570075a7 */ /* 0x00106400080c017f */
[----:B-1----:R-:W-:Y:S05]  /*2aa20*/  @!P6 NANOSLEEP.SYNCS 0x989680 ;  /* 0x009896800000e95d */ /* 0x002fea0003900000 */
[----:B------:R-:W1:Y:S02]  /*2aa30*/  @!P6 SYNCS.PHASECHK.TRANS64 P6, [R87+URZ+0x38890], R88 ;  /* 0x038890585700e5a7 */ /* 0x000e6400080c007f */
[----:B-1----:R-:W-:Y:S05]  /*2aa40*/  @!P6 BRA `(.L_x_456) ;  /* 0xfffffffc00f0e947 */ /* 0x002fea000383ffff */
[----:B------:R-:W-:Y:S05]  /*2aa50*/  BRA `(.L_x_810) ;  /* 0xfffffd9400707947 */ /* 0x000fea000383ffff */
.L_x_457:
[----:B------:R-:W-:Y:S01]  /*2aa60*/  BSSY B1, `(.L_x_811) ;  /* 0x0000008000017945 */ /* 0x000fe20003800000 */
[----:B------:R-:W-:Y:S02]  /*2aa70*/  IMAD.MOV.U32 R13, RZ, RZ, R116 ;  /* 0x000000ffff0d7224 */ /* 0x000fe400078e0074 */
[----:B------:R-:W-:Y:S02]  /*2aa80*/  IMAD.MOV.U32 R12, RZ, RZ, RZ ;  /* 0x000000ffff0c7224 */ /* 0x000fe400078e00ff */
[----:B------:R-:W-:Y:S02]  /*2aa90*/  IMAD.MOV.U32 R11, RZ, RZ, 0x181f ;  /* 0x0000181fff0b7424 */ /* 0x000fe400078e00ff */
[----:B------:R-:W-:-:S07]  /*2aaa0*/  IMAD.MOV.U32 R15, RZ, RZ, -0x1 ;  /* 0xffffffffff0f7424 */ /* 0x000fce00078e00ff */
[----:B0-----:R-:W-:Y:S05]  /*2aab0*/  WARPSYNC.COLLECTIVE R15, `(.L_x_812) ;  /* 0x000000000f087348 */ /* 0x001fea0003c00000 */
[----:B------:R1:W2:Y:S02]  /*2aac0*/  SHFL.IDX P6, R14, R13, R12, R11 ;  /* 0x0000000c0d0e7389 */ /* 0x0002a400000c000b */
[----:B012---:R-:W-:Y:S01]  /*2aad0*/  ENDCOLLECTIVE ;  /* 0x000000000000791b */ /* 0x007fe20003800000 */
.L_x_812:
[----:B------:R-:W-:Y:S05]  /*2aae0*/  BSYNC B1 ;  /* 0x0000000000017941 */ /* 0x000fea0003800000 */
.L_x_811:
[----:B------:R-:W-:Y:S02]  /*2aaf0*/  IMAD.MOV.U32 R13, RZ, RZ, R117 ;  /* 0x000000ffff0d7224 */ /* 0x000fe400078e0075 */
[----:B------:R-:W-:Y:S02]  /*2ab00*/  IMAD.MOV.U32 R12, RZ, RZ, RZ ;  /* 0x000000ffff0c7224 */ /* 0x000fe400078e00ff */
[----:B------:R-:W-:Y:S02]  /*2ab10*/  IMAD.MOV.U32 R11, RZ, RZ, 0x181f ;  /* 0x0000181fff0b7424 */ /* 0x000fe400078e00ff */
[----:B------:R-:W-:Y:S02]  /*2ab20*/  IMAD.MOV.U32 R15, RZ, RZ, -0x1 ;  /* 0xffffffffff0f7424 */ /* 0x000fe400078e00ff */
[----:B------:R-:W-:-:S07]  /*2ab30*/  IMAD.MOV.U32 R80, RZ, RZ, R14 ;  /* 0x000000ffff507224 */ /* 0x000fce00078e000e */
[----:B------:R-:W-:Y:S05]  /*2ab40*/  WARPSYNC.COLLECTIVE R15, `(.L_x_813) ;  /* 0x000000000f087348 */ /* 0x000fea0003c00000 */
[----:B------:R0:W1:Y:S02]  /*2ab50*/  SHFL.IDX P6, R14, R13, R12, R11 ;  /* 0x0000000c0d0e7389 */ /* 0x00006400000c000b */
[----:B01----:R-:W-:Y:S01]  /*2ab60*/  ENDCOLLECTIVE ;  /* 0x000000000000791b */ /* 0x003fe20003800000 */
.L_x_813:
[----:B------:R-:W-:Y:S01]  /*2ab70*/  IMAD.MOV.U32 R11, RZ, RZ, R14 ;  /* 0x000000ffff0b7224 */ /* 0x000fe200078e000e */
[----:B------:R-:W-:Y:S06]  /*2ab80*/  BRA `(.L_x_814) ;  /* 0xfffffd9400387947 */ /* 0x000fec000383ffff */
.L_x_474:
[----:B------:R-:W-:Y:S01]  /*2ab90*/  BSSY B1, `(.L_x_815) ;  /* 0x0000008000017945 */ /* 0x000fe20003800000 */
[----:B0---4-:R-:W-:Y:S02]  /*2aba0*/  IMAD.MOV.U32 R13, RZ, RZ, R116 ;  /* 0x000000ffff0d7224 */ /* 0x011fe400078e0074 */
[----:B------:R-:W-:Y:S02]  /*2abb0*/  IMAD.MOV.U32 R12, RZ, RZ, 0x1 ;  /* 0x00000001ff0c7424 */ /* 0x000fe400078e00ff */
[----:B---3--:R-:W-:Y:S02]  /*2abc0*/  IMAD.MOV.U32 R11, RZ, RZ, 0x181f ;  /* 0x0000181fff0b7424 */ /* 0x008fe400078e00ff */
[----:B------:R-:W-:-:S07]  /*2abd0*/  IMAD.MOV.U32 R15, RZ, RZ, -0x1 ;  /* 0xffffffffff0f7424 */ /* 0x000fce00078e00ff */
[----:B-12---:R-:W-:Y:S05]  /*2abe0*/  WARPSYNC.COLLECTIVE R15, `(.L_x_816) ;  /* 0x000000000f087348 */ /* 0x006fea0003c00000 */
[----:B------:R0:W3:Y:S02]  /*2abf0*/  SHFL.IDX P6, R14, R13, R12, R11 ;  /* 0x0000000c0d0e7389 */ /* 0x0000e400000c000b */
[----:B0123--:R-:W-:Y:S01]  /*2ac00*/  ENDCOLLECTIVE ;  /* 0x000000000000791b */ /* 0x00ffe20003800000 */
.L_x_816:
[----:B------:R-:W-:Y:S05]  /*2ac10*/  BSYNC B1 ;  /* 0x0000000000017941 */ /* 0x000fea0003800000 */
.L_x_815:
[----:B------:R-:W-:Y:S02]  /*2ac20*/  IMAD.MOV.U32 R13, RZ, RZ, R117 ;  /* 0x000000ffff0d7224 */ /* 0x000fe400078e0075 */
[----:B------:R-:W-:Y:S02]  /*2ac30*/  IMAD.MOV.U32 R12, RZ, RZ, 0x1 ;  /* 0x00000001ff0c7424 */ /* 0x000fe400078e00ff */
[----:B------:R-:W-:Y:S02]  /*2ac40*/  IMAD.MOV.U32 R11, RZ, RZ, 0x181f ;  /* 0x0000181fff0b7424 */ /* 0x000fe400078e00ff */
[----:B------:R-:W-:Y:S02]  /*2ac50*/  IMAD.MOV.U32 R15, RZ, RZ, -0x1 ;  /* 0xffffffffff0f7424 */ /* 0x000fe400078e00ff */
[----:B------:R-:W-:-:S07]  /*2ac60*/  IMAD.MOV.U32 R64, RZ, RZ, R14 ;  /* 0x000000ffff407224 */ /* 0x000fce00078e000e */
[----:B------:R-:W-:Y:S05]  /*2ac70*/  WARPSYNC.COLLECTIVE R15, `(.L_x_817) ;  /* 0x000000000f087348 */ /* 0x000fea0003c00000 */
[----:B------:R0:W1:Y:S02]  /*2ac80*/  SHFL.IDX P6, R14, R13, R12, R11 ;  /* 0x0000000c0d0e7389 */ /* 0x00006400000c000b */
[----:B01----:R-:W-:Y:S01]  /*2ac90*/  ENDCOLLECTIVE ;  /* 0x000000000000791b */ /* 0x003fe20003800000 */
.L_x_817:
[----:B------:R-:W-:Y:S01]  /*2aca0*/  IMAD.MOV.U32 R11, RZ, RZ, R14 ;  /* 0x000000ffff0b7224 */ /* 0x000fe200078e000e */
[----:B------:R-:W-:Y:S06]  /*2acb0*/  BRA `(.L_x_818) ;  /* 0xfffffda000b87947 */ /* 0x000fec000383ffff */
.L_x_491:
[----:B------:R-:W-:Y:S01]  /*2acc0*/  BSSY B1, `(.L_x_819) ;  /* 0x0000008000017945 */ /* 0x000fe20003800000 */
[----:B0---4-:R-:W-:Y:S02]  /*2acd0*/  IMAD.MOV.U32 R13, RZ, RZ, R116 ;  /* 0x000000ffff0d7224 */ /* 0x011fe400078e0074 */
[----:B------:R-:W-:Y:S02]  /*2ace0*/  IMAD.MOV.U32 R12, RZ, RZ, 0x2 ;  /* 0x00000002ff0c7424 */ /* 0x000fe400078e00ff */
[----:B------:R-:W-:Y:S02]  /*2acf0*/  IMAD.MOV.U32 R11, RZ, RZ, 0x181f ;  /* 0x0000181fff0b7424 */ /* 0x000fe400078e00ff */
[----:B------:R-:W-:-:S07]  /*2ad00*/  IMAD.MOV.U32 R15, RZ, RZ, -0x1 ;  /* 0xffffffffff0f7424 */ /* 0x000fce00078e00ff */
[----:B-123--:R-:W-:Y:S05]  /*2ad10*/  WARPSYNC.COLLECTIVE R15, `(.L_x_820) ;  /* 0x000000000f087348 */ /* 0x00efea0003c00000 */
[----:B------:R0:W4:Y:S02]  /*2ad20*/  SHFL.IDX P6, R14, R13, R12, R11 ;  /* 0x0000000c0d0e7389 */ /* 0x00012400000c000b */
[----:B01234-:R-:W-:Y:S01]  /*2ad30*/  ENDCOLLECTIVE ;  /* 0x000000000000791b */ /* 0x01ffe20003800000 */
.L_x_820:
[----:B------:R-:W-:Y:S05]  /*2ad40*/  BSYNC B1 ;  /* 0x0000000000017941 */ /* 0x000fea0003800000 */
.L_x_819:
        /* <DEDUP_REMOVED lines=8> */
.L_x_821:
[----:B------:R-:W-:Y:S01]  /*2add0*/  MOV R117, R14 ;  /* 0x0000000e00757202 */ /* 0x000fe20000000f00 */
[----:B------:R-:W-:Y:S06]  /*2ade0*/  BRA `(.L_x_822) ;  /* 0xfffffdb000407947 */ /* 0x000fec000383ffff */
.L_x_515:
[----:B0-----:R0:W1:Y:S02]  /*2adf0*/  SYNCS.PHASECHK.TRANS64.TRYWAIT P6, [R87+URZ+0x38890], R88 ;  /* 0x03889058570075a7 */ /* 0x00106400080c017f */
[----:B-1----:R-:W-:Y:S05]  /*2ae00*/  @!P6 NANOSLEEP.SYNCS 0x989680 ;  /* 0x009896800000e95d */ /* 0x002fea0003900000 */
[----:B------:R-:W1:Y:S02]  /*2ae10*/  @!P6 SYNCS.PHASECHK.TRANS64 P6, [R87+URZ+0x38890], R88 ;  /* 0x038890585700e5a7 */ /* 0x000e6400080c007f */
[----:B-1----:R-:W-:Y:S05]  /*2ae20*/  @!P6 BRA `(.L_x_515) ;  /* 0xfffffffc00f0e947 */ /* 0x002fea000383ffff */
[----:B------:R-:W-:Y:S05]  /*2ae30*/  BRA `(.L_x_823) ;  /* 0xfffffdc800d47947 */ /* 0x000fea000383ffff */
.L_x_516:
        /* <DEDUP_REMOVED lines=8> */
.L_x_825:
[----:B------:R-:W-:Y:S05]  /*2aec0*/  BSYNC B1 ;  /* 0x0000000000017941 */ /* 0x000fea0003800000 */
.L_x_824:
        /* <DEDUP_REMOVED lines=8> */
.L_x_826:
[----:B------:R-:W-:Y:S01]  /*2af50*/  IMAD.MOV.U32 R11, RZ, RZ, R14 ;  /* 0x000000ffff0b7224 */ /* 0x000fe200078e000e */
[----:B------:R-:W-:Y:S06]  /*2af60*/  BRA `(.L_x_827) ;  /* 0xfffffdc800a47947 */ /* 0x000fec000383ffff */
.L_x_525:
[----:B------:R-:W-:Y:S01]  /*2af70*/  BSSY B1, `(.L_x_828) ;  /* 0x0000008000017945 */ /* 0x000fe20003800000 */
[----:B---34-:R-:W-:Y:S02]  /*2af80*/  IMAD.MOV.U32 R13, RZ, RZ, R116 ;  /* 0x000000ffff0d7224 */ /* 0x018fe400078e0074 */
[----:B------:R-:W-:Y:S02]  /*2af90*/  IMAD.MOV.U32 R12, RZ, RZ, 0x1 ;  /* 0x00000001ff0c7424 */ /* 0x000fe400078e00ff */
[----:B------:R-:W-:Y:S02]  /*2afa0*/  IMAD.MOV.U32 R11, RZ, RZ, 0x181f ;  /* 0x0000181fff0b7424 */ /* 0x000fe400078e00ff */
[----:B------:R-:W-:-:S07]  /*2afb0*/  IMAD.MOV.U32 R15, RZ, RZ, -0x1 ;  /* 0xffffffffff0f7424 */ /* 0x000fce00078e00ff */
[----:B012---:R-:W-:Y:S05]  /*2afc0*/  WARPSYNC.COLLECTIVE R15, `(.L_x_829) ;  /* 0x000000000f087348 */ /* 0x007fea0003c00000 */
[----:B------:R3:W4:Y:S02]  /*2afd0*/  SHFL.IDX P6, R14, R13, R12, R11 ;  /* 0x0000000c0d0e7389 */ /* 0x00072400000c000b */
[----:B01234-:R-:W-:Y:S01]  /*2afe0*/  ENDCOLLECTIVE ;  /* 0x000000000000791b */ /* 0x01ffe20003800000 */
.L_x_829:
[----:B------:R-:W-:Y:S05]  /*2aff0*/  BSYNC B1 ;  /* 0x0000000000017941 */ /* 0x000fea0003800000 */
.L_x_828:
        /* <DEDUP_REMOVED lines=8> */
.L_x_830:
[----:B------:R-:W-:Y:S01]  /*2b080*/  IMAD.MOV.U32 R11, RZ, RZ, R14 ;  /* 0x000000ffff0b7224 */ /* 0x000fe200078e000e */
[----:B------:R-:W-:Y:S06]  /*2b090*/  BRA `(.L_x_831) ;  /* 0xfffffdd800947947 */ /* 0x000fec000383ffff */
.L_x_534:
[----:B------:R-:W-:Y:S01]  /*2b0a0*/  BSSY B1, `(.L_x_832) ;  /* 0x0000008000017945 */ /* 0x000fe20003800000 */
[----:B0--3--:R-:W-:Y:S02]  /*2b0b0*/  IMAD.MOV.U32 R13, RZ, RZ, R116 ;  /* 0x000000ffff0d7224 */ /* 0x009fe400078e0074 */
[----:B------:R-:W-:Y:S02]  /*2b0c0*/  IMAD.MOV.U32 R12, RZ, RZ, 0x2 ;  /* 0x00000002ff0c7424 */ /* 0x000fe400078e00ff */
[----:B------:R-:W-:Y:S02]  /*2b0d0*/  IMAD.MOV.U32 R11, RZ, RZ, 0x181f ;  /* 0x0000181fff0b7424 */ /* 0x000fe400078e00ff */
[----:B------:R-:W-:-:S07]  /*2b0e0*/  IMAD.MOV.U32 R15, RZ, RZ, -0x1 ;  /* 0xffffffffff0f7424 */ /* 0x000fce00078e00ff */
[----:B-12-4-:R-:W-:Y:S05]  /*2b0f0*/  WARPSYNC.COLLECTIVE R15, `(.L_x_833) ;  /* 0x000000000f087348 */ /* 0x016fea0003c00000 */
[----:B------:R0:W3:Y:S02]  /*2b100*/  SHFL.IDX P6, R14, R13, R12, R11 ;  /* 0x0000000c0d0e7389 */ /* 0x0000e400000c000b */
[----:B01234-:R-:W-:Y:S01]  /*2b110*/  ENDCOLLECTIVE ;  /* 0x000000000000791b */ /* 0x01ffe20003800000 */
.L_x_833:
[----:B------:R-:W-:Y:S05]  /*2b120*/  BSYNC B1 ;  /* 0x0000000000017941 */ /* 0x000fea0003800000 */
.L_x_832:
        /* <DEDUP_REMOVED lines=8> */
.L_x_834:
[----:B------:R-:W-:Y:S01]  /*2b1b0*/  IMAD.MOV.U32 R117, RZ, RZ, R14 ;  /* 0x000000ffff757224 */ /* 0x000fe200078e000e */
[----:B------:R-:W-:Y:S06]  /*2b1c0*/  BRA `(.L_x_835) ;  /* 0xfffffde800887947 */ /* 0x000fec000383ffff */
.L_x_543:
[----:B0-----:R0:W1:Y:S02]  /*2b1d0*/  SYNCS.PHASECHK.TRANS64.TRYWAIT P3, [R87+URZ+0x38890], R88 ;  /* 0x03889058570075a7 */ /* 0x001064000806017f */
[----:B-1----:R-:W-:Y:S05]  /*2b1e0*/  @!P3 NANOSLEEP.SYNCS 0x989680 ;  /* 0x009896800000b95d */ /* 0x002fea0003900000 */
[----:B------:R-:W1:Y:S02]  /*2b1f0*/  @!P3 SYNCS.PHASECHK.TRANS64 P3, [R87+URZ+0x38890], R88 ;  /* 0x038890585700b5a7 */ /* 0x000e64000806007f */
[----:B-1----:R-:W-:Y:S05]  /*2b200*/  @!P3 BRA `(.L_x_543) ;  /* 0xfffffffc00f0b947 */ /* 0x002fea000383ffff */
[----:B------:R-:W-:Y:S05]  /*2b210*/  BRA `(.L_x_836) ;  /* 0xfffffdf800e47947 */ /* 0x000fea000383ffff */
.L_x_544:
        /* <DEDUP_REMOVED lines=8> */
.L_x_838:
[----:B------:R-:W-:Y:S05]  /*2b2a0*/  BSYNC B1 ;  /* 0x0000000000017941 */ /* 0x000fea0003800000 */
.L_x_837:
        /* <DEDUP_REMOVED lines=8> */
.L_x_839:
[----:B------:R-:W-:Y:S01]  /*2b330*/  IMAD.MOV.U32 R39, RZ, RZ, R14 ;  /* 0x000000ffff277224 */ /* 0x000fe200078e000e */
[----:B------:R-:W-:Y:S06]  /*2b340*/  BRA `(.L_x_840) ;  /* 0xfffffdfc00007947 */ /* 0x000fec000383ffff */
.L_x_547:
[----:B------:R-:W-:Y:S01]  /*2b350*/  BSSY B1, `(.L_x_841) ;  /* 0x0000008000017945 */ /* 0x000fe20003800000 */
[----:B----4-:R-:W-:Y:S01]  /*2b360*/  IMAD.MOV.U32 R13, RZ, RZ, R35 ;  /* 0x000000ffff0d7224 */ /* 0x010fe200078e0023 */
[----:B------:R-:W-:Y:S01]  /*2b370*/  MOV R12, 0x1 ;  /* 0x00000001000c7802 */ /* 0x000fe20000000f00 */
[----:B------:R-:W-:Y:S02]  /*2b380*/  IMAD.MOV.U32 R11, RZ, RZ, 0x181f ;  /* 0x0000181fff0b7424 */ /* 0x000fe400078e00ff */
[----:B------:R-:W-:-:S07]  /*2b390*/  IMAD.MOV.U32 R15, RZ, RZ, -0x1 ;  /* 0xffffffffff0f7424 */ /* 0x000fce00078e00ff */
[----:B0123--:R-:W-:Y:S05]  /*2b3a0*/  WARPSYNC.COLLECTIVE R15, `(.L_x_842) ;  /* 0x000000000f087348 */ /* 0x00ffea0003c00000 */
[----:B------:R4:W0:Y:S02]  /*2b3b0*/  SHFL.IDX P6, R14, R13, R12, R11 ;  /* 0x0000000c0d0e7389 */ /* 0x00082400000c000b */
[----:B01234-:R-:W-:Y:S01]  /*2b3c0*/  ENDCOLLECTIVE ;  /* 0x000000000000791b */ /* 0x01ffe20003800000 */
.L_x_842:
[----:B------:R-:W-:Y:S05]  /*2b3d0*/  BSYNC B1 ;  /* 0x0000000000017941 */ /* 0x000fea0003800000 */
.L_x_841:
        /* <DEDUP_REMOVED lines=8> */
.L_x_843:
[----:B------:R-:W-:Y:S01]  /*2b460*/  IMAD.MOV.U32 R39, RZ, RZ, R14 ;  /* 0x000000ffff277224 */ /* 0x000fe200078e000e */
[----:B------:R-:W-:Y:S06]  /*2b470*/  BRA `(.L_x_844) ;  /* 0xfffffdfc00287947 */ /* 0x000fec000383ffff */
.L_x_550:
        /* <DEDUP_REMOVED lines=8> */
.L_x_846:
[----:B------:R-:W-:Y:S05]  /*2b500*/  BSYNC B1 ;  /* 0x0000000000017941 */ /* 0x000fea0003800000 */
.L_x_845:
        /* <DEDUP_REMOVED lines=8> */
.L_x_847:
[----:B------:R-:W-:Y:S01]  /*2b590*/  IMAD.MOV.U32 R37, RZ, RZ, R14 ;  /* 0x000000ffff257224 */ /* 0x000fe200078e000e */
[----:B------:R-:W-:Y:S06]  /*2b5a0*/  BRA `(.L_x_848) ;  /* 0xfffffdfc00547947 */ /* 0x000fec000383ffff */
.L_x_554:
[----:B------:R0:W0:Y:S02]  /*2b5b0*/  SYNCS.PHASECHK.TRANS64.TRYWAIT P0, [R87+URZ+0x388b0], R88 ;  /* 0x0388b058570075a7 */ /* 0x000024000800017f */
[----:B0-----:R-:W-:Y:S05]  /*2b5c0*/  @!P0 NANOSLEEP.SYNCS 0x989680 ;  /* 0x009896800000895d */ /* 0x001fea0003900000 */
[----:B------:R-:W0:Y:S02]  /*2b5d0*/  @!P0 SYNCS.PHASECHK.TRANS64 P0, [R87+URZ+0x388b0], R88 ;  /* 0x0388b058570085a7 */ /* 0x000e24000800007f */
[----:B0-----:R-:W-:Y:S05]  /*2b5e0*/  @!P0 BRA `(.L_x_554) ;  /* 0xfffffffc00f08947 */ /* 0x001fea000383ffff */
[----:B------:R-:W-:Y:S05]  /*2b5f0*/  BRA `(.L_x_849) ;  /* 0xfffffdfc00fc7947 */ /* 0x000fea000383ffff */
.L_x_576:
        /* <DEDUP_REMOVED lines=8> */
.L_x_851:
[----:B------:R-:W-:Y:S05]  /*2b680*/  BSYNC B1 ;  /* 0x0000000000017941 */ /* 0x000fea0003800000 */
.L_x_850:
        /* <DEDUP_REMOVED lines=8> */
.L_x_852:
[----:B------:R-:W-:Y:S02]  /*2b710*/  IMAD.MOV.U32 R13, RZ, RZ, R27 ;  /* 0x000000ffff0d7224 */ /* 0x000fe400078e001b */
[----:B------:R-:W-:-:S07]  /*2b720*/  IMAD.MOV.U32 R3, RZ, RZ, R14 ;  /* 0x000000ffff037224 */ /* 0x000fce00078e000e */
[----:B------:R-:W-:Y:S05]  /*2b730*/  WARPSYNC.COLLECTIVE R15, `(.L_x_853) ;  /* 0x000000000f087348 */ /* 0x000fea0003c00000 */
[----:B------:R0:W1:Y:S02]  /*2b740*/  SHFL.IDX P6, R14, R13, R12, R11 ;  /* 0x0000000c0d0e7389 */ /* 0x00006400000c000b */
[----:B01----:R-:W-:Y:S01]  /*2b750*/  ENDCOLLECTIVE ;  /* 0x000000000000791b */ /* 0x003fe20003800000 */
.L_x_853:
[----:B------:R-:W-:Y:S02]  /*2b760*/  IMAD.MOV.U32 R13, RZ, RZ, R32 ;  /* 0x000000ffff0d7224 */ /* 0x000fe400078e0020 */
[----:B------:R-:W-:-:S07]  /*2b770*/  IMAD.MOV.U32 R27, RZ, RZ, R14 ;  /* 0x000000ffff1b7224 */ /* 0x000fce00078e000e */
[----:B------:R-:W-:Y:S05]  /*2b780*/  WARPSYNC.COLLECTIVE R15, `(.L_x_854) ;  /* 0x000000000f087348 */ /* 0x000fea0003c00000 */
[----:B------:R0:W1:Y:S02]  /*2b790*/  SHFL.IDX P6, R14, R13, R12, R11 ;  /* 0x0000000c0d0e7389 */ /* 0x00006400000c000b */
[----:B01----:R-:W-:Y:S01]  /*2b7a0*/  ENDCOLLECTIVE ;  /* 0x000000000000791b */ /* 0x003fe20003800000 */
.L_x_854:
[----:B------:R-:W-:Y:S01]  /*2b7b0*/  IMAD.MOV.U32 R32, RZ, RZ, R14 ;  /* 0x000000ffff207224 */ /* 0x000fe200078e000e */
[----:B------:R-:W-:Y:S06]  /*2b7c0*/  BRA `(.L_x_855) ;  /* 0xfffffe1000b07947 */ /* 0x000fec000383ffff */
.L_x_580:
[----:B0-----:R0:W1:Y:S02]  /*2b7d0*/  SYNCS.PHASECHK.TRANS64.TRYWAIT P0, [R23+URZ+0x38800], R32 ;  /* 0x03880020170075a7 */ /* 0x001064000800017f */
[----:B-1----:R-:W-:Y:S05]  /*2b7e0*/  @!P0 NANOSLEEP.SYNCS 0x989680 ;  /* 0x009896800000895d */ /* 0x002fea0003900000 */
[----:B------:R-:W1:Y:S02]  /*2b7f0*/  @!P0 SYNCS.PHASECHK.TRANS64 P0, [R23+URZ+0x38800], R32 ;  /* 0x03880020170085a7 */ /* 0x000e64000800007f */
[----:B-1----:R-:W-:Y:S05]  /*2b800*/  @!P0 BRA `(.L_x_580) ;  /* 0xfffffffc00f08947 */ /* 0x002fea000383ffff */
[----:B------:R-:W-:Y:S05]  /*2b810*/  BRA `(.L_x_856) ;  /* 0xfffffe1800747947 */ /* 0x000fea000383ffff */
.L_x_612:
        /* <DEDUP_REMOVED lines=8> */
.L_x_858:
[----:B------:R-:W-:Y:S05]  /*2b8a0*/  BSYNC B1 ;  /* 0x0000000000017941 */ /* 0x000fea0003800000 */
.L_x_857:
        /* <DEDUP_REMOVED lines=8> */
.L_x_859:
[----:B------:R-:W-:Y:S01]  /*2b930*/  IMAD.MOV.U32 R13, RZ, RZ, R27 ;  /* 0x000000ffff0d7224 */ /* 0x000fe200078e001b */
[----:B------:R-:W-:-:S07]  /*2b940*/  MOV R30, R14 ;  /* 0x0000000e001e7202 */ /* 0x000fce0000000f00 */
[----:B------:R-:W-:Y:S05]  /*2b950*/  WARPSYNC.COLLECTIVE R15, `(.L_x_860) ;  /* 0x000000000f087348 */ /* 0x000fea0003c00000 */
[----:B------:R0:W1:Y:S02]  /*2b960*/  SHFL.IDX P6, R14, R13, R12, R11 ;  /* 0x0000000c0d0e7389 */ /* 0x00006400000c000b */
[----:B01----:R-:W-:Y:S01]  /*2b970*/  ENDCOLLECTIVE ;  /* 0x000000000000791b */ /* 0x003fe20003800000 */
.L_x_860:
[----:B------:R-:W-:Y:S02]  /*2b980*/  IMAD.MOV.U32 R13, RZ, RZ, R32 ;  /* 0x000000ffff0d7224 */ /* 0x000fe400078e0020 */
[----:B------:R-:W-:-:S07]  /*2b990*/  IMAD.MOV.U32 R3, RZ, RZ, R14 ;  /* 0x000000ffff037224 */ /* 0x000fce00078e000e */
[----:B------:R-:W-:Y:S05]  /*2b9a0*/  WARPSYNC.COLLECTIVE R15, `(.L_x_861) ;  /* 0x000000000f087348 */ /* 0x000fea0003c00000 */
[----:B------:R0:W1:Y:S02]  /*2b9b0*/  SHFL.IDX P6, R14, R13, R12, R11 ;  /* 0x0000000c0d0e7389 */ /* 0x00006400000c000b */
[----:B01----:R-:W-:Y:S01]  /*2b9c0*/  ENDCOLLECTIVE ;  /* 0x000000000000791b */ /* 0x003fe20003800000 */
.L_x_861:
[----:B------:R-:W-:Y:S01]  /*2b9d0*/  IMAD.MOV.U32 R32, RZ, RZ, R14 ;  /* 0x000000ffff207224 */ /* 0x000fe200078e000e */
[----:B------:R-:W-:Y:S06]  /*2b9e0*/  BRA `(.L_x_862) ;  /* 0xfffffe4400687947 */ /* 0x000fec000383ffff */
.L_x_616:
[----:B0-----:R0:W1:Y:S02]  /*2b9f0*/  SYNCS.PHASECHK.TRANS64.TRYWAIT P0, [R23+URZ+0x38800], R20 ;  /* 0x03880014170075a7 */ /* 0x001064000800017f */
[----:B-1----:R-:W-:Y:S05]  /*2ba00*/  @!P0 NANOSLEEP.SYNCS 0x989680 ;  /* 0x009896800000895d */ /* 0x002fea0003900000 */
[----:B------:R-:W1:Y:S02]  /*2ba10*/  @!P0 SYNCS.PHASECHK.TRANS64 P0, [R23+URZ+0x38800], R20 ;  /* 0x03880014170085a7 */ /* 0x000e64000800007f */
[----:B-1----:R-:W-:Y:S05]  /*2ba20*/  @!P0 BRA `(.L_x_616) ;  /* 0xfffffffc00f08947 */ /* 0x002fea000383ffff */
[----:B------:R-:W-:Y:S05]  /*2ba30*/  BRA `(.L_x_863) ;  /* 0xfffffe4800d87947 */ /* 0x000fea000383ffff */
.L_x_634:
[----:B-1----:R1:W0:Y:S02]  /*2ba40*/  SYNCS.PHASECHK.TRANS64.TRYWAIT P1, [R0+URZ+0x38830], R3 ;  /* 0x03883003000075a7 */ /* 0x002224000802017f */
[----:B0-----:R-:W-:Y:S05]  /*2ba50*/  @!P1 NANOSLEEP.SYNCS 0x989680 ;  /* 0x009896800000995d */ /* 0x001fea0003900000 */
[----:B------:R-:W0:Y:S02]  /*2ba60*/  @!P1 SYNCS.PHASECHK.TRANS64 P1, [R0+URZ+0x38830], R3 ;  /* 0x03883003000095a7 */ /* 0x000e24000802007f */
[----:B0-----:R-:W-:Y:S05]  /*2ba70*/  @!P1 BRA `(.L_x_634) ;  /* 0xfffffffc00f09947 */ /* 0x001fea000383ffff */
[----:B------:R-:W-:Y:S05]  /*2ba80*/  BRA `(.L_x_633) ;  /* 0xfffffe8000447947 */ /* 0x000fea000383ffff */
.L_x_642:
[----:B-1----:R1:W2:Y:S02]  /*2ba90*/  SYNCS.PHASECHK.TRANS64.TRYWAIT P1, [R9+URZ+0x38830], R3 ;  /* 0x03883003090075a7 */ /* 0x0022a4000802017f */
[----:B--2---:R-:W-:Y:S05]  /*2baa0*/  @!P1 NANOSLEEP.SYNCS 0x989680 ;  /* 0x009896800000995d */ /* 0x004fea0003900000 */
[----:B------:R-:W2:Y:S02]  /*2bab0*/  @!P1 SYNCS.PHASECHK.TRANS64 P1, [R9+URZ+0x38830], R3 ;  /* 0x03883003090095a7 */ /* 0x000ea4000802007f */
[----:B--2---:R-:W-:Y:S05]  /*2bac0*/  @!P1 BRA `(.L_x_642) ;  /* 0xfffffffc00f09947 */ /* 0x004fea000383ffff */
[----:B------:R-:W-:Y:S05]  /*2bad0*/  BRA `(.L_x_641) ;  /* 0xfffffecc00c47947 */ /* 0x000fea000383ffff */
.L_x_647:
[----:B---3--:R3:W4:Y:S02]  /*2bae0*/  SYNCS.PHASECHK.TRANS64.TRYWAIT P1, [R6+URZ+0x38850], R0 ;  /* 0x03885000060075a7 */ /* 0x008724000802017f */
[----:B----4-:R-:W-:Y:S05]  /*2baf0*/  @!P1 NANOSLEEP.SYNCS 0x989680 ;  /* 0x009896800000995d */ /* 0x010fea0003900000 */
[----:B------:R-:W4:Y:S02]  /*2bb00*/  @!P1 SYNCS.PHASECHK.TRANS64 P1, [R6+URZ+0x38850], R0 ;  /* 0x03885000060095a7 */ /* 0x000f24000802007f */
[----:B----4-:R-:W-:Y:S05]  /*2bb10*/  @!P1 BRA `(.L_x_647) ;  /* 0xfffffffc00f09947 */ /* 0x010fea000383ffff */
[----:B------:R-:W-:Y:S05]  /*2bb20*/  BRA `(.L_x_646) ;  /* 0xffffff0400847947 */ /* 0x000fea000383ffff */
.L_x_655:
[----:B-1----:R1:W2:Y:S02]  /*2bb30*/  SYNCS.PHASECHK.TRANS64.TRYWAIT P1, [R2+URZ+0x38850], R0 ;  /* 0x03885000020075a7 */ /* 0x0022a4000802017f */
[----:B--2---:R-:W-:Y:S05]  /*2bb40*/  @!P1 NANOSLEEP.SYNCS 0x989680 ;  /* 0x009896800000995d */ /* 0x004fea0003900000 */
[----:B------:R-:W2:Y:S02]  /*2bb50*/  @!P1 SYNCS.PHASECHK.TRANS64 P1, [R2+URZ+0x38850], R0 ;  /* 0x03885000020095a7 */ /* 0x000ea4000802007f */
[----:B--2---:R-:W-:Y:S05]  /*2bb60*/  @!P1 BRA `(.L_x_655) ;  /* 0xfffffffc00f09947 */ /* 0x004fea000383ffff */
[----:B------:R-:W-:Y:S05]  /*2bb70*/  BRA `(.L_x_654) ;  /* 0xffffff1c00b47947 */ /* 0x000fea000383ffff */
.L_x_695:
        /* <DEDUP_REMOVED lines=8> */
[----:B------:R-:W-:Y:S05]  /*2bc00*/  WARPSYNC.COLLECTIVE R15, `(.L_x_865) ;  /* 0x000000000f087348 */ /* 0x000fea0003c00000 */
[----:B------:R0:W1:Y:S02]  /*2bc10*/  SHFL.IDX P6, R14, R13, R12, R11 ;  /* 0x0000000c0d0e7389 */ /* 0x00006400000c000b */
[----:B01----:R-:W-:Y:S01]  /*2bc20*/  ENDCOLLECTIVE ;  /* 0x000000000000791b */ /* 0x003fe20003800000 */
.L_x_865:
[----:B------:R-:W-:Y:S05]  /*2bc30*/  BSYNC B1 ;  /* 0x0000000000017941 */ /* 0x000fea0003800000 */
.L_x_864:
[----:B------:R-:W-:Y:S05]  /*2bc40*/  BRA `(.L_x_866) ;  /* 0xffffff8800b47947 */ /* 0x000fea000383ffff */
.L_x_697:
[----:B------:R-:W-:Y:S01]  /*2bc50*/  BSSY B1, `(.L_x_867) ;  /* 0x0000006000017945 */ /* 0x000fe20003800000 */
[----:B------:R-:W-:-:S07]  /*2bc60*/  IMAD.MOV.U32 R15, RZ, RZ, -0x1 ;  /* 0xffffffffff0f7424 */ /* 0x000fce00078e00ff */
[----:B0-----:R-:W-:Y:S05]  /*2bc70*/  WARPSYNC.COLLECTIVE R15, `(.L_x_868) ;  /* 0x000000000f0c7348 */ /* 0x001fea0003c00000 */
[----:B------:R-:W-:Y:S02]  /*2bc80*/  ELECT P6, UR62, PT ;  /* 0x00000000003e782f */ /* 0x000fe400038c0000 */
[----:B------:R-:W-:Y:S01]  /*2bc90*/  MOV R14, UR62 ;  /* 0x0000003e000e7c02 */ /* 0x000fe20008000f00 */
[----:B0-----:R-:W-:Y:S10]  /*2bca0*/  ENDCOLLECTIVE ;  /* 0x000000000000791b */ /* 0x001ff40003800000 */
.L_x_868:
[----:B------:R-:W-:Y:S05]  /*2bcb0*/  BSYNC B1 ;  /* 0x0000000000017941 */ /* 0x000fea0003800000 */
.L_x_867:
[----:B------:R-:W-:Y:S05]  /*2bcc0*/  BRA `(.L_x_696) ;  /* 0xffffff8800ac7947 */ /* 0x000fea000383ffff */
.L_x_699:
[----:B0-----:R0:W1:Y:S02]  /*2bcd0*/  SYNCS.PHASECHK.TRANS64.TRYWAIT P0, [R16+URZ+0x38820], R8 ;  /* 0x03882008100075a7 */ /* 0x001064000800017f */
[----:B-1----:R-:W-:Y:S05]  /*2bce0*/  @!P0 NANOSLEEP.SYNCS 0x989680 ;  /* 0x009896800000895d */ /* 0x002fea0003900000 */
[----:B------:R-:W1:Y:S02]  /*2bcf0*/  @!P0 SYNCS.PHASECHK.TRANS64 P0, [R16+URZ+0x38820], R8 ;  /* 0x03882008100085a7 */ /* 0x000e64000800007f */
[----:B-1----:R-:W-:Y:S05]  /*2bd00*/  @!P0 BRA `(.L_x_699) ;  /* 0xfffffffc00f08947 */ /* 0x002fea000383ffff */
[----:B------:R-:W-:Y:S05]  /*2bd10*/  BRA `(.L_x_869) ;  /* 0xffffff8800bc7947 */ /* 0x000fea000383ffff */
.L_x_703:
[----:B-1----:R1:W2:Y:S02]  /*2bd20*/  SYNCS.PHASECHK.TRANS64.TRYWAIT P0, [R12+URZ+0x388a0], R11 ;  /* 0x0388a00b0c0075a7 */ /* 0x0022a4000800017f */
[----:B--2---:R-:W-:Y:S05]  /*2bd30*/  @!P0 NANOSLEEP.SYNCS 0x989680 ;  /* 0x009896800000895d */ /* 0x004fea0003900000 */
[----:B------:R-:W2:Y:S02]  /*2bd40*/  @!P0 SYNCS.PHASECHK.TRANS64 P0, [R12+URZ+0x388a0], R11 ;  /* 0x0388a00b0c0085a7 */ /* 0x000ea4000800007f */
[----:B--2---:R-:W-:Y:S05]  /*2bd50*/  @!P0 BRA `(.L_x_703) ;  /* 0xfffffffc00f08947 */ /* 0x004fea000383ffff */
[----:B------:R-:W-:Y:S05]  /*2bd60*/  BRA `(.L_x_870) ;  /* 0xffffff8800d47947 */ /* 0x000fea000383ffff */
.L_x_711:
[----:B0-----:R0:W2:Y:S02]  /*2bd70*/  SYNCS.PHASECHK.TRANS64.TRYWAIT P0, [R12+URZ+0x388c0], R11 ;  /* 0x0388c00b0c0075a7 */ /* 0x0010a4000800017f */
[----:B--2---:R-:W-:Y:S05]  /*2bd80*/  @!P0 NANOSLEEP.SYNCS 0x989680 ;  /* 0x009896800000895d */ /* 0x004fea0003900000 */
[----:B------:R-:W2:Y:S02]  /*2bd90*/  @!P0 SYNCS.PHASECHK.TRANS64 P0, [R12+URZ+0x388c0], R11 ;  /* 0x0388c00b0c0085a7 */ /* 0x000ea4000800007f */
[----:B--2---:R-:W-:Y:S05]  /*2bda0*/  @!P0 BRA `(.L_x_711) ;  /* 0xfffffffc00f08947 */ /* 0x004fea000383ffff */
[----:B------:R-:W-:Y:S05]  /*2bdb0*/  BRA `(.L_x_871) ;  /* 0xffffff9000107947 */ /* 0x000fea000383ffff */
.L_x_721:
[----:B-1----:R1:W2:Y:S02]  /*2bdc0*/  SYNCS.PHASECHK.TRANS64.TRYWAIT P2, [R11+URZ+0x388a0], R10 ;  /* 0x0388a00a0b0075a7 */ /* 0x0022a4000804017f */
[----:B--2---:R-:W-:Y:S05]  /*2bdd0*/  @!P2 NANOSLEEP.SYNCS 0x989680 ;  /* 0x009896800000a95d */ /* 0x004fea0003900000 */
[----:B------:R-:W2:Y:S02]  /*2bde0*/  @!P2 SYNCS.PHASECHK.TRANS64 P2, [R11+URZ+0x388a0], R10 ;  /* 0x0388a00a0b00a5a7 */ /* 0x000ea4000804007f */
[----:B--2---:R-:W-:Y:S05]  /*2bdf0*/  @!P2 BRA `(.L_x_721) ;  /* 0xfffffffc00f0a947 */ /* 0x004fea000383ffff */
[----:B------:R-:W-:Y:S05]  /*2be00*/  BRA `(.L_x_872) ;  /* 0xffffff9400847947 */ /* 0x000fea000383ffff */
.L_x_729:
[----:B0-----:R0:W2:Y:S02]  /*2be10*/  SYNCS.PHASECHK.TRANS64.TRYWAIT P2, [R11+URZ+0x388c0], R10 ;  /* 0x0388c00a0b0075a7 */ /* 0x0010a4000804017f */
[----:B--2---:R-:W-:Y:S05]  /*2be20*/  @!P2 NANOSLEEP.SYNCS 0x989680 ;  /* 0x009896800000a95d */ /* 0x004fea0003900000 */
[----:B------:R-:W2:Y:S02]  /*2be30*/  @!P2 SYNCS.PHASECHK.TRANS64 P2, [R11+URZ+0x388c0], R10 ;  /* 0x0388c00a0b00a5a7 */ /* 0x000ea4000804007f */
[----:B--2---:R-:W-:Y:S05]  /*2be40*/  @!P2 BRA `(.L_x_729) ;  /* 0xfffffffc00f0a947 */ /* 0x004fea000383ffff */
[----:B------:R-:W-:Y:S05]  /*2be50*/  BRA `(.L_x_873) ;  /* 0xffffff9800bc7947 */ /* 0x000fea000383ffff */
.L_x_747:
        /* <DEDUP_REMOVED lines=11> */
.L_x_875:
[----:B------:R-:W-:Y:S05]  /*2bf10*/  BSYNC B0 ;  /* 0x0000000000007941 */ /* 0x000fea0003800000 */
.L_x_874:
[----:B------:R-:W-:Y:S05]  /*2bf20*/  BRA `(.L_x_876) ;  /* 0xffffffa800c07947 */ /* 0x000fea000383ffff */
.L_x_750:
[----:B0-----:R0:W1:Y:S02]  /*2bf30*/  SYNCS.PHASECHK.TRANS64.TRYWAIT P0, [R5+URZ+0x38840], R2 ;  /* 0x03884002050075a7 */ /* 0x001064000800017f */
[----:B-1----:R-:W-:Y:S05]  /*2bf40*/  @!P0 NANOSLEEP.SYNCS 0x989680 ;  /* 0x009896800000895d */ /* 0x002fea0003900000 */
[----:B------:R-:W1:Y:S02]  /*2bf50*/  @!P0 SYNCS.PHASECHK.TRANS64 P0, [R5+URZ+0x38840], R2 ;  /* 0x03884002050085a7 */ /* 0x000e64000800007f */
[----:B-1----:R-:W-:Y:S05]  /*2bf60*/  @!P0 BRA `(.L_x_750) ;  /* 0xfffffffc00f08947 */ /* 0x002fea000383ffff */
[----:B------:R-:W-:Y:S05]  /*2bf70*/  BRA `(.L_x_877) ;  /* 0xffffffac00107947 */ /* 0x000fea000383ffff */
.L_x_751:
        /* <DEDUP_REMOVED lines=8> */
.L_x_879:
[----:B------:R-:W-:Y:S05]  /*2c000*/  BSYNC B0 ;  /* 0x0000000000007941 */ /* 0x000fea0003800000 */
.L_x_878:
[----:B------:R-:W-:Y:S01]  /*2c010*/  IMAD.MOV.U32 R13, RZ, RZ, R0 ;  /* 0x000000ffff0d7224 */ /* 0x000fe200078e0000 */
[C---:B------:R-:W-:Y:S01]  /*2c020*/  LOP3.LUT P5, RZ, R18.reuse, 0x10, RZ, 0xc0, !PT ;  /* 0x0000001012ff7812 */ /* 0x040fe200078ac0ff */
[----:B------:R-:W-:Y:S01]  /*2c030*/  IMAD.MOV.U32 R12, RZ, RZ, RZ ;  /* 0x000000ffff0c7224 */ /* 0x000fe200078e00ff */
[C---:B------:R-:W-:Y:S01]  /*2c040*/  LOP3.LUT P4, RZ, R18.reuse, 0x8, RZ, 0xc0, !PT ;  /* 0x0000000812ff7812 */ /* 0x040fe2000788c0ff */
[----:B------:R-:W-:Y:S01]  /*2c050*/  IMAD.MOV.U32 R11, RZ, RZ, 0x181f ;  /* 0x0000181fff0b7424 */ /* 0x000fe200078e00ff */
[C---:B------:R-:W-:Y:S01]  /*2c060*/  LOP3.LUT P3, RZ, R18.reuse, 0x4, RZ, 0xc0, !PT ;  /* 0x0000000412ff7812 */ /* 0x040fe2000786c0ff */
[----:B------:R-:W-:Y:S01]  /*2c070*/  IMAD.MOV.U32 R15, RZ, RZ, -0x1 ;  /* 0xffffffffff0f7424 */ /* 0x000fe200078e00ff */
[----:B------:R-:W-:Y:S01]  /*2c080*/  LOP3.LUT P2, RZ, R18, 0x2, RZ, 0xc0, !PT ;  /* 0x0000000212ff7812 */ /* 0x000fe2000784c0ff */
[----:B------:R-:W-:Y:S02]  /*2c090*/  IMAD.MOV.U32 R2, RZ, RZ, R14 ;  /* 0x000000ffff027224 */ /* 0x000fe400078e000e */
[----:B------:R-:W-:-:S10]  /*2c0a0*/  @P0 IMAD R9, R7, 0x2, R16 ;  /* 0x0000000207090824 */ /* 0x000fd400078e0210 */
[----:B------:R-:W-:Y:S05]  /*2c0b0*/  WARPSYNC.COLLECTIVE R15, `(.L_x_880) ;  /* 0x000000000f087348 */ /* 0x000fea0003c00000 */
[----:B------:R0:W1:Y:S02]  /*2c0c0*/  SHFL.IDX P6, R14, R13, R12, R11 ;  /* 0x0000000c0d0e7389 */ /* 0x00006400000c000b */
[----:B01----:R-:W-:Y:S01]  /*2c0d0*/  ENDCOLLECTIVE ;  /* 0x000000000000791b */ /* 0x003fe20003800000 */
.L_x_880:
[----:B------:R-:W-:Y:S01]  /*2c0e0*/  ULDC.64 UR4, c[0x0][0x208] ;  /* 0x0000820000047ab9 */ /* 0x000fe20000000a00 */
[----:B------:R-:W-:Y:S02]  /*2c0f0*/  IMAD.MOV.U32 R13, RZ, RZ, R6 ;  /* 0x000000ffff0d7224 */ /* 0x000fe400078e0006 */
[----:B------:R-:W-:Y:S02]  /*2c100*/  IMAD.MOV.U32 R12, RZ, RZ, 0x1 ;  /* 0x00000001ff0c7424 */ /* 0x000fe400078e00ff */
[----:B------:R-:W-:-:S05]  /*2c110*/  IMAD.MOV.U32 R3, RZ, RZ, R14 ;  /* 0x000000ffff037224 */ /* 0x000fca00078e000e */
[----:B------:R-:W-:-:S05]  /*2c120*/  @P0 LEA R3, P1, R34, R3, 0x1 ;  /* 0x0000000322030211 */ /* 0x000fca00078208ff */
[----:B------:R-:W-:Y:S01]  /*2c130*/  @P0 IMAD.X R2, RZ, RZ, R2, P1 ;  /* 0x000000ffff020224 */ /* 0x000fe200008e0602 */
[----:B------:R-:W-:-:S04]  /*2c140*/  ISETP.GE.AND P1, PT, R4, 0x11, PT ;  /* 0x000000110400780c */ /* 0x000fc80003f26270 */
[----:B------:R-:W-:-:S04]  /*2c150*/  @P0 LOP3.LUT R3, R3, R2, RZ, 0x3c, !PT ;  /* 0x0000000203030212 */ /* 0x000fc800078e3cff */
[----:B------:R-:W-:-:S04]  /*2c160*/  @P0 LOP3.LUT R2, R3, R2, RZ, 0x3c, !PT ;  /* 0x0000000203020212 */ /* 0x000fc800078e3cff */
[----:B------:R-:W-:Y:S01]  /*2c170*/  @P0 LOP3.LUT R3, R3, R2, RZ, 0x3c, !PT ;  /* 0x0000000203030212 */ /* 0x000fe200078e3cff */
[----:B------:R-:W-:-:S04]  /*2c180*/  @P1 IMAD R21, R7, 0x2, R16 ;  /* 0x0000000207151824 */ /* 0x000fc800078e0210 */
        /* <DEDUP_REMOVED lines=10> */
.L_x_881:
[----:B------:R-:W-:Y:S02]  /*2c230*/  IMAD.MOV.U32 R13, RZ, RZ, R0 ;  /* 0x000000ffff0d7224 */ /* 0x000fe400078e0000 */
[----:B------:R-:W-:-:S07]  /*2c240*/  IMAD.MOV.U32 R8, RZ, RZ, R14 ;  /* 0x000000ffff087224 */ /* 0x000fce00078e000e */
[----:B------:R-:W-:Y:S05]  /*2c250*/  WARPSYNC.COLLECTIVE R15, `(.L_x_882) ;  /* 0x000000000f087348 */ /* 0x000fea0003c00000 */
[----:B------:R0:W1:Y:S02]  /*2c260*/  SHFL.IDX P6, R14, R13, R12, R11 ;  /* 0x0000000c0d0e7389 */ /* 0x00006400000c000b */
[----:B01----:R-:W-:Y:S01]  /*2c270*/  ENDCOLLECTIVE ;  /* 0x000000000000791b */ /* 0x003fe20003800000 */
.L_x_882:
[----:B------:R-:W-:Y:S01]  /*2c280*/  ULDC.64 UR4, c[0x0][0x208] ;  /* 0x0000820000047ab9 */ /* 0x000fe20000000a00 */
[----:B------:R-:W-:Y:S02]  /*2c290*/  IMAD.MOV.U32 R13, RZ, RZ, R6 ;  /* 0x000000ffff0d7224 */ /* 0x000fe400078e0006 */
[----:B------:R-:W-:Y:S02]  /*2c2a0*/  IMAD.MOV.U32 R12, RZ, RZ, 0x2 ;  /* 0x00000002ff0c7424 */ /* 0x000fe400078e00ff */
[----:B------:R-:W-:-:S05]  /*2c2b0*/  IMAD.MOV.U32 R2, RZ, RZ, R14 ;  /* 0x000000ffff027224 */ /* 0x000fca00078e000e */
[----:B------:R-:W-:-:S05]  /*2c2c0*/  @P1 LEA R2, P0, R34, R2, 0x1 ;  /* 0x0000000222021211 */ /* 0x000fca00078008ff */
[----:B------:R-:W-:-:S05]  /*2c2d0*/  @P1 IMAD.X R3, RZ, RZ, R8, P0 ;  /* 0x000000ffff031224 */ /* 0x000fca00000e0608 */
        /* <DEDUP_REMOVED lines=11> */
.L_x_883:
[----:B------:R-:W-:Y:S02]  /*2c390*/  @P1 IMAD R9, R7, 0x2, R16 ;  /* 0x0000000207091824 */ /* 0x000fe400078e0210 */
[----:B------:R-:W-:Y:S02]  /*2c3a0*/  IMAD.MOV.U32 R13, RZ, RZ, R0 ;  /* 0x000000ffff0d7224 */ /* 0x000fe400078e0000 */
[----:B------:R-:W-:-:S07]  /*2c3b0*/  IMAD.MOV.U32 R8, RZ, RZ, R14 ;  /* 0x000000ffff087224 */ /* 0x000fce00078e000e */
[----:B------:R-:W-:Y:S05]  /*2c3c0*/  WARPSYNC.COLLECTIVE R15, `(.L_x_884) ;  /* 0x000000000f087348 */ /* 0x000fea0003c00000 */
[----:B------:R0:W1:Y:S02]  /*2c3d0*/  SHFL.IDX P6, R14, R13, R12, R11 ;  /* 0x0000000c0d0e7389 */ /* 0x00006400000c000b */
[----:B01----:R-:W-:Y:S01]  /*2c3e0*/  ENDCOLLECTIVE ;  /* 0x000000000000791b */ /* 0x003fe20003800000 */
.L_x_884:
        /* <DEDUP_REMOVED lines=17> */
.L_x_885:
[----:B------:R-:W-:Y:S02]  /*2c500*/  @P1 IMAD R21, R7, 0x2, R16 ;  /* 0x0000000207151824 */ /* 0x000fe400078e0210 */
[----:B------:R-:W-:Y:S01]  /*2c510*/  IMAD.MOV.U32 R13, RZ, RZ, R0 ;  /* 0x000000ffff0d7224 */ /* 0x000fe200078e0000 */
[----:B------:R-:W-:-:S07]  /*2c520*/  MOV R8, R14 ;  /* 0x0000000e00087202 */ /* 0x000fce0000000f00 */
[----:B------:R-:W-:Y:S05]  /*2c530*/  WARPSYNC.COLLECTIVE R15, `(.L_x_886) ;  /* 0x000000000f087348 */ /* 0x000fea0003c00000 */
[----:B------:R0:W1:Y:S02]  /*2c540*/  SHFL.IDX P6, R14, R13, R12, R11 ;  /* 0x0000000c0d0e7389 */ /* 0x00006400000c000b */
[----:B01----:R-:W-:Y:S01]  /*2c550*/  ENDCOLLECTIVE ;  /* 0x000000000000791b */ /* 0x003fe20003800000 */
.L_x_886:
        /* <DEDUP_REMOVED lines=16> */
.L_x_887:
[----:B------:R-:W-:Y:S02]  /*2c660*/  IMAD.MOV.U32 R13, RZ, RZ, R0 ;  /* 0x000000ffff0d7224 */ /* 0x000fe400078e0000 */
[----:B------:R-:W-:-:S07]  /*2c670*/  IMAD.MOV.U32 R8, RZ, RZ, R14 ;  /* 0x000000ffff087224 */ /* 0x000fce00078e000e */
[----:B------:R-:W-:Y:S05]  /*2c680*/  WARPSYNC.COLLECTIVE R15, `(.L_x_888) ;  /* 0x000000000f087348 */ /* 0x000fea0003c00000 */
[----:B------:R0:W1:Y:S02]  /*2c690*/  SHFL.IDX P6, R14, R13, R12, R11 ;  /* 0x0000000c0d0e7389 */ /* 0x00006400000c000b */
[----:B01----:R-:W-:Y:S01]  /*2c6a0*/  ENDCOLLECTIVE ;  /* 0x000000000000791b */ /* 0x003fe20003800000 */
.L_x_888:
[----:B------:R-:W-:Y:S01]  /*2c6b0*/  IMAD.MOV.U32 R0, RZ, RZ, R14 ;  /* 0x000000ffff007224 */ /* 0x000fe200078e000e */
[----:B------:R-:W-:Y:S06]  /*2c6c0*/  BRA `(.L_x_889) ;  /* 0xffffffa8006c7947 */ /* 0x000fec000383ffff */
.L_x_758:
        /* <DEDUP_REMOVED lines=9> */
.L_x_890:
[----:B------:R-:W-:Y:S01]  /*2c760*/  ISETP.GE.AND P1, PT, R0, R6, PT ;  /* 0x000000060000720c */ /* 0x000fe20003f26270 */
[----:B------:R-:W-:Y:S02]  /*2c770*/  IMAD.MOV.U32 R13, RZ, RZ, R5 ;  /* 0x000000ffff0d7224 */ /* 0x000fe400078e0005 */
[----:B------:R-:W-:-:S10]  /*2c780*/  IMAD.MOV.U32 R2, RZ, RZ, R14 ;  /* 0x000000ffff027224 */ /* 0x000fd400078e000e */
[----:B------:R-:W-:Y:S05]  /*2c790*/  WARPSYNC.COLLECTIVE R15, `(.L_x_891) ;  /* 0x000000000f087348 */ /* 0x000fea0003c00000 */
[----:B------:R0:W1:Y:S02]  /*2c7a0*/  SHFL.IDX P6, R14, R13, R12, R11 ;  /* 0x0000000c0d0e7389 */ /* 0x00006400000c000b */
[----:B01----:R-:W-:Y:S01]  /*2c7b0*/  ENDCOLLECTIVE ;  /* 0x000000000000791b */ /* 0x003fe20003800000 */
.L_x_891:
[----:B------:R-:W-:Y:S01]  /*2c7c0*/  ULDC.64 UR4, c[0x0][0x208] ;  /* 0x0000820000047ab9 */ /* 0x000fe20000000a00 */
[----:B------:R-:W-:Y:S02]  /*2c7d0*/  IMAD.MOV.U32 R13, RZ, RZ, R4 ;  /* 0x000000ffff0d7224 */ /* 0x000fe400078e0004 */
[----:B------:R-:W-:Y:S02]  /*2c7e0*/  IMAD.MOV.U32 R12, RZ, RZ, 0x1 ;  /* 0x00000001ff0c7424 */ /* 0x000fe400078e00ff */
[----:B------:R-:W-:-:S05]  /*2c7f0*/  IMAD.MOV.U32 R3, RZ, RZ, R14 ;  /* 0x000000ffff037224 */ /* 0x000fca00078e000e */
[----:B------:R-:W-:-:S05]  /*2c800*/  @!P1 LEA R7, P5, R34, R3, 0x1 ;  /* 0x0000000322079211 */ /* 0x000fca00078a08ff */
[----:B------:R-:W-:Y:S02]  /*2c810*/  @!P1 IMAD.X R3, RZ, RZ, R2, P5 ;  /* 0x000000ffff039224 */ /* 0x000fe400028e0602 */
[----:B------:R-:W-:Y:S02]  /*2c820*/  @!P1 IMAD.MOV.U32 R2, RZ, RZ, R7 ;  /* 0x000000ffff029224 */ /* 0x000fe400078e0007 */
[----:B------:R-:W-:-:S03]  /*2c830*/  VIADD R7, R0, 0x10 ;  /* 0x0000001000077836 */ /* 0x000fc60000000000 */
        /* <DEDUP_REMOVED lines=11> */
.L_x_892:
[----:B------:R-:W-:Y:S02]  /*2c8f0*/  IMAD.MOV.U32 R13, RZ, RZ, R5 ;  /* 0x000000ffff0d7224 */ /* 0x000fe400078e0005 */
[----:B------:R-:W-:-:S07]  /*2c900*/  IMAD.MOV.U32 R2, RZ, RZ, R14 ;  /* 0x000000ffff027224 */ /* 0x000fce00078e000e */
[----:B------:R-:W-:Y:S05]  /*2c910*/  WARPSYNC.COLLECTIVE R15, `(.L_x_893) ;  /* 0x000000000f087348 */ /* 0x000fea0003c00000 */
[----:B------:R0:W1:Y:S02]  /*2c920*/  SHFL.IDX P6, R14, R13, R12, R11 ;  /* 0x0000000c0d0e7389 */ /* 0x00006400000c000b */
[----:B01----:R-:W-:Y:S01]  /*2c930*/  ENDCOLLECTIVE ;  /* 0x000000000000791b */ /* 0x003fe20003800000 */
.L_x_893:
[----:B------:R-:W-:Y:S01]  /*2c940*/  ULDC.64 UR4, c[0x0][0x208] ;  /* 0x0000820000047ab9 */ /* 0x000fe20000000a00 */
[----:B------:R-:W-:Y:S02]  /*2c950*/  IMAD.MOV.U32 R13, RZ, RZ, R4 ;  /* 0x000000ffff0d7224 */ /* 0x000fe400078e0004 */
[----:B------:R-:W-:Y:S02]  /*2c960*/  IMAD.MOV.U32 R12, RZ, RZ, 0x2 ;  /* 0x00000002ff0c7424 */ /* 0x000fe400078e00ff */
[----:B------:R-:W-:-:S05]  /*2c970*/  IMAD.MOV.U32 R3, RZ, RZ, R14 ;  /* 0x000000ffff037224 */ /* 0x000fca00078e000e */
[----:B------:R-:W-:-:S05]  /*2c980*/  @!P1 LEA R7, P5, R34, R3, 0x1 ;  /* 0x0000000322079211 */ /* 0x000fca00078a08ff */
[----:B------:R-:W-:Y:S02]  /*2c990*/  @!P1 IMAD.X R8, RZ, RZ, R2, P5 ;  /* 0x000000ffff089224 */ /* 0x000fe400028e0602 */
[----:B------:R-:W-:Y:S02]  /*2c9a0*/  @!P1 IMAD.MOV.U32 R2, RZ, RZ, R7 ;  /* 0x000000ffff029224 */ /* 0x000fe400078e0007 */
        /* <DEDUP_REMOVED lines=13> */
.L_x_894:
[----:B------:R-:W-:Y:S02]  /*2ca80*/  IMAD.MOV.U32 R13, RZ, RZ, R5 ;  /* 0x000000ffff0d7224 */ /* 0x000fe400078e0005 */
[----:B------:R-:W-:-:S07]  /*2ca90*/  IMAD.MOV.U32 R2, RZ, RZ, R14 ;  /* 0x000000ffff027224 */ /* 0x000fce00078e000e */
[----:B------:R-:W-:Y:S05]  /*2caa0*/  WARPSYNC.COLLECTIVE R15, `(.L_x_895) ;  /* 0x000000000f087348 */ /* 0x000fea0003c00000 */
[----:B------:R0:W1:Y:S02]  /*2cab0*/  SHFL.IDX P6, R14, R13, R12, R11 ;  /* 0x0000000c0d0e7389 */ /* 0x00006400000c000b */
[----:B01----:R-:W-:Y:S01]  /*2cac0*/  ENDCOLLECTIVE ;  /* 0x000000000000791b */ /* 0x003fe20003800000 */
.L_x_895:
        /* <DEDUP_REMOVED lines=20> */
.L_x_896:
[----:B------:R-:W-:Y:S01]  /*2cc10*/  MOV R13, R5 ;  /* 0x00000005000d7202 */ /* 0x000fe20000000f00 */
[----:B------:R-:W-:-:S07]  /*2cc20*/  IMAD.MOV.U32 R2, RZ, RZ, R14 ;  /* 0x000000ffff027224 */ /* 0x000fce00078e000e */
[----:B------:R-:W-:Y:S05]  /*2cc30*/  WARPSYNC.COLLECTIVE R15, `(.L_x_897) ;  /* 0x000000000f087348 */ /* 0x000fea0003c00000 */
[----:B------:R0:W1:Y:S02]  /*2cc40*/  SHFL.IDX P6, R14, R13, R12, R11 ;  /* 0x0000000c0d0e7389 */ /* 0x00006400000c000b */
[----:B01----:R-:W-:Y:S01]  /*2cc50*/  ENDCOLLECTIVE ;  /* 0x000000000000791b */ /* 0x003fe20003800000 */
.L_x_897:
        /* <DEDUP_REMOVED lines=20> */
.L_x_898:
[----:B------:R-:W-:Y:S02]  /*2cda0*/  IMAD.MOV.U32 R13, RZ, RZ, R5 ;  /* 0x000000ffff0d7224 */ /* 0x000fe400078e0005 */
[----:B------:R-:W-:-:S07]  /*2cdb0*/  IMAD.MOV.U32 R2, RZ, RZ, R14 ;  /* 0x000000ffff027224 */ /* 0x000fce00078e000e */
[----:B------:R-:W-:Y:S05]  /*2cdc0*/  WARPSYNC.COLLECTIVE R15, `(.L_x_899) ;  /* 0x000000000f087348 */ /* 0x000fea0003c00000 */
[----:B------:R0:W1:Y:S02]  /*2cdd0*/  SHFL.IDX P6, R14, R13, R12, R11 ;  /* 0x0000000c0d0e7389 */ /* 0x00006400000c000b */
[----:B01----:R-:W-:Y:S01]  /*2cde0*/  ENDCOLLECTIVE ;  /* 0x000000000000791b */ /* 0x003fe20003800000 */
.L_x_899:
        /* <DEDUP_REMOVED lines=20> */
.L_x_900:
[----:B------:R-:W-:Y:S02]  /*2cf30*/  IMAD.MOV.U32 R13, RZ, RZ, R5 ;  /* 0x000000ffff0d7224 */ /* 0x000fe400078e0005 */
[----:B------:R-:W-:-:S07]  /*2cf40*/  IMAD.MOV.U32 R2, RZ, RZ, R14 ;  /* 0x000000ffff027224 */ /* 0x000fce00078e000e */
[----:B------:R-:W-:Y:S05]  /*2cf50*/  WARPSYNC.COLLECTIVE R15, `(.L_x_901) ;  /* 0x000000000f087348 */ /* 0x000fea0003c00000 */
[----:B------:R0:W1:Y:S02]  /*2cf60*/  SHFL.IDX P6, R14, R13, R12, R11 ;  /* 0x0000000c0d0e7389 */ /* 0x00006400000c000b */
[----:B01----:R-:W-:Y:S01]  /*2cf70*/  ENDCOLLECTIVE ;  /* 0x000000000000791b */ /* 0x003fe20003800000 */
.L_x_901:
        /* <DEDUP_REMOVED lines=20> */
.L_x_902:
[----:B------:R-:W-:Y:S02]  /*2d0c0*/  IMAD.MOV.U32 R13, RZ, RZ, R5 ;  /* 0x000000ffff0d7224 */ /* 0x000fe400078e0005 */
[----:B------:R-:W-:-:S07]  /*2d0d0*/  IMAD.MOV.U32 R2, RZ, RZ, R14 ;  /* 0x000000ffff027224 */ /* 0x000fce00078e000e */
[----:B------:R-:W-:Y:S05]  /*2d0e0*/  WARPSYNC.COLLECTIVE R15, `(.L_x_903) ;  /* 0x000000000f087348 */ /* 0x000fea0003c00000 */
[----:B------:R0:W1:Y:S02]  /*2d0f0*/  SHFL.IDX P6, R14, R13, R12, R11 ;  /* 0x0000000c0d0e7389 */ /* 0x00006400000c000b */
[----:B01----:R-:W-:Y:S01]  /*2d100*/  ENDCOLLECTIVE ;  /* 0x000000000000791b */ /* 0x003fe20003800000 */
.L_x_903:
[----:B------:R-:W-:Y:S01]  /*2d110*/  ULDC.64 UR4, c[0x0][0x208] ;  /* 0x0000820000047ab9 */ /* 0x000fe20000000a00 */
[----:B------:R-:W-:Y:S02]  /*2d120*/  IMAD.MOV.U32 R13, RZ, RZ, R4 ;  /* 0x000000ffff0d7224 */ /* 0x000fe400078e0004 */
[----:B------:R-:W-:Y:S02]  /*2d130*/  IMAD.MOV.U32 R12, RZ, RZ, 0x7 ;  /* 0x00000007ff0c7424 */ /* 0x000fe400078e00ff */
[----:B------:R-:W-:-:S05]  /*2d140*/  IMAD.MOV.U32 R3, RZ, RZ, R14 ;  /* 0x000000ffff037224 */ /* 0x000fca00078e000e */
[----:B------:R-:W-:-:S05]  /*2d150*/  @!P1 LEA R7, P5, R34, R3, 0x1 ;  /* 0x0000000322079211 */ /* 0x000fca00078a08ff */
[----:B------:R-:W-:Y:S02]  /*2d160*/  @!P1 IMAD.X R8, RZ, RZ, R2, P5 ;  /* 0x000000ffff089224 */ /* 0x000fe400028e0602 */
[----:B------:R-:W-:Y:S02]  /*2d170*/  @!P1 IMAD.MOV.U32 R2, RZ, RZ, R7 ;  /* 0x000000ffff029224 */ /* 0x000fe400078e0007 */
[----:B------:R-:W-:-:S05]  /*2d180*/  @!P1 IMAD.MOV.U32 R3, RZ, RZ, R8 ;  /* 0x000000ffff039224 */ /* 0x000fca00078e0008 */
        /* <DEDUP_REMOVED lines=10> */
.L_x_904:
[----:B------:R-:W-:Y:S02]  /*2d230*/  IMAD.MOV.U32 R13, RZ, RZ, R5 ;  /* 0x000000ffff0d7224 */ /* 0x000fe400078e0005 */
[----:B------:R-:W-:-:S07]  /*2d240*/  IMAD.MOV.U32 R7, RZ, RZ, R14 ;  /* 0x000000ffff077224 */ /* 0x000fce00078e000e */
[----:B------:R-:W-:Y:S05]  /*2d250*/  WARPSYNC.COLLECTIVE R15, `(.L_x_905) ;  /* 0x000000000f087348 */ /* 0x000fea0003c00000 */
[----:B------:R0:W1:Y:S02]  /*2d260*/  SHFL.IDX P6, R14, R13, R12, R11 ;  /* 0x0000000c0d0e7389 */ /* 0x00006400000c000b */
[----:B01----:R-:W-:Y:S01]  /*2d270*/  ENDCOLLECTIVE ;  /* 0x000000000000791b */ /* 0x003fe20003800000 */
.L_x_905:
[----:B------:R-:W-:Y:S05]  /*2d280*/  BRA `(.L_x_906) ;  /* 0xffffffa800d07947 */ /* 0x000fea000383ffff */
.L_x_763:
[----:B0-----:R0:W2:Y:S02]  /*2d290*/  SYNCS.PHASECHK.TRANS64.TRYWAIT P0, [R16+URZ+0x38820], R3 ;  /* 0x03882003100075a7 */ /* 0x0010a4000800017f */
[----:B--2---:R-:W-:Y:S05]  /*2d2a0*/  @!P0 NANOSLEEP.SYNCS 0x989680 ;  /* 0x009896800000895d */ /* 0x004fea0003900000 */
[----:B------:R-:W2:Y:S02]  /*2d2b0*/  @!P0 SYNCS.PHASECHK.TRANS64 P0, [R16+URZ+0x38820], R3 ;  /* 0x03882003100085a7 */ /* 0x000ea4000800007f */
[----:B--2---:R-:W-:Y:S05]  /*2d2c0*/  @!P0 BRA `(.L_x_763) ;  /* 0xfffffffc00f08947 */ /* 0x004fea000383ffff */
[----:B------:R-:W-:Y:S05]  /*2d2d0*/  BRA `(.L_x_907) ;  /* 0xffffffac00507947 */ /* 0x000fea000383ffff */
.L_x_768:
[----:B0-----:R0:W1:Y:S02]  /*2d2e0*/  SYNCS.PHASECHK.TRANS64.TRYWAIT P0, [R6+URZ+0x38840], R3 ;  /* 0x03884003060075a7 */ /* 0x001064000800017f */
[----:B-1----:R-:W-:Y:S05]  /*2d2f0*/  @!P0 NANOSLEEP.SYNCS 0x989680 ;  /* 0x009896800000895d */ /* 0x002fea0003900000 */
[----:B------:R-:W1:Y:S02]  /*2d300*/  @!P0 SYNCS.PHASECHK.TRANS64 P0, [R6+URZ+0x38840], R3 ;  /* 0x03884003060085a7 */ /* 0x000e64000800007f */
[----:B-1----:R-:W-:Y:S05]  /*2d310*/  @!P0 BRA `(.L_x_768) ;  /* 0xfffffffc00f08947 */ /* 0x002fea000383ffff */
[----:B------:R-:W-:Y:S05]  /*2d320*/  BRA `(.L_x_908) ;  /* 0xffffffb0003c7947 */ /* 0x000fea000383ffff */
.L_x_769:
        /* <DEDUP_REMOVED lines=8> */
.L_x_910:
[----:B------:R-:W-:Y:S05]  /*2d3b0*/  BSYNC B1 ;  /* 0x0000000000017941 */ /* 0x000fea0003800000 */
.L_x_909:
[----:B------:R-:W-:Y:S01]  /*2d3c0*/  IMAD.MOV.U32 R13, RZ, RZ, R8 ;  /* 0x000000ffff0d7224 */ /* 0x000fe200078e0008 */
[----:B------:R-:W-:Y:S01]  /*2d3d0*/  MOV R12, RZ ;  /* 0x000000ff000c7202 */ /* 0x000fe20000000f00 */
[----:B------:R-:W-:Y:S01]  /*2d3e0*/  IMAD.MOV.U32 R11, RZ, RZ, 0x181f ;  /* 0x0000181fff0b7424 */ /* 0x000fe200078e00ff */
[----:B------:R-:W-:Y:S01]  /*2d3f0*/  LOP3.LUT R18, R18, 0xfffffdff, RZ, 0xc0, !PT ;  /* 0xfffffdff12127812 */ /* 0x000fe200078ec0ff */
[----:B------:R-:W-:Y:S02]  /*2d400*/  IMAD.MOV.U32 R15, RZ, RZ, -0x1 ;  /* 0xffffffffff0f7424 */ /* 0x000fe400078e00ff */
[----:B------:R-:W-:Y:S01]  /*2d410*/  IMAD.MOV.U32 R3, RZ, RZ, R14 ;  /* 0x000000ffff037224 */ /* 0x000fe200078e000e */
[----:B------:R-:W-:Y:S01]  /*2d420*/  @P3 LOP3.LUT R18, R18, 0x200, RZ, 0xfc, !PT ;  /* 0x0000020012123812 */ /* 0x000fe200078efcff */
[----:B------:R-:W-:-:S07]  /*2d430*/  IMAD.SHL.U32 R0, R34, 0x2, RZ ;  /* 0x0000000222007824 */ /* 0x000fce00078e00ff */
[----:B------:R-:W-:Y:S05]  /*2d440*/  WARPSYNC.COLLECTIVE R15, `(.L_x_911) ;  /* 0x000000000f087348 */ /* 0x000fea0003c00000 */
[----:B------:R0:W1:Y:S02]  /*2d450*/  SHFL.IDX P6, R14, R13, R12, R11 ;  /* 0x0000000c0d0e7389 */ /* 0x00006400000c000b */
[----:B01----:R-:W-:Y:S01]  /*2d460*/  ENDCOLLECTIVE ;  /* 0x000000000000791b */ /* 0x003fe20003800000 */
.L_x_911:
[----:B------:R-:W-:Y:S01]  /*2d470*/  IMAD R9, R9, 0x2, R16 ;  /* 0x0000000209097824 */ /* 0x000fe200078e0210 */
[C---:B------:R-:W-:Y:S01]  /*2d480*/  LOP3.LUT P3, RZ, R18.reuse, 0x10, RZ, 0xc0, !PT ;  /* 0x0000001012ff7812 */ /* 0x040fe2000786c0ff */
[----:B------:R-:W-:Y:S01]  /*2d490*/  ULDC.64 UR4, c[0x0][0x208] ;  /* 0x0000820000047ab9 */ /* 0x000fe20000000a00 */
[----:B------:R-:W-:-:S04]  /*2d4a0*/  LOP3.LUT R18, R18, 0xfffffeff, RZ, 0xc0, !PT ;  /* 0xfffffeff12127812 */ /* 0x000fc800078ec0ff */
[----:B------:R-:W-:-:S04]  /*2d4b0*/  @P2 LOP3.LUT R18, R18, 0x100, RZ, 0xfc, !PT ;  /* 0x0000010012122812 */ /* 0x000fc800078efcff */
[C---:B------:R-:W-:Y:S02]  /*2d4c0*/  LOP3.LUT P2, RZ, R18.reuse, 0x8, RZ, 0xc0, !PT ;  /* 0x0000000812ff7812 */ /* 0x040fe4000784c0ff */
[----:B------:R-:W-:Y:S01]  /*2d4d0*/  LOP3.LUT R18, R18, 0xffffff7f, RZ, 0xc0, !PT ;  /* 0xffffff7f12127812 */ /* 0x000fe200078ec0ff */
[----:B------:R-:W-:Y:S02]  /*2d4e0*/  IMAD.MOV.U32 R13, RZ, RZ, R10 ;  /* 0x000000ffff0d7224 */ /* 0x000fe400078e000a */
[----:B------:R-:W-:Y:S01]  /*2d4f0*/  IMAD.MOV.U32 R12, RZ, RZ, 0x1 ;  /* 0x00000001ff0c7424 */ /* 0x000fe200078e00ff */
[----:B------:R-:W-:-:S04]  /*2d500*/  @P1 LOP3.LUT R18, R18, 0x80, RZ, 0xfc, !PT ;  /* 0x0000008012121812 */ /* 0x000fc800078efcff */
[----:B------:R-:W-:Y:S01]  /*2d510*/  LOP3.LUT P1, RZ, R18, 0x4, RZ, 0xc0, !PT ;  /* 0x0000000412ff7812 */ /* 0x000fe2000782c0ff */
[----:B------:R-:W-:-:S05]  /*2d520*/  IMAD.MOV.U32 R2, RZ, RZ, R14 ;  /* 0x000000ffff027224 */ /* 0x000fca00078e000e */
        /* <DEDUP_REMOVED lines=12> */
.L_x_912:
[----:B------:R-:W-:Y:S02]  /*2d5f0*/  IMAD.MOV.U32 R13, RZ, RZ, R8 ;  /* 0x000000ffff0d7224 */ /* 0x000fe400078e0008 */
[----:B------:R-:W-:-:S07]  /*2d600*/  IMAD.MOV.U32 R35, RZ, RZ, R14 ;  /* 0x000000ffff237224 */ /* 0x000fce00078e000e */
[----:B------:R-:W-:Y:S05]  /*2d610*/  WARPSYNC.COLLECTIVE R15, `(.L_x_913) ;  /* 0x000000000f087348 */ /* 0x000fea0003c00000 */
[----:B------:R0:W1:Y:S02]  /*2d620*/  SHFL.IDX P6, R14, R13, R12, R11 ;  /* 0x0000000c0d0e7389 */ /* 0x00006400000c000b */
[----:B01----:R-:W-:Y:S01]  /*2d630*/  ENDCOLLECTIVE ;  /* 0x000000000000791b */ /* 0x003fe20003800000 */
.L_x_913:
[----:B------:R-:W-:Y:S01]  /*2d640*/  ULDC.64 UR4, c[0x0][0x208] ;  /* 0x0000820000047ab9 */ /* 0x000fe20000000a00 */
[----:B------:R-:W-:Y:S02]  /*2d650*/  IMAD.MOV.U32 R13, RZ, RZ, R10 ;  /* 0x000000ffff0d7224 */ /* 0x000fe400078e000a */
[----:B------:R-:W-:Y:S02]  /*2d660*/  IMAD.MOV.U32 R12, RZ, RZ, 0x2 ;  /* 0x00000002ff0c7424 */ /* 0x000fe400078e00ff */
        /* <DEDUP_REMOVED lines=13> */
.L_x_914:
[----:B------:R-:W-:Y:S02]  /*2d740*/  IMAD.MOV.U32 R13, RZ, RZ, R8 ;  /* 0x000000ffff0d7224 */ /* 0x000fe400078e0008 */
[----:B------:R-:W-:-:S07]  /*2d750*/  IMAD.MOV.U32 R35, RZ, RZ, R14 ;  /* 0x000000ffff237224 */ /* 0x000fce00078e000e */
[----:B------:R-:W-:Y:S05]  /*2d760*/  WARPSYNC.COLLECTIVE R15, `(.L_x_915) ;  /* 0x000000000f087348 */ /* 0x000fea0003c00000 */
[----:B------:R0:W1:Y:S02]  /*2d770*/  SHFL.IDX P6, R14, R13, R12, R11 ;  /* 0x0000000c0d0e7389 */ /* 0x00006400000c000b */
[----:B01----:R-:W-:Y:S01]  /*2d780*/  ENDCOLLECTIVE ;  /* 0x000000000000791b */ /* 0x003fe20003800000 */
.L_x_915:
        /* <DEDUP_REMOVED lines=16> */
.L_x_916:
[----:B------:R-:W-:Y:S02]  /*2d890*/  IMAD.MOV.U32 R13, RZ, RZ, R8 ;  /* 0x000000ffff0d7224 */ /* 0x000fe400078e0008 */
[----:B------:R-:W-:-:S07]  /*2d8a0*/  IMAD.MOV.U32 R35, RZ, RZ, R14 ;  /* 0x000000ffff237224 */ /* 0x000fce00078e000e */
[----:B------:R-:W-:Y:S05]  /*2d8b0*/  WARPSYNC.COLLECTIVE R15, `(.L_x_917) ;  /* 0x000000000f087348 */ /* 0x000fea0003c00000 */
[----:B------:R0:W1:Y:S02]  /*2d8c0*/  SHFL.IDX P6, R14, R13, R12, R11 ;  /* 0x0000000c0d0e7389 */ /* 0x00006400000c000b */
[----:B01----:R-:W-:Y:S01]  /*2d8d0*/  ENDCOLLECTIVE ;  /* 0x000000000000791b */ /* 0x003fe20003800000 */
.L_x_917:
        /* <DEDUP_REMOVED lines=10> */
[----:B------:R-:W-:-:S03]  /*2d980*/  LOP3.LUT P3, RZ, R18, 0x200, RZ, 0xc0, !PT ;  /* 0x0000020012ff7812 */ /* 0x000fc6000786c0ff */
[----:B------:R0:W-:Y:S01]  /*2d990*/  LDGSTS.E.BYPASS.LTC128B.128 [R9+0x28400], desc[UR4][R2.64+0x80], !P2 ;  /* 0x2840008002097fae */ /* 0x0001e2000d101d44 */
[----:B------:R-:W-:-:S03]  /*2d9a0*/  LOP3.LUT P2, RZ, R18, 0x100, RZ, 0xc0, !PT ;  /* 0x0000010012ff7812 */ /* 0x000fc6000784c0ff */
[----:B------:R0:W-:Y:S01]  /*2d9b0*/  LDGSTS.E.BYPASS.LTC128B.128 [R9+0x2ac00], desc[UR4][R2.64+0x100], !P1 ;  /* 0x2ac0010002097fae */ /* 0x0001e2000c901d44 */
[----:B------:R-:W-:-:S03]  /*2d9c0*/  LOP3.LUT P1, RZ, R18, 0x80, RZ, 0xc0, !PT ;  /* 0x0000008012ff7812 */ /* 0x000fc6000782c0ff */
[----:B------:R0:W-:Y:S10]  /*2d9d0*/  LDGSTS.E.BYPASS.LTC128B.128 [R9+0x2d400], desc[UR4][R2.64+0x180], !P5 ;  /* 0x2d40018002097fae */ /* 0x0001f4000e901d44 */
[----:B0-----:R-:W-:Y:S05]  /*2d9e0*/  WARPSYNC.COLLECTIVE R15, `(.L_x_918) ;  /* 0x000000000f087348 */ /* 0x001fea0003c00000 */
[----:B------:R1:W2:Y:S02]  /*2d9f0*/  SHFL.IDX P6, R14, R13, R12, R11 ;  /* 0x0000000c0d0e7389 */ /* 0x0002a400000c000b */
[----:B012---:R-:W-:Y:S01]  /*2da00*/  ENDCOLLECTIVE ;  /* 0x000000000000791b */ /* 0x007fe20003800000 */
.L_x_918:
[----:B------:R-:W-:Y:S02]  /*2da10*/  IMAD.MOV.U32 R13, RZ, RZ, R8 ;  /* 0x000000ffff0d7224 */ /* 0x000fe400078e0008 */
[----:B------:R-:W-:-:S07]  /*2da20*/  IMAD.MOV.U32 R35, RZ, RZ, R14 ;  /* 0x000000ffff237224 */ /* 0x000fce00078e000e */
[----:B------:R-:W-:Y:S05]  /*2da30*/  WARPSYNC.COLLECTIVE R15, `(.L_x_919) ;  /* 0x000000000f087348 */ /* 0x000fea0003c00000 */
[----:B------:R0:W1:Y:S02]  /*2da40*/  SHFL.IDX P6, R14, R13, R12, R11 ;  /* 0x0000000c0d0e7389 */ /* 0x00006400000c000b */
[----:B01----:R-:W-:Y:S01]  /*2da50*/  ENDCOLLECTIVE ;  /* 0x000000000000791b */ /* 0x003fe20003800000 */
.L_x_919:
[----:B------:R-:W-:Y:S01]  /*2da60*/  IMAD.MOV.U32 R2, RZ, RZ, R14 ;  /* 0x000000ffff027224 */ /* 0x000fe200078e000e */
[----:B------:R-:W-:Y:S06]  /*2da70*/  BRA `(.L_x_920) ;  /* 0xffffffac007c7947 */ /* 0x000fec000383ffff */
.L_x_774:
[----:B-1----:R1:W2:Y:S02]  /*2da80*/  SYNCS.PHASECHK.TRANS64.TRYWAIT P0, [R6+URZ+0x38860], R2 ;  /* 0x03886002060075a7 */ /* 0x0022a4000800017f */
[----:B--2---:R-:W-:Y:S05]  /*2da90*/  @!P0 NANOSLEEP.SYNCS 0x989680 ;  /* 0x009896800000895d */ /* 0x004fea0003900000 */
[----:B------:R-:W2:Y:S02]  /*2daa0*/  @!P0 SYNCS.PHASECHK.TRANS64 P0, [R6+URZ+0x38860], R2 ;  /* 0x03886002060085a7 */ /* 0x000ea4000800007f */
[----:B--2---:R-:W-:Y:S05]  /*2dab0*/  @!P0 BRA `(.L_x_774) ;  /* 0xfffffffc00f08947 */ /* 0x004fea000383ffff */
[----:B------:R-:W-:Y:S05]  /*2dac0*/  BRA `(.L_x_921) ;  /* 0xffffffac00fc7947 */ /* 0x000fea000383ffff */
.L_x_775:
        /* <DEDUP_REMOVED lines=8> */
.L_x_923:
[----:B------:R-:W-:Y:S05]  /*2db50*/  BSYNC B1 ;  /* 0x0000000000017941 */ /* 0x000fea0003800000 */
.L_x_922:
[----:B------:R-:W-:Y:S02]  /*2db60*/  IMAD.MOV.U32 R13, RZ, RZ, R17 ;  /* 0x000000ffff0d7224 */ /* 0x000fe400078e0011 */
        /* <DEDUP_REMOVED lines=8> */
.L_x_924:
[----:B------:R-:W-:Y:S01]  /*2dbf0*/  ULDC.64 UR4, c[0x0][0x208] ;  /* 0x0000820000047ab9 */ /* 0x000fe20000000a00 */
[----:B------:R-:W-:Y:S01]  /*2dc00*/  MOV R13, R19 ;  /* 0x00000013000d7202 */ /* 0x000fe20000000f00 */
[----:B------:R-:W-:Y:S02]  /*2dc10*/  IMAD.MOV.U32 R12, RZ, RZ, 0x1 ;  /* 0x00000001ff0c7424 */ /* 0x000fe400078e00ff */
[----:B------:R-:W-:-:S05]  /*2dc20*/  IMAD.MOV.U32 R2, RZ, RZ, R14 ;  /* 0x000000ffff027224 */ /* 0x000fca00078e000e */
        /* <DEDUP_REMOVED lines=16> */
.L_x_925:
[----:B------:R-:W-:Y:S02]  /*2dd30*/  IMAD.MOV.U32 R13, RZ, RZ, R17 ;  /* 0x000000ffff0d7224 */ /* 0x000fe400078e0011 */
[----:B------:R-:W-:-:S07]  /*2dd40*/  IMAD.MOV.U32 R3, RZ, RZ, R14 ;  /* 0x000000ffff037224 */ /* 0x000fce00078e000e */
[----:B------:R-:W-:Y:S05]  /*2dd50*/  WARPSYNC.COLLECTIVE R15, `(.L_x_926) ;  /* 0x000000000f087348 */ /* 0x000fea0003c00000 */
[----:B------:R0:W1:Y:S02]  /*2dd60*/  SHFL.IDX P6, R14, R13, R12, R11 ;  /* 0x0000000c0d0e7389 */ /* 0x00006400000c000b */
[----:B01----:R-:W-:Y:S01]  /*2dd70*/  ENDCOLLECTIVE ;  /* 0x000000000000791b */ /* 0x003fe20003800000 */
.L_x_926:
[----:B------:R-:W-:Y:S01]  /*2dd80*/  ULDC.64 UR4, c[0x0][0x208] ;  /* 0x0000820000047ab9 */ /* 0x000fe20000000a00 */
[----:B------:R-:W-:Y:S02]  /*2dd90*/  IMAD.MOV.U32 R13, RZ, RZ, R19 ;  /* 0x000000ffff0d7224 */ /* 0x000fe400078e0013 */
        /* <DEDUP_REMOVED lines=18> */
.L_x_927:
[----:B------:R-:W-:Y:S02]  /*2dec0*/  IMAD.MOV.U32 R13, RZ, RZ, R17 ;  /* 0x000000ffff0d7224 */ /* 0x000fe400078e0011 */
[----:B------:R-:W-:-:S07]  /*2ded0*/  IMAD.MOV.U32 R3, RZ, RZ, R14 ;  /* 0x000000ffff037224 */ /* 0x000fce00078e000e */
[----:B------:R-:W-:Y:S05]  /*2dee0*/  WARPSYNC.COLLECTIVE R15, `(.L_x_928) ;  /* 0x000000000f087348 */ /* 0x000fea0003c00000 */
[----:B------:R0:W1:Y:S02]  /*2def0*/  SHFL.IDX P6, R14, R13, R12, R11 ;  /* 0x0000000c0d0e7389 */ /* 0x00006400000c000b */
[----:B01----:R-:W-:Y:S01]  /*2df00*/  ENDCOLLECTIVE ;  /* 0x000000000000791b */ /* 0x003fe20003800000 */
.L_x_928:
        /* <DEDUP_REMOVED lines=20> */
.L_x_929:
[----:B------:R-:W-:Y:S02]  /*2e050*/  IMAD.MOV.U32 R13, RZ, RZ, R17 ;  /* 0x000000ffff0d7224 */ /* 0x000fe400078e0011 */
[----:B------:R-:W-:-:S07]  /*2e060*/  IMAD.MOV.U32 R3, RZ, RZ, R14 ;  /* 0x000000ffff037224 */ /* 0x000fce00078e000e */
[----:B------:R-:W-:Y:S05]  /*2e070*/  WARPSYNC.COLLECTIVE R15, `(.L_x_930) ;  /* 0x000000000f087348 */ /* 0x000fea0003c00000 */
[----:B------:R0:W1:Y:S02]  /*2e080*/  SHFL.IDX P6, R14, R13, R12, R11 ;  /* 0x0000000c0d0e7389 */ /* 0x00006400000c000b */
[----:B01----:R-:W-:Y:S01]  /*2e090*/  ENDCOLLECTIVE ;  /* 0x000000000000791b */ /* 0x003fe20003800000 */
.L_x_930:
        /* <DEDUP_REMOVED lines=20> */
.L_x_931:
[----:B------:R-:W-:Y:S02]  /*2e1e0*/  IMAD.MOV.U32 R13, RZ, RZ, R17 ;  /* 0x000000ffff0d7224 */ /* 0x000fe400078e0011 */
[----:B------:R-:W-:-:S07]  /*2e1f0*/  IMAD.MOV.U32 R19, RZ, RZ, R14 ;  /* 0x000000ffff137224 */ /* 0x000fce00078e000e */
[----:B------:R-:W-:Y:S05]  /*2e200*/  WARPSYNC.COLLECTIVE R15, `(.L_x_932) ;  /* 0x000000000f087348 */ /* 0x000fea0003c00000 */
[----:B------:R0:W1:Y:S02]  /*2e210*/  SHFL.IDX P6, R14, R13, R12, R11 ;  /* 0x0000000c0d0e7389 */ /* 0x00006400000c000b */
[----:B01----:R-:W-:Y:S01]  /*2e220*/  ENDCOLLECTIVE ;  /* 0x000000000000791b */ /* 0x003fe20003800000 */
.L_x_932:
[----:B------:R-:W-:Y:S01]  /*2e230*/  IMAD.MOV.U32 R2, RZ, RZ, R14 ;  /* 0x000000ffff027224 */ /* 0x000fe200078e000e */
[----:B------:R-:W-:Y:S06]  /*2e240*/  BRA `(.L_x_933) ;  /* 0xffffffac00187947 */ /* 0x000fec000383ffff */
.L_x_783:
[----:B0-----:R0:W2:Y:S02]  /*2e250*/  SYNCS.PHASECHK.TRANS64.TRYWAIT P0, [R4+URZ+0x38860], R3 ;  /* 0x03886003040075a7 */ /* 0x0010a4000800017f */
[----:B--2---:R-:W-:Y:S05]  /*2e260*/  @!P0 NANOSLEEP.SYNCS 0x989680 ;  /* 0x009896800000895d */ /* 0x004fea0003900000 */
[----:B------:R-:W2:Y:S02]  /*2e270*/  @!P0 SYNCS.PHASECHK.TRANS64 P0, [R4+URZ+0x38860], R3 ;  /* 0x03886003040085a7 */ /* 0x000ea4000800007f */
[----:B--2---:R-:W-:Y:S05]  /*2e280*/  @!P0 BRA `(.L_x_783) ;  /* 0xfffffffc00f08947 */ /* 0x004fea000383ffff */
[----:B------:R-:W-:Y:S05]  /*2e290*/  BRA `(.L_x_934) ;  /* 0xffffffb0004c7947 */ /* 0x000fea000383ffff */
.L_x_784:
        /* <DEDUP_REMOVED lines=8> */
.L_x_936:
[----:B------:R-:W-:Y:S05]  /*2e320*/  BSYNC B0 ;  /* 0x0000000000007941 */ /* 0x000fea0003800000 */
.L_x_935:
[----:B------:R-:W-:Y:S01]  /*2e330*/  IMAD.MOV.U32 R13, RZ, RZ, R17 ;  /* 0x000000ffff0d7224 */ /* 0x000fe200078e0011 */
[C---:B------:R-:W-:Y:S01]  /*2e340*/  LOP3.LUT R0, R34.reuse, 0x40, RZ, 0xfc, !PT ;  /* 0x0000004022007812 */ /* 0x040fe200078efcff */
[----:B------:R-:W-:Y:S01]  /*2e350*/  IMAD.MOV.U32 R12, RZ, RZ, RZ ;  /* 0x000000ffff0c7224 */ /* 0x000fe200078e00ff */
[C---:B------:R-:W-:Y:S01]  /*2e360*/  LOP3.LUT R6, R34.reuse, 0x80, RZ, 0xfc, !PT ;  /* 0x0000008022067812 */ /* 0x040fe200078efcff */
[----:B------:R-:W-:Y:S02]  /*2e370*/  IMAD.MOV.U32 R11, RZ, RZ, 0x181f ;  /* 0x0000181fff0b7424 */ /* 0x000fe400078e00ff */
[----:B------:R-:W-:Y:S02]  /*2e380*/  IMAD.MOV.U32 R15, RZ, RZ, -0x1 ;  /* 0xffffffffff0f7424 */ /* 0x000fe400078e00ff */
[----:B------:R-:W-:Y:S02]  /*2e390*/  IMAD.MOV.U32 R3, RZ, RZ, R14 ;  /* 0x000000ffff037224 */ /* 0x000fe400078e000e */
[----:B------:R-:W-:-:S07]  /*2e3a0*/  IMAD.SHL.U32 R8, R34, 0x2, RZ ;  /* 0x0000000222087824 */ /* 0x000fce00078e00ff */
[----:B------:R-:W-:Y:S05]  /*2e3b0*/  WARPSYNC.COLLECTIVE R15, `(.L_x_937) ;  /* 0x000000000f087348 */ /* 0x000fea0003c00000 */
[----:B------:R0:W1:Y:S02]  /*2e3c0*/  SHFL.IDX P6, R14, R13, R12, R11 ;  /* 0x0000000c0d0e7389 */ /* 0x00006400000c000b */
[----:B01----:R-:W-:Y:S01]  /*2e3d0*/  ENDCOLLECTIVE ;  /* 0x000000000000791b */ /* 0x003fe20003800000 */
.L_x_937:
[----:B------:R-:W-:Y:S01]  /*2e3e0*/  ULDC UR4, c[0x0][0x2f4] ;  /* 0x0000bd0000047ab9 */ /* 0x000fe20000000800 */
[----:B------:R-:W-:Y:S01]  /*2e3f0*/  ULDC.64 UR6, c[0x0][0x208] ;  /* 0x0000820000067ab9 */ /* 0x000fe20000000a00 */
[----:B------:R-:W-:Y:S02]  /*2e400*/  ISETP.GE.AND P3, PT, R34, UR4, PT ;  /* 0x0000000422007c0c */ /* 0x000fe4000bf66270 */
[----:B------:R-:W-:Y:S01]  /*2e410*/  ISETP.GE.AND P2, PT, R0, UR4, PT ;  /* 0x0000000400007c0c */ /* 0x000fe2000bf46270 */
[----:B------:R-:W-:Y:S01]  /*2e420*/  IMAD R0, R7, 0x2, R16 ;  /* 0x0000000207007824 */ /* 0x000fe200078e0210 */
        /* <DEDUP_REMOVED lines=13> */
[----:B------:R-:W-:-:S04]  /*2e500*/  ISETP.GE.AND P0, PT, R37, UR4, PT ;  /* 0x0000000425007c0c */ /* 0x000fc8000bf06270 */
[----:B------:R0:W-:Y:S01]  /*2e510*/  LDGSTS.E.BYPASS.LTC128B.128 [R0+0x5400], desc[UR6][R2.64+0x100], !P4 ;  /* 0x0540010002007fae */ /* 0x0001e2000e101d46 */
[----:B------:R-:W-:-:S13]  /*2e520*/  ISETP.LT.OR P4, PT, R5, 0x1, P0 ;  /* 0x000000010500780c */ /* 0x000fda0000781670 */
[----:B------:R0:W-:Y:S02]  /*2e530*/  LDGSTS.E.BYPASS.LTC128B.128 [R0+0x7c00], desc[UR6][R2.64+0x180], !P4 ;  /* 0x07c0018002007fae */ /* 0x0001e4000e101d46 */
[----:B0-----:R-:W-:Y:S05]  /*2e540*/  WARPSYNC.COLLECTIVE R15, `(.L_x_938) ;  /* 0x000000000f087348 */ /* 0x001fea0003c00000 */
[----:B------:R1:W2:Y:S02]  /*2e550*/  SHFL.IDX P6, R14, R13, R12, R11 ;  /* 0x0000000c0d0e7389 */ /* 0x0002a400000c000b */
[----:B012---:R-:W-:Y:S01]  /*2e560*/  ENDCOLLECTIVE ;  /* 0x000000000000791b */ /* 0x007fe20003800000 */
.L_x_938:
[----:B------:R-:W-:Y:S02]  /*2e570*/  IMAD.MOV.U32 R13, RZ, RZ, R17 ;  /* 0x000000ffff0d7224 */ /* 0x000fe400078e0011 */
[----:B------:R-:W-:-:S07]  /*2e580*/  IMAD.MOV.U32 R3, RZ, RZ, R14 ;  /* 0x000000ffff037224 */ /* 0x000fce00078e000e */
[----:B------:R-:W-:Y:S05]  /*2e590*/  WARPSYNC.COLLECTIVE R15, `(.L_x_939) ;  /* 0x000000000f087348 */ /* 0x000fea0003c00000 */
[----:B------:R0:W1:Y:S02]  /*2e5a0*/  SHFL.IDX P6, R14, R13, R12, R11 ;  /* 0x0000000c0d0e7389 */ /* 0x00006400000c000b */
[----:B01----:R-:W-:Y:S01]  /*2e5b0*/  ENDCOLLECTIVE ;  /* 0x000000000000791b */ /* 0x003fe20003800000 */
.L_x_939:
[----:B------:R-:W-:Y:S01]  /*2e5c0*/  ULDC.64 UR4, c[0x0][0x208] ;  /* 0x0000820000047ab9 */ /* 0x000fe20000000a00 */
[----:B------:R-:W-:Y:S02]  /*2e5d0*/  IMAD.MOV.U32 R13, RZ, RZ, R19 ;  /* 0x000000ffff0d7224 */ /* 0x000fe400078e0013 */
        /* <DEDUP_REMOVED lines=17> */
.L_x_940:
[----:B------:R-:W-:Y:S01]  /*2e6f0*/  IMAD.MOV.U32 R13, RZ, RZ, R17 ;  /* 0x000000ffff0d7224 */ /* 0x000fe200078e0011 */
[----:B------:R-:W-:-:S07]  /*2e700*/  MOV R7, R14 ;  /* 0x0000000e00077202 */ /* 0x000fce0000000f00 */
[----:B------:R-:W-:Y:S05]  /*2e710*/  WARPSYNC.COLLECTIVE R15, `(.L_x_941) ;  /* 0x000000000f087348 */ /* 0x000fea0003c00000 */
[----:B------:R0:W1:Y:S02]  /*2e720*/  SHFL.IDX P6, R14, R13, R12, R11 ;  /* 0x0000000c0d0e7389 */ /* 0x00006400000c000b */
[----:B01----:R-:W-:Y:S01]  /*2e730*/  ENDCOLLECTIVE ;  /* 0x000000000000791b */ /* 0x003fe20003800000 */
.L_x_941:
        /* <DEDUP_REMOVED lines=19> */
.L_x_942:
[----:B------:R-:W-:Y:S02]  /*2e870*/  IMAD.MOV.U32 R13, RZ, RZ, R17 ;  /* 0x000000ffff0d7224 */ /* 0x000fe400078e0011 */
[----:B------:R-:W-:-:S07]  /*2e880*/  IMAD.MOV.U32 R3, RZ, RZ, R14 ;  /* 0x000000ffff037224 */ /* 0x000fce00078e000e */
[----:B------:R-:W-:Y:S05]  /*2e890*/  WARPSYNC.COLLECTIVE R15, `(.L_x_943) ;  /* 0x000000000f087348 */ /* 0x000fea0003c00000 */
[----:B------:R0:W1:Y:S02]  /*2e8a0*/  SHFL.IDX P6, R14, R13, R12, R11 ;  /* 0x0000000c0d0e7389 */ /* 0x00006400000c000b */
[----:B01----:R-:W-:Y:S01]  /*2e8b0*/  ENDCOLLECTIVE ;  /* 0x000000000000791b */ /* 0x003fe20003800000 */
.L_x_943:
        /* <DEDUP_REMOVED lines=19> */
.L_x_944:
[----:B------:R-:W-:Y:S02]  /*2e9f0*/  IMAD.MOV.U32 R13, RZ, RZ, R17 ;  /* 0x000000ffff0d7224 */ /* 0x000fe400078e0011 */
[----:B------:R-:W-:-:S07]  /*2ea00*/  IMAD.MOV.U32 R19, RZ, RZ, R14 ;  /* 0x000000ffff137224 */ /* 0x000fce00078e000e */
[----:B------:R-:W-:Y:S05]  /*2ea10*/  WARPSYNC.COLLECTIVE R15, `(.L_x_945) ;  /* 0x000000000f087348 */ /* 0x000fea0003c00000 */
[----:B------:R0:W1:Y:S02]  /*2ea20*/  SHFL.IDX P6, R14, R13, R12, R11 ;  /* 0x0000000c0d0e7389 */ /* 0x00006400000c000b */
[----:B01----:R-:W-:Y:S01]  /*2ea30*/  ENDCOLLECTIVE ;  /* 0x000000000000791b */ /* 0x003fe20003800000 */
.L_x_945:
[----:B------:R-:W-:Y:S05]  /*2ea40*/  BRA `(.L_x_946) ;  /* 0xffffffac00707947 */ /* 0x000fea000383ffff */
.L_x_789:
        /* <DEDUP_REMOVED lines=8> */
.L_x_948:
[----:B------:R-:W-:Y:S05]  /*2ead0*/  BSYNC B0 ;  /* 0x0000000000007941 */ /* 0x000fea0003800000 */
.L_x_947:
        /* <DEDUP_REMOVED lines=9> */
.L_x_949:
[----:B------:R-:W-:Y:S01]  /*2eb70*/  ULDC UR4, c[0x0][0xc3c] ;  /* 0x00030f0000047ab9 */ /* 0x000fe20000000800 */
[----:B------:R-:W-:Y:S01]  /*2eb80*/  ULDC.64 UR6, c[0x0][0x208] ;  /* 0x0000820000067ab9 */ /* 0x000fe20000000a00 */
        /* <DEDUP_REMOVED lines=23> */
.L_x_950:
[----:B------:R-:W-:Y:S01]  /*2ed00*/  IMAD.MOV.U32 R12, RZ, RZ, 0x2 ;  /* 0x00000002ff0c7424 */ /* 0x000fe200078e00ff */
[----:B------:R-:W-:-:S05]  /*2ed10*/  SEL R14, R14, RZ, P1 ;  /* 0x000000ff0e0e7207 */ /* 0x000fca0000800000 */
[----:B------:R-:W-:-:S04]  /*2ed20*/  IMAD.IADD R5, R13, 0x1, R14 ;  /* 0x000000010d057824 */ /* 0x000fc800078e020e */
[----:B------:R-:W-:-:S07]  /*2ed30*/  IMAD.MOV.U32 R13, RZ, RZ, R5 ;  /* 0x000000ffff0d7224 */ /* 0x000fce00078e0005 */
[----:B------:R-:W-:Y:S05]  /*2ed40*/  WARPSYNC.COLLECTIVE R15, `(.L_x_951) ;  /* 0x000000000f087348 */ /* 0x000fea0003c00000 */
[----:B------:R0:W1:Y:S02]  /*2ed50*/  SHFL.UP P6, R14, R13, R12, R11 ;  /* 0x0400000c0d0e7389 */ /* 0x00006400000c000b */
[----:B01----:R-:W-:Y:S01]  /*2ed60*/  ENDCOLLECTIVE ;  /* 0x000000000000791b */ /* 0x003fe20003800000 */
.L_x_951:
[----:B------:R-:W-:Y:S01]  /*2ed70*/  IMAD.MOV.U32 R12, RZ, RZ, 0x4 ;  /* 0x00000004ff0c7424 */ /* 0x000fe200078e00ff */
[----:B------:R-:W-:-:S05]  /*2ed80*/  SEL R2, R14, RZ, P2 ;  /* 0x000000ff0e027207 */ /* 0x000fca0001000000 */
[----:B------:R-:W-:-:S04]  /*2ed90*/  IMAD.IADD R2, R5, 0x1, R2 ;  /* 0x0000000105027824 */ /* 0x000fc800078e0202 */
[----:B------:R-:W-:-:S07]  /*2eda0*/  IMAD.MOV.U32 R13, RZ, RZ, R2 ;  /* 0x000000ffff0d7224 */ /* 0x000fce00078e0002 */
[----:B------:R-:W-:Y:S05]  /*2edb0*/  WARPSYNC.COLLECTIVE R15, `(.L_x_952) ;  /* 0x000000000f087348 */ /* 0x000fea0003c00000 */
[----:B------:R0:W1:Y:S02]  /*2edc0*/  SHFL.UP P6, R14, R13, R12, R11 ;  /* 0x0400000c0d0e7389 */ /* 0x00006400000c000b */
[----:B01----:R-:W-:Y:S01]  /*2edd0*/  ENDCOLLECTIVE ;  /* 0x000000000000791b */ /* 0x003fe20003800000 */
.L_x_952:
[----:B------:R-:W-:Y:S01]  /*2ede0*/  IMAD.MOV.U32 R12, RZ, RZ, 0x8 ;  /* 0x00000008ff0c7424 */ /* 0x000fe200078e00ff */
[----:B------:R-:W-:-:S05]  /*2edf0*/  SEL R3, R14, RZ, P3 ;  /* 0x000000ff0e037207 */ /* 0x000fca0001800000 */
[----:B------:R-:W-:-:S04]  /*2ee00*/  IMAD.IADD R3, R2, 0x1, R3 ;  /* 0x0000000102037824 */ /* 0x000fc800078e0203 */
[----:B------:R-:W-:-:S07]  /*2ee10*/  IMAD.MOV.U32 R13, RZ, RZ, R3 ;  /* 0x000000ffff0d7224 */ /* 0x000fce00078e0003 */
[----:B------:R-:W-:Y:S05]  /*2ee20*/  WARPSYNC.COLLECTIVE R15, `(.L_x_953) ;  /* 0x000000000f087348 */ /* 0x000fea0003c00000 */
[----:B------:R0:W1:Y:S02]  /*2ee30*/  SHFL.UP P6, R14, R13, R12, R11 ;  /* 0x0400000c0d0e7389 */ /* 0x00006400000c000b */
[----:B01----:R-:W-:Y:S01]  /*2ee40*/  ENDCOLLECTIVE ;  /* 0x000000000000791b */ /* 0x003fe20003800000 */
.L_x_953:
[----:B------:R-:W-:Y:S01]  /*2ee50*/  IMAD.MOV.U32 R12, RZ, RZ, 0x10 ;  /* 0x00000010ff0c7424 */ /* 0x000fe200078e00ff */
[----:B------:R-:W-:-:S05]  /*2ee60*/  SEL R14, R14, RZ, P4 ;  /* 0x000000ff0e0e7207 */ /* 0x000fca0002000000 */
[----:B------:R-:W-:-:S04]  /*2ee70*/  IMAD.IADD R5, R3, 0x1, R14 ;  /* 0x0000000103057824 */ /* 0x000fc800078e020e */
[----:B------:R-:W-:-:S07]  /*2ee80*/  IMAD.MOV.U32 R13, RZ, RZ, R5 ;  /* 0x000000ffff0d7224 */ /* 0x000fce00078e0005 */
[----:B------:R-:W-:Y:S05]  /*2ee90*/  WARPSYNC.COLLECTIVE R15, `(.L_x_954) ;  /* 0x000000000f087348 */ /* 0x000fea0003c00000 */
[----:B------:R0:W1:Y:S02]  /*2eea0*/  SHFL.UP P6, R14, R13, R12, R11 ;  /* 0x0400000c0d0e7389 */ /* 0x00006400000c000b */
[----:B01----:R-:W-:Y:S01]  /*2eeb0*/  ENDCOLLECTIVE ;  /* 0x000000000000791b */ /* 0x003fe20003800000 */
.L_x_954:
[----:B------:R-:W-:Y:S01]  /*2eec0*/  MOV R12, 0x1f ;  /* 0x0000001f000c7802 */ /* 0x000fe20000000f00 */
[----:B------:R-:W-:Y:S01]  /*2eed0*/  IMAD.MOV.U32 R11, RZ, RZ, 0x1f ;  /* 0x0000001fff0b7424 */ /* 0x000fe200078e00ff */
[----:B------:R-:W-:-:S05]  /*2eee0*/  SEL R2, R14, RZ, P5 ;  /* 0x000000ff0e027207 */ /* 0x000fca0002800000 */
[----:B------:R-:W-:-:S04]  /*2eef0*/  IMAD.IADD R2, R5, 0x1, R2 ;  /* 0x0000000105027824 */ /* 0x000fc800078e0202 */
[----:B------:R-:W-:-:S07]  /*2ef00*/  IMAD.MOV.U32 R13, RZ, RZ, R2 ;  /* 0x000000ffff0d7224 */ /* 0x000fce00078e0002 */
[----:B------:R-:W-:Y:S05]  /*2ef10*/  WARPSYNC.COLLECTIVE R15, `(.L_x_955) ;  /* 0x000000000f087348 */ /* 0x000fea0003c00000 */
[----:B------:R0:W1:Y:S02]  /*2ef20*/  SHFL.IDX P6, R14, R13, R12, R11 ;  /* 0x0000000c0d0e7389 */ /* 0x00006400000c000b */
[----:B01----:R-:W-:Y:S01]  /*2ef30*/  ENDCOLLECTIVE ;  /* 0x000000000000791b */ /* 0x003fe20003800000 */
.L_x_955:
[----:B------:R-:W-:Y:S05]  /*2ef40*/  BRA `(.L_x_956) ;  /* 0xffffffac00947947 */ /* 0x000fea000383ffff */
.L_x_792:
[----:B------:R-:W-:Y:S01]  /*2ef50*/  BSSY B0, `(.L_x_957) ;  /* 0x0000007000007945 */ /* 0x000fe20003800000 */
[----:B------:R-:W-:Y:S02]  /*2ef60*/  IMAD.MOV.U32 R12, RZ, RZ, 0x1 ;  /* 0x00000001ff0c7424 */ /* 0x000fe400078e00ff */
[----:B------:R-:W-:Y:S02]  /*2ef70*/  IMAD.MOV.U32 R11, RZ, RZ, RZ ;  /* 0x000000ffff0b7224 */ /* 0x000fe400078e00ff */
[----:B------:R-:W-:-:S07]  /*2ef80*/  IMAD.MOV.U32 R15, RZ, RZ, -0x1 ;  /* 0xffffffffff0f7424 */ /* 0x000fce00078e00ff */
[----:B------:R-:W-:Y:S05]  /*2ef90*/  WARPSYNC.COLLECTIVE R15, `(.L_x_958) ;  /* 0x000000000f087348 */ /* 0x000fea0003c00000 */
[----:B------:R0:W1:Y:S02]  /*2efa0*/  SHFL.UP P6, R14, R13, R12, R11 ;  /* 0x0400000c0d0e7389 */ /* 0x00006400000c000b */
[----:B01----:R-:W-:Y:S01]  /*2efb0*/  ENDCOLLECTIVE ;  /* 0x000000000000791b */ /* 0x003fe20003800000 */
.L_x_958:
[----:B------:R-:W-:Y:S05]  /*2efc0*/  BSYNC B0 ;  /* 0x0000000000007941 */ /* 0x000fea0003800000 */
.L_x_957:
        /* <DEDUP_REMOVED lines=8> */
.L_x_959:
[----:B------:R-:W-:Y:S01]  /*2f050*/  IMAD.MOV.U32 R12, RZ, RZ, 0x4 ;  /* 0x00000004ff0c7424 */ /* 0x000fe200078e00ff */
[----:B------:R-:W-:-:S05]  /*2f060*/  SEL R2, R14, RZ, P2 ;  /* 0x000000ff0e027207 */ /* 0x000fca0001000000 */
[----:B------:R-:W-:-:S04]  /*2f070*/  IMAD.IADD R2, R13, 0x1, R2 ;  /* 0x000000010d027824 */ /* 0x000fc800078e0202 */
[----:B------:R-:W-:-:S07]  /*2f080*/  IMAD.MOV.U32 R13, RZ, RZ, R2 ;  /* 0x000000ffff0d7224 */ /* 0x000fce00078e0002 */
[----:B------:R-:W-:Y:S05]  /*2f090*/  WARPSYNC.COLLECTIVE R15, `(.L_x_960) ;  /* 0x000000000f087348 */ /* 0x000fea0003c00000 */
[----:B------:R0:W1:Y:S02]  /*2f0a0*/  SHFL.UP P6, R14, R13, R12, R11 ;  /* 0x0400000c0d0e7389 */ /* 0x00006400000c000b */
[----:B01----:R-:W-:Y:S01]  /*2f0b0*/  ENDCOLLECTIVE ;  /* 0x000000000000791b */ /* 0x003fe20003800000 */
.L_x_960:
[----:B------:R-:W-:Y:S01]  /*2f0c0*/  IMAD.MOV.U32 R12, RZ, RZ, 0x8 ;  /* 0x00000008ff0c7424 */ /* 0x000fe200078e00ff */
[----:B------:R-:W-:-:S05]  /*2f0d0*/  SEL R3, R14, RZ, P3 ;  /* 0x000000ff0e037207 */ /* 0x000fca0001800000 */
[----:B------:R-:W-:-:S04]  /*2f0e0*/  IMAD.IADD R3, R2, 0x1, R3 ;  /* 0x0000000102037824 */ /* 0x000fc800078e0203 */
[----:B------:R-:W-:-:S07]  /*2f0f0*/  IMAD.MOV.U32 R13, RZ, RZ, R3 ;  /* 0x000000ffff0d7224 */ /* 0x000fce00078e0003 */
[----:B------:R-:W-:Y:S05]  /*2f100*/  WARPSYNC.COLLECTIVE R15, `(.L_x_961) ;  /* 0x000000000f087348 */ /* 0x000fea0003c00000 */
[----:B------:R0:W1:Y:S02]  /*2f110*/  SHFL.UP P6, R14, R13, R12, R11 ;  /* 0x0400000c0d0e7389 */ /* 0x00006400000c000b */
[----:B01----:R-:W-:Y:S01]  /*2f120*/  ENDCOLLECTIVE ;  /* 0x000000000000791b */ /* 0x003fe20003800000 */
.L_x_961:
[----:B------:R-:W-:Y:S01]  /*2f130*/  IMAD.MOV.U32 R12, RZ, RZ, 0x10 ;  /* 0x00000010ff0c7424 */ /* 0x000fe200078e00ff */
[----:B------:R-:W-:-:S05]  /*2f140*/  SEL R14, R14, RZ, P4 ;  /* 0x000000ff0e0e7207 */ /* 0x000fca0002000000 */
[----:B------:R-:W-:-:S04]  /*2f150*/  IMAD.IADD R5, R3, 0x1, R14 ;  /* 0x0000000103057824 */ /* 0x000fc800078e020e */
[----:B------:R-:W-:-:S07]  /*2f160*/  IMAD.MOV.U32 R13, RZ, RZ, R5 ;  /* 0x000000ffff0d7224 */ /* 0x000fce00078e0005 */
[----:B------:R-:W-:Y:S05]  /*2f170*/  WARPSYNC.COLLECTIVE R15, `(.L_x_962) ;  /* 0x000000000f087348 */ /* 0x000fea0003c00000 */
[----:B------:R0:W1:Y:S02]  /*2f180*/  SHFL.UP P6, R14, R13, R12, R11 ;  /* 0x0400000c0d0e7389 */ /* 0x00006400000c000b */
[----:B01----:R-:W-:Y:S01]  /*2f190*/  ENDCOLLECTIVE ;  /* 0x000000000000791b */ /* 0x003fe20003800000 */
.L_x_962:
        /* <DEDUP_REMOVED lines=8> */
.L_x_963:
[----:B------:R-:W-:Y:S05]  /*2f220*/  BRA `(.L_x_964) ;  /* 0xffffffac00847947 */ /* 0x000fea000383ffff */
.L_x_794:
[----:B------:R-:W-:Y:S01]  /*2f230*/  BSSY B0, `(.L_x_965) ;  /* 0x0000006000007945 */ /* 0x000fe20003800000 */
[----:B------:R-:W-:Y:S01]  /*2f240*/  PLOP3.LUT P6, PT, P6, PT, PT, 0x8, 0x0 ;  /* 0x000000000000781c */ /* 0x000fe200037ce170 */
[----:B------:R-:W-:-:S12]  /*2f250*/  IMAD.MOV.U32 R15, RZ, RZ, -0x1 ;  /* 0xffffffffff0f7424 */ /* 0x000fd800078e00ff */
[----:B0-----:R-:W-:Y:S05]  /*2f260*/  WARPSYNC.COLLECTIVE R15, `(.L_x_966) ;  /* 0x000000000f087348 */ /* 0x001fea0003c00000 */
[----:B------:R-:W-:Y:S01]  /*2f270*/  VOTE.ANY R14, PT, P6 ;  /* 0x00000000000e7806 */ /* 0x000fe200030e0100 */
[----:B0-----:R-:W-:Y:S06]  /*2f280*/  ENDCOLLECTIVE ;  /* 0x000000000000791b */ /* 0x001fec0003800000 */
.L_x_966:
[----:B------:R-:W-:Y:S05]  /*2f290*/  BSYNC B0 ;  /* 0x0000000000007941 */ /* 0x000fea0003800000 */
.L_x_965:
        /* <DEDUP_REMOVED lines=9> */
.L_x_967:
[----:B------:R-:W-:Y:S02]  /*2f330*/  IMAD.MOV.U32 R13, RZ, RZ, R4 ;  /* 0x000000ffff0d7224 */ /* 0x000fe400078e0004 */
[----:B------:R-:W-:-:S07]  /*2f340*/  IMAD.MOV.U32 R7, RZ, RZ, R14 ;  /* 0x000000ffff077224 */ /* 0x000fce00078e000e */
[----:B------:R-:W-:Y:S05]  /*2f350*/  WARPSYNC.COLLECTIVE R15, `(.L_x_968) ;  /* 0x000000000f087348 */ /* 0x000fea0003c00000 */
[----:B------:R0:W1:Y:S02]  /*2f360*/  SHFL.IDX P6, R14, R13, R12, R11 ;  /* 0x0000000c0d0e7389 */ /* 0x00006400000c000b */
[----:B01----:R-:W-:Y:S01]  /*2f370*/  ENDCOLLECTIVE ;  /* 0x000000000000791b */ /* 0x003fe20003800000 */
.L_x_968:
[----:B------:R-:W-:Y:S01]  /*2f380*/  IMAD.MOV.U32 R4, RZ, RZ, R14 ;  /* 0x000000ffff047224 */ /* 0x000fe200078e000e */
[----:B------:R-:W-:Y:S06]  /*2f390*/  BRA `(.L_x_969) ;  /* 0xffffffac00647947 */ /* 0x000fec000383ffff */
.L_x_796:
[----:B------:R-:W-:Y:S01]  /*2f3a0*/  BSSY B0, `(.L_x_970) ;  /* 0x0000007000007945 */ /* 0x000fe20003800000 */
[----:B------:R-:W-:Y:S02]  /*2f3b0*/  IMAD.MOV.U32 R13, RZ, RZ, R2 ;  /* 0x000000ffff0d7224 */ /* 0x000fe400078e0002 */
[----:B------:R-:W-:Y:S02]  /*2f3c0*/  IMAD.MOV.U32 R11, RZ, RZ, 0x1f ;  /* 0x0000001fff0b7424 */ /* 0x000fe400078e00ff */
[----:B------:R-:W-:-:S07]  /*2f3d0*/  IMAD.MOV.U32 R15, RZ, RZ, -0x1 ;  /* 0xffffffffff0f7424 */ /* 0x000fce00078e00ff */
[----:B0123--:R-:W-:Y:S05]  /*2f3e0*/  WARPSYNC.COLLECTIVE R15, `(.L_x_971) ;  /* 0x000000000f087348 */ /* 0x00ffea0003c00000 */
[----:B------:R4:W0:Y:S02]  /*2f3f0*/  SHFL.IDX P6, R14, R13, R12, R11 ;  /* 0x0000000c0d0e7389 */ /* 0x00082400000c000b */
[----:B01234-:R-:W-:Y:S01]  /*2f400*/  ENDCOLLECTIVE ;  /* 0x000000000000791b */ /* 0x01ffe20003800000 */
.L_x_971:
[----:B------:R-:W-:Y:S05]  /*2f410*/  BSYNC B0 ;  /* 0x0000000000007941 */ /* 0x000fea0003800000 */
.L_x_970:
[----:B------:R-:W-:Y:S01]  /*2f420*/  IMAD.MOV.U32 R6, RZ, RZ, R14 ;  /* 0x000000ffff067224 */ /* 0x000fe200078e000e */
[----:B------:R-:W-:Y:S06]  /*2f430*/  BRA `(.L_x_795) ;  /* 0xffffffac00547947 */ /* 0x000fec000383ffff */
.L_x_800:
[----:B-1----:R1:W3:Y:S02]  /*2f440*/  SYNCS.PHASECHK.TRANS64.TRYWAIT P0, [R5+URZ+0x38820], R0 ;  /* 0x03882000050075a7 */ /* 0x0022e4000800017f */
[----:B---3--:R-:W-:Y:S05]  /*2f450*/  @!P0 NANOSLEEP.SYNCS 0x989680 ;  /* 0x009896800000895d */ /* 0x008fea0003900000 */
[----:B------:R-:W3:Y:S02]  /*2f460*/  @!P0 SYNCS.PHASECHK.TRANS64 P0, [R5+URZ+0x38820], R0 ;  /* 0x03882000050085a7 */ /* 0x000ee4000800007f */
[----:B---3--:R-:W-:Y:S05]  /*2f470*/  @!P0 BRA `(.L_x_800) ;  /* 0xfffffffc00f08947 */ /* 0x008fea000383ffff */
[----:B------:R-:W-:Y:S05]  /*2f480*/  BRA `(.L_x_972) ;  /* 0xffffffb000ac7947 */ /* 0x000fea000383ffff */
.L_x_801:
        /* <DEDUP_REMOVED lines=11> */
.L_x_974:
[----:B------:R-:W-:Y:S05]  /*2f540*/  BSYNC B0 ;  /* 0x0000000000007941 */ /* 0x000fea0003800000 */
.L_x_973:
[----:B------:R-:W-:Y:S05]  /*2f550*/  BRA `(.L_x_975) ;  /* 0xffffffb000947947 */ /* 0x000fea000383ffff */
.L_x_802:
[----:B------:R-:W-:Y:S01]  /*2f560*/  BSSY B0, `(.L_x_976) ;  /* 0x0000006000007945 */ /* 0x000fe20003800000 */
[----:B------:R-:W-:-:S07]  /*2f570*/  IMAD.MOV.U32 R15, RZ, RZ, -0x1 ;  /* 0xffffffffff0f7424 */ /* 0x000fce00078e00ff */
[----:B012---:R-:W-:Y:S05]  /*2f580*/  WARPSYNC.COLLECTIVE R15, `(.L_x_977) ;  /* 0x000000000f0c7348 */ /* 0x007fea0003c00000 */
[----:B------:R-:W-:Y:S02]  /*2f590*/  ELECT P6, UR62, PT ;  /* 0x00000000003e782f */ /* 0x000fe400038c0000 */
[----:B------:R-:W-:Y:S01]  /*2f5a0*/  MOV R14, UR62 ;  /* 0x0000003e000e7c02 */ /* 0x000fe20008000f00 */
[----:B012---:R-:W-:Y:S10]  /*2f5b0*/  ENDCOLLECTIVE ;  /* 0x000000000000791b */ /* 0x007ff40003800000 */
.L_x_977:
[----:B------:R-:W-:Y:S05]  /*2f5c0*/  BSYNC B0 ;  /* 0x0000000000007941 */ /* 0x000fea0003800000 */
.L_x_976:
[----:B------:R-:W-:Y:S05]  /*2f5d0*/  BRA `(.L_x_978) ;  /* 0xffffffb000887947 */ /* 0x000fea000383ffff */
.L_x_804:
[----:B-1----:R1:W3:Y:S02]  /*2f5e0*/  SYNCS.PHASECHK.TRANS64.TRYWAIT P1, [R3+URZ+0x38840], R2 ;  /* 0x03884002030075a7 */ /* 0x0022e4000802017f */
[----:B---3--:R-:W-:Y:S05]  /*2f5f0*/  @!P1 NANOSLEEP.SYNCS 0x989680 ;  /* 0x009896800000995d */ /* 0x008fea0003900000 */
[----:B------:R-:W3:Y:S02]  /*2f600*/  @!P1 SYNCS.PHASECHK.TRANS64 P1, [R3+URZ+0x38840], R2 ;  /* 0x03884002030095a7 */ /* 0x000ee4000802007f */
[----:B---3--:R-:W-:Y:S05]  /*2f610*/  @!P1 BRA `(.L_x_804) ;  /* 0xfffffffc00f09947 */ /* 0x008fea000383ffff */
[----:B------:R-:W-:Y:S05]  /*2f620*/  BRA `(.L_x_979) ;  /* 0xffffffb000a87947 */ /* 0x000fea000383ffff */
.L_x_806:
[----:B---3--:R3:W4:Y:S02]  /*2f630*/  SYNCS.PHASECHK.TRANS64.TRYWAIT P1, [R23+URZ+0x38840], R0 ;  /* 0x03884000170075a7 */ /* 0x008724000802017f */
[----:B----4-:R-:W-:Y:S05]  /*2f640*/  @!P1 NANOSLEEP.SYNCS 0x989680 ;  /* 0x009896800000995d */ /* 0x010fea0003900000 */
[----:B------:R-:W4:Y:S02]  /*2f650*/  @!P1 SYNCS.PHASECHK.TRANS64 P1, [R23+URZ+0x38840], R0 ;  /* 0x03884000170095a7 */ /* 0x000f24000802007f */
[----:B----4-:R-:W-:Y:S05]  /*2f660*/  @!P1 BRA `(.L_x_806) ;  /* 0xfffffffc00f09947 */ /* 0x010fea000383ffff */
[----:B------:R-:W-:Y:S05]  /*2f670*/  BRA `(.L_x_980) ;  /* 0xffffffb000b47947 */ /* 0x000fea000383ffff */
.L_x_808:
[----:B----4-:R4:W0:Y:S02]  /*2f680*/  SYNCS.PHASECHK.TRANS64.TRYWAIT P1, [R3+URZ+0x38860], R2 ;  /* 0x03886002030075a7 */ /* 0x010824000802017f */
[----:B0-----:R-:W-:Y:S05]  /*2f690*/  @!P1 NANOSLEEP.SYNCS 0x989680 ;  /* 0x009896800000995d */ /* 0x001fea0003900000 */
[----:B------:R-:W0:Y:S02]  /*2f6a0*/  @!P1 SYNCS.PHASECHK.TRANS64 P1, [R3+URZ+0x38860], R2 ;  /* 0x03886002030095a7 */ /* 0x000e24000802007f */
[----:B0-----:R-:W-:Y:S05]  /*2f6b0*/  @!P1 BRA `(.L_x_808) ;  /* 0xfffffffc00f09947 */ /* 0x001fea000383ffff */
[----:B------:R-:W-:Y:S05]  /*2f6c0*/  BRA `(.L_x_981) ;  /* 0xffffffb000b07947 */ /* 0x000fea000383ffff */
.L_x_982:
        /* <DEDUP_REMOVED lines=11> */
.L_x_3273:


//--------------------- .text._ZN7cutlass13device_kernelIN5flash11enable_sm90INS1_16FlashAttnFwdSm90INS1_25CollectiveMainloopFwdSm90ILi2EN4cute5tupleIJNS5_1CILi1EEES8_S8_EEENS6_IJNS7_ILi128EEENS7_ILi64EEENS7_ILi256EEEEEELi256ENS_10bfloat16_tEfNS_4arch4Sm90ELb0ELb1ELb0ELb0ELb1ELb0ELb0ELb1ELb1ELb1ELb1ELb0EEENS1_21CollectiveEpilogueFwdINS6_IJSA_SC_SB_EEES9_SE_SG_Li256ELb0ELb1ELb1ELb0EEENS1_19SingleTileSchedulerILb0ELb1ELb1ELi128EEEEEEEEEvNT_6ParamsE --------------------------
	.section	.text._ZN7cutlass13device_kernelIN5flash11enable_sm90INS1_16FlashAttnFwdSm90INS1_25CollectiveMainloopFwdSm90ILi2EN4cute5tupleIJNS5_1CILi1EEES8_S8_EEENS6_IJNS7_ILi128EEENS7_ILi64EEENS7_ILi256EEEEEELi256ENS_10bfloat16_tEfNS_4arch4Sm90ELb0ELb1ELb0ELb0ELb1ELb0ELb0ELb1ELb1ELb1ELb1ELb0EEENS1_21CollectiveEpilogueFwdINS6_IJSA_SC_SB_EEES9_SE_SG_Li256ELb0ELb1ELb1ELb0EEENS1_19SingleTileSchedulerILb0ELb1ELb1ELi128EEEEEEEEEvNT_6ParamsE,"ax",@progbits
	.align	128
.text._ZN7cutlass13device_kernelIN5flash11enable_sm90INS1_16FlashAttnFwdSm90INS1_25CollectiveMainloopFwdSm90ILi2EN4cute5tupleIJNS5_1CILi1EEES8_S8_EEENS6_IJNS7_ILi128EEENS7_ILi64EEENS7_ILi256EEEEEELi256ENS_10bfloat16_tEfNS_4arch4Sm90ELb0ELb1ELb0ELb0ELb1ELb0ELb0ELb1ELb1ELb1ELb1ELb0EEENS1_21CollectiveEpilogueFwdINS6_IJSA_SC_SB_EEES9_SE_SG_Li256ELb0ELb1ELb1ELb0EEENS1_19SingleTileSchedulerILb0ELb1ELb1ELi128EEEEEEEEEvNT_6ParamsE:
        .type           _ZN7cutlass13device_kernelIN5flash11enable_sm90INS1_16FlashAttnFwdSm90INS1_25CollectiveMainloopFwdSm90ILi2EN4cute5tupleIJNS5_1CILi1EEES8_S8_EEENS6_IJNS7_ILi128EEENS7_ILi64EEENS7_ILi256EEEEEELi256ENS_10bfloat16_tEfNS_4arch4Sm90ELb0ELb1ELb0ELb0ELb1ELb0ELb0ELb1ELb1ELb1ELb1ELb0EEENS1_21CollectiveEpilogueFwdINS6_IJSA_SC_SB_EEES9_SE_SG_Li256ELb0ELb1ELb1ELb0EEENS1_19SingleTileSchedulerILb0ELb1ELb1ELi128EEEEEEEEEvNT_6ParamsE,@function
        .size           _ZN7cutlass13device_kernelIN5flash11enable_sm90INS1_16FlashAttnFwdSm90INS1_25CollectiveMainloopFwdSm90ILi2EN4cute5tupleIJNS5_1CILi1EEES8_S8_EEENS6_IJNS7_ILi128EEENS7_ILi64EEENS7_ILi256EEEEEELi256ENS_10bfloat16_tEfNS_4arch4Sm90ELb0ELb1ELb0ELb0ELb1ELb0ELb0ELb1ELb1ELb1ELb1ELb0EEENS1_21CollectiveEpilogueFwdINS6_IJSA_SC_SB_EEES9_SE_SG_Li256ELb0ELb1ELb1ELb0EEENS1_19SingleTileSchedulerILb0ELb1ELb1ELi128EEEEEEEEEvNT_6ParamsE,(.L_x_3274 - _ZN7cutlass13device_kernelIN5flash11enable_sm90INS1_16FlashAttnFwdSm90INS1_25CollectiveMainloopFwdSm90ILi2EN4cute5tupleIJNS5_1CILi1EEES8_S8_EEENS6_IJNS7_ILi128EEENS7_ILi64EEENS7_ILi256EEEEEELi256ENS_10bfloat16_tEfNS_4arch4Sm90ELb0ELb1ELb0ELb0ELb1ELb0ELb0ELb1ELb1ELb1ELb1ELb0EEENS1_21CollectiveEpilogueFwdINS6_IJSA_SC_SB_EEES9_SE_SG_Li256ELb0ELb1ELb1ELb0EEENS1_19SingleTileSchedulerILb0ELb1ELb1ELi128EEEEEEEEEvNT_6ParamsE)
        .other          _ZN7cutlass13device_kernelIN5flash11enable_sm90INS1_16FlashAttnFwdSm90INS1_25CollectiveMainloopFwdSm90ILi2EN4cute5tupleIJNS5_1CILi1EEES8_S8_EEENS6_IJNS7_ILi128EEENS7_ILi64EEENS7_ILi256EEEEEELi256ENS_10bfloat16_tEfNS_4arch4Sm90ELb0ELb1ELb0ELb0ELb1ELb0ELb0ELb1ELb1ELb1ELb1ELb0EEENS1_21CollectiveEpilogueFwdINS6_IJSA_SC_SB_EEES9_SE_SG_Li256ELb0ELb1ELb1ELb0EEENS1_19SingleTileSchedulerILb0ELb1ELb1ELi128EEEEEEEEEvNT_6ParamsE,@"STO_CUDA_ENTRY STV_DEFAULT"
_ZN7cutlass13device_kernelIN5flash11enable_sm90INS1_16FlashAttnFwdSm90INS1_25CollectiveMainloopFwdSm90ILi2EN4cute5tupleIJNS5_1CILi1EEES8_S8_EEENS6_IJNS7_ILi128EEENS7_ILi64EEENS7_ILi256EEEEEELi256ENS_10bfloat16_tEfNS_4arch4Sm90ELb0ELb1ELb0ELb0ELb1ELb0ELb0ELb1ELb1ELb1ELb1ELb0EEENS1_21CollectiveEpilogueFwdINS6_IJSA_SC_SB_EEES9_SE_SG_Li256ELb0ELb1ELb1ELb0EEENS1_19SingleTileSchedulerILb0ELb1ELb1ELi128EEEEEEEEEvNT_6ParamsE:
        /* <DEDUP_REMOVED lines=45> */
.L_x_983:
        /* <DEDUP_REMOVED lines=22> */
.L_x_984:
        /* <DEDUP_REMOVED lines=18> */
.L_x_985:
        /* <DEDUP_REMOVED lines=22> */
.L_x_986:
        /* <DEDUP_REMOVED lines=23> */
.L_x_987:
[----:B------:R-:W-:Y:S01]  /*0820*/  UISETP.NE.AND UP0, UPT, UR9, URZ, UPT ;  /* 0x0000003f0900728c */ /* 0x000fe2000bf05270 */
[----:B------:R-:W-:Y:S01]  /*0830*/  NOP ;  /* 0x0000000000007918 */ /* 0x000fe20000000000 */
[----:B0-----:R-:W-:Y:S01]  /*0840*/  UMOV UR4, 0x1 ;  /* 0x0000000100047882 */ /* 0x001fe20000000000 */
[----:B------:R-:W-:Y:S01]  /*0850*/  ULDC.64 UR60, c[0x0][0x208] ;  /* 0x00008200003c7ab9 */ /* 0x000fe20000000a00 */
[----:B------:R-:W-:Y:S01]  /*0860*/  USEL UR4, UR4, 0x2, !UP0 ;  /* 0x0000000204047887 */ /* 0x000fe2000c000000 */
[----:B------:R-:W-:Y:S01]  /*0870*/  BSSY B6, `(.L_x_988) ;  /* 0x0001283000067945 */ /* 0x000fe20003800000 */
[----:B-1234-:R-:W-:Y:S01]  /*0880*/  BAR.SYNC.DEFER_BLOCKING 0x0 ;  /* 0x0000000000007b1d */ /* 0x01efe20000010000 */
[----:B------:R-:W-:-:S03]  /*0890*/  PLOP3.LUT P0, PT, PT, PT, UP0, 0x80, 0x0 ;  /* 0x000000000000781c */ /* 0x000fc60003f0f008 */
[----:B------:R-:W-:-:S05]  /*08a0*/  IMAD.U32 R2, RZ, RZ, UR4 ;  /* 0x00000004ff027e24 */ /* 0x000fca000f8e00ff */
[----:B------:R0:W-:Y:S05]  /*08b0*/  STL [R1+0x4], R2 ;  /* 0x0000040201007387 */ /* 0x0001ea0000100800 */
[----:B------:R-:W-:Y:S05]  /*08c0*/  @!P0 BRA `(.L_x_989) ;  /* 0x000000e800648947 */ /* 0x000fea0003800000 */
.L_x_990:
        /* <DEDUP_REMOVED lines=14> */
[----:B------:R-:W-:Y:S01]  /*09b0*/  IMAD.U32 R0, RZ, RZ, UR10 ;  /* 0x0000000aff007e24 */ /* 0x000fe2000f8e00ff */
[----:B--2---:R-:W-:Y:S01]  /*09c0*/  ISETP.LE.AND P0, PT, RZ, UR8, PT ;  /* 0x00000008ff007c0c */ /* 0x004fe2000bf03270 */
[----:B------:R-:W-:-:S03]  /*09d0*/  UIADD3 UR4, -UR10, URZ, URZ ;  /* 0x0000003f0a047290 */ /* 0x000fc6000fffe13f */
[----:B------:R1:W-:Y:S01]  /*09e0*/  STL [R1], R0 ;  /* 0x0000000001007387 */ /* 0x0003e20000100800 */
[----:B------:R-:W-:-:S08]  /*09f0*/  UIMAD UR6, UR7, UR4, UR6 ;  /* 0x00000004070672a4 */ /* 0x000fd0000f8e0206 */
[----:B------:R-:W-:Y:S05]  /*0a00*/  @!P0 BRA `(.L_x_991) ;  /* 0x0000012400a48947 */ /* 0x000fea0003800000 */
[----:B0-----:R-:W0:Y:S01]  /*0a10*/  LDC.64 R2, c[0x0][0x418] ;  /* 0x00010600ff027b82 */ /* 0x001e220000000a00 */
[----:B------:R-:W-:Y:S01]  /*0a20*/  ULDC UR4, c[0x0][0x448] ;  /* 0x0001120000047ab9 */ /* 0x000fe20000000800 */
[----:B------:R-:W-:Y:S01]  /*0a30*/  IADD3 R19, R26, -0x80, RZ ;  /* 0xffffff801a137810 */ /* 0x000fe20007ffe0ff */
[----:B------:R-:W-:-:S04]  /*0a40*/  UISETP.NE.AND UP0, UPT, UR4, 0x1, UPT ;  /* 0x000000010400788c */ /* 0x000fc8000bf05270 */
[----:B------:R-:W-:Y:S01]  /*0a50*/  UP2UR UR4, UPR, URZ, 0x1 ;  /* 0x000000013f047883 */ /* 0x000fe20008000000 */
[----:B------:R-:W1:Y:S05]  /*0a60*/  LDC R18, c[0x0][0x288] ;  /* 0x0000a200ff127b82 */ /* 0x000e6a0000000800 */
[----:B------:R-:W-:Y:S01]  /*0a70*/  IMAD.U32 R23, RZ, RZ, UR4 ;  /* 0x00000004ff177e24 */ /* 0x000fe2000f8e00ff */
[----:B------:R-:W-:Y:S01]  /*0a80*/  @UP0 ULDC UR9, c[0x0][0x44c] ;  /* 0x0001130000090ab9 */ /* 0x000fe20000000800 */
[----:B------:R-:W-:Y:S01]  /*0a90*/  @UP0 ULDC UR11, c[0x0][0x450] ;  /* 0x00011400000b0ab9 */ /* 0x000fe20000000800 */
[----:B------:R-:W2:Y:S01]  /*0aa0*/  LDC R17, c[0x0][0x424] ;  /* 0x00010900ff117b82 */ /* 0x000ea20000000800 */
[----:B------:R-:W-:-:S07]  /*0ab0*/  ULDC.64 UR4, c[0x0][0x9e0] ;  /* 0x0002780000047ab9 */ /* 0x000fce0000000a00 */
[----:B------:R-:W3:Y:S01]  /*0ac0*/  S2UR UR38, SR_CTAID.X ;  /* 0x00000000002679c3 */ /* 0x000ee20000002500 */
[----:B0-----:R-:W-:-:S04]  /*0ad0*/  ISETP.NE.U32.AND P0, PT, R2, RZ, PT ;  /* 0x000000ff0200720c */ /* 0x001fc80003f05070 */
[----:B------:R-:W-:-:S03]  /*0ae0*/  ISETP.NE.AND.EX P0, PT, R3, RZ, PT, P0 ;  /* 0x000000ff0300720c */ /* 0x000fc60003f05300 */
[----:B------:R-:W0:Y:S01]  /*0af0*/  LDC R4, c[0x0][0x2f0] ;  /* 0x0000bc00ff047b82 */ /* 0x000e220000000800 */
[----:B-1----:R-:W-:Y:S02]  /*0b00*/  IADD3 R0, -R18, 0x1, RZ ;  /* 0x0000000112007810 */ /* 0x002fe40007ffe1ff */
[----:B--2---:R-:W-:Y:S01]  /*0b10*/  SEL R17, R17, 0x1, P0 ;  /* 0x0000000111117807 */ /* 0x004fe20000000000 */
[----:B---3--:R-:W-:-:S04]  /*0b20*/  USHF.L.U32 UR38, UR38, 0x7, URZ ;  /* 0x0000000726267899 */ /* 0x008fc8000800063f */
[----:B------:R-:W-:Y:S02]  /*0b30*/  @UP0 UIADD3 UR8, UR38, 0x7f, URZ ;  /* 0x0000007f26080890 */ /* 0x000fe4000fffe03f */
[----:B------:R-:W-:Y:S01]  /*0b40*/  UIADD3 UR7, UR38, 0x7f, URZ ;  /* 0x0000007f26077890 */ /* 0x000fe2000fffe03f */
[----:B0-----:R-:W-:Y:S01]  /*0b50*/  IMAD R0, R17, R4, R0 ;  /* 0x0000000411007224 */ /* 0x001fe200078e0200 */
[----:B------:R-:W-:-:S04]  /*0b60*/  UIMAD.WIDE.U32 UR8, UR8, UR9, URZ ;  /* 0x00000009080872a5 */ /* 0x000fc8000f8e003f */
[----:B------:R-:W-:Y:S01]  /*0b70*/  R2UR UR10, R0 ;  /* 0x00000000000a72ca */ /* 0x000fe200000e0000 */
[----:B------:R-:W-:Y:S02]  /*0b80*/  @UP0 USHF.R.U32.HI UR7, URZ, UR11, UR9 ;  /* 0x0000000b3f070299 */ /* 0x000fe40008011609 */
[----:B------:R-:W-:-:S04]  /*0b90*/  UISETP.GE.AND UP0, UPT, UR5, 0x1, UPT ;  /* 0x000000010500788c */ /* 0x000fc8000bf06270 */
[----:B------:R-:W-:Y:S02]  /*0ba0*/  UP2UR UR8, UPR, URZ, 0x1 ;  /* 0x000000013f087883 */ /* 0x000fe40008000000 */
[----:B------:R-:W-:-:S04]  /*0bb0*/  PLOP3.LUT P0, PT, PT, PT, UP0, 0x40, 0x0 ;  /* 0x000000000000781c */ /* 0x000fc80003f0e808 */
[----:B------:R-:W-:Y:S01]  /*0bc0*/  UIADD3 UR7, UR10, UR7, URZ ;  /* 0x000000070a077290 */ /* 0x000fe2000fffe03f */
[----:B------:R-:W-:-:S03]  /*0bd0*/  IMAD.U32 R22, RZ, RZ, UR8 ;  /* 0x00000008ff167e24 */ /* 0x000fc6000f8e00ff */
[----:B------:R-:W-:-:S06]  /*0be0*/  UIADD3 UR4, UR7, UR4, URZ ;  /* 0x0000000407047290 */ /* 0x000fcc000fffe03f */
[----:B------:R-:W-:Y:S01]  /*0bf0*/  IMAD.U32 R0, RZ, RZ, UR4 ;  /* 0x00000004ff007e24 */ /* 0x000fe2000f8e00ff */
[----:B------:R-:W-:Y:S06]  /*0c00*/  @P0 BRA `(.L_x_992) ;  /* 0x0000000000400947 */ /* 0x000fec0003800000 */
[----:B------:R-:W-:Y:S01]  /*0c10*/  ISETP.LT.AND P0, PT, RZ, UR7, PT ;  /* 0x00000007ff007c0c */ /* 0x000fe2000bf01270 */
[----:B------:R-:W-:-:S12]  /*0c20*/  UIADD3 UR4, UR7, -0x1, URZ ;  /* 0xffffffff07047890 */ /* 0x000fd8000fffe03f */
[----:B------:R-:W-:Y:S05]  /*0c30*/  @P0 BRA `(.L_x_993) ;  /* 0x00000000001c0947 */ /* 0x000fea0003800000 */
[----:B------:R-:W-:Y:S02]  /*0c40*/  UISETP.NE.AND UP0, UPT, UR5, 0x1, UPT ;  /* 0x000000010500788c */ /* 0x000fe4000bf05270 */
[----:B------:R-:W-:-:S09]  /*0c50*/  UIADD3 UR4, -UR7, URZ, URZ ;  /* 0x0000003f07047290 */ /* 0x000fd2000fffe13f */
[----:B------:R-:W-:Y:S02]  /*0c60*/  @UP0 ULDC.64 UR10, c[0x0][0x9e8] ;  /* 0x00027a00000a0ab9 */ /* 0x000fe40000000a00 */
[----:B------:R-:W-:-:S04]  /*0c70*/  UIMAD.WIDE.U32 UR8, UR4, UR10, URZ ;  /* 0x0000000a040872a5 */ /* 0x000fc8000f8e003f */
[----:B------:R-:W-:-:S04]  /*0c80*/  @UP0 USHF.R.U32.HI UR4, URZ, UR11, UR9 ;  /* 0x0000000b3f040299 */ /* 0x000fc80008011609 */
[----:B------:R-:W-:Y:S01]  /*0c90*/  ULOP3.LUT UR4, URZ, UR4, URZ, 0x33, !UPT ;  /* 0x000000043f047292 */ /* 0x000fe2000f8e333f */
[----:B------:R-:W-:Y:S11]  /*0ca0*/  BRA `(.L_x_994) ;  /* 0x0000000000107947 */ /* 0x000ff60003800000 */
.L_x_993:
[----:B------:R-:W-:-:S11]  /*0cb0*/  UISETP.NE.AND UP0, UPT, UR5, 0x1, UPT ;  /* 0x000000010500788c */ /* 0x000fd6000bf05270 */
[----:B------:R-:W-:Y:S02]  /*0cc0*/  @UP0 ULDC.64 UR10, c[0x0][0x9e8] ;  /* 0x00027a00000a0ab9 */ /* 0x000fe40000000a00 */
[----:B------:R-:W-:-:S04]  /*0cd0*/  UIMAD.WIDE.U32 UR8, UR4, UR10, URZ ;  /* 0x0000000a040872a5 */ /* 0x000fc8000f8e003f */
[----:B------:R-:W-:-:S12]  /*0ce0*/  @UP0 USHF.R.U32.HI UR4, URZ, UR11, UR9 ;  /* 0x0000000b3f040299 */ /* 0x000fd80008011609 */
.L_x_994:
[----:B------:R-:W-:-:S06]  /*0cf0*/  UIMAD UR4, UR4, UR5, UR5 ;  /* 0x00000005040472a4 */ /* 0x000fcc000f8e0205 */
[----:B------:R-:W-:-:S07]  /*0d00*/  VIMNMX R0, R0, UR4, PT ;  /* 0x0000000400007c48 */ /* 0x000fce000bfe0100 */
.L_x_992:
[----:B------:R-:W-:Y:S01]  /*0d10*/  R2UR UR4, R23 ;  /* 0x00000000170472ca */ /* 0x000fe200000e0000 */
[CC--:B------:R-:W-:Y:S02]  /*0d20*/  IMAD R18, R17.reuse, R4.reuse, -R18 ;  /* 0x0000000411127224 */ /* 0x0c0fe400078e0a12 */
[----:B------:R-:W-:Y:S02]  /*0d30*/  VIADD R2, R0, 0x3f ;  /* 0x0000003f00027836 */ /* 0x000fe40000000000 */
[----:B------:R-:W-:Y:S01]  /*0d40*/  IMAD R0, R17, R4, 0x3f ;  /* 0x0000003f11007424 */ /* 0x000fe200078e0204 */
[----:B------:R-:W-:Y:S02]  /*0d50*/  R2UR UR7, R18 ;  /* 0x00000000120772ca */ /* 0x000fe400000e0000 */
[----:B------:R-:W-:Y:S02]  /*0d60*/  SHF.R.S32.HI R5, RZ, 0x1f, R2 ;  /* 0x0000001fff057819 */ /* 0x000fe40000011402 */
[----:B------:R-:W-:-:S02]  /*0d70*/  SHF.R.S32.HI R3, RZ, 0x1f, R0 ;  /* 0x0000001fff037819 */ /* 0x000fc40000011400 */
[----:B------:R-:W-:Y:S01]  /*0d80*/  LEA.HI R5, R5, R2, RZ, 0x6 ;  /* 0x0000000205057211 */ /* 0x000fe200078f30ff */
[----:B------:R-:W-:Y:S01]  /*0d90*/  UISETP.NE.AND UP0, UPT, UR4, URZ, UPT ;  /* 0x0000003f0400728c */ /* 0x000fe2000bf05270 */
[----:B------:R-:W-:Y:S02]  /*0da0*/  LEA.HI R3, R3, R0, RZ, 0x6 ;  /* 0x0000000003037211 */ /* 0x000fe400078f30ff */
[----:B------:R-:W-:Y:S01]  /*0db0*/  UMOV UR4, UR38 ;  /* 0x0000002600047c82 */ /* 0x000fe20008000000 */
[----:B------:R-:W-:Y:S02]  /*0dc0*/  SHF.R.S32.HI R0, RZ, 0x6, R5 ;  /* 0x00000006ff007819 */ /* 0x000fe40000011405 */
[----:B------:R-:W-:-:S04]  /*0dd0*/  SHF.R.S32.HI R3, RZ, 0x6, R3 ;  /* 0x00000006ff037819 */ /* 0x000fc80000011403 */
[----:B------:R-:W-:Y:S01]  /*0de0*/  VIMNMX R204, R3, R0, PT ;  /* 0x0000000003cc7248 */ /* 0x000fe20003fe0100 */
[----:B------:R-:W-:Y:S01]  /*0df0*/  @UP0 ULDC UR8, c[0x0][0x44c] ;  /* 0x0001130000080ab9 */ /* 0x000fe20000000800 */
[----:B------:R-:W-:Y:S01]  /*0e00*/  @UP0 ULDC UR10, c[0x0][0x450] ;  /* 0x00011400000a0ab9 */ /* 0x000fe20000000800 */
[----:B------:R-:W-:-:S04]  /*0e10*/  UIMAD.WIDE.U32 UR8, UR38, UR8, URZ ;  /* 0x00000008260872a5 */ /* 0x000fc8000f8e003f */
[----:B------:R-:W-:Y:S02]  /*0e20*/  @UP0 USHF.R.U32.HI UR4, URZ, UR10, UR9 ;  /* 0x0000000a3f040299 */ /* 0x000fe40008011609 */
[----:B------:R-:W-:Y:S02]  /*0e30*/  UISETP.GE.AND UP0, UPT, UR5, 0x1, UPT ;  /* 0x000000010500788c */ /* 0x000fe4000bf06270 */
[----:B------:R-:W-:-:S03]  /*0e40*/  UIADD3 UR4, UR7, UR4, URZ ;  /* 0x0000000407047290 */ /* 0x000fc6000fffe03f */
[----:B------:R-:W-:Y:S01]  /*0e50*/  ULDC UR7, c[0x0][0x9dc] ;  /* 0x0002770000077ab9 */ /* 0x000fe20000000800 */
[----:B------:R-:W-:Y:S01]  /*0e60*/  PLOP3.LUT P0, PT, PT, PT, UP0, 0x40, 0x0 ;  /* 0x000000000000781c */ /* 0x000fe20003f0e808 */
[----:B------:R-:W-:-:S12]  /*0e70*/  UIADD3 UR7, UR4, -UR7, URZ ;  /* 0x8000000704077290 */ /* 0x000fd8000fffe03f */
[----:B------:R-:W-:Y:S05]  /*0e80*/  @P0 BRA `(.L_x_995) ;  /* 0x0000000000440947 */ /* 0x000fea0003800000 */
[----:B------:R-:W-:-:S06]  /*0e90*/  UISETP.GT.AND UP0, UPT, UR4, -0x1, UPT ;  /* 0xffffffff0400788c */ /* 0x000fcc000bf04270 */
[----:B------:R-:W-:-:S13]  /*0ea0*/  PLOP3.LUT P0, PT, PT, PT, UP0, 0x80, 0x0 ;  /* 0x000000000000781c */ /* 0x000fda0003f0f008 */
[----:B------:R-:W-:Y:S05]  /*0eb0*/  @P0 BRA `(.L_x_996) ;  /* 0x00000000001c0947 */ /* 0x000fea0003800000 */
[----:B------:R-:W-:Y:S02]  /*0ec0*/  UISETP.NE.AND UP0, UPT, UR5, 0x1, UPT ;  /* 0x000000010500788c */ /* 0x000fe4000bf05270 */
[----:B------:R-:W-:-:S09]  /*0ed0*/  ULOP3.LUT UR4, URZ, UR4, URZ, 0x33, !UPT ;  /* 0x000000043f047292 */ /* 0x000fd2000f8e333f */
[----:B------:R-:W-:Y:S02]  /*0ee0*/  @UP0 ULDC.64 UR10, c[0x0][0x9e8] ;  /* 0x00027a00000a0ab9 */ /* 0x000fe40000000a00 */
[----:B------:R-:W-:-:S04]  /*0ef0*/  UIMAD.WIDE.U32 UR8, UR4, UR10, URZ ;  /* 0x0000000a040872a5 */ /* 0x000fc8000f8e003f */
[----:B------:R-:W-:-:S04]  /*0f00*/  @UP0 USHF.R.U32.HI UR4, URZ, UR11, UR9 ;  /* 0x0000000b3f040299 */ /* 0x000fc80008011609 */
[----:B------:R-:W-:Y:S01]  /*0f10*/  ULOP3.LUT UR4, URZ, UR4, URZ, 0x33, !UPT ;  /* 0x000000043f047292 */ /* 0x000fe2000f8e333f */
[----:B------:R-:W-:Y:S11]  /*0f20*/  BRA `(.L_x_997) ;  /* 0x0000000000107947 */ /* 0x000ff60003800000 */
.L_x_996:
[----:B------:R-:W-:-:S11]  /*0f30*/  UISETP.NE.AND UP0, UPT, UR5, 0x1, UPT ;  /* 0x000000010500788c */ /* 0x000fd6000bf05270 */
[----:B------:R-:W-:Y:S02]  /*0f40*/  @UP0 ULDC.64 UR10, c[0x0][0x9e8] ;  /* 0x00027a00000a0ab9 */ /* 0x000fe40000000a00 */
[----:B------:R-:W-:-:S04]  /*0f50*/  UIMAD.WIDE.U32 UR8, UR4, UR10, URZ ;  /* 0x0000000a040872a5 */ /* 0x000fc8000f8e003f */
[----:B------:R-:W-:-:S12]  /*0f60*/  @UP0 USHF.R.U32.HI UR4, URZ, UR11, UR9 ;  /* 0x0000000b3f040299 */ /* 0x000fd80008011609 */
.L_x_997:
[----:B------:R-:W-:-:S04]  /*0f70*/  UIMAD UR4, UR4, UR5, URZ ;  /* 0x00000005040472a4 */ /* 0x000fc8000f8e023f */
[----:B------:R-:W-:-:S04]  /*0f80*/  UISETP.LT.AND UP0, UPT, UR7, UR4, UPT ;  /* 0x000000040700728c */ /* 0x000fc8000bf01270 */
[----:B------:R-:W-:-:S12]  /*0f90*/  USEL UR7, UR7, UR4, !UP0 ;  /* 0x0000000407077287 */ /* 0x000fd8000c000000 */
.L_x_995:
[----:B------:R-:W-:Y:S02]  /*0fa0*/  USHF.R.S32.HI UR4, URZ, 0x1f, UR7 ;  /* 0x0000001f3f047899 */ /* 0x000fe40008011407 */
[----:B------:R-:W-:Y:S02]  /*0fb0*/  USHF.R.U32.HI UR11, URZ, 0x10, UR6 ;  /* 0x000000103f0b7899 */ /* 0x000fe40008011606 */
[----:B------:R-:W-:Y:S02]  /*0fc0*/  ULEA.HI UR4, UR4, UR7, URZ, 0x6 ;  /* 0x0000000704047291 */ /* 0x000fe4000f8f303f */
[----:B------:R-:W-:Y:S02]  /*0fd0*/  ULOP3.LUT UR7, UR6, 0xffff, URZ, 0xc0, !UPT ;  /* 0x0000ffff06077892 */ /* 0x000fe4000f8ec03f */
[----:B------:R-:W-:-:S04]  /*0fe0*/  USHF.R.S32.HI UR4, URZ, 0x6, UR4 ;  /* 0x000000063f047899 */ /* 0x000fc80008011404 */
[----:B------:R-:W-:-:S04]  /*0ff0*/  UISETP.LT.AND UP0, UPT, URZ, UR4, UPT ;  /* 0x000000043f00728c */ /* 0x000fc8000bf01270 */
[----:B------:R-:W-:Y:S02]  /*1000*/  USEL UR10, URZ, UR4, !UP0 ;  /* 0x000000043f0a7287 */ /* 0x000fe4000c000000 */
[----:B------:R-:W-:Y:S01]  /*1010*/  UISETP.NE.AND UP0, UPT, UR11, URZ, UPT ;  /* 0x0000003f0b00728c */ /* 0x000fe2000bf05270 */
[----:B------:R-:W-:-:S03]  /*1020*/  UMOV UR4, URZ ;  /* 0x0000003f00047c82 */ /* 0x000fc60008000000 */
[----:B------:R-:W-:-:S07]  /*1030*/  ISETP.GT.AND P0, PT, R204, UR10, PT ;  /* 0x0000000acc007c0c */ /* 0x000fce000bf04270 */
[----:B------:R-:W-:-:S06]  /*1040*/  @!UP0 ULDC UR11, c[0x0][0x9f0] ;  /* 0x00027c00000b8ab9 */ /* 0x000fcc0000000800 */
[----:B------:R-:W-:Y:S05]  /*1050*/  @!P0 BRA `(.L_x_998) ;  /* 0x00000000008c8947 */ /* 0x000fea0003800000 */
[----:B------:R-:W-:Y:S01]  /*1060*/  IMAD.U32 R5, RZ, RZ, UR11 ;  /* 0x0000000bff057e24 */ /* 0x000fe2000f8e00ff */
[----:B------:R-:W-:-:S04]  /*1070*/  UMOV UR4, URZ ;  /* 0x0000003f00047c82 */ /* 0x000fc80008000000 */
[----:B------:R-:W-:-:S04]  /*1080*/  IABS R0, R5 ;  /* 0x0000000500007213 */ /* 0x000fc80000000000 */
[----:B------:R-:W-:Y:S02]  /*1090*/  R2UR UR12, R0 ;  /* 0x00000000000c72ca */ /* 0x000fe400000e0000 */
[----:B------:R-:W-:Y:S02]  /*10a0*/  IADD3 R0, R5, -0x1, R204 ;  /* 0xffffffff05007810 */ /* 0x000fe40007ffe0cc */
[----:B------:R-:W-:Y:S02]  /*10b0*/  IABS R5, R5 ;  /* 0x0000000500057213 */ /* 0x000fe40000000000 */
[----:B------:R-:W-:Y:S02]  /*10c0*/  R2UR UR6, R0 ;  /* 0x00000000000672ca */ /* 0x000fe400000e0000 */
[----:B------:R-:W-:-:S05]  /*10d0*/  IADD3 R5, RZ, -R5, RZ ;  /* 0x80000005ff057210 */ /* 0x000fca0007ffe0ff */
[----:B------:R-:W0:Y:S06]  /*10e0*/  I2F.RP R2, UR12 ;  /* 0x0000000c00027d06 */ /* 0x000e2c0008209400 */
[----:B------:R-:W-:-:S06]  /*10f0*/  UIADD3 UR6, -UR10, UR6, URZ ;  /* 0x000000060a067290 */ /* 0x000fcc000fffe13f */
[----:B------:R-:W-:Y:S01]  /*1100*/  IMAD.U32 R0, RZ, RZ, UR6 ;  /* 0x00000006ff007e24 */ /* 0x000fe2000f8e00ff */
[----:B------:R-:W-:Y:S01]  /*1110*/  ULOP3.LUT UR6, UR6, UR11, URZ, 0x3c, !UPT ;  /* 0x0000000b06067292 */ /* 0x000fe2000f8e3c3f */
[----:B0-----:R-:W0:Y:S03]  /*1120*/  MUFU.RCP R2, R2 ;  /* 0x0000000200027308 */ /* 0x001e260000001000 */
[----:B------:R-:W-:-:S04]  /*1130*/  IABS R0, R0 ;  /* 0x0000000000007213 */ /* 0x000fc80000000000 */
[----:B------:R-:W-:Y:S01]  /*1140*/  R2UR UR9, R0 ;  /* 0x00000000000972ca */ /* 0x000fe200000e0000 */
[----:B------:R-:W-:Y:S02]  /*1150*/  IMAD.MOV.U32 R0, RZ, RZ, R5 ;  /* 0x000000ffff007224 */ /* 0x000fe400078e0005 */
[----:B0-----:R-:W-:-:S06]  /*1160*/  VIADD R3, R2, 0xffffffe ;  /* 0x0ffffffe02037836 */ /* 0x001fcc0000000000 */
        /* <DEDUP_REMOVED lines=18> */
.L_x_998:
[----:B------:R-:W-:Y:S02]  /*1290*/  UIMAD UR5, UR7, UR4, UR10 ;  /* 0x00000004070572a4 */ /* 0x000fe4000f8e020a */
[----:B------:R-:W-:Y:S01]  /*12a0*/  IMAD.U32 R3, RZ, RZ, UR4 ;  /* 0x00000004ff037e24 */ /* 0x000fe2000f8e00ff */
[----:B------:R-:W-:Y:S01]  /*12b0*/  PLOP3.LUT P0, PT, PT, PT, PT, 0x80, 0x0 ;  /* 0x000000000000781c */ /* 0x000fe20003f0f070 */
[----:B------:R-:W-:Y:S01]  /*12c0*/  IMAD.MOV.U32 R2, RZ, RZ, RZ ;  /* 0x000000ffff027224 */ /* 0x000fe200078e00ff */
[----:B------:R-:W-:Y:S01]  /*12d0*/  CS2R R150, SRZ ;  /* 0x0000000000967805 */ /* 0x000fe2000001ff00 */
[----:B------:R-:W-:Y:S01]  /*12e0*/  IMAD.MOV.U32 R0, RZ, RZ, RZ ;  /* 0x000000ffff007224 */ /* 0x000fe200078e00ff */
[----:B------:R-:W-:Y:S01]  /*12f0*/  VIADDMNMX R204, R3, UR5, R204, PT ;  /* 0x0000000503cc7c46 */ /* 0x000fe2000b8001cc */
[----:B------:R-:W-:Y:S01]  /*1300*/  IMAD.U32 R201, RZ, RZ, UR5 ;  /* 0x00000005ffc97e24 */ /* 0x000fe2000f8e00ff */
[----:B------:R-:W-:Y:S02]  /*1310*/  CS2R R148, SRZ ;  /* 0x0000000000947805 */ /* 0x000fe4000001ff00 */
[----:B------:R-:W-:-:S02]  /*1320*/  CS2R R146, SRZ ;  /* 0x0000000000927805 */ /* 0x000fc4000001ff00 */
[----:B------:R-:W-:Y:S02]  /*1330*/  ISETP.GT.AND P1, PT, R204, UR5, PT ;  /* 0x00000005cc007c0c */ /* 0x000fe4000bf24270 */
        /* <DEDUP_REMOVED lines=62> */
[----:B------:R-:W-:Y:S01]  /*1720*/  SHF.R.S32.HI R56, RZ, 0x1f, R19 ;  /* 0x0000001fff387819 */ /* 0x000fe20000011413 */
[----:B------:R-:W0:Y:S01]  /*1730*/  S2UR UR7, SR_CgaCtaId ;  /* 0x00000000000779c3 */ /* 0x000e220000008800 */
[----:B------:R-:W-:Y:S02]  /*1740*/  UMOV UR6, 0x400 ;  /* 0x0000040000067882 */ /* 0x000fe40000000000 */
[----:B------:R-:W-:-:S04]  /*1750*/  LEA.HI R57, R56, R19, RZ, 0x7 ;  /* 0x0000001338397211 */ /* 0x000fc800078f38ff */
[----:B------:R-:W-:-:S05]  /*1760*/  SHF.R.S32.HI R58, RZ, 0x7, R57 ;  /* 0x00000007ff3a7819 */ /* 0x000fca0000011439 */
        /* <DEDUP_REMOVED lines=23> */
[----:B------:R-:W-:Y:S02]  /*18e0*/  IMAD.U32 R6, RZ, RZ, UR4 ;  /* 0x00000004ff067e24 */ /* 0x000fe4000f8e00ff */
[----:B------:R-:W-:-:S02]  /*18f0*/  IMAD.U32 R7, RZ, RZ, UR5 ;  /* 0x00000005ff077e24 */ /* 0x000fc4000f8e00ff */
[----:B------:R-:W-:Y:S02]  /*1900*/  IMAD.MOV.U32 R8, RZ, RZ, 0x70 ;  /* 0x00000070ff087424 */ /* 0x000fe400078e00ff */
[----:B------:R-:W-:Y:S02]  /*1910*/  IMAD.MOV.U32 R12, RZ, RZ, 0x1 ;  /* 0x00000001ff0c7424 */ /* 0x000fe400078e00ff */
[----:B0-----:R-:W-:-:S07]  /*1920*/  IMAD.MOV.U32 R13, RZ, RZ, RZ ;  /* 0x000000ffff0d7224 */ /* 0x001fce00078e00ff */
[----:B------:R-:W-:-:S07]  /*1930*/  LEPC R20, `(.L_x_1000) ;  /* 0x000000001014794e */ /* 0x000fce0000000000 */
[----:B-1----:R-:W-:Y:S05]  /*1940*/  CALL.ABS.NOINC R2 ;  /* 0x0000000002007343 */ /* 0x002fea0003c00000 */
.L_x_1000:
[----:B------:R-:W-:Y:S02]  /*1950*/  R2UR UR4, R16 ;  /* 0x00000000100472ca */ /* 0x000fe400000e0000 */
[----:B------:R-:W-:-:S11]  /*1960*/  SHF.L.U32 R0, RZ, 0x1f, RZ ;  /* 0x0000001fff007819 */ /* 0x000fd600000006ff */
[----:B------:R-:W0:Y:S02]  /*1970*/  SYNCS.PHASECHK.TRANS64.TRYWAIT P0, [UR4+0x30800], R0 ;  /* 0x03080000ff0075a7 */ /* 0x000e240008000144 */
[----:B0-----:R-:W-:Y:S05]  /*1980*/  @!P0 BRA `(.L_x_1001) ;  /* 0x0000011400cc8947 */ /* 0x001fea0003800000 */
.L_x_1134:
[----:B------:R-:W2:Y:S02]  /*1990*/  LDL R2, [R1+0x4] ;  /* 0x0000040001027983 */ /* 0x000ea40000100800 */
[----:B--2---:R-:W-:-:S13]  /*19a0*/  R2UR UR4, R2 ;  /* 0x00000000020472ca */ /* 0x004fda00000e0000 */
[----:B------:R-:W-:-:S06]  /*19b0*/  ULOP3.LUT UR4, UR4, 0x1, URZ, 0xfc, !UPT ;  /* 0x0000000104047892 */ /* 0x000fcc000f8efc3f */
[----:B------:R-:W-:-:S05]  /*19c0*/  IMAD.U32 R2, RZ, RZ, UR4 ;  /* 0x00000004ff027e24 */ /* 0x000fca000f8e00ff */
[----:B------:R-:W-:-:S13]  /*19d0*/  ISETP.NE.AND P0, PT, R2, 0x3, PT ;  /* 0x000000030200780c */ /* 0x000fda0003f05270 */
[----:B------:R-:W-:Y:S05]  /*19e0*/  @!P0 BRA `(.L_x_1002) ;  /* 0x0000000000048947 */ /* 0x000fea0003800000 */
[----:B------:R-:W-:Y:S01]  /*19f0*/  BPT.TRAP 0x1 ;  /* 0x000000040000795c */ /* 0x000fe20000300000 */
.L_x_1002:
[----:B------:R-:W-:-:S13]  /*1a00*/  R2UR UR4, R16 ;  /* 0x00000000100472ca */ /* 0x000fda00000e0000 */
[----:B------:R1:W2:Y:S01]  /*1a10*/  SYNCS.PHASECHK.TRANS64.TRYWAIT P1, [UR4+0x30830], R0 ;  /* 0x03083000ff0075a7 */ /* 0x0002a20008020144 */
[----:B------:R-:W-:Y:S05]  /*1a20*/  @!P0 BRA `(.L_x_1003) ;  /* 0x0000000000048947 */ /* 0x000fea0003800000 */
[----:B------:R-:W-:Y:S01]  /*1a30*/  BPT.TRAP 0x1 ;  /* 0x000000040000795c */ /* 0x000fe20000300000 */
.L_x_1003:
[----:B------:R-:W-:-:S05]  /*1a40*/  IMAD.U32 R6, RZ, RZ, UR36 ;  /* 0x00000024ff067e24 */ /* 0x000fca000f8e00ff */
[----:B------:R-:W-:Y:S01]  /*1a50*/  LOP3.LUT R6, R6, 0x10000, RZ, 0xfc, !PT ;  /* 0x0001000006067812 */ /* 0x000fe200078efcff */
[----:B--2---:R-:W-:Y:S06]  /*1a60*/  @P1 BRA `(.L_x_1004) ;  /* 0x00000000000c1947 */ /* 0x004fec0003800000 */
[----:B------:R-:W-:-:S13]  /*1a70*/  R2UR UR4, R16 ;  /* 0x00000000100472ca */ /* 0x000fda00000e0000 */
[----:B------:R-:W2:Y:S02]  /*1a80*/  SYNCS.PHASECHK.TRANS64.TRYWAIT P1, [UR4+0x30830], R0 ;  /* 0x03083000ff0075a7 */ /* 0x000ea40008020144 */
[----:B--2---:R-:W-:Y:S05]  /*1a90*/  @!P1 BRA `(.L_x_1005) ;  /* 0x0000011400a49947 */ /* 0x004fea0003800000 */
.L_x_1004:
[----:B------:R-:W-:Y:S05]  /*1aa0*/  WARPSYNC.ALL ;  /* 0x0000000000007948 */ /* 0x000fea0003800000 */
[----:B------:R-:W-:Y:S02]  /*1ab0*/  MOV R7, 0x40000040 ;  /* 0x4000004000077802 */ /* 0x000fe40000000f00 */
[----:B------:R-:W-:Y:S01]  /*1ac0*/  R2UR UR4, R16 ;  /* 0x00000000100472ca */ /* 0x000fe200000e0000 */
[----:B------:R-:W-:Y:S01]  /*1ad0*/  WARPGROUP.ARRIVE ;  /* 0x00000000000079c5 */ /* 0x000fe20000000000 */
[----:B------:R-:W-:Y:S01]  /*1ae0*/  R2UR UR8, R6 ;  /* 0x00000000060872ca */ /* 0x000fe200000e0000 */
[----:B------:R-:W-:Y:S01]  /*1af0*/  UMOV UR11, 0x40000040 ;  /* 0x40000040000b7882 */ /* 0x000fe20000000000 */
[----:B------:R-:W-:Y:S01]  /*1b00*/  R2UR UR9, R7 ;  /* 0x00000000070972ca */ /* 0x000fe200000e0000 */
[----:B------:R-:W-:Y:S01]  /*1b10*/  UMOV UR13, 0x40000040 ;  /* 0x40000040000d7882 */ /* 0x000fe20000000000 */
[----:B------:R-:W-:Y:S01]  /*1b20*/  UMOV UR7, 0x40000040 ;  /* 0x4000004000077882 */ /* 0x000fe20000000000 */
[----:B------:R-:W-:Y:S01]  /*1b30*/  UMOV UR5, UR13 ;  /* 0x0000000d00057c82 */ /* 0x000fe20008000000 */
[----:B------:R-:W-:Y:S01]  /*1b40*/  IMAD.U32 R11, RZ, RZ, UR13 ;  /* 0x0000000dff0b7e24 */ /* 0x000fe2000f8e00ff */
[----:B------:R-:W-:Y:S01]  /*1b50*/  UMOV UR13, 0x40000040 ;  /* 0x40000040000d7882 */ /* 0x000fe20000000000 */
[----:B------:R-:W-:Y:S01]  /*1b60*/  UMOV UR15, 0x40000040 ;  /* 0x40000040000f7882 */ /* 0x000fe20000000000 */
[----:B------:R-:W-:Y:S01]  /*1b70*/  UMOV UR17, 0x40000040 ;  /* 0x4000004000117882 */ /* 0x000fe20000000000 */
[----:B------:R-:W-:Y:S01]  /*1b80*/  UMOV UR21, 0x40000040 ;  /* 0x4000004000157882 */ /* 0x000fe20000000000 */
[----:B------:R-:W-:Y:S01]  /*1b90*/  UIADD3 UR4, UR4, 0x20400, URZ ;  /* 0x0002040004047890 */ /* 0x000fe2000fffe03f */
[----:B------:R-:W-:Y:S01]  /*1ba0*/  UMOV UR25, 0x40000040 ;  /* 0x4000004000197882 */ /* 0x000fe20000000000 */
[----:B------:R-:W-:-:S02]  /*1bb0*/  UMOV UR29, 0x40000040 ;  /* 0x40000040001d7882 */ /* 0x000fc40000000000 */
[----:B------:R-:W-:Y:S01]  /*1bc0*/  USHF.R.U32.HI UR4, URZ, 0x4, UR4 ;  /* 0x000000043f047899 */ /* 0x000fe20008011604 */
[----:B------:R-:W-:Y:S01]  /*1bd0*/  UMOV UR33, 0x40000040 ;  /* 0x4000004000217882 */ /* 0x000fe20000000000 */
[----:B------:R-:W-:Y:S02]  /*1be0*/  UMOV UR37, 0x40000040 ;  /* 0x4000004000257882 */ /* 0x000fe40000000000 */
[----:B------:R-:W-:Y:S01]  /*1bf0*/  ULOP3.LUT UR4, UR4, 0x3fff, URZ, 0xc0, !UPT ;  /* 0x00003fff04047892 */ /* 0x000fe2000f8ec03f */
[----:B------:R-:W-:Y:S01]  /*1c00*/  UMOV UR41, 0x40000040 ;  /* 0x4000004000297882 */ /* 0x000fe20000000000 */
[----:B------:R-:W-:Y:S02]  /*1c10*/  UMOV UR45, 0x40000040 ;  /* 0x40000040002d7882 */ /* 0x000fe40000000000 */
[----:B------:R-:W-:Y:S01]  /*1c20*/  ULOP3.LUT UR18, UR4, 0x10000, URZ, 0xfc, !UPT ;  /* 0x0001000004127892 */ /* 0x000fe2000f8efc3f */
[----:B------:R-:W-:Y:S01]  /*1c30*/  UMOV UR49, 0x40000040 ;  /* 0x4000004000317882 */ /* 0x000fe20000000000 */
[----:B------:R-:W-:-:S02]  /*1c40*/  UMOV UR53, 0x40000040 ;  /* 0x4000004000357882 */ /* 0x000fc40000000000 */
[----:B------:R-:W-:Y:S02]  /*1c50*/  UIADD3 UR6, UR18, 0x2, URZ ;  /* 0x0000000212067890 */ /* 0x000fe4000fffe03f */
[----:B------:R-:W-:Y:S02]  /*1c60*/  UIADD3 UR14, UR18, 0x200, URZ ;  /* 0x00000200120e7890 */ /* 0x000fe4000fffe03f */
[----:B------:R-:W-:Y:S01]  /*1c70*/  IMAD.U32 R21, RZ, RZ, UR18 ;  /* 0x00000012ff157e24 */ /* 0x000fe2000f8e00ff */
[----:B------:R-:W-:Y:S02]  /*1c80*/  UMOV UR10, UR18 ;  /* 0x00000012000a7c82 */ /* 0x000fe40008000000 */
[----:B------:R-:W-:Y:S01]  /*1c90*/  HGMMA.64x64x16.F32.BF16 R24, gdesc[UR8], RZ, !UPT, gsb0 ;  /* 0x00e00000081879f0 */ /* 0x000fe2000c0018ff */
[----:B------:R-:W-:Y:S01]  /*1ca0*/  R2UR UR10, R6 ;  /* 0x00000000060a72ca */ /* 0x000fe200000e0000 */
[----:B------:R-:W-:Y:S02]  /*1cb0*/  UMOV UR9, 0x40000040 ;  /* 0x4000004000097882 */ /* 0x000fe40000000000 */
[----:B------:R-:W-:-:S10]  /*1cc0*/  IMAD.U32 R15, RZ, RZ, UR9 ;  /* 0x00000009ff0f7e24 */ /* 0x000fd4000f8e00ff */
[----:B------:R-:W-:Y:S02]  /*1cd0*/  UIADD3 UR4, UR10, 0x2, URZ ;  /* 0x000000020a047890 */ /* 0x000fe4000fffe03f */
[----:B------:R-:W-:Y:S02]  /*1ce0*/  UIADD3 UR16, UR10, 0x402, URZ ;  /* 0x000004020a107890 */ /* 0x000fe4000fffe03f */
[----:B------:R-:W-:Y:S02]  /*1cf0*/  UIADD3 UR20, UR10, 0x404, URZ ;  /* 0x000004040a147890 */ /* 0x000fe4000fffe03f */
[----:B------:R-:W-:Y:S01]  /*1d00*/  UIADD3 UR24, UR10, 0x406, URZ ;  /* 0x000004060a187890 */ /* 0x000fe2000fffe03f */
[----:B------:R-:W-:Y:S01]  /*1d10*/  UMOV UR12, UR4 ;  /* 0x00000004000c7c82 */ /* 0x000fe20008000000 */
[----:B------:R-:W-:Y:S01]  /*1d20*/  UIADD3 UR28, UR10, 0x800, URZ ;  /* 0x000008000a1c7890 */ /* 0x000fe2000fffe03f */
[----:B------:R-:W-:Y:S01]  /*1d30*/  IMAD.U32 R10, RZ, RZ, UR12 ;  /* 0x0000000cff0a7e24 */ /* 0x000fe2000f8e00ff */
[----:B------:R-:W-:Y:S01]  /*1d40*/  UMOV UR4, UR12 ;  /* 0x0000000c00047c82 */ /* 0x000fe20008000000 */
[----:B------:R-:W-:-:S02]  /*1d50*/  UIADD3 UR12, UR10, 0x400, URZ ;  /* 0x000004000a0c7890 */ /* 0x000fc4000fffe03f */
[----:B------:R-:W-:Y:S02]  /*1d60*/  UIADD3 UR32, UR10, 0x802, URZ ;  /* 0x000008020a207890 */ /* 0x000fe4000fffe03f */
[----:B------:R-:W-:Y:S02]  /*1d70*/  UIADD3 UR36, UR10, 0x804, URZ ;  /* 0x000008040a247890 */ /* 0x000fe4000fffe03f */
[----:B------:R-:W-:Y:S02]  /*1d80*/  UIADD3 UR40, UR10, 0x806, URZ ;  /* 0x000008060a287890 */ /* 0x000fe4000fffe03f */
[----:B------:R-:W-:Y:S02]  /*1d90*/  UIADD3 UR44, UR10, 0xc00, URZ ;  /* 0x00000c000a2c7890 */ /* 0x000fe4000fffe03f */
[----:B------:R-:W-:Y:S02]  /*1da0*/  UIADD3 UR48, UR10, 0xc02, URZ ;  /* 0x00000c020a307890 */ /* 0x000fe4000fffe03f */
[----:B------:R-:W-:Y:S01]  /*1db0*/  UIADD3 UR52, UR10, 0xc04, URZ ;  /* 0x00000c040a347890 */ /* 0x000fe2000fffe03f */
[----:B------:R-:W-:-:S02]  /*1dc0*/  WARPGROUP.DEPBAR.LE gsb0, 0x0 ;  /* 0x00008000000079c5 */ /* 0x000fc40000010000 */
[----:B------:R-:W-:-:S06]  /*1dd0*/  WARPGROUP.ARRIVE ;  /* 0x00000000000079c5 */ /* 0x000fcc0000000000 */
[----:B------:R-:W-:Y:S01]  /*1de0*/  HGMMA.64x64x16.F32.BF16 R24, gdesc[UR4], R24, gsb0 ;  /* 0x00e00000041879f0 */ /* 0x000fe20008001818 */
[----:B------:R-:W-:Y:S02]  /*1df0*/  UIADD3 UR4, UR10, 0x4, URZ ;  /* 0x000000040a047890 */ /* 0x000fe4000fffe03f */
[----:B------:R-:W-:Y:S01]  /*1e00*/  UIADD3 UR6, UR18, 0x4, URZ ;  /* 0x0000000412067890 */ /* 0x000fe2000fffe03f */
[----:B------:R-:W-:Y:S01]  /*1e10*/  UMOV UR5, UR9 ;  /* 0x0000000900057c82 */ /* 0x000fe20008000000 */
[----:B------:R-:W-:Y:S01]  /*1e20*/  UMOV UR7, 0x40000040 ;  /* 0x4000004000077882 */ /* 0x000fe20000000000 */
[----:B------:R-:W-:Y:S02]  /*1e30*/  UMOV UR9, 0x40000040 ;  /* 0x4000004000097882 */ /* 0x000fe40000000000 */
[----:B------:R-:W-:Y:S02]  /*1e40*/  UMOV UR8, UR4 ;  /* 0x0000000400087c82 */ /* 0x000fe40008000000 */
[----:B------:R-:W-:Y:S01]  /*1e50*/  UMOV UR4, UR8 ;  /* 0x0000000800047c82 */ /* 0x000fe20008000000 */
[----:B------:R-:W-:Y:S01]  /*1e60*/  IMAD.U32 R14, RZ, RZ, UR8 ;  /* 0x00000008ff0e7e24 */ /* 0x000fe2000f8e00ff */
[----:B------:R-:W-:-:S02]  /*1e70*/  UIADD3 UR8, UR10, 0x6, URZ ;  /* 0x000000060a087890 */ /* 0x000fc4000fffe03f */
[----:B------:R-:W-:Y:S01]  /*1e80*/  UIADD3 UR10, UR10, 0xc06, URZ ;  /* 0x00000c060a0a7890 */ /* 0x000fe2000fffe03f */
[----:B------:R-:W-:Y:S02]  /*1e90*/  WARPGROUP.DEPBAR.LE gsb0, 0x0 ;  /* 0x00008000000079c5 */ /* 0x000fe40000010000 */
[----:B------:R-:W-:-:S06]  /*1ea0*/  WARPGROUP.ARRIVE ;  /* 0x00000000000079c5 */ /* 0x000fcc0000000000 */
[----:B------:R-:W-:Y:S01]  /*1eb0*/  HGMMA.64x64x16.F32.BF16 R24, gdesc[UR4], R24, gsb0 ;  /* 0x00e00000041879f0 */ /* 0x000fe20008001818 */
[----:B------:R-:W-:Y:S01]  /*1ec0*/  UIADD3 UR6, UR18, 0x6, URZ ;  /* 0x0000000612067890 */ /* 0x000fe2000fffe03f */
[----:B------:R-:W-:Y:S01]  /*1ed0*/  UMOV UR4, UR8 ;  /* 0x0000000800047c82 */ /* 0x000fe20008000000 */
[----:B------:R-:W-:Y:S01]  /*1ee0*/  UMOV UR5, UR9 ;  /* 0x0000000900057c82 */ /* 0x000fe20008000000 */
[----:B------:R-:W-:Y:S01]  /*1ef0*/  UMOV UR7, 0x40000040 ;  /* 0x4000004000077882 */ /* 0x000fe20000000000 */
        /* <DEDUP_REMOVED lines=9> */
[----:B------:R-:W-:Y:S03]  /*1f90*/  HGMMA.64x64x16.F32.BF16 R24, gdesc[UR12], R24, gsb0 ;  /* 0x00e000000c1879f0 */ /* 0x000fe60008001818 */
        /* <DEDUP_REMOVED lines=68> */
[----:B------:R-:W-:Y:S01]  /*23e0*/  UMOV UR5, 0x40000040 ;  /* 0x4000004000057882 */ /* 0x000fe20000000000 */
[----:B------:R-:W-:Y:S01]  /*23f0*/  UMOV UR7, 0x40000040 ;  /* 0x4000004000077882 */ /* 0x000fe20000000000 */
[----:B------:R-:W-:Y:S01]  /*2400*/  MOV R12, UR4 ;  /* 0x00000004000c7c02 */ /* 0x000fe20008000f00 */
[----:B------:R-:W-:Y:S01]  /*2410*/  IMAD.U32 R13, RZ, RZ, UR5 ;  /* 0x00000005ff0d7e24 */ /* 0x000fe2000f8e00ff */
[----:B------:R-:W-:Y:S02]  /*2420*/  WARPGROUP.DEPBAR.LE gsb0, 0x0 ;  /* 0x00008000000079c5 */ /* 0x000fe40000010000 */
[----:B------:R-:W-:-:S06]  /*2430*/  WARPGROUP.ARRIVE ;  /* 0x00000000000079c5 */ /* 0x000fcc0000000000 */
[----:B------:R-:W-:Y:S03]  /*2440*/  HGMMA.64x64x16.F32.BF16 R24, gdesc[UR4], R24, gsb0 ;  /* 0x00e00000041879f0 */ /* 0x000fe60008001818 */
[----:B------:R-:W-:Y:S02]  /*2450*/  WARPGROUP.DEPBAR.LE gsb0, 0x0 ;  /* 0x00008000000079c5 */ /* 0x000fe40000010000 */
[----:B------:R-:W-:Y:S05]  /*2460*/  @!P0 BRA `(.L_x_1006) ;  /* 0x0000000000048947 */ /* 0x000fea0003800000 */
[----:B------:R-:W-:Y:S01]  /*2470*/  BPT.TRAP 0x1 ;  /* 0x000000040000795c */ /* 0x000fe20000300000 */
.L_x_1006:
[----:B01----:R-:W-:Y:S01]  /*2480*/  LOP3.LUT R0, R57, 0xffffff80, RZ, 0xc0, !PT ;  /* 0xffffff8039007812 */ /* 0x003fe200078ec0ff */
[----:B------:R-:W-:Y:S01]  /*2490*/  ULDC UR7, c[0x0][0x2f0] ;  /* 0x0000bc0000077ab9 */ /* 0x000fe20000000800 */
[----:B------:R-:W-:Y:S02]  /*24a0*/  R2UR UR5, R23 ;  /* 0x00000000170572ca */ /* 0x000fe400000e0000 */
[----:B------:R-:W-:Y:S01]  /*24b0*/  LEA.HI R56, R56, R19, RZ, 0x2 ;  /* 0x0000001338387211 */ /* 0x000fe200078f10ff */
[----:B------:R-:W-:Y:S01]  /*24c0*/  IMAD.IADD R0, R19, 0x1, -R0 ;  /* 0x0000000113007824 */ /* 0x000fe200078e0a00 */
[----:B------:R-:W-:Y:S02]  /*24d0*/  LEA.HI R5, R58, R58, RZ, 0x1 ;  /* 0x0000003a3a057211 */ /* 0x000fe400078f08ff */
[----:B------:R-:W-:Y:S02]  /*24e0*/  LOP3.LUT R56, R56, 0xfffffffc, RZ, 0xc0, !PT ;  /* 0xfffffffc38387812 */ /* 0x000fe400078ec0ff */
[----:B------:R-:W-:-:S02]  /*24f0*/  SHF.R.S32.HI R3, RZ, 0x1f, R0 ;  /* 0x0000001fff037819 */ /* 0x000fc40000011400 */
[----:B------:R-:W-:Y:S01]  /*2500*/  LOP3.LUT R5, R5, 0x3fffffe, RZ, 0xc0, !PT ;  /* 0x03fffffe05057812 */ /* 0x000fe200078ec0ff */
[----:B------:R-:W-:Y:S01]  /*2510*/  IMAD.IADD R56, R19, 0x1, -R56 ;  /* 0x0000000113387824 */ /* 0x000fe200078e0a38 */
[CC--:B------:R-:W-:Y:S01]  /*2520*/  LEA.HI R2, R3.reuse, R0.reuse, RZ, 0x2 ;  /* 0x0000000003027211 */ /* 0x0c0fe200078f10ff */
[----:B------:R-:W-:Y:S01]  /*2530*/  UISETP.NE.AND UP1, UPT, UR5, URZ, UPT ;  /* 0x0000003f0500728c */ /* 0x000fe2000bf25270 */
[----:B------:R-:W-:Y:S01]  /*2540*/  LEA.HI R4, R3, R0, RZ, 0x5 ;  /* 0x0000000003047211 */ /* 0x000fe200078f28ff */
[----:B------:R-:W-:Y:S01]  /*2550*/  IMAD.IADD R5, R58, 0x1, -R5 ;  /* 0x000000013a057824 */ /* 0x000fe200078e0a05 */
[--C-:B------:R-:W-:Y:S02]  /*2560*/  SHF.R.S32.HI R3, RZ, 0x2, R2.reuse ;  /* 0x00000002ff037819 */ /* 0x100fe40000011402 */
[----:B------:R-:W-:Y:S02]  /*2570*/  SHF.R.S32.HI R8, RZ, 0x1f, R2 ;  /* 0x0000001fff087819 */ /* 0x000fe40000011402 */
[----:B------:R-:W-:-:S02]  /*2580*/  SHF.R.S32.HI R4, RZ, 0x5, R4 ;  /* 0x00000005ff047819 */ /* 0x000fc40000011404 */
[----:B------:R-:W-:Y:S02]  /*2590*/  LEA.HI R8, R8, R3, RZ, 0x3 ;  /* 0x0000000308087211 */ /* 0x000fe400078f18ff */
[----:B------:R-:W-:Y:S01]  /*25a0*/  LEA.HI R9, R56, R56, RZ, 0x1 ;  /* 0x0000003838097211 */ /* 0x000fe200078f08ff */
[----:B------:R-:W-:Y:S01]  /*25b0*/  @UP1 ULDC UR5, c[0x0][0x450] ;  /* 0x0001140000051ab9 */ /* 0x000fe20000000800 */
[----:B------:R-:W-:Y:S02]  /*25c0*/  LEA R4, R4, UR38, 0x4 ;  /* 0x0000002604047c11 */ /* 0x000fe4000f8e20ff */
[----:B------:R-:W-:Y:S02]  /*25d0*/  LOP3.LUT R8, R8, 0xfffffff8, RZ, 0xc0, !PT ;  /* 0xfffffff808087812 */ /* 0x000fe400078ec0ff */
[----:B------:R-:W-:Y:S02]  /*25e0*/  R2UR UR4, R22 ;  /* 0x00000000160472ca */ /* 0x000fe400000e0000 */
[----:B------:R-:W-:-:S02]  /*25f0*/  LOP3.LUT R9, R9, 0x1ffffffe, RZ, 0xc0, !PT ;  /* 0x1ffffffe09097812 */ /* 0x000fc400078ec0ff */
[----:B------:R-:W-:Y:S01]  /*2600*/  IADD3 R4, R4, R3, -R8 ;  /* 0x0000000304047210 */ /* 0x000fe20007ffe808 */
[----:B------:R-:W-:Y:S01]  /*2610*/  IMAD.MOV.U32 R3, RZ, RZ, -0x40 ;  /* 0xffffffc0ff037424 */ /* 0x000fe200078e00ff */
[----:B------:R-:W-:Y:S01]  /*2620*/  PLOP3.LUT P1, PT, PT, PT, UP1, 0x80, 0x0 ;  /* 0x000000000000781c */ /* 0x000fe20003f2f018 */
[----:B------:R-:W-:Y:S01]  /*2630*/  IMAD.IADD R9, R56, 0x1, -R9 ;  /* 0x0000000138097824 */ /* 0x000fe200078e0a09 */
[----:B------:R-:W-:Y:S01]  /*2640*/  R2UR UR6, R16 ;  /* 0x00000000100672ca */ /* 0x000fe200000e0000 */
[----:B------:R-:W-:Y:S01]  /*2650*/  IMAD R60, R204, R3, 0x40 ;  /* 0x00000040cc3c7424 */ /* 0x000fe200078e0203 */
[----:B------:R-:W-:Y:S02]  /*2660*/  LEA R4, R5, R4, 0x6 ;  /* 0x0000000405047211 */ /* 0x000fe400078e30ff */
[----:B------:R-:W-:Y:S01]  /*2670*/  PLOP3.LUT P2, PT, PT, PT, UP1, 0x80, 0x0 ;  /* 0x000000000000781c */ /* 0x000fe20003f4f018 */
[----:B------:R-:W-:Y:S01]  /*2680*/  UISETP.NE.AND UP0, UPT, UR4, URZ, UPT ;  /* 0x0000003f0400728c */ /* 0x000fe2000bf05270 */
[----:B------:R-:W-:Y:S01]  /*2690*/  LOP3.LUT R3, R2, 0x7ffffffc, RZ, 0xc0, !PT ;  /* 0x7ffffffc02037812 */ /* 0x000fe200078ec0ff */
[----:B------:R-:W-:Y:S01]  /*26a0*/  IMAD R19, R9, 0x8, R4 ;  /* 0x0000000809137824 */ /* 0x000fe200078e0204 */
[----:B------:R-:W-:Y:S01]  /*26b0*/  @UP1 ULDC UR4, c[0x0][0x44c] ;  /* 0x0001130000041ab9 */ /* 0x000fe20000000800 */
[----:B------:R-:W-:-:S02]  /*26c0*/  LEA R58, R204, 0xffffffc0, 0x6 ;  /* 0xffffffc0cc3a7811 */ /* 0x000fc400078e30ff */
[----:B------:R-:W-:Y:S01]  /*26d0*/  @P1 IMAD.HI.U32 R5, R19, UR4, RZ ;  /* 0x0000000413051c27 */ /* 0x000fe2000f8e00ff */
[----:B------:R-:W-:Y:S01]  /*26e0*/  PLOP3.LUT P1, PT, PT, PT, UP0, 0x40, 0x0 ;  /* 0x000000000000781c */ /* 0x000fe20003f2e808 */
[----:B------:R-:W-:Y:S01]  /*26f0*/  UIADD3 UR4, UR6, 0x30840, URZ ;  /* 0x0003084006047890 */ /* 0x000fe2000fffe03f */
[----:B------:R-:W0:Y:S01]  /*2700*/  S2UR UR6, SR_CgaCtaId ;  /* 0x00000000000679c3 */ /* 0x000e220000008800 */
[----:B------:R-:W-:Y:S02]  /*2710*/  IMAD.MOV.U32 R4, RZ, RZ, R19 ;  /* 0x000000ffff047224 */ /* 0x000fe400078e0013 */
[----:B------:R-:W-:Y:S01]  /*2720*/  @P2 SHF.R.U32.HI R4, RZ, UR5, R5 ;  /* 0x00000005ff042c19 */ /* 0x000fe20008011605 */
[----:B------:R-:W-:Y:S01]  /*2730*/  IMAD.IADD R8, R0, 0x1, -R3 ;  /* 0x0000000100087824 */ /* 0x000fe200078e0a03 */
[----:B------:R-:W-:Y:S01]  /*2740*/  ULDC UR5, c[0x0][0x288] ;  /* 0x0000a20000057ab9 */ /* 0x000fe20000000800 */
[----:B------:R-:W-:Y:S01]  /*2750*/  VIADD R3, R60, 0x1 ;  /* 0x000000013c037836 */ /* 0x000fe20000000000 */
[----:B------:R-:W-:Y:S01]  /*2760*/  MOV R20, UR5 ;  /* 0x0000000500147c02 */ /* 0x000fe20008000f00 */
[----:B------:R-:W1:Y:S02]  /*2770*/  SHFL.IDX PT, R56, R4, RZ, 0x1c1f ;  /* 0x001c1fff04387589 */ /* 0x000e6400000e0000 */
[----:B------:R-:W-:-:S02]  /*2780*/  IMAD R0, R8, -0x2, R3 ;  /* 0xfffffffe08007824 */ /* 0x000fc400078e0203 */
[C---:B------:R-:W-:Y:S02]  /*2790*/  IMAD R3, R17.reuse, UR7, R60 ;  /* 0x0000000711037c24 */ /* 0x040fe4000f8e023c */
[----:B------:R-:W-:Y:S02]  /*27a0*/  IMAD R5, R17, UR7, R0 ;  /* 0x0000000711057c24 */ /* 0x000fe4000f8e0200 */
[----:B------:R-:W-:Y:S02]  /*27b0*/  IMAD R9, R8, -0x2, R3 ;  /* 0xfffffffe08097824 */ /* 0x000fe400078e0203 */
[----:B------:R-:W-:Y:S01]  /*27c0*/  IMAD.IADD R5, R5, 0x1, -R20 ;  /* 0x0000000105057824 */ /* 0x000fe200078e0a14 */
[----:B0-----:R-:W-:-:S03]  /*27d0*/  UPRMT UR4, UR6, 0x654, UR4 ;  /* 0x0000065406047896 */ /* 0x001fc60008000004 */
[----:B------:R-:W-:Y:S02]  /*27e0*/  ULDC UR6, c[0x0][0x9e0] ;  /* 0x0002780000067ab9 */ /* 0x000fe40000000800 */
[----:B------:R-:W-:-:S04]  /*27f0*/  VIADD R62, R5, UR6 ;  /* 0x00000006053e7c36 */ /* 0x000fc80008000000 */
[----:B------:R-:W-:Y:S01]  /*2800*/  SYNCS.ARRIVE.TRANS64.RED.A1T0 RZ, [UR4], RZ ;  /* 0x000000ffffff79a7 */ /* 0x000fe20008100404 */
[----:B------:R-:W-:Y:S01]  /*2810*/  ULDC UR4, c[0x0][0x9dc] ;  /* 0x0002770000047ab9 */ /* 0x000fe20000000800 */
[----:B-1----:R-:W-:Y:S01]  /*2820*/  VIADDMNMX R0, R56, R62, R9, PT ;  /* 0x0000003e38007246 */ /* 0x002fe20003800109 */
[----:B------:R-:W-:-:S06]  /*2830*/  ULOP3.LUT UR10, URZ, UR4, URZ, 0x33, !UPT ;  /* 0x000000043f0a7292 */ /* 0x000fcc000f8e333f */
[----:B------:R-:W-:Y:S02]  /*2840*/  VIADD R5, R5, UR10 ;  /* 0x0000000a05057c36 */ /* 0x000fe40008000000 */
[----:B------:R-:W-:Y:S02]  /*2850*/  IMAD.U32 R200, RZ, RZ, UR10 ;  /* 0x0000000affc87e24 */ /* 0x000fe4000f8e00ff */
[----:B------:R-:W-:Y:S01]  /*2860*/  IMAD.IADD R2, R5, 0x1, R56 ;  /* 0x0000000105027824 */ /* 0x000fe200078e0238 */
[----:B------:R-:W-:Y:S06]  /*2870*/  @P1 BRA `(.L_x_1007) ;  /* 0x0000000000641947 */ /* 0x000fec0003800000 */
[----:B------:R-:W-:Y:S01]  /*2880*/  IMAD R3, R17, UR7, R56 ;  /* 0x0000000711037c24 */ /* 0x000fe2000f8e0238 */
[----:B------:R-:W-:Y:S04]  /*2890*/  BSSY B0, `(.L_x_1008) ;  /* 0x0000013000007945 */ /* 0x000fe80003800000 */
[----:B------:R-:W-:-:S04]  /*28a0*/  IADD3 R3, R3, -R20, RZ ;  /* 0x8000001403037210 */ /* 0x000fc80007ffe0ff */
[----:B------:R-:W-:-:S13]  /*28b0*/  ISETP.GT.AND P1, PT, R3, -0x1, PT ;  /* 0xffffffff0300780c */ /* 0x000fda0003f24270 */
[----:B------:R-:W-:Y:S05]  /*28c0*/  @P1 BRA `(.L_x_1009) ;  /* 0x0000000000241947 */ /* 0x000fea0003800000 */
[----:B------:R-:W-:Y:S01]  /*28d0*/  ULDC UR4, c[0x0][0x9e4] ;  /* 0x0002790000047ab9 */ /* 0x000fe20000000800 */
[----:B------:R-:W-:Y:S01]  /*28e0*/  LOP3.LUT R3, RZ, R3, RZ, 0x33, !PT ;  /* 0x00000003ff037212 */ /* 0x000fe200078e33ff */
[----:B------:R-:W-:-:S05]  /*28f0*/  IMAD.U32 R57, RZ, RZ, UR4 ;  /* 0x00000004ff397e24 */ /* 0x000fca000f8e00ff */
[----:B------:R-:W-:-:S13]  /*2900*/  ISETP.NE.AND P1, PT, R57, 0x1, PT ;  /* 0x000000013900780c */ /* 0x000fda0003f25270 */
[----:B------:R-:W0:Y:S02]  /*2910*/  @P1 LDC.64 R64, c[0x0][0x9e8] ;  /* 0x00027a00ff401b82 */ /* 0x000e240000000a00 */
[----:B0-----:R-:W-:-:S05]  /*2920*/  @P1 IMAD.HI.U32 R56, R3, R64, RZ ;  /* 0x0000004003381227 */ /* 0x001fca00078e00ff */
[----:B------:R-:W-:-:S04]  /*2930*/  @P1 SHF.R.U32.HI R3, RZ, R65, R56 ;  /* 0x00000041ff031219 */ /* 0x000fc80000011638 */
[----:B------:R-:W-:Y:S01]  /*2940*/  LOP3.LUT R3, RZ, R3, RZ, 0x33, !PT ;  /* 0x00000003ff037212 */ /* 0x000fe200078e33ff */
[----:B------:R-:W-:Y:S06]  /*2950*/  BRA `(.L_x_1010) ;  /* 0x0000000000187947 */ /* 0x000fec0003800000 */
.L_x_1009:
[----:B------:R-:W-:Y:S02]  /*2960*/  ULDC UR4, c[0x0][0x9e4] ;  /* 0x0002790000047ab9 */ /* 0x000fe40000000800 */
[----:B------:R-:W-:-:S05]  /*2970*/  IMAD.U32 R57, RZ, RZ, UR4 ;  /* 0x00000004ff397e24 */ /* 0x000fca000f8e00ff */
[----:B------:R-:W-:-:S13]  /*2980*/  ISETP.NE.AND P1, PT, R57, 0x1, PT ;  /* 0x000000013900780c */ /* 0x000fda0003f25270 */
[----:B------:R-:W0:Y:S02]  /*2990*/  @P1 LDC.64 R64, c[0x0][0x9e8] ;  /* 0x00027a00ff401b82 */ /* 0x000e240000000a00 */
[----:B0-----:R-:W-:-:S05]  /*29a0*/  @P1 IMAD.HI.U32 R56, R3, R64, RZ ;  /* 0x0000004003381227 */ /* 0x001fca00078e00ff */
[----:B------:R-:W-:-:S07]  /*29b0*/  @P1 SHF.R.U32.HI R3, RZ, R65, R56 ;  /* 0x00000041ff031219 */ /* 0x000fce0000011638 */
.L_x_1010:
[----:B------:R-:W-:Y:S05]  /*29c0*/  BSYNC B0 ;  /* 0x0000000000007941 */ /* 0x000fea0003800000 */
.L_x_1008:
[----:B------:R-:W-:-:S04]  /*29d0*/  IMAD R3, R3, R57, -R58 ;  /* 0x0000003903037224 */ /* 0x000fc800078e0a3a */
[----:B------:R-:W-:-:S05]  /*29e0*/  IMAD R3, R8, -0x2, R3 ;  /* 0xfffffffe08037824 */ /* 0x000fca00078e0203 */
[----:B------:R-:W-:Y:S02]  /*29f0*/  VIADDMNMX R0, R3, R57, R0, PT ;  /* 0x0000003903007246 */ /* 0x000fe40003800100 */
[----:B------:R-:W-:-:S07]  /*2a00*/  VIMNMX R2, R2, R3, !PT ;  /* 0x0000000302027248 */ /* 0x000fce0007fe0100 */
.L_x_1007:
[C---:B------:R-:W-:Y:S01]  /*2a10*/  ISETP.GE.AND P2, PT, R60.reuse, 0x9, PT ;  /* 0x000000093c00780c */ /* 0x040fe20003f46270 */
[----:B------:R-:W0:Y:S01]  /*2a20*/  SHFL.IDX PT, R4, R4, 0x1, 0x1c1f ;  /* 0x003c1f0004047f89 */ /* 0x000e2200000e0000 */
[----:B------:R-:W-:Y:S02]  /*2a30*/  ISETP.GE.AND P1, PT, R60, 0x2, PT ;  /* 0x000000023c00780c */ /* 0x000fe40003f26270 */
[C---:B------:R-:W-:Y:S02]  /*2a40*/  ISETP.GT.AND P3, PT, R2.reuse, 0x8, !P2 ;  /* 0x000000080200780c */ /* 0x040fe40005764270 */
[----:B------:R-:W-:Y:S02]  /*2a50*/  ISETP.GT.AND P4, PT, R2, 0x1, !P1 ;  /* 0x000000010200780c */ /* 0x000fe40004f84270 */
[----:B------:R-:W-:Y:S02]  /*2a60*/  ISETP.LT.OR P3, PT, R0, 0x9, P3 ;  /* 0x000000090000780c */ /* 0x000fe40001f61670 */
[----:B------:R-:W-:-:S02]  /*2a70*/  ISETP.GE.AND P5, PT, R60, 0x11, PT ;  /* 0x000000113c00780c */ /* 0x000fc40003fa6270 */
[----:B------:R-:W-:Y:S02]  /*2a80*/  FSEL R64, R28, -INF , !P3 ;  /* 0xff8000001c407808 */ /* 0x000fe40005800000 */
[----:B------:R-:W-:Y:S02]  /*2a90*/  ISETP.LT.OR P4, PT, R0, 0x2, P4 ;  /* 0x000000020000780c */ /* 0x000fe40002781670 */
[----:B------:R-:W-:Y:S02]  /*2aa0*/  ISETP.GT.AND P3, PT, R2, 0x10, !P5 ;  /* 0x000000100200780c */ /* 0x000fe40006f64270 */
[----:B------:R-:W-:Y:S02]  /*2ab0*/  ISETP.GE.AND P6, PT, R60, 0xa, PT ;  /* 0x0000000a3c00780c */ /* 0x000fe40003fc6270 */
[----:B------:R-:W-:Y:S02]  /*2ac0*/  FSEL R56, R25, -INF , !P4 ;  /* 0xff80000019387808 */ /* 0x000fe40006000000 */
[----:B------:R-:W-:-:S02]  /*2ad0*/  P2R R59, PR, RZ, 0x20 ;  /* 0x00000020ff3b7803 */ /* 0x000fc40000000000 */
[----:B------:R-:W-:Y:S02]  /*2ae0*/  ISETP.LT.OR P3, PT, R0, 0x11, P3 ;  /* 0x000000110000780c */ /* 0x000fe40001f61670 */
[----:B------:R-:W-:Y:S02]  /*2af0*/  ISETP.GT.AND P4, PT, R2, 0x9, !P6 ;  /* 0x000000090200780c */ /* 0x000fe40007784270 */
[----:B------:R-:W-:Y:S02]  /*2b00*/  ISETP.GE.AND P5, PT, R60, 0x12, PT ;  /* 0x000000123c00780c */ /* 0x000fe40003fa6270 */
[----:B------:R-:W-:Y:S02]  /*2b10*/  FSEL R68, R32, -INF , !P3 ;  /* 0xff80000020447808 */ /* 0x000fe40005800000 */
[----:B------:R-:W-:Y:S02]  /*2b20*/  ISETP.LT.OR P4, PT, R0, 0xa, P4 ;  /* 0x0000000a0000780c */ /* 0x000fe40002781670 */
[----:B------:R-:W-:-:S02]  /*2b30*/  ISETP.GT.AND P3, PT, R2, 0x11, !P5 ;  /* 0x000000110200780c */ /* 0x000fc40006f64270 */
[----:B------:R-:W-:Y:S02]  /*2b40*/  FSEL R66, R29, -INF , !P4 ;  /* 0xff8000001d427808 */ /* 0x000fe40006000000 */
[----:B------:R-:W-:Y:S02]  /*2b50*/  ISETP.LT.OR P3, PT, R0, 0x12, P3 ;  /* 0x000000120000780c */ /* 0x000fe40001f61670 */
[----:B------:R-:W-:Y:S02]  /*2b60*/  ISETP.GE.AND P4, PT, R60, 0x19, PT ;  /* 0x000000193c00780c */ /* 0x000fe40003f86270 */
[----:B------:R-:W-:Y:S02]  /*2b70*/  FSEL R70, R33, -INF , !P3 ;  /* 0xff80000021467808 */ /* 0x000fe40005800000 */
[----:B------:R-:W-:Y:S02]  /*2b80*/  ISETP.GT.AND P3, PT, R2, 0x18, !P4 ;  /* 0x000000180200780c */ /* 0x000fe40006764270 */
[----:B------:R-:W-:-:S02]  /*2b90*/  P2R R33, PR, RZ, 0x10 ;  /* 0x00000010ff217803 */ /* 0x000fc40000000000 */
[----:B------:R-:W-:Y:S02]  /*2ba0*/  ISETP.LT.OR P3, PT, R0, 0x19, P3 ;  /* 0x000000190000780c */ /* 0x000fe40001f61670 */
[----:B------:R-:W-:Y:S02]  /*2bb0*/  ISETP.GE.AND P4, PT, R60, 0x1a, PT ;  /* 0x0000001a3c00780c */ /* 0x000fe40003f86270 */
[----:B------:R-:W-:Y:S02]  /*2bc0*/  FSEL R36, R36, -INF , !P3 ;  /* 0xff80000024247808 */ /* 0x000fe40005800000 */
[----:B------:R-:W-:Y:S02]  /*2bd0*/  ISETP.GT.AND P3, PT, R2, 0x19, !P4 ;  /* 0x000000190200780c */ /* 0x000fe40006764270 */
[----:B------:R-:W-:Y:S02]  /*2be0*/  P2R R61, PR, RZ, 0x10 ;  /* 0x00000010ff3d7803 */ /* 0x000fe40000000000 */
[----:B------:R-:W-:-:S02]  /*2bf0*/  ISETP.LT.OR P3, PT, R0, 0x1a, P3 ;  /* 0x0000001a0000780c */ /* 0x000fc40001f61670 */
[----:B------:R-:W-:Y:S02]  /*2c00*/  ISETP.GE.AND P4, PT, R60, 0x21, PT ;  /* 0x000000213c00780c */ /* 0x000fe40003f86270 */
[----:B------:R-:W-:Y:S02]  /*2c10*/  FSEL R72, R37, -INF , !P3 ;  /* 0xff80000025487808 */ /* 0x000fe40005800000 */
[----:B------:R-:W-:Y:S02]  /*2c20*/  ISETP.GT.AND P3, PT, R2, 0x20, !P4 ;  /* 0x000000200200780c */ /* 0x000fe40006764270 */
[----:B------:R-:W-:Y:S02]  /*2c30*/  P2R R37, PR, RZ, 0x10 ;  /* 0x00000010ff257803 */ /* 0x000fe40000000000 */
[----:B------:R-:W-:Y:S02]  /*2c40*/  ISETP.LT.OR P3, PT, R0, 0x21, P3 ;  /* 0x000000210000780c */ /* 0x000fe40001f61670 */
[----:B------:R-:W-:-:S02]  /*2c50*/  ISETP.GE.AND P4, PT, R60, 0x22, PT ;  /* 0x000000223c00780c */ /* 0x000fc40003f86270 */
[----:B------:R-:W-:Y:S02]  /*2c60*/  FSEL R40, R40, -INF , !P3 ;  /* 0xff80000028287808 */ /* 0x000fe40005800000 */
[----:B------:R-:W-:Y:S02]  /*2c70*/  ISETP.GT.AND P3, PT, R2, 0x21, !P4 ;  /* 0x000000210200780c */ /* 0x000fe40006764270 */
[----:B------:R-:W-:Y:S02]  /*2c80*/  P2R R63, PR, RZ, 0x10 ;  /* 0x00000010ff3f7803 */ /* 0x000fe40000000000 */
[----:B------:R-:W-:Y:S02]  /*2c90*/  ISETP.LT.OR P3, PT, R0, 0x22, P3 ;  /* 0x000000220000780c */ /* 0x000fe40001f61670 */
[----:B------:R-:W-:Y:S02]  /*2ca0*/  ISETP.GE.AND P4, PT, R60, 0x29, PT ;  /* 0x000000293c00780c */ /* 0x000fe40003f86270 */
[----:B------:R-:W-:-:S02]  /*2cb0*/  FSEL R74, R41, -INF , !P3 ;  /* 0xff800000294a7808 */ /* 0x000fc40005800000 */
[----:B------:R-:W-:Y:S02]  /*2cc0*/  ISETP.GT.AND P3, PT, R2, 0x28, !P4 ;  /* 0x000000280200780c */ /* 0x000fe40006764270 */
[----:B------:R-:W-:Y:S02]  /*2cd0*/  P2R R41, PR, RZ, 0x10 ;  /* 0x00000010ff297803 */ /* 0x000fe40000000000 */
[----:B------:R-:W-:Y:S02]  /*2ce0*/  ISETP.LT.OR P3, PT, R0, 0x29, P3 ;  /* 0x000000290000780c */ /* 0x000fe40001f61670 */
[----:B------:R-:W-:Y:S02]  /*2cf0*/  ISETP.GE.AND P4, PT, R60, 0x2a, PT ;  /* 0x0000002a3c00780c */ /* 0x000fe40003f86270 */
[----:B------:R-:W-:Y:S02]  /*2d00*/  FSEL R44, R44, -INF , !P3 ;  /* 0xff8000002c2c7808 */ /* 0x000fe40005800000 */
[----:B------:R-:W-:-:S02]  /*2d10*/  ISETP.GT.AND P3, PT, R2, 0x29, !P4 ;  /* 0x000000290200780c */ /* 0x000fc40006764270 */
[----:B------:R-:W-:Y:S02]  /*2d20*/  P2R R65, PR, RZ, 0x10 ;  /* 0x00000010ff417803 */ /* 0x000fe40000000000 */
[----:B------:R-:W-:Y:S02]  /*2d30*/  ISETP.LT.OR P3, PT, R0, 0x2a, P3 ;  /* 0x0000002a0000780c */ /* 0x000fe40001f61670 */
[----:B------:R-:W-:Y:S02]  /*2d40*/  P2R R29, PR, RZ, 0x20 ;  /* 0x00000020ff1d7803 */ /* 0x000fe40000000000 */
[----:B------:R-:W-:Y:S02]  /*2d50*/  FSEL R76, R45, -INF , !P3 ;  /* 0xff8000002d4c7808 */ /* 0x000fe40005800000 */
[----:B------:R-:W-:Y:S02]  /*2d60*/  ISETP.GE.AND P3, PT, R60, 0x31, PT ;  /* 0x000000313c00780c */ /* 0x000fe40003f66270 */
[----:B------:R-:W-:-:S02]  /*2d70*/  P2R R57, PR, RZ, 0x40 ;  /* 0x00000040ff397803 */ /* 0x000fc40000000000 */
[----:B------:R-:W-:Y:S02]  /*2d80*/  ISETP.GT.AND P4, PT, R2, 0x30, !P3 ;  /* 0x000000300200780c */ /* 0x000fe40005f84270 */
[----:B------:R-:W-:Y:S02]  /*2d90*/  R2UR UR4, R22 ;  /* 0x00000000160472ca */ /* 0x000fe400000e0000 */
[----:B------:R-:W-:-:S04]  /*2da0*/  ISETP.LT.OR P4, PT, R0, 0x31, P4 ;  /* 0x000000310000780c */ /* 0x000fc80002781670 */
[----:B------:R-:W-:Y:S02]  /*2db0*/  FSEL R48, R48, -INF , !P4 ;  /* 0xff80000030307808 */ /* 0x000fe40006000000 */
[----:B------:R-:W-:-:S04]  /*2dc0*/  ISETP.GE.AND P4, PT, R60, 0x32, PT ;  /* 0x000000323c00780c */ /* 0x000fc80003f86270 */
[----:B------:R-:W-:Y:S01]  /*2dd0*/  ISETP.GT.AND P5, PT, R2, 0x31, !P4 ;  /* 0x000000310200780c */ /* 0x000fe200067a4270 */
[----:B------:R-:W-:-:S03]  /*2de0*/  UISETP.NE.AND UP0, UPT, UR4, URZ, UPT ;  /* 0x0000003f0400728c */ /* 0x000fc6000bf05270 */
[----:B------:R-:W-:-:S04]  /*2df0*/  ISETP.LT.OR P5, PT, R0, 0x32, P5 ;  /* 0x000000320000780c */ /* 0x000fc80002fa1670 */
[----:B------:R-:W-:Y:S02]  /*2e00*/  FSEL R78, R49, -INF , !P5 ;  /* 0xff800000314e7808 */ /* 0x000fe40006800000 */
[----:B------:R-:W-:-:S04]  /*2e10*/  ISETP.GE.AND P5, PT, R60, 0x39, PT ;  /* 0x000000393c00780c */ /* 0x000fc80003fa6270 */
[----:B------:R-:W-:-:S04]  /*2e20*/  ISETP.GT.AND P6, PT, R2, 0x38, !P5 ;  /* 0x000000380200780c */ /* 0x000fc80006fc4270 */
[----:B------:R-:W-:-:S04]  /*2e30*/  ISETP.LT.OR P6, PT, R0, 0x39, P6 ;  /* 0x000000390000780c */ /* 0x000fc800037c1670 */
[----:B------:R-:W-:Y:S02]  /*2e40*/  FSEL R52, R52, -INF , !P6 ;  /* 0xff80000034347808 */ /* 0x000fe40007000000 */
[----:B------:R-:W-:-:S04]  /*2e50*/  ISETP.GE.AND P6, PT, R60, 0x1, PT ;  /* 0x000000013c00780c */ /* 0x000fc80003fc6270 */
[----:B------:R-:W-:Y:S02]  /*2e60*/  P2R R28, PR, RZ, 0x40 ;  /* 0x00000040ff1c7803 */ /* 0x000fe40000000000 */
[----:B------:R-:W-:-:S04]  /*2e70*/  ISETP.GT.AND P6, PT, R2, RZ, !P6 ;  /* 0x000000ff0200720c */ /* 0x000fc800077c4270 */
[----:B------:R-:W-:-:S04]  /*2e80*/  ISETP.LT.OR P6, PT, R0, 0x1, P6 ;  /* 0x000000010000780c */ /* 0x000fc800037c1670 */
[----:B------:R-:W-:Y:S02]  /*2e90*/  FSEL R32, R24, -INF , !P6 ;  /* 0xff80000018207808 */ /* 0x000fe40007000000 */
[----:B------:R-:W-:-:S04]  /*2ea0*/  ISETP.GE.AND P6, PT, R60, 0x3a, PT ;  /* 0x0000003a3c00780c */ /* 0x000fc80003fc6270 */
[----:B------:R-:W-:Y:S02]  /*2eb0*/  P2R R45, PR, RZ, 0x40 ;  /* 0x00000040ff2d7803 */ /* 0x000fe40000000000 */
[----:B------:R-:W-:Y:S01]  /*2ec0*/  ISETP.GT.AND P6, PT, R2, 0x39, !P6 ;  /* 0x000000390200780c */ /* 0x000fe200077c4270 */
[----:B0-----:R-:W-:-:S03]  /*2ed0*/  IMAD.IADD R2, R5, 0x1, R4 ;  /* 0x0000000105027824 */ /* 0x001fc600078e0204 */
[----:B------:R-:W-:Y:S02]  /*2ee0*/  ISETP.LT.OR P6, PT, R0, 0x3a, P6 ;  /* 0x0000003a0000780c */ /* 0x000fe400037c1670 */
[----:B------:R-:W-:Y:S02]  /*2ef0*/  VIADDMNMX R0, R4, R62, R9, PT ;  /* 0x0000003e04007246 */ /* 0x000fe40003800109 */
[----:B------:R-:W-:Y:S02]  /*2f00*/  FSEL R60, R53, -INF , !P6 ;  /* 0xff800000353c7808 */ /* 0x000fe40007000000 */
[----:B------:R-:W-:-:S13]  /*2f10*/  PLOP3.LUT P6, PT, PT, PT, UP0, 0x40, 0x0 ;  /* 0x000000000000781c */ /* 0x000fda0003fce808 */
[----:B------:R-:W-:Y:S05]  /*2f20*/  @P6 BRA `(.L_x_1011) ;  /* 0x0000000000646947 */ /* 0x000fea0003800000 */
[----:B------:R-:W-:Y:S01]  /*2f30*/  IMAD R3, R17, UR7, R4 ;  /* 0x0000000711037c24 */ /* 0x000fe2000f8e0204 */
[----:B------:R-:W-:Y:S03]  /*2f40*/  BSSY B0, `(.L_x_1012) ;  /* 0x0000013000007945 */ /* 0x000fe60003800000 */
[----:B------:R-:W-:-:S05]  /*2f50*/  IMAD.IADD R3, R3, 0x1, -R20 ;  /* 0x0000000103037824 */ /* 0x000fca00078e0a14 */
        /* <DEDUP_REMOVED lines=11> */
.L_x_1013:
[----:B------:R-:W-:Y:S02]  /*3010*/  ULDC UR4, c[0x0][0x9e4] ;  /* 0x0002790000047ab9 */ /* 0x000fe40000000800 */
[----:B------:R-:W-:-:S04]  /*3020*/  MOV R5, UR4 ;  /* 0x0000000400057c02 */ /* 0x000fc80008000f00 */
[----:B------:R-:W-:-:S13]  /*3030*/  ISETP.NE.AND P6, PT, R5, 0x1, PT ;  /* 0x000000010500780c */ /* 0x000fda0003fc5270 */
[----:B------:R-:W0:Y:S02]  /*3040*/  @P6 LDC.64 R24, c[0x0][0x9e8] ;  /* 0x00027a00ff186b82 */ /* 0x000e240000000a00 */
[----:B0-----:R-:W-:-:S05]  /*3050*/  @P6 IMAD.HI.U32 R4, R3, R24, RZ ;  /* 0x0000001803046227 */ /* 0x001fca00078e00ff */
[----:B------:R-:W-:-:S07]  /*3060*/  @P6 SHF.R.U32.HI R3, RZ, R25, R4 ;  /* 0x00000019ff036219 */ /* 0x000fce0000011604 */
.L_x_1014:
[----:B------:R-:W-:Y:S05]  /*3070*/  BSYNC B0 ;  /* 0x0000000000007941 */ /* 0x000fea0003800000 */
.L_x_1012:
[----:B------:R-:W-:-:S04]  /*3080*/  IMAD R3, R3, R5, -R58 ;  /* 0x0000000503037224 */ /* 0x000fc800078e0a3a */
[----:B------:R-:W-:-:S05]  /*3090*/  IMAD R3, R8, -0x2, R3 ;  /* 0xfffffffe08037824 */ /* 0x000fca00078e0203 */
[----:B------:R-:W-:Y:S02]  /*30a0*/  VIADDMNMX R0, R3, R5, R0, PT ;  /* 0x0000000503007246 */ /* 0x000fe40003800100 */
[----:B------:R-:W-:-:S07]  /*30b0*/  VIMNMX R2, R2, R3, !PT ;  /* 0x0000000302027248 */ /* 0x000fce0007fe0100 */
.L_x_1011:
[----:B------:R-:W-:Y:S01]  /*30c0*/  ISETP.GT.AND P1, PT, R2, 0x1, !P1 ;  /* 0x000000010200780c */ /* 0x000fe20004f24270 */
[----:B------:R-:W-:Y:S01]  /*30d0*/  ULDC UR10, c[0x0][0x988] ;  /* 0x00026200000a7ab9 */ /* 0x000fe20000000800 */
[----:B------:R-:W-:Y:S01]  /*30e0*/  FMNMX.FTZ R3, R32, R56, !PT ;  /* 0x0000003820037209 */ /* 0x000fe20007810000 */
[----:B------:R-:W-:Y:S01]  /*30f0*/  VIADD R204, R204, 0xfffffffe ;  /* 0xfffffffecccc7836 */ /* 0x000fe20000000000 */
[----:B------:R-:W-:Y:S02]  /*3100*/  ISETP.LT.OR P1, PT, R0, 0x2, P1 ;  /* 0x000000020000780c */ /* 0x000fe40000f21670 */
[----:B------:R-:W-:Y:S02]  /*3110*/  FMNMX.FTZ R3, R64, R3, !PT ;  /* 0x0000000340037209 */ /* 0x000fe40007810000 */
[----:B------:R-:W-:Y:S02]  /*3120*/  FSEL R27, R27, -INF , !P1 ;  /* 0xff8000001b1b7808 */ /* 0x000fe40004800000 */
[----:B------:R-:W-:-:S02]  /*3130*/  ISETP.NE.AND P1, PT, R57, RZ, PT ;  /* 0x000000ff3900720c */ /* 0x000fc40003f25270 */
[----:B------:R-:W-:Y:S02]  /*3140*/  FMNMX.FTZ R3, R66, R3, !PT ;  /* 0x0000000342037209 */ /* 0x000fe40007810000 */
[----:B------:R-:W-:Y:S02]  /*3150*/  ISETP.GT.AND P1, PT, R2, 0x9, !P1 ;  /* 0x000000090200780c */ /* 0x000fe40004f24270 */
[----:B------:R-:W-:Y:S02]  /*3160*/  FMNMX.FTZ R3, R68, R3, !PT ;  /* 0x0000000344037209 */ /* 0x000fe40007810000 */
[----:B------:R-:W-:Y:S02]  /*3170*/  ISETP.LT.OR P1, PT, R0, 0xa, P1 ;  /* 0x0000000a0000780c */ /* 0x000fe40000f21670 */
[----:B------:R-:W-:Y:S02]  /*3180*/  FMNMX.FTZ R3, R70, R3, !PT ;  /* 0x0000000346037209 */ /* 0x000fe40007810000 */
[----:B------:R-:W-:-:S02]  /*3190*/  FSEL R31, R31, -INF , !P1 ;  /* 0xff8000001f1f7808 */ /* 0x000fc40004800000 */
[----:B------:R-:W-:Y:S02]  /*31a0*/  ISETP.NE.AND P1, PT, R59, RZ, PT ;  /* 0x000000ff3b00720c */ /* 0x000fe40003f25270 */
[----:B------:R-:W-:Y:S02]  /*31b0*/  FMNMX.FTZ R3, R36, R3, !PT ;  /* 0x0000000324037209 */ /* 0x000fe40007810000 */
[----:B------:R-:W-:Y:S02]  /*31c0*/  ISETP.GT.AND P1, PT, R2, 0x10, !P1 ;  /* 0x000000100200780c */ /* 0x000fe40004f24270 */
[----:B------:R-:W-:Y:S02]  /*31d0*/  FMNMX.FTZ R3, R72, R3, !PT ;  /* 0x0000000348037209 */ /* 0x000fe40007810000 */
[----:B------:R-:W-:Y:S02]  /*31e0*/  ISETP.LT.OR P1, PT, R0, 0x11, P1 ;  /* 0x000000110000780c */ /* 0x000fe40000f21670 */
[----:B------:R-:W-:-:S02]  /*31f0*/  FMNMX.FTZ R3, R40, R3, !PT ;  /* 0x0000000328037209 */ /* 0x000fc40007810000 */
[----:B------:R-:W-:Y:S02]  /*3200*/  FSEL R34, R34, -INF , !P1 ;  /* 0xff80000022227808 */ /* 0x000fe40004800000 */
[----:B------:R-:W-:Y:S02]  /*3210*/  ISETP.NE.AND P1, PT, R29, RZ, PT ;  /* 0x000000ff1d00720c */ /* 0x000fe40003f25270 */
[----:B------:R-:W-:Y:S02]  /*3220*/  FMNMX.FTZ R3, R74, R3, !PT ;  /* 0x000000034a037209 */ /* 0x000fe40007810000 */
[----:B------:R-:W-:Y:S02]  /*3230*/  ISETP.GT.AND P1, PT, R2, 0x11, !P1 ;  /* 0x000000110200780c */ /* 0x000fe40004f24270 */
[----:B------:R-:W-:Y:S02]  /*3240*/  FMNMX.FTZ R3, R44, R3, !PT ;  /* 0x000000032c037209 */ /* 0x000fe40007810000 */
[----:B------:R-:W-:-:S02]  /*3250*/  ISETP.LT.OR P1, PT, R0, 0x12, P1 ;  /* 0x000000120000780c */ /* 0x000fc40000f21670 */
[----:B------:R-:W-:Y:S02]  /*3260*/  FMNMX.FTZ R3, R76, R3, !PT ;  /* 0x000000034c037209 */ /* 0x000fe40007810000 */
[----:B------:R-:W-:Y:S02]  /*3270*/  FSEL R35, R35, -INF , !P1 ;  /* 0xff80000023237808 */ /* 0x000fe40004800000 */
[----:B------:R-:W-:Y:S02]  /*3280*/  ISETP.NE.AND P1, PT, R33, RZ, PT ;  /* 0x000000ff2100720c */ /* 0x000fe40003f25270 */
[----:B------:R-:W-:Y:S02]  /*3290*/  FMNMX.FTZ R3, R48, R3, !PT ;  /* 0x0000000330037209 */ /* 0x000fe40007810000 */
[----:B------:R-:W-:Y:S02]  /*32a0*/  ISETP.GT.AND P1, PT, R2, 0x18, !P1 ;  /* 0x000000180200780c */ /* 0x000fe40004f24270 */
[----:B------:R-:W-:-:S02]  /*32b0*/  FMNMX.FTZ R3, R78, R3, !PT ;  /* 0x000000034e037209 */ /* 0x000fc40007810000 */
[----:B------:R-:W-:Y:S02]  /*32c0*/  ISETP.LT.OR P1, PT, R0, 0x19, P1 ;  /* 0x000000190000780c */ /* 0x000fe40000f21670 */
[----:B------:R-:W-:Y:S02]  /*32d0*/  FMNMX.FTZ R3, R52, R3, !PT ;  /* 0x0000000334037209 */ /* 0x000fe40007810000 */
[----:B------:R-:W-:Y:S02]  /*32e0*/  FSEL R38, R38, -INF , !P1 ;  /* 0xff80000026267808 */ /* 0x000fe40004800000 */
[----:B------:R-:W-:Y:S02]  /*32f0*/  ISETP.NE.AND P1, PT, R61, RZ, PT ;  /* 0x000000ff3d00720c */ /* 0x000fe40003f25270 */
[C---:B------:R-:W-:Y:S02]  /*3300*/  ISETP.GT.AND P2, PT, R2.reuse, 0x8, !P2 ;  /* 0x000000080200780c */ /* 0x040fe40005744270 */
[----:B------:R-:W-:-:S02]  /*3310*/  ISETP.GT.AND P1, PT, R2, 0x19, !P1 ;  /* 0x000000190200780c */ /* 0x000fc40004f24270 */
[----:B------:R-:W-:Y:S02]  /*3320*/  FMNMX.FTZ R5, R60, R3, !PT ;  /* 0x000000033c057209 */ /* 0x000fe40007810000 */
[C---:B------:R-:W-:Y:S02]  /*3330*/  ISETP.LT.OR P1, PT, R0.reuse, 0x1a, P1 ;  /* 0x0000001a0000780c */ /* 0x040fe40000f21670 */
[----:B------:R-:W-:Y:S01]  /*3340*/  ISETP.LT.OR P2, PT, R0, 0x9, P2 ;  /* 0x000000090000780c */ /* 0x000fe20001741670 */
[----:B------:R-:W0:Y:S01]  /*3350*/  SHFL.BFLY PT, R4, R5, 0x2, 0x1f ;  /* 0x0c401f0005047f89 */ /* 0x000e2200000e0000 */
[----:B------:R-:W-:Y:S02]  /*3360*/  FSEL R39, R39, -INF , !P1 ;  /* 0xff80000027277808 */ /* 0x000fe40004800000 */
[----:B------:R-:W-:Y:S02]  /*3370*/  ISETP.NE.AND P1, PT, R37, RZ, PT ;  /* 0x000000ff2500720c */ /* 0x000fe40003f25270 */
[----:B------:R-:W-:-:S02]  /*3380*/  FSEL R30, R30, -INF , !P2 ;  /* 0xff8000001e1e7808 */ /* 0x000fc40005000000 */
[----:B------:R-:W-:Y:S02]  /*3390*/  ISETP.GT.AND P1, PT, R2, 0x20, !P1 ;  /* 0x000000200200780c */ /* 0x000fe40004f24270 */
[----:B------:R-:W-:Y:S02]  /*33a0*/  ISETP.NE.AND P2, PT, R63, RZ, PT ;  /* 0x000000ff3f00720c */ /* 0x000fe40003f45270 */
[----:B------:R-:W-:Y:S02]  /*33b0*/  ISETP.LT.OR P1, PT, R0, 0x21, P1 ;  /* 0x000000210000780c */ /* 0x000fe40000f21670 */
[----:B------:R-:W-:Y:S02]  /*33c0*/  ISETP.NE.AND P6, PT, R28, RZ, PT ;  /* 0x000000ff1c00720c */ /* 0x000fe40003fc5270 */
[----:B------:R-:W-:Y:S02]  /*33d0*/  FSEL R42, R42, -INF , !P1 ;  /* 0xff8000002a2a7808 */ /* 0x000fe40004800000 */
[----:B------:R-:W-:-:S02]  /*33e0*/  ISETP.GT.AND P1, PT, R2, 0x21, !P2 ;  /* 0x000000210200780c */ /* 0x000fc40005724270 */
[----:B------:R-:W-:Y:S02]  /*33f0*/  ISETP.NE.AND P2, PT, R65, RZ, PT ;  /* 0x000000ff4100720c */ /* 0x000fe40003f45270 */
[----:B------:R-:W-:Y:S02]  /*3400*/  ISETP.LT.OR P1, PT, R0, 0x22, P1 ;  /* 0x000000220000780c */ /* 0x000fe40000f21670 */
[C---:B------:R-:W-:Y:S02]  /*3410*/  ISETP.GT.AND P2, PT, R2.reuse, 0x29, !P2 ;  /* 0x000000290200780c */ /* 0x040fe40005744270 */
[----:B------:R-:W-:Y:S02]  /*3420*/  FSEL R43, R43, -INF , !P1 ;  /* 0xff8000002b2b7808 */ /* 0x000fe40004800000 */
[----:B------:R-:W-:Y:S02]  /*3430*/  ISETP.GT.AND P1, PT, R2, RZ, !P6 ;  /* 0x000000ff0200720c */ /* 0x000fe40007724270 */
[----:B0-----:R-:W-:-:S02]  /*3440*/  FMNMX.FTZ R9, R5, R4, !PT ;  /* 0x0000000405097209 */ /* 0x001fc40007810000 */
[----:B------:R-:W-:Y:S02]  /*3450*/  ISETP.LT.OR P1, PT, R0, 0x1, P1 ;  /* 0x000000010000780c */ /* 0x000fe40000f21670 */
[----:B------:R-:W-:Y:S01]  /*3460*/  ISETP.NE.AND P6, PT, R45, RZ, PT ;  /* 0x000000ff2d00720c */ /* 0x000fe20003fc5270 */
[----:B------:R-:W0:Y:S01]  /*3470*/  SHFL.BFLY PT, R28, R9, 0x1, 0x1f ;  /* 0x0c201f00091c7f89 */ /* 0x000e2200000e0000 */
[----:B------:R-:W-:Y:S02]  /*3480*/  FSEL R26, R26, -INF , !P1 ;  /* 0xff8000001a1a7808 */ /* 0x000fe40004800000 */
[----:B------:R-:W-:Y:S02]  /*3490*/  ISETP.NE.AND P1, PT, R41, RZ, PT ;  /* 0x000000ff2900720c */ /* 0x000fe40003f25270 */
[----:B------:R-:W-:Y:S02]  /*34a0*/  FMNMX.FTZ R3, R26, R27, !PT ;  /* 0x0000001b1a037209 */ /* 0x000fe40007810000 */
[----:B------:R-:W-:-:S02]  /*34b0*/  ISETP.GT.AND P1, PT, R2, 0x28, !P1 ;  /* 0x000000280200780c */ /* 0x000fc40004f24270 */
[----:B------:R-:W-:Y:S02]  /*34c0*/  FMNMX.FTZ R4, R30, R3, !PT ;  /* 0x000000031e047209 */ /* 0x000fe40007810000 */
[----:B------:R-:W-:Y:S02]  /*34d0*/  ISETP.LT.OR P1, PT, R0, 0x29, P1 ;  /* 0x000000290000780c */ /* 0x000fe40000f21670 */
[----:B------:R-:W-:Y:S02]  /*34e0*/  FMNMX.FTZ R3, R31, R4, !PT ;  /* 0x000000041f037209 */ /* 0x000fe40007810000 */
[----:B------:R-:W-:Y:S02]  /*34f0*/  FSEL R46, R46, -INF , !P1 ;  /* 0xff8000002e2e7808 */ /* 0x000fe40004800000 */
[----:B------:R-:W-:Y:S02]  /*3500*/  FMNMX.FTZ R24, R34, R3, !PT ;  /* 0x0000000322187209 */ /* 0x000fe40007810000 */
[----:B------:R-:W-:-:S02]  /*3510*/  ISETP.GT.AND P3, PT, R2, 0x30, !P3 ;  /* 0x000000300200780c */ /* 0x000fc40005f64270 */
[----:B------:R-:W-:Y:S02]  /*3520*/  FMNMX.FTZ R3, R35, R24, !PT ;  /* 0x0000001823037209 */ /* 0x000fe40007810000 */
[----:B------:R-:W-:Y:S02]  /*3530*/  ISETP.LT.OR P2, PT, R0, 0x2a, P2 ;  /* 0x0000002a0000780c */ /* 0x000fe40001741670 */
[----:B------:R-:W-:Y:S02]  /*3540*/  FMNMX.FTZ R24, R38, R3, !PT ;  /* 0x0000000326187209 */ /* 0x000fe40007810000 */
[----:B0-----:R-:W-:Y:S02]  /*3550*/  FMNMX.FTZ R4, R9, R28, !PT ;  /* 0x0000001c09047209 */ /* 0x001fe40007810000 */
[----:B------:R-:W-:Y:S02]  /*3560*/  FMNMX.FTZ R3, R39, R24, !PT ;  /* 0x0000001827037209 */ /* 0x000fe40007810000 */
[C---:B------:R-:W-:Y:S01]  /*3570*/  FSETP.NEU.FTZ.AND P1, PT, R4.reuse, -INF , PT ;  /* 0xff8000000400780b */ /* 0x040fe20003f3d000 */
[----:B------:R-:W-:Y:S01]  /*3580*/  FMUL.FTZ R5, R4, UR10 ;  /* 0x0000000a04057c20 */ /* 0x000fe20008410000 */
[----:B------:R-:W-:-:S02]  /*3590*/  FMNMX.FTZ R24, R42, R3, !PT ;  /* 0x000000032a187209 */ /* 0x000fc40007810000 */
[C---:B------:R-:W-:Y:S02]  /*35a0*/  ISETP.GT.AND P4, PT, R2.reuse, 0x31, !P4 ;  /* 0x000000310200780c */ /* 0x040fe40006784270 */
[----:B------:R-:W-:Y:S02]  /*35b0*/  FMNMX.FTZ R3, R43, R24, !PT ;  /* 0x000000182b037209 */ /* 0x000fe40007810000 */
[----:B------:R-:W-:Y:S02]  /*35c0*/  FSEL R5, R5, RZ, P1 ;  /* 0x000000ff05057208 */ /* 0x000fe40000800000 */
[C---:B------:R-:W-:Y:S02]  /*35d0*/  ISETP.GT.AND P5, PT, R2.reuse, 0x38, !P5 ;  /* 0x000000380200780c */ /* 0x040fe40006fa4270 */
[----:B------:R-:W-:Y:S01]  /*35e0*/  ISETP.GT.AND P1, PT, R2, 0x39, !P6 ;  /* 0x000000390200780c */ /* 0x000fe20007724270 */
[--C-:B------:R-:W-:Y:S01]  /*35f0*/  FFMA.FTZ R9, R32, UR10, -R5.reuse ;  /* 0x0000000a20097c23 */ /* 0x100fe20008010805 */
[----:B------:R-:W-:Y:S01]  /*3600*/  ISETP.LT.OR P3, PT, R0, 0x31, P3 ;  /* 0x000000310000780c */ /* 0x000fe20001f61670 */
[--C-:B------:R-:W-:Y:S01]  /*3610*/  FFMA.FTZ R24, R56, UR10, -R5.reuse ;  /* 0x0000000a38187c23 */ /* 0x100fe20008010805 */
[----:B------:R-:W-:Y:S01]  /*3620*/  FSEL R47, R47, -INF , !P2 ;  /* 0xff8000002f2f7808 */ /* 0x000fe20005000000 */
[--C-:B------:R-:W-:Y:S01]  /*3630*/  FFMA.FTZ R25, R66, UR10, -R5.reuse ;  /* 0x0000000a42197c23 */ /* 0x100fe20008010805 */
[----:B------:R-:W-:Y:S01]  /*3640*/  FMNMX.FTZ R2, R46, R3, !PT ;  /* 0x000000032e027209 */ /* 0x000fe20007810000 */
[----:B------:R-:W-:Y:S01]  /*3650*/  MUFU.EX2 R9, R9 ;  /* 0x0000000900097308 */ /* 0x000fe20000000800 */
[----:B------:R-:W-:Y:S01]  /*3660*/  ISETP.LT.OR P4, PT, R0, 0x32, P4 ;  /* 0x000000320000780c */ /* 0x000fe20002781670 */
[--C-:B------:R-:W-:Y:S01]  /*3670*/  FFMA.FTZ R28, R68, UR10, -R5.reuse ;  /* 0x0000000a441c7c23 */ /* 0x100fe20008010805 */
[----:B------:R-:W-:Y:S01]  /*3680*/  FSEL R50, R50, -INF , !P3 ;  /* 0xff80000032327808 */ /* 0x000fe20005800000 */
[--C-:B------:R-:W-:Y:S01]  /*3690*/  FFMA.FTZ R29, R70, UR10, -R5.reuse ;  /* 0x0000000a461d7c23 */ /* 0x100fe20008010805 */
[----:B------:R-:W-:Y:S01]  /*36a0*/  FMNMX.FTZ R3, R47, R2, !PT ;  /* 0x000000022f037209 */ /* 0x000fe20007810000 */
[--C-:B------:R-:W-:Y:S01]  /*36b0*/  FFMA.FTZ R32, R36, UR10, -R5.reuse ;  /* 0x0000000a24207c23 */ /* 0x100fe20008010805 */
[----:B------:R-:W-:Y:S01]  /*36c0*/  ISETP.LT.OR P5, PT, R0, 0x39, P5 ;  /* 0x000000390000780c */ /* 0x000fe20002fa1670 */
[----:B------:R-:W0:Y:S01]  /*36d0*/  MUFU.EX2 R24, R24 ;  /* 0x0000001800187308 */ /* 0x000e220000000800 */
[----:B------:R-:W-:Y:S01]  /*36e0*/  FSEL R51, R51, -INF , !P4 ;  /* 0xff80000033337808 */ /* 0x000fe20006000000 */
[--C-:B------:R-:W-:Y:S01]  /*36f0*/  FFMA.FTZ R36, R40, UR10, -R5.reuse ;  /* 0x0000000a28247c23 */ /* 0x100fe20008010805 */
[----:B------:R-:W-:Y:S01]  /*3700*/  FMNMX.FTZ R2, R50, R3, !PT ;  /* 0x0000000332027209 */ /* 0x000fe20007810000 */
[--C-:B------:R-:W-:Y:S01]  /*3710*/  FFMA.FTZ R40, R44, UR10, -R5.reuse ;  /* 0x0000000a2c287c23 */ /* 0x100fe20008010805 */
[----:B------:R-:W-:Y:S01]  /*3720*/  ISETP.LT.OR P1, PT, R0, 0x3a, P1 ;  /* 0x0000003a0000780c */ /* 0x000fe20000f21670 */
[--C-:B------:R-:W-:Y:S01]  /*3730*/  FFMA.FTZ R44, R48, UR10, -R5.reuse ;  /* 0x0000000a302c7c23 */ /* 0x100fe20008010805 */
[----:B------:R-:W-:Y:S01]  /*3740*/  FSEL R54, R54, -INF , !P5 ;  /* 0xff80000036367808 */ /* 0x000fe20006800000 */
[----:B------:R-:W-:Y:S01]  /*3750*/  MUFU.EX2 R25, R25 ;  /* 0x0000001900197308 */ /* 0x000fe20000000800 */
[----:B------:R-:W-:Y:S01]  /*3760*/  FMNMX.FTZ R3, R51, R2, !PT ;  /* 0x0000000233037209 */ /* 0x000fe20007810000 */
[--C-:B------:R-:W-:Y:S01]  /*3770*/  FFMA.FTZ R2, R64, UR10, -R5.reuse ;  /* 0x0000000a40027c23 */ /* 0x100fe20008010805 */
[----:B------:R-:W-:Y:S01]  /*3780*/  FSEL R55, R55, -INF , !P1 ;  /* 0xff80000037377808 */ /* 0x000fe20004800000 */
[--C-:B------:R-:W-:Y:S01]  /*3790*/  FFMA.FTZ R33, R72, UR10, -R5.reuse ;  /* 0x0000000a48217c23 */ /* 0x100fe20008010805 */
[----:B------:R-:W-:Y:S01]  /*37a0*/  FMNMX.FTZ R0, R54, R3, !PT ;  /* 0x0000000336007209 */ /* 0x000fe20007810000 */
[--C-:B------:R-:W-:Y:S01]  /*37b0*/  FFMA.FTZ R41, R76, UR10, -R5.reuse ;  /* 0x0000000a4c297c23 */ /* 0x100fe20008010805 */
[----:B------:R-:W-:Y:S01]  /*37c0*/  R2UR UR11, R18 ;  /* 0x00000000120b72ca */ /* 0x000fe200000e0000 */
[----:B------:R-:W1:Y:S01]  /*37d0*/  MUFU.EX2 R198, R2 ;  /* 0x0000000200c67308 */ /* 0x000e620000000800 */
[----:B------:R-:W-:Y:S01]  /*37e0*/  FMNMX.FTZ R0, R55, R0, !PT ;  /* 0x0000000037007209 */ /* 0x000fe20007810000 */
[----:B0-----:R-:W-:Y:S01]  /*37f0*/  FADD.FTZ R49, R9, R24 ;  /* 0x0000001809317221 */ /* 0x001fe20000010000 */
[----:B------:R-:W-:Y:S01]  /*3800*/  FFMA.FTZ R45, R78, UR10, -R5 ;  /* 0x0000000a4e2d7c23 */ /* 0x000fe20008010805 */
[----:B------:R-:W-:-:S02]  /*3810*/  F2FP.BF16.F32.PACK_AB R196, R24, R9 ;  /* 0x0000000918c4723e */ /* 0x000fc400000010ff */
[----:B------:R-:W0:Y:S01]  /*3820*/  SHFL.BFLY PT, R3, R0, 0x2, 0x1f ;  /* 0x0c401f0000037f89 */ /* 0x000e2200000e0000 */
[----:B------:R-:W-:Y:S01]  /*3830*/  R2UR UR5, R23 ;  /* 0x00000000170572ca */ /* 0x000fe200000e0000 */
[----:B------:R-:W2:Y:S01]  /*3840*/  MUFU.EX2 R28, R28 ;  /* 0x0000001c001c7308 */ /* 0x000ea20000000800 */
[----:B------:R-:W-:-:S07]  /*3850*/  R2UR UR4, R22 ;  /* 0x00000000160472ca */ /* 0x000fce00000e0000 */
[----:B------:R-:W3:Y:S01]  /*3860*/  MUFU.EX2 R29, R29 ;  /* 0x0000001d001d7308 */ /* 0x000ee20000000800 */
[----:B-1----:R-:W-:Y:S01]  /*3870*/  FADD.FTZ R48, R198, R49 ;  /* 0x00000031c6307221 */ /* 0x002fe20000010000 */
[C---:B------:R-:W-:Y:S02]  /*3880*/  F2FP.BF16.F32.PACK_AB R198, R25.reuse, R198 ;  /* 0x000000c619c6723e */ /* 0x040fe400000010ff */
[----:B------:R-:W-:Y:S01]  /*3890*/  UISETP.NE.AND UP1, UPT, UR5, URZ, UPT ;  /* 0x0000003f0500728c */ /* 0x000fe2000bf25270 */
[----:B------:R-:W-:Y:S01]  /*38a0*/  FADD.FTZ R49, R25, R48 ;  /* 0x0000003019317221 */ /* 0x000fe20000010000 */
[----:B------:R-:W-:Y:S02]  /*38b0*/  UISETP.NE.AND UP0, UPT, UR4, URZ, UPT ;  /* 0x0000003f0400728c */ /* 0x000fe4000bf05270 */
[----:B------:R-:W1:Y:S01]  /*38c0*/  MUFU.EX2 R32, R32 ;  /* 0x0000002000207308 */ /* 0x000e620000000800 */
[----:B--2---:R-:W-:Y:S01]  /*38d0*/  FADD.FTZ R48, R28, R49 ;  /* 0x000000311c307221 */ /* 0x004fe20000010000 */
[----:B0-----:R-:W-:Y:S01]  /*38e0*/  FMNMX.FTZ R2, R0, R3, !PT ;  /* 0x0000000300027209 */ /* 0x001fe20007810000 */
[----:B------:R-:W-:-:S05]  /*38f0*/  FFMA.FTZ R0, R74, UR10, -R5 ;  /* 0x0000000a4a007c23 */ /* 0x000fca0008010805 */
[----:B------:R-:W0:Y:S01]  /*3900*/  MUFU.EX2 R33, R33 ;  /* 0x0000002100217308 */ /* 0x000e220000000800 */
[C---:B---3--:R-:W-:Y:S01]  /*3910*/  FADD.FTZ R49, R29.reuse, R48 ;  /* 0x000000301d317221 */ /* 0x048fe20000010000 */
[----:B------:R-:W-:Y:S01]  /*3920*/  @UP1 ULDC UR4, c[0x0][0x44c] ;  /* 0x0001130000041ab9 */ /* 0x000fe20000000800 */
[----:B------:R-:W2:Y:S01]  /*3930*/  SHFL.BFLY PT, R3, R2, 0x1, 0x1f ;  /* 0x0c201f0002037f89 */ /* 0x000ea200000e0000 */
[----:B------:R-:W-:Y:S01]  /*3940*/  UIMAD.WIDE.U32 UR4, UR38, UR4, URZ ;  /* 0x00000004260472a5 */ /* 0x000fe2000f8e003f */
[----:B------:R-:W-:Y:S01]  /*3950*/  F2FP.BF16.F32.PACK_AB R192, R29, R28 ;  /* 0x0000001c1dc0723e */ /* 0x000fe200000010ff */
[----:B------:R-:W-:Y:S02]  /*3960*/  @UP1 ULDC UR14, c[0x0][0x450] ;  /* 0x00011400000e1ab9 */ /* 0x000fe40000000800 */
[----:B------:R3:W-:Y:S01]  /*3970*/  MUFU.EX2 R37, R0 ;  /* 0x0000000000257308 */ /* 0x0007e20000000800 */
[----:B-1----:R-:W-:Y:S01]  /*3980*/  FADD.FTZ R48, R32, R49 ;  /* 0x0000003120307221 */ /* 0x002fe20000010000 */
[----:B------:R-:W-:-:S04]  /*3990*/  @UP1 USHF.R.U32.HI UR38, URZ, UR14, UR5 ;  /* 0x0000000e3f261299 */ /* 0x000fc80008011605 */
[----:B------:R-:W-:Y:S02]  /*39a0*/  UIADD3 UR38, UR11, UR38, URZ ;  /* 0x000000260b267290 */ /* 0x000fe4000fffe03f */
[----:B------:R-:W1:Y:S01]  /*39b0*/  MUFU.EX2 R36, R36 ;  /* 0x0000002400247308 */ /* 0x000e620000000800 */
[C---:B0-----:R-:W-:Y:S01]  /*39c0*/  FADD.FTZ R53, R33.reuse, R48 ;  /* 0x0000003021357221 */ /* 0x041fe20000010000 */
[----:B------:R-:W-:Y:S01]  /*39d0*/  UIADD3 UR6, UR38, UR6, URZ ;  /* 0x0000000626067290 */ /* 0x000fe2000fffe03f */
[----:B------:R-:W-:-:S05]  /*39e0*/  F2FP.BF16.F32.PACK_AB R194, R33, R32 ;  /* 0x0000002021c2723e */ /* 0x000fca00000010ff */
[----:B------:R-:W0:Y:S01]  /*39f0*/  MUFU.EX2 R40, R40 ;  /* 0x0000002800287308 */ /* 0x000e220000000800 */
[----:B--2---:R-:W-:Y:S01]  /*3a00*/  FMNMX.FTZ R3, R2, R3, !PT ;  /* 0x0000000302037209 */ /* 0x004fe20007810000 */
[--C-:B------:R-:W-:Y:S01]  /*3a10*/  FFMA.FTZ R2, R52, UR10, -R5.reuse ;  /* 0x0000000a34027c23 */ /* 0x100fe20008010805 */
[----:B------:R-:W-:Y:S02]  /*3a20*/  FFMA.FTZ R5, R60, UR10, -R5 ;  /* 0x0000000a3c057c23 */ /* 0x000fe40008010805 */
[C---:B------:R-:W-:Y:S01]  /*3a30*/  FSETP.NEU.FTZ.AND P1, PT, R3.reuse, -INF , PT ;  /* 0xff8000000300780b */ /* 0x040fe20003f3d000 */
[----:B---3--:R-:W-:Y:S02]  /*3a40*/  FMUL.FTZ R0, R3, UR10 ;  /* 0x0000000a03007c20 */ /* 0x008fe40008410000 */
[----:B------:R-:W2:Y:S01]  /*3a50*/  MUFU.EX2 R41, R41 ;  /* 0x0000002900297308 */ /* 0x000ea20000000800 */
[----:B-1----:R-:W-:Y:S01]  /*3a60*/  FADD.FTZ R48, R36, R53 ;  /* 0x0000003524307221 */ /* 0x002fe20000010000 */
[----:B------:R-:W-:-:S02]  /*3a70*/  F2FP.BF16.F32.PACK_AB R188, R37, R36 ;  /* 0x0000002425bc723e */ /* 0x000fc400000010ff */
[----:B------:R-:W-:Y:S01]  /*3a80*/  FSEL R0, R0, RZ, P1 ;  /* 0x000000ff00007208 */ /* 0x000fe20000800000 */
[----:B------:R-:W-:Y:S01]  /*3a90*/  FADD.FTZ R53, R37, R48 ;  /* 0x0000003025357221 */ /* 0x000fe20000010000 */
[----:B------:R-:W-:Y:S02]  /*3aa0*/  PLOP3.LUT P1, PT, PT, PT, UP0, 0x40, 0x0 ;  /* 0x000000000000781c */ /* 0x000fe40003f2e808 */
        /* <DEDUP_REMOVED lines=14> */
[----:B0-----:R-:W-:Y:S01]  /*3b90*/  FADD.FTZ R48, R40, R53 ;  /* 0x0000003528307221 */ /* 0x001fe20000010000 */
[--C-:B------:R-:W-:Y:S01]  /*3ba0*/  FFMA.FTZ R50, R50, UR10, -R0.reuse ;  /* 0x0000000a32327c23 */ /* 0x100fe20008010800 */
[----:B------:R-:W0:Y:S01]  /*3bb0*/  MUFU.EX2 R27, R27 ;  /* 0x0000001b001b7308 */ /* 0x000e220000000800 */
[--C-:B------:R-:W-:Y:S01]  /*3bc0*/  FFMA.FTZ R51, R51, UR10, -R0.reuse ;  /* 0x0000000a33337c23 */ /* 0x100fe20008010800 */
[--C-:B------:R-:W-:Y:S01]  /*3bd0*/  FFMA.FTZ R54, R54, UR10, -R0.reuse ;  /* 0x0000000a36367c23 */ /* 0x100fe20008010800 */
[----:B------:R-:W-:Y:S01]  /*3be0*/  FFMA.FTZ R0, R55, UR10, -R0 ;  /* 0x0000000a37007c23 */ /* 0x000fe20008010800 */
[----:B--2---:R-:W-:-:S04]  /*3bf0*/  F2FP.BF16.F32.PACK_AB R190, R41, R40 ;  /* 0x0000002829be723e */ /* 0x004fc800000010ff */
[----:B------:R-:W1:Y:S08]  /*3c00*/  MUFU.EX2 R30, R30 ;  /* 0x0000001e001e7308 */ /* 0x000e700000000800 */
[----:B------:R-:W2:Y:S01]  /*3c10*/  MUFU.EX2 R31, R31 ;  /* 0x0000001f001f7308 */ /* 0x000ea20000000800 */
[----:B0-----:R-:W-:Y:S01]  /*3c20*/  FADD.FTZ R49, R26, R27 ;  /* 0x0000001b1a317221 */ /* 0x001fe20000010000 */
[----:B------:R-:W-:-:S06]  /*3c30*/  F2FP.BF16.F32.PACK_AB R197, R27, R26 ;  /* 0x0000001a1bc5723e */ /* 0x000fcc00000010ff */
[----:B------:R-:W0:Y:S01]  /*3c40*/  MUFU.EX2 R34, R34 ;  /* 0x0000002200227308 */ /* 0x000e220000000800 */
[----:B-1----:R-:W-:-:S07]  /*3c50*/  FADD.FTZ R18, R30, R49 ;  /* 0x000000311e127221 */ /* 0x002fce0000010000 */
[----:B------:R-:W1:Y:S01]  /*3c60*/  MUFU.EX2 R35, R35 ;  /* 0x0000002300237308 */ /* 0x000e620000000800 */
[C---:B--2---:R-:W-:Y:S01]  /*3c70*/  FADD.FTZ R49, R31.reuse, R18 ;  /* 0x000000121f317221 */ /* 0x044fe20000010000 */
[----:B------:R-:W-:-:S06]  /*3c80*/  F2FP.BF16.F32.PACK_AB R199, R31, R30 ;  /* 0x0000001e1fc7723e */ /* 0x000fcc00000010ff */
[----:B------:R-:W2:Y:S01]  /*3c90*/  MUFU.EX2 R38, R38 ;  /* 0x0000002600267308 */ /* 0x000ea20000000800 */
[----:B0-----:R-:W-:Y:S01]  /*3ca0*/  FADD.FTZ R18, R34, R49 ;  /* 0x0000003122127221 */ /* 0x001fe20000010000 */
[----:B------:R-:W-:-:S04]  /*3cb0*/  FADD.FTZ R49, R41, R48 ;  /* 0x0000003029317221 */ /* 0x000fc80000010000 */
[----:B------:R-:W-:Y:S02]  /*3cc0*/  FADD.FTZ R24, R44, R49 ;  /* 0x000000312c187221 */ /* 0x000fe40000010000 */
[----:B------:R-:W0:Y:S01]  /*3cd0*/  MUFU.EX2 R39, R39 ;  /* 0x0000002700277308 */ /* 0x000e220000000800 */
[C---:B-1----:R-:W-:Y:S01]  /*3ce0*/  FADD.FTZ R9, R35.reuse, R18 ;  /* 0x0000001223097221 */ /* 0x042fe20000010000 */
[----:B------:R-:W-:-:S06]  /*3cf0*/  F2FP.BF16.F32.PACK_AB R193, R35, R34 ;  /* 0x0000002223c1723e */ /* 0x000fcc00000010ff */
[----:B------:R-:W1:Y:S01]  /*3d00*/  MUFU.EX2 R42, R42 ;  /* 0x0000002a002a7308 */ /* 0x000e620000000800 */
[----:B--2---:R-:W-:-:S07]  /*3d10*/  FADD.FTZ R18, R38, R9 ;  /* 0x0000000926127221 */ /* 0x004fce0000010000 */
[----:B------:R-:W2:Y:S01]  /*3d20*/  MUFU.EX2 R45, R45 ;  /* 0x0000002d002d7308 */ /* 0x000ea20000000800 */
[C---:B0-----:R-:W-:Y:S01]  /*3d30*/  FADD.FTZ R9, R39.reuse, R18 ;  /* 0x0000001227097221 */ /* 0x041fe20000010000 */
[----:B------:R-:W-:-:S06]  /*3d40*/  F2FP.BF16.F32.PACK_AB R195, R39, R38 ;  /* 0x0000002627c3723e */ /* 0x000fcc00000010ff */
[----:B------:R-:W0:Y:S01]  /*3d50*/  MUFU.EX2 R43, R43 ;  /* 0x0000002b002b7308 */ /* 0x000e220000000800 */
[----:B-1----:R-:W-:-:S07]  /*3d60*/  FADD.FTZ R18, R42, R9 ;  /* 0x000000092a127221 */ /* 0x002fce0000010000 */
[----:B------:R-:W1:Y:S01]  /*3d70*/  MUFU.EX2 R2, R2 ;  /* 0x0000000200027308 */ /* 0x000e620000000800 */
[C---:B--2---:R-:W-:Y:S01]  /*3d80*/  FADD.FTZ R25, R45.reuse, R24 ;  /* 0x000000182d197221 */ /* 0x044fe20000010000 */
[----:B------:R-:W-:-:S06]  /*3d90*/  F2FP.BF16.F32.PACK_AB R184, R45, R44 ;  /* 0x0000002c2db8723e */ /* 0x000fcc00000010ff */
[----:B------:R-:W2:Y:S01]  /*3da0*/  MUFU.EX2 R5, R5 ;  /* 0x0000000500057308 */ /* 0x000ea20000000800 */
[C---:B0-----:R-:W-:Y:S01]  /*3db0*/  FADD.FTZ R9, R43.reuse, R18 ;  /* 0x000000122b097221 */ /* 0x041fe20000010000 */
[----:B------:R-:W-:-:S06]  /*3dc0*/  F2FP.BF16.F32.PACK_AB R189, R43, R42 ;  /* 0x0000002a2bbd723e */ /* 0x000fcc00000010ff */
[----:B------:R-:W0:Y:S01]  /*3dd0*/  MUFU.EX2 R46, R46 ;  /* 0x0000002e002e7308 */ /* 0x000e220000000800 */
[----:B-1----:R-:W-:-:S07]  /*3de0*/  FADD.FTZ R24, R2, R25 ;  /* 0x0000001902187221 */ /* 0x002fce0000010000 */
[----:B------:R-:W1:Y:S01]  /*3df0*/  MUFU.EX2 R47, R47 ;  /* 0x0000002f002f7308 */ /* 0x000e620000000800 */
[C---:B--2---:R-:W-:Y:S01]  /*3e00*/  F2FP.BF16.F32.PACK_AB R186, R5.reuse, R2 ;  /* 0x0000000205ba723e */ /* 0x044fe200000010ff */
[----:B------:R-:W-:-:S06]  /*3e10*/  FADD.FTZ R18, R5, R24 ;  /* 0x0000001805127221 */ /* 0x000fcc0000010000 */
[----:B------:R-:W2:Y:S01]  /*3e20*/  MUFU.EX2 R50, R50 ;  /* 0x0000003200327308 */ /* 0x000ea20000000800 */
[----:B0-----:R-:W-:-:S07]  /*3e30*/  FADD.FTZ R2, R46, R9 ;  /* 0x000000092e027221 */ /* 0x001fce0000010000 */
[----:B------:R-:W0:Y:S01]  /*3e40*/  MUFU.EX2 R51, R51 ;  /* 0x0000003300337308 */ /* 0x000e220000000800 */
[C---:B-1----:R-:W-:Y:S01]  /*3e50*/  FADD.FTZ R5, R47.reuse, R2 ;  /* 0x000000022f057221 */ /* 0x042fe20000010000 */
[----:B------:R-:W-:-:S06]  /*3e60*/  F2FP.BF16.F32.PACK_AB R191, R47, R46 ;  /* 0x0000002e2fbf723e */ /* 0x000fcc00000010ff */
[----:B------:R-:W1:Y:S01]  /*3e70*/  MUFU.EX2 R54, R54 ;  /* 0x0000003600367308 */ /* 0x000e620000000800 */
[----:B--2---:R-:W-:-:S07]  /*3e80*/  FADD.FTZ R2, R50, R5 ;  /* 0x0000000532027221 */ /* 0x004fce0000010000 */
[----:B------:R1:W2:Y:S01]  /*3e90*/  MUFU.EX2 R187, R0 ;  /* 0x0000000000bb7308 */ /* 0x0002a20000000800 */
[C---:B0-----:R-:W-:Y:S01]  /*3ea0*/  FADD.FTZ R5, R51.reuse, R2 ;  /* 0x0000000233057221 */ /* 0x041fe20000010000 */
[----:B------:R-:W-:-:S03]  /*3eb0*/  F2FP.BF16.F32.PACK_AB R185, R51, R50 ;  /* 0x0000003233b9723e */ /* 0x000fc600000010ff */
[----:B-1----:R-:W-:-:S04]  /*3ec0*/  FADD.FTZ R0, R54, R5 ;  /* 0x0000000536007221 */ /* 0x002fc80000010000 */
[C---:B--2---:R-:W-:Y:S01]  /*3ed0*/  FADD.FTZ R9, R187.reuse, R0 ;  /* 0x00000000bb097221 */ /* 0x044fe20000010000 */
[----:B------:R-:W-:Y:S01]  /*3ee0*/  F2FP.BF16.F32.PACK_AB R187, R187, R54 ;  /* 0x00000036bbbb723e */ /* 0x000fe200000010ff */
[----:B------:R-:W-:Y:S06]  /*3ef0*/  @P1 BRA `(.L_x_1015) ;  /* 0x00000000004c1947 */ /* 0x000fec0003800000 */
[----:B------:R-:W-:Y:S01]  /*3f00*/  ISETP.LT.AND P1, PT, RZ, UR38, PT ;  /* 0x00000026ff007c0c */ /* 0x000fe2000bf21270 */
[----:B------:R-:W-:-:S12]  /*3f10*/  UIADD3 UR11, UR38, -0x1, URZ ;  /* 0xffffffff260b7890 */ /* 0x000fd8000fffe03f */
[----:B------:R-:W-:Y:S05]  /*3f20*/  @P1 BRA `(.L_x_1016) ;  /* 0x0000000000201947 */ /* 0x000fea0003800000 */
[----:B------:R-:W-:Y:S01]  /*3f30*/  ULDC UR18, c[0x0][0x9e4] ;  /* 0x0002790000127ab9 */ /* 0x000fe20000000800 */
[----:B------:R-:W-:Y:S02]  /*3f40*/  UIADD3 UR11, -UR38, URZ, URZ ;  /* 0x0000003f260b7290 */ /* 0x000fe4000fffe13f */
[----:B------:R-:W-:-:S11]  /*3f50*/  UISETP.NE.AND UP0, UPT, UR18, 0x1, UPT ;  /* 0x000000011200788c */ /* 0x000fd6000bf05270 */
[----:B------:R-:W-:Y:S02]  /*3f60*/  @UP0 ULDC.64 UR4, c[0x0][0x9e8] ;  /* 0x00027a0000040ab9 */ /* 0x000fe40000000a00 */
[----:B------:R-:W-:-:S04]  /*3f70*/  UIMAD.WIDE.U32 UR14, UR11, UR4, URZ ;  /* 0x000000040b0e72a5 */ /* 0x000fc8000f8e003f */
[----:B------:R-:W-:-:S04]  /*3f80*/  @UP0 USHF.R.U32.HI UR11, URZ, UR5, UR15 ;  /* 0x000000053f0b0299 */ /* 0x000fc8000801160f */
[----:B------:R-:W-:Y:S01]  /*3f90*/  ULOP3.LUT UR11, URZ, UR11, URZ, 0x33, !UPT ;  /* 0x0000000b3f0b7292 */ /* 0x000fe2000f8e333f */
[----:B------:R-:W-:Y:S11]  /*3fa0*/  BRA `(.L_x_1017) ;  /* 0x0000000000147947 */ /* 0x000ff60003800000 */
.L_x_1016:
[----:B------:R-:W-:Y:S02]  /*3fb0*/  ULDC UR18, c[0x0][0x9e4] ;  /* 0x0002790000127ab9 */ /* 0x000fe40000000800 */
[----:B------:R-:W-:-:S11]  /*3fc0*/  UISETP.NE.AND UP0, UPT, UR18, 0x1, UPT ;  /* 0x000000011200788c */ /* 0x000fd6000bf05270 */
[----:B------:R-:W-:Y:S02]  /*3fd0*/  @UP0 ULDC.64 UR4, c[0x0][0x9e8] ;  /* 0x00027a0000040ab9 */ /* 0x000fe40000000a00 */
[----:B------:R-:W-:-:S04]  /*3fe0*/  UIMAD.WIDE.U32 UR14, UR11, UR4, URZ ;  /* 0x000000040b0e72a5 */ /* 0x000fc8000f8e003f */
[----:B------:R-:W-:-:S12]  /*3ff0*/  @UP0 USHF.R.U32.HI UR11, URZ, UR5, UR15 ;  /* 0x000000053f0b0299 */ /* 0x000fd8000801160f */
.L_x_1017:
[----:B------:R-:W-:-:S04]  /*4000*/  UIMAD UR11, UR11, UR18, UR18 ;  /* 0x000000120b0b72a4 */ /* 0x000fc8000f8e0212 */
[----:B------:R-:W-:-:S04]  /*4010*/  UISETP.LT.AND UP0, UPT, UR6, UR11, UPT ;  /* 0x0000000b0600728c */ /* 0x000fc8000bf01270 */
[----:B------:R-:W-:-:S12]  /*4020*/  USEL UR6, UR6, UR11, UP0 ;  /* 0x0000000b06067287 */ /* 0x000fd80008000000 */
.L_x_1015:
[----:B------:R-:W-:Y:S01]  /*4030*/  R2UR UR5, R201 ;  /* 0x00000000c90572ca */ /* 0x000fe200000e0000 */
[----:B------:R-:W-:Y:S01]  /*4040*/  USHF.R.S32.HI UR4, URZ, 0x1f, UR6 ;  /* 0x0000001f3f047899 */ /* 0x000fe20008011406 */
[----:B------:R-:W-:Y:S01]  /*4050*/  IMAD.MOV.U32 R0, RZ, RZ, 0x3f800000 ;  /* 0x3f800000ff007424 */ /* 0x000fe200078e00ff */
[----:B------:R-:W-:Y:S01]  /*4060*/  CS2R R150, SRZ ;  /* 0x0000000000967805 */ /* 0x000fe2000001ff00 */
[----:B------:R-:W-:Y:S01]  /*4070*/  IMAD.MOV.U32 R2, RZ, RZ, 0x3f800000 ;  /* 0x3f800000ff027424 */ /* 0x000fe200078e00ff */
[----:B------:R-:W-:Y:S01]  /*4080*/  ULEA.HI UR4, UR4, UR6, URZ, 0x6 ;  /* 0x0000000604047291 */ /* 0x000fe2000f8f303f */
[----:B------:R-:W-:Y:S02]  /*4090*/  CS2R R148, SRZ ;  /* 0x0000000000947805 */ /* 0x000fe4000001ff00 */
[----:B------:R-:W-:Y:S02]  /*40a0*/  CS2R R146, SRZ ;  /* 0x0000000000927805 */ /* 0x000fe4000001ff00 */
[----:B------:R-:W-:Y:S01]  /*40b0*/  CS2R R144, SRZ ;  /* 0x0000000000907805 */ /* 0x000fe2000001ff00 */
[----:B------:R-:W-:Y:S01]  /*40c0*/  USHF.R.S32.HI UR4, URZ, 0x6, UR4 ;  /* 0x000000063f047899 */ /* 0x000fe20008011404 */
[----:B------:R-:W-:-:S02]  /*40d0*/  CS2R R142, SRZ ;  /* 0x00000000008e7805 */ /* 0x000fc4000001ff00 */
[----:B------:R-:W-:Y:S02]  /*40e0*/  CS2R R140, SRZ ;  /* 0x00000000008c7805 */ /* 0x000fe4000001ff00 */
[----:B------:R-:W-:Y:S01]  /*40f0*/  CS2R R138, SRZ ;  /* 0x00000000008a7805 */ /* 0x000fe2000001ff00 */
[----:B------:R-:W-:Y:S01]  /*4100*/  UISETP.LT.AND UP0, UPT, UR5, UR4, UPT ;  /* 0x000000040500728c */ /* 0x000fe2000bf01270 */
[----:B------:R-:W-:Y:S02]  /*4110*/  CS2R R136, SRZ ;  /* 0x0000000000887805 */ /* 0x000fe4000001ff00 */
[----:B------:R-:W-:Y:S02]  /*4120*/  CS2R R134, SRZ ;  /* 0x0000000000867805 */ /* 0x000fe4000001ff00 */
[----:B------:R-:W-:Y:S01]  /*4130*/  CS2R R132, SRZ ;  /* 0x0000000000847805 */ /* 0x000fe2000001ff00 */
[----:B------:R-:W-:Y:S01]  /*4140*/  USEL UR5, UR5, UR4, !UP0 ;  /* 0x0000000405057287 */ /* 0x000fe2000c000000 */
[----:B------:R-:W-:-:S02]  /*4150*/  CS2R R130, SRZ ;  /* 0x0000000000827805 */ /* 0x000fc4000001ff00 */
[----:B------:R-:W-:Y:S01]  /*4160*/  CS2R R128, SRZ ;  /* 0x0000000000807805 */ /* 0x000fe2000001ff00 */
[----:B------:R-:W-:Y:S01]  /*4170*/  UMOV UR4, URZ ;  /* 0x0000003f00047c82 */ /* 0x000fe20008000000 */
[----:B------:R-:W-:Y:S02]  /*4180*/  CS2R R126, SRZ ;  /* 0x00000000007e7805 */ /* 0x000fe4000001ff00 */
[----:B------:R-:W-:Y:S02]  /*4190*/  CS2R R124, SRZ ;  /* 0x00000000007c7805 */ /* 0x000fe4000001ff00 */
[----:B------:R-:W-:Y:S01]  /*41a0*/  ISETP.GE.AND P1, PT, R204, UR5, PT ;  /* 0x00000005cc007c0c */ /* 0x000fe2000bf26270 */
[----:B------:R-:W-:Y:S01]  /*41b0*/  IMAD.U32 R205, RZ, RZ, UR5 ;  /* 0x00000005ffcd7e24 */ /* 0x000fe2000f8e00ff */
[----:B------:R-:W-:Y:S01]  /*41c0*/  UMOV UR5, URZ ;  /* 0x0000003f00057c82 */ /* 0x000fe20008000000 */
[----:B------:R-:W-:Y:S01]  /*41d0*/  CS2R R122, SRZ ;  /* 0x00000000007a7805 */ /* 0x000fe2000001ff00 */
[----:B------:R-:W-:Y:S01]  /*41e0*/  IMAD.U32 R5, RZ, RZ, UR5 ;  /* 0x00000005ff057e24 */ /* 0x000fe2000f8e00ff */
        /* <DEDUP_REMOVED lines=49> */
[----:B------:R-:W-:Y:S06]  /*4500*/  @!P1 BRA `(.L_x_1018) ;  /* 0x00000028006c9947 */ /* 0x000fec0003800000 */
[----:B------:R-:W-:Y:S01]  /*4510*/  UMOV UR4, URZ ;  /* 0x0000003f00047c82 */ /* 0x000fe20008000000 */
[----:B------:R-:W-:Y:S01]  /*4520*/  MOV R203, R3 ;  /* 0x0000000300cb7202 */ /* 0x000fe20000000f00 */
[----:B------:R-:W-:Y:S01]  /*4530*/  IMAD.MOV.U32 R202, RZ, RZ, R4 ;  /* 0x000000ffffca7224 */ /* 0x000fe200078e0004 */
[----:B------:R-:W-:Y:S01]  /*4540*/  UMOV UR5, URZ ;  /* 0x0000003f00057c82 */ /* 0x000fe20008000000 */
[----:B------:R-:W-:Y:S02]  /*4550*/  IMAD.U32 R206, RZ, RZ, UR4 ;  /* 0x00000004ffce7e24 */ /* 0x000fe4000f8e00ff */
[----:B------:R-:W-:Y:S02]  /*4560*/  IMAD.MOV.U32 R2, RZ, RZ, 0x3f800000 ;  /* 0x3f800000ff027424 */ /* 0x000fe400078e00ff */
[----:B------:R-:W-:Y:S02]  /*4570*/  IMAD.MOV.U32 R0, RZ, RZ, 0x3f800000 ;  /* 0x3f800000ff007424 */ /* 0x000fe400078e00ff */
[----:B------:R-:W-:-:S07]  /*4580*/  IMAD.MOV.U32 R151, RZ, RZ, RZ ;  /* 0x000000ffff977224 */ /* 0x000fce00078e00ff */
.L_x_1037:
[----:B------:R-:W-:Y:S01]  /*4590*/  R2UR UR6, R206 ;  /* 0x00000000ce0672ca */ /* 0x000fe200000e0000 */
[----:B------:R-:W-:-:S04]  /*45a0*/  UISETP.NE.AND UP0, UPT, UR5, 0x1, UPT ;  /* 0x000000010500788c */ /* 0x000fc8000bf05270 */
[----:B------:R-:W-:-:S08]  /*45b0*/  USEL UR4, URZ, 0x1, UP0 ;  /* 0x000000013f047887 */ /* 0x000fd00008000000 */
[----:B------:R-:W-:-:S06]  /*45c0*/  ULOP3.LUT UR4, UR6, UR4, URZ, 0x3c, !UPT ;  /* 0x0000000406047292 */ /* 0x000fcc000f8e3c3f */
[----:B------:R-:W-:Y:S01]  /*45d0*/  MOV R5, UR4 ;  /* 0x0000000400057c02 */ /* 0x000fe20008000f00 */
[----:B------:R-:W-:Y:S06]  /*45e0*/  @!P0 BRA `(.L_x_1019) ;  /* 0x0000000000048947 */ /* 0x000fec0003800000 */
[----:B------:R-:W-:Y:S01]  /*45f0*/  BPT.TRAP 0x1 ;  /* 0x000000040000795c */ /* 0x000fe20000300000 */
.L_x_1019:
[----:B------:R-:W-:Y:S01]  /*4600*/  R2UR UR7, R16 ;  /* 0x00000000100772ca */ /* 0x000fe200000e0000 */
[----:B------:R-:W-:Y:S01]  /*4610*/  UIADD3 UR4, UR5, 0x1, URZ ;  /* 0x0000000105047890 */ /* 0x000fe2000fffe03f */
[----:B------:R-:W-:-:S03]  /*4620*/  R2UR UR6, R5 ;  /* 0x00000000050672ca */ /* 0x000fc600000e0000 */
[----:B------:R-:W-:-:S04]  /*4630*/  UISETP.NE.AND UP0, UPT, UR4, 0x2, UPT ;  /* 0x000000020400788c */ /* 0x000fc8000bf05270 */
[----:B------:R-:W-:-:S04]  /*4640*/  USEL UR4, UR4, URZ, UP0 ;  /* 0x0000003f04047287 */ /* 0x000fc80008000000 */
[----:B------:R-:W-:Y:S02]  /*4650*/  ULEA UR7, UR4, UR7, 0x3 ;  /* 0x0000000704077291 */ /* 0x000fe4000f8e183f */
[----:B------:R-:W-:-:S05]  /*4660*/  IMAD.U32 R3, RZ, RZ, UR6 ;  /* 0x00000006ff037e24 */ /* 0x000fca000f8e00ff */
[----:B------:R-:W-:-:S04]  /*4670*/  SHF.L.U32 R3, R3, 0x1f, RZ ;  /* 0x0000001f03037819 */ /* 0x000fc800000006ff */
[----:B------:R0:W1:Y:S01]  /*4680*/  SYNCS.PHASECHK.TRANS64.TRYWAIT P1, [UR7+0x30830], R3 ;  /* 0x03083003ff0075a7 */ /* 0x0000620008020147 */
[----:B------:R-:W-:Y:S05]  /*4690*/  @!P0 BRA `(.L_x_1020) ;  /* 0x0000000000048947 */ /* 0x000fea0003800000 */
[----:B------:R-:W-:Y:S01]  /*46a0*/  BPT.TRAP 0x1 ;  /* 0x000000040000795c */ /* 0x000fe20000300000 */
.L_x_1020:
[----:B-1----:R-:W-:Y:S05]  /*46b0*/  @P1 BRA `(.L_x_1021) ;  /* 0x0000000000081947 */ /* 0x002fea0003800000 */
[----:B------:R-:W1:Y:S02]  /*46c0*/  SYNCS.PHASECHK.TRANS64.TRYWAIT P1, [UR7+0x30830], R3 ;  /* 0x03083003ff0075a7 */ /* 0x000e640008020147 */
[----:B-1----:R-:W-:Y:S05]  /*46d0*/  @!P1 BRA `(.L_x_1022) ;  /* 0x000000e800b09947 */ /* 0x002fea0003800000 */
.L_x_1021:
[----:B------:R-:W-:Y:S01]  /*46e0*/  R2UR UR6, R21 ;  /* 0x00000000150672ca */ /* 0x000fe200000e0000 */
[----:B------:R-:W-:Y:S01]  /*46f0*/  WARPGROUP.ARRIVE ;  /* 0x00000000000079c5 */ /* 0x000fe20000000000 */
[----:B------:R-:W-:Y:S01]  /*4700*/  R2UR UR56, R6 ;  /* 0x00000000063872ca */ /* 0x000fe200000e0000 */
[----:B------:R-:W-:Y:S01]  /*4710*/  UMOV UR59, 0x40000040 ;  /* 0x40000040003b7882 */ /* 0x000fe20000000000 */
[----:B------:R-:W-:Y:S01]  /*4720*/  R2UR UR57, R7 ;  /* 0x00000000073972ca */ /* 0x000fe200000e0000 */
[----:B------:R-:W-:Y:S01]  /*4730*/  UMOV UR55, 0x40000040 ;  /* 0x4000004000377882 */ /* 0x000fe20000000000 */
[----:B01----:R-:W-:Y:S01]  /*4740*/  MOV R3, UR53 ;  /* 0x0000003500037c02 */ /* 0x003fe20008000f00 */
[----:B------:R-:W-:Y:S01]  /*4750*/  UMOV UR11, 0x40000040 ;  /* 0x40000040000b7882 */ /* 0x000fe20000000000 */
[----:B------:R-:W-:Y:S01]  /*4760*/  MOV R4, UR52 ;  /* 0x0000003400047c02 */ /* 0x000fe20008000f00 */
[----:B------:R-:W-:Y:S01]  /*4770*/  UMOV UR15, 0x40000040 ;  /* 0x40000040000f7882 */ /* 0x000fe20000000000 */
[----:B------:R-:W-:Y:S01]  /*4780*/  R2UR UR52, R10 ;  /* 0x000000000a3472ca */ /* 0x000fe200000e0000 */
[----:B------:R-:W-:Y:S01]  /*4790*/  UMOV UR19, 0x40000040 ;  /* 0x4000004000137882 */ /* 0x000fe20000000000 */
[----:B------:R-:W-:Y:S01]  /*47a0*/  R2UR UR53, R11 ;  /* 0x000000000b3572ca */ /* 0x000fe200000e0000 */
[----:B------:R-:W-:Y:S01]  /*47b0*/  ULEA UR6, UR4, UR6, 0xb ;  /* 0x0000000604067291 */ /* 0x000fe2000f8e583f */
[-C--:B------:R-:W-:Y:S01]  /*47c0*/  FMUL.FTZ R24, R24, R0.reuse ;  /* 0x0000000018187220 */ /* 0x080fe20000410000 */
[----:B------:R-:W-:Y:S01]  /*47d0*/  UMOV UR23, 0x40000040 ;  /* 0x4000004000177882 */ /* 0x000fe20000000000 */
[----:B------:R-:W-:Y:S01]  /*47e0*/  UMOV UR27, 0x40000040 ;  /* 0x40000040001b7882 */ /* 0x000fe20000000000 */
[----:B------:R-:W-:Y:S01]  /*47f0*/  UIADD3 UR10, UR6, 0x2, URZ ;  /* 0x00000002060a7890 */ /* 0x000fe2000fffe03f */
[-C--:B------:R-:W-:Y:S01]  /*4800*/  FMUL.FTZ R25, R25, R0.reuse ;  /* 0x0000000019197220 */ /* 0x080fe20000410000 */
[----:B------:R-:W-:Y:S01]  /*4810*/  UIADD3 UR14, UR6, 0x200, URZ ;  /* 0x00000200060e7890 */ /* 0x000fe2000fffe03f */
[-C--:B------:R-:W-:Y:S01]  /*4820*/  FMUL.FTZ R28, R28, R0.reuse ;  /* 0x000000001c1c7220 */ /* 0x080fe20000410000 */
[----:B------:R-:W-:Y:S01]  /*4830*/  UMOV UR58, UR6 ;  /* 0x00000006003a7c82 */ /* 0x000fe20008000000 */
[----:B------:R-:W-:Y:S01]  /*4840*/  UIADD3 UR18, UR6, 0x202, URZ ;  /* 0x0000020206127890 */ /* 0x000fe2000fffe03f */
[----:B------:R-:W-:Y:S01]  /*4850*/  HGMMA.64x64x16.F32.BF16 R152, gdesc[UR56], RZ, !UPT, gsb0 ;  /* 0x00e00000389879f0 */ /* 0x000fe2000c0018ff */
[----:B------:R-:W-:Y:S01]  /*4860*/  UMOV UR54, UR10 ;  /* 0x0000000a00367c82 */ /* 0x000fe20008000000 */
[----:B------:R-:W-:Y:S01]  /*4870*/  R2UR UR56, R14 ;  /* 0x000000000e3872ca */ /* 0x000fe200000e0000 */
[----:B------:R-:W-:Y:S01]  /*4880*/  UIADD3 UR10, UR6, 0x4, URZ ;  /* 0x00000004060a7890 */ /* 0x000fe2000fffe03f */
[----:B------:R-:W-:Y:S01]  /*4890*/  R2UR UR57, R15 ;  /* 0x000000000f3972ca */ /* 0x000fe200000e0000 */
[----:B------:R-:W-:Y:S01]  /*48a0*/  UMOV UR59, 0x40000040 ;  /* 0x40000040003b7882 */ /* 0x000fe20000000000 */
[----:B------:R-:W-:Y:S01]  /*48b0*/  UIADD3 UR22, UR6, 0x204, URZ ;  /* 0x0000020406167890 */ /* 0x000fe2000fffe03f */
[-C--:B------:R-:W-:Y:S01]  /*48c0*/  FMUL.FTZ R29, R29, R0.reuse ;  /* 0x000000001d1d7220 */ /* 0x080fe20000410000 */
[----:B------:R-:W-:Y:S01]  /*48d0*/  UIADD3 UR26, UR6, 0x206, URZ ;  /* 0x00000206061a7890 */ /* 0x000fe2000fffe03f */
[-C--:B------:R-:W-:Y:S01]  /*48e0*/  FMUL.FTZ R32, R32, R0.reuse ;  /* 0x0000000020207220 */ /* 0x080fe20000410000 */
        /* <DEDUP_REMOVED lines=73> */
[----:B------:R-:W-:Y:S01]  /*4d80*/  HGMMA.64x64x16.F32.BF16 R152, gdesc[UR52], R152, gsb0 ;  /* 0x00e00000349879f0 */ /* 0x000fe20008001898 */
[----:B------:R-:W-:Y:S01]  /*4d90*/  R2UR UR53, R3 ;  /* 0x00000000033572ca */ /* 0x000fe200000e0000 */
[----:B------:R-:W-:Y:S01]  /*4da0*/  UIADD3 UR54, UR6, 0x604, URZ ;  /* 0x0000060406367890 */ /* 0x000fe2000fffe03f */
[----:B------:R-:W-:Y:S01]  /*4db0*/  R2UR UR52, R4 ;  /* 0x00000000043472ca */ /* 0x000fe200000e0000 */
[----:B------:R-:W-:Y:S01]  /*4dc0*/  UMOV UR55, 0x40000040 ;  /* 0x4000004000377882 */ /* 0x000fe20000000000 */
[----:B------:R-:W-:Y:S01]  /*4dd0*/  UIADD3 UR6, UR6, 0x606, URZ ;  /* 0x0000060606067890 */ /* 0x000fe2000fffe03f */
        /* <DEDUP_REMOVED lines=68> */
[----:B------:R-:W-:Y:S01]  /*5220*/  HGMMA.64x64x16.F32.BF16 R152, gdesc[UR56], R152, gsb0 ;  /* 0x00e00000389879f0 */ /* 0x000fe20008001898 */
[----:B------:R-:W-:Y:S01]  /*5230*/  R2UR UR56, R12 ;  /* 0x000000000c3872ca */ /* 0x000fe200000e0000 */
[----:B------:R-:W-:Y:S01]  /*5240*/  UMOV UR58, UR6 ;  /* 0x00000006003a7c82 */ /* 0x000fe20008000000 */
[----:B------:R-:W-:Y:S01]  /*5250*/  R2UR UR57, R13 ;  /* 0x000000000d3972ca */ /* 0x000fe200000e0000 */
[----:B------:R-:W-:Y:S01]  /*5260*/  UMOV UR59, 0x40000040 ;  /* 0x40000040003b7882 */ /* 0x000fe20000000000 */
[----:B------:R-:W-:Y:S02]  /*5270*/  WARPGROUP.DEPBAR.LE gsb0, 0x0 ;  /* 0x00008000000079c5 */ /* 0x000fe40000010000 */
[----:B------:R-:W-:-:S06]  /*5280*/  WARPGROUP.ARRIVE ;  /* 0x00000000000079c5 */ /* 0x000fcc0000000000 */
[----:B------:R-:W-:Y:S03]  /*5290*/  HGMMA.64x64x16.F32.BF16 R152, gdesc[UR8], R152, gsb0 ;  /* 0x00e00000089879f0 */ /* 0x000fe60008001898 */
        /* <DEDUP_REMOVED lines=37> */
[----:B------:R-:W-:Y:S05]  /*54f0*/  @!P0 BRA `(.L_x_1023) ;  /* 0x0000000000048947 */ /* 0x000fea0003800000 */
[----:B------:R-:W-:Y:S01]  /*5500*/  BPT.TRAP 0x1 ;  /* 0x000000040000795c */ /* 0x000fe20000300000 */
.L_x_1023:
[----:B------:R-:W-:Y:S02]  /*5510*/  R2UR UR6, R16 ;  /* 0x00000000100672ca */ /* 0x000fe400000e0000 */
[----:B------:R-:W-:-:S11]  /*5520*/  R2UR UR10, R206 ;  /* 0x00000000ce0a72ca */ /* 0x000fd600000e0000 */
[----:B------:R-:W-:Y:S02]  /*5530*/  ULEA UR6, UR5, UR6, 0x3 ;  /* 0x0000000605067291 */ /* 0x000fe4000f8e183f */
[----:B------:R-:W-:-:S05]  /*5540*/  IMAD.U32 R0, RZ, RZ, UR10 ;  /* 0x0000000aff007e24 */ /* 0x000fca000f8e00ff */
[----:B------:R-:W-:-:S04]  /*5550*/  SHF.L.U32 R0, R0, 0x1f, RZ ;  /* 0x0000001f00007819 */ /* 0x000fc800000006ff */
[----:B------:R0:W1:Y:S01]  /*5560*/  SYNCS.PHASECHK.TRANS64.TRYWAIT P1, [UR6+0x30850], R0 ;  /* 0x03085000ff0075a7 */ /* 0x0000620008020146 */
[----:B------:R-:W-:Y:S05]  /*5570*/  @!P0 BRA `(.L_x_1024) ;  /* 0x0000000000048947 */ /* 0x000fea0003800000 */
[----:B------:R-:W-:Y:S01]  /*5580*/  BPT.TRAP 0x1 ;  /* 0x000000040000795c */ /* 0x000fe20000300000 */
.L_x_1024:
[----:B-1----:R-:W-:Y:S05]  /*5590*/  @P1 BRA `(.L_x_1025) ;  /* 0x0000000000081947 */ /* 0x002fea0003800000 */
[----:B------:R-:W1:Y:S02]  /*55a0*/  SYNCS.PHASECHK.TRANS64.TRYWAIT P1, [UR6+0x30850], R0 ;  /* 0x03085000ff0075a7 */ /* 0x000e640008020146 */
[----:B-1----:R-:W-:Y:S05]  /*55b0*/  @!P1 BRA `(.L_x_1026) ;  /* 0x000000dc00109947 */ /* 0x002fea0003800000 */
.L_x_1025:
[----:B------:R-:W-:Y:S01]  /*55c0*/  R2UR UR10, R16 ;  /* 0x00000000100a72ca */ /* 0x000fe200000e0000 */
[----:B------:R-:W-:Y:S01]  /*55d0*/  WARPGROUP.ARRIVE ;  /* 0x00000000000079c5 */ /* 0x000fe20000000000 */
[----:B------:R-:W-:-:S11]  /*55e0*/  UMOV UR11, 0x40000040 ;  /* 0x40000040000b7882 */ /* 0x000fd60000000000 */
[----:B------:R-:W-:-:S04]  /*55f0*/  UIADD3 UR10, UR10, 0x400, URZ ;  /* 0x000004000a0a7890 */ /* 0x000fc8000fffe03f */
[----:B------:R-:W-:-:S04]  /*5600*/  USHF.R.U32.HI UR10, URZ, 0x4, UR10 ;  /* 0x000000043f0a7899 */ /* 0x000fc8000801160a */
[----:B------:R-:W-:-:S04]  /*5610*/  ULOP3.LUT UR10, UR10, 0x3fff, URZ, 0xc0, !UPT ;  /* 0x00003fff0a0a7892 */ /* 0x000fc8000f8ec03f */
[----:B------:R-:W-:-:S04]  /*5620*/  ULOP3.LUT UR10, UR10, 0x2000000, URZ, 0xfc, !UPT ;  /* 0x020000000a0a7892 */ /* 0x000fc8000f8efc3f */
[----:B------:R-:W-:-:S07]  /*5630*/  ULEA UR5, UR5, UR10, 0xb ;  /* 0x0000000a05057291 */ /* 0x000fce000f8e583f */
        /* <DEDUP_REMOVED lines=23> */
.L_x_1027:
[----:B------:R-:W-:Y:S01]  /*57b0*/  R2UR UR10, R23 ;  /* 0x00000000170a72ca */ /* 0x000fe200000e0000 */
[----:B------:R-:W2:Y:S01]  /*57c0*/  S2UR UR14, SR_CgaCtaId ;  /* 0x00000000000e79c3 */ /* 0x000ea20000008800 */
[----:B------:R-:W-:Y:S01]  /*57d0*/  R2UR UR5, R22 ;  /* 0x00000000160572ca */ /* 0x000fe200000e0000 */
[----:B01----:R-:W-:Y:S01]  /*57e0*/  IMAD.MOV.U32 R0, RZ, RZ, R19 ;  /* 0x000000ffff007224 */ /* 0x003fe200078e0013 */
[----:B------:R-:W-:Y:S01]  /*57f0*/  UIADD3 UR7, UR7, 0x30840, URZ ;  /* 0x0003084007077890 */ /* 0x000fe2000fffe03f */
[----:B------:R-:W-:Y:S01]  /*5800*/  IMAD.SHL.U32 R4, R204, 0x40, RZ ;  /* 0x00000040cc047824 */ /* 0x000fe200078e00ff */
[----:B------:R-:W-:-:S03]  /*5810*/  R2UR UR11, R200 ;  /* 0x00000000c80b72ca */ /* 0x000fc600000e0000 */
[----:B------:R-:W0:Y:S01]  /*5820*/  LDC R20, c[0x0][0x288] ;  /* 0x0000a200ff147b82 */ /* 0x000e220000000800 */
[----:B------:R-:W-:-:S03]  /*5830*/  IADD3 R3, -R4, 0x1, RZ ;  /* 0x0000000104037810 */ /* 0x000fc60007ffe1ff */
[----:B------:R-:W-:Y:S02]  /*5840*/  UISETP.NE.AND UP1, UPT, UR10, URZ, UPT ;  /* 0x0000003f0a00728c */ /* 0x000fe4000bf25270 */
[----:B------:R-:W-:-:S04]  /*5850*/  UISETP.NE.AND UP0, UPT, UR5, URZ, UPT ;  /* 0x0000003f0500728c */ /* 0x000fc8000bf05270 */
[----:B------:R-:W-:Y:S02]  /*5860*/  PLOP3.LUT P1, PT, PT, PT, UP1, 0x80, 0x0 ;  /* 0x000000000000781c */ /* 0x000fe40003f2f018 */
[----:B------:R-:W-:-:S03]  /*5870*/  PLOP3.LUT P2, PT, PT, PT, UP1, 0x80, 0x0 ;  /* 0x000000000000781c */ /* 0x000fc60003f4f018 */
[----:B------:R-:W-:Y:S01]  /*5880*/  @UP1 ULDC UR5, c[0x0][0x44c] ;  /* 0x0001130000051ab9 */ /* 0x000fe20000000800 */
[----:B------:R-:W-:Y:S01]  /*5890*/  @UP1 ULDC UR10, c[0x0][0x450] ;  /* 0x00011400000a1ab9 */ /* 0x000fe20000000800 */
[----:B--2---:R-:W-:-:S03]  /*58a0*/  UPRMT UR7, UR14, 0x654, UR7 ;  /* 0x000006540e077896 */ /* 0x004fc60008000007 */
[----:B------:R-:W-:-:S03]  /*58b0*/  ULDC UR14, c[0x0][0x2f0] ;  /* 0x0000bc00000e7ab9 */ /* 0x000fc60000000800 */
[----:B------:R-:W-:Y:S01]  /*58c0*/  @P1 IMAD.HI.U32 R2, R19, UR5, RZ ;  /* 0x0000000513021c27 */ /* 0x000fe2000f8e00ff */
[----:B------:R-:W-:Y:S02]  /*58d0*/  PLOP3.LUT P1, PT, PT, PT, UP0, 0x40, 0x0 ;  /* 0x000000000000781c */ /* 0x000fe40003f2e808 */
[----:B------:R-:W-:Y:S01]  /*58e0*/  SYNCS.ARRIVE.TRANS64.RED.A1T0 RZ, [UR7], RZ ;  /* 0x000000ffffff79a7 */ /* 0x000fe20008100407 */
[----:B------:R-:W-:Y:S01]  /*58f0*/  UMOV UR7, UR14 ;  /* 0x0000000e00077c82 */ /* 0x000fe20008000000 */
[----:B------:R-:W-:Y:S01]  /*5900*/  @P2 SHF.R.U32.HI R0, RZ, UR10, R2 ;  /* 0x0000000aff002c19 */ /* 0x000fe20008011602 */
[----:B------:R-:W-:Y:S01]  /*5910*/  IMAD R2, R8, -0x2, R3 ;  /* 0xfffffffe08027824 */ /* 0x000fe200078e0203 */
[----:B------:R-:W-:-:S03]  /*5920*/  ULDC UR14, c[0x0][0x9e0] ;  /* 0x00027800000e7ab9 */ /* 0x000fc60000000800 */
[----:B------:R-:W1:Y:S01]  /*5930*/  SHFL.IDX PT, R184, R0, RZ, 0x1c1f ;  /* 0x001c1fff00b87589 */ /* 0x000e6200000e0000 */
[----:B------:R-:W-:-:S04]  /*5940*/  IMAD R3, R17, UR7, R2 ;  /* 0x0000000711037c24 */ /* 0x000fc8000f8e0202 */
[----:B0-----:R-:W-:-:S04]  /*5950*/  IMAD.IADD R3, R3, 0x1, -R20 ;  /* 0x0000000103037824 */ /* 0x001fc800078e0a14 */
[C---:B------:R-:W-:Y:S01]  /*5960*/  VIADD R187, R3.reuse, UR11 ;  /* 0x0000000b03bb7c36 */ /* 0x040fe20008000000 */
[----:B------:R-:W-:-:S05]  /*5970*/  IADD3 R186, R3, UR14, RZ ;  /* 0x0000000e03ba7c10 */ /* 0x000fca000fffe0ff */
[--C-:B-1----:R-:W-:Y:S02]  /*5980*/  IMAD.IADD R2, R186, 0x1, R184.reuse ;  /* 0x00000001ba027824 */ /* 0x102fe400078e02b8 */
[----:B------:R-:W-:Y:S01]  /*5990*/  IMAD.IADD R3, R187, 0x1, R184 ;  /* 0x00000001bb037824 */ /* 0x000fe200078e02b8 */
[----:B------:R-:W-:Y:S06]  /*59a0*/  @P1 BRA `(.L_x_1028) ;  /* 0x0000000000641947 */ /* 0x000fec0003800000 */
        /* <DEDUP_REMOVED lines=14> */
.L_x_1030:
[----:B------:R-:W-:Y:S02]  /*5a90*/  ULDC UR5, c[0x0][0x9e4] ;  /* 0x0002790000057ab9 */ /* 0x000fe40000000800 */
[----:B------:R-:W-:-:S04]  /*5aa0*/  MOV R188, UR5 ;  /* 0x0000000500bc7c02 */ /* 0x000fc80008000f00 */
[----:B------:R-:W-:-:S13]  /*5ab0*/  ISETP.NE.AND P1, PT, R188, 0x1, PT ;  /* 0x00000001bc00780c */ /* 0x000fda0003f25270 */
[----:B------:R-:W0:Y:S02]  /*5ac0*/  @P1 LDC.64 R190, c[0x0][0x9e8] ;  /* 0x00027a00ffbe1b82 */ /* 0x000e240000000a00 */
[----:B0-----:R-:W-:-:S05]  /*5ad0*/  @P1 IMAD.HI.U32 R184, R185, R190, RZ ;  /* 0x000000beb9b81227 */ /* 0x001fca00078e00ff */
[----:B------:R-:W-:-:S07]  /*5ae0*/  @P1 SHF.R.U32.HI R185, RZ, R191, R184 ;  /* 0x000000bfffb91219 */ /* 0x000fce00000116b8 */
.L_x_1031:
[----:B------:R-:W-:Y:S05]  /*5af0*/  BSYNC B0 ;  /* 0x0000000000007941 */ /* 0x000fea0003800000 */
.L_x_1029:
[----:B------:R-:W-:-:S04]  /*5b00*/  IMAD R185, R185, R188, -R4 ;  /* 0x000000bcb9b97224 */ /* 0x000fc800078e0a04 */
[----:B------:R-:W-:-:S05]  /*5b10*/  IMAD R185, R8, -0x2, R185 ;  /* 0xfffffffe08b97824 */ /* 0x000fca00078e02b9 */
[----:B------:R-:W-:Y:S02]  /*5b20*/  VIADDMNMX R2, R185, R188, R2, PT ;  /* 0x000000bcb9027246 */ /* 0x000fe40003800102 */
[----:B------:R-:W-:-:S07]  /*5b30*/  VIMNMX R3, R3, R185, !PT ;  /* 0x000000b903037248 */ /* 0x000fce0007fe0100 */
.L_x_1028:
[----:B------:R-:W-:Y:S01]  /*5b40*/  ISETP.GT.AND P1, PT, R204, -0x1, PT ;  /* 0xffffffffcc00780c */ /* 0x000fe20003f24270 */
[----:B------:R-:W0:Y:S01]  /*5b50*/  SHFL.IDX PT, R184, R0, 0x1, 0x1c1f ;  /* 0x003c1f0000b87f89 */ /* 0x000e2200000e0000 */
[----:B------:R-:W-:Y:S02]  /*5b60*/  R2UR UR5, R22 ;  /* 0x00000000160572ca */ /* 0x000fe400000e0000 */
[C---:B------:R-:W-:Y:S02]  /*5b70*/  ISETP.GT.AND P4, PT, R3.reuse, 0x1, P1 ;  /* 0x000000010300780c */ /* 0x040fe40000f84270 */
[----:B------:R-:W-:Y:S02]  /*5b80*/  ISETP.GT.AND P5, PT, R3, RZ, P1 ;  /* 0x000000ff0300720c */ /* 0x000fe40000fa4270 */
[C---:B------:R-:W-:Y:S02]  /*5b90*/  ISETP.LT.OR P4, PT, R2.reuse, 0x2, P4 ;  /* 0x000000020200780c */ /* 0x040fe40002781670 */
[----:B------:R-:W-:-:S02]  /*5ba0*/  ISETP.LT.OR P5, PT, R2, 0x1, P5 ;  /* 0x000000010200780c */ /* 0x000fc40002fa1670 */
[----:B------:R-:W-:Y:S02]  /*5bb0*/  FSEL R153, R153, -INF , !P4 ;  /* 0xff80000099997808 */ /* 0x000fe40006000000 */
[C---:B------:R-:W-:Y:S01]  /*5bc0*/  ISETP.GT.AND P4, PT, R3.reuse, 0x18, P1 ;  /* 0x000000180300780c */ /* 0x040fe20000f84270 */
[----:B------:R-:W-:Y:S01]  /*5bd0*/  UISETP.NE.AND UP0, UPT, UR5, URZ, UPT ;  /* 0x0000003f0500728c */ /* 0x000fe2000bf05270 */
[----:B------:R-:W-:Y:S02]  /*5be0*/  FSEL R185, R152, -INF , !P5 ;  /* 0xff80000098b97808 */ /* 0x000fe40006800000 */
[----:B------:R-:W-:Y:S02]  /*5bf0*/  ISETP.LT.OR P4, PT, R2, 0x19, P4 ;  /* 0x000000190200780c */ /* 0x000fe40002781670 */
[C---:B------:R-:W-:Y:S02]  /*5c00*/  ISETP.GT.AND P6, PT, R3.reuse, 0x8, P1 ;  /* 0x000000080300780c */ /* 0x040fe40000fc4270 */
[----:B------:R-:W-:-:S02]  /*5c10*/  ISETP.GT.AND P2, PT, R3, 0x9, P1 ;  /* 0x000000090300780c */ /* 0x000fc40000f44270 */
[C---:B------:R-:W-:Y:S01]  /*5c20*/  ISETP.GT.AND P3, PT, R3.reuse, 0x10, P1 ;  /* 0x000000100300780c */ /* 0x040fe20000f64270 */
[--C-:B0-----:R-:W-:Y:S01]  /*5c30*/  IMAD.IADD R0, R186, 0x1, R184.reuse ;  /* 0x00000001ba007824 */ /* 0x101fe200078e02b8 */
[----:B------:R-:W-:Y:S01]  /*5c40*/  ISETP.GT.AND P5, PT, R3, 0x11, P1 ;  /* 0x000000110300780c */ /* 0x000fe20000fa4270 */
[----:B------:R-:W-:Y:S01]  /*5c50*/  IMAD.IADD R152, R187, 0x1, R184 ;  /* 0x00000001bb987824 */ /* 0x000fe200078e02b8 */
[----:B------:R-:W-:Y:S02]  /*5c60*/  FSEL R164, R164, -INF , !P4 ;  /* 0xff800000a4a47808 */ /* 0x000fe40006000000 */
[----:B------:R-:W-:Y:S02]  /*5c70*/  ISETP.GT.AND P4, PT, R3, 0x29, P1 ;  /* 0x000000290300780c */ /* 0x000fe40000f84270 */
[C---:B------:R-:W-:Y:S02]  /*5c80*/  ISETP.LT.OR P6, PT, R2.reuse, 0x9, P6 ;  /* 0x000000090200780c */ /* 0x040fe400037c1670 */
[----:B------:R-:W-:-:S02]  /*5c90*/  ISETP.LT.OR P2, PT, R2, 0xa, P2 ;  /* 0x0000000a0200780c */ /* 0x000fc40001741670 */
[C---:B------:R-:W-:Y:S02]  /*5ca0*/  ISETP.LT.OR P3, PT, R2.reuse, 0x11, P3 ;  /* 0x000000110200780c */ /* 0x040fe40001f61670 */
[C---:B------:R-:W-:Y:S02]  /*5cb0*/  ISETP.LT.OR P5, PT, R2.reuse, 0x12, P5 ;  /* 0x000000120200780c */ /* 0x040fe40002fa1670 */
[----:B------:R-:W-:Y:S02]  /*5cc0*/  ISETP.LT.OR P4, PT, R2, 0x2a, P4 ;  /* 0x0000002a0200780c */ /* 0x000fe40002781670 */
[----:B------:R-:W-:Y:S02]  /*5cd0*/  FSEL R156, R156, -INF , !P6 ;  /* 0xff8000009c9c7808 */ /* 0x000fe40007000000 */
[----:B------:R-:W-:Y:S02]  /*5ce0*/  FSEL R157, R157, -INF , !P2 ;  /* 0xff8000009d9d7808 */ /* 0x000fe40005000000 */
[----:B------:R-:W-:-:S02]  /*5cf0*/  FSEL R160, R160, -INF , !P3 ;  /* 0xff800000a0a07808 */ /* 0x000fc40005800000 */
[----:B------:R-:W-:Y:S02]  /*5d00*/  FSEL R161, R161, -INF , !P5 ;  /* 0xff800000a1a17808 */ /* 0x000fe40006800000 */
[C---:B------:R-:W-:Y:S02]  /*5d10*/  ISETP.GT.AND P6, PT, R3.reuse, 0x19, P1 ;  /* 0x000000190300780c */ /* 0x040fe40000fc4270 */
[C---:B------:R-:W-:Y:S02]  /*5d20*/  ISETP.GT.AND P2, PT, R3.reuse, 0x20, P1 ;  /* 0x000000200300780c */ /* 0x040fe40000f44270 */
[C---:B------:R-:W-:Y:S02]  /*5d30*/  ISETP.GT.AND P3, PT, R3.reuse, 0x21, P1 ;  /* 0x000000210300780c */ /* 0x040fe40000f64270 */
[----:B------:R-:W-:Y:S02]  /*5d40*/  ISETP.GT.AND P5, PT, R3, 0x28, P1 ;  /* 0x000000280300780c */ /* 0x000fe40000fa4270 */
[----:B------:R-:W-:-:S02]  /*5d50*/  FSEL R173, R173, -INF , !P4 ;  /* 0xff800000adad7808 */ /* 0x000fc40006000000 */
[----:B------:R-:W-:Y:S02]  /*5d60*/  PLOP3.LUT P4, PT, PT, PT, UP0, 0x40, 0x0 ;  /* 0x000000000000781c */ /* 0x000fe40003f8e808 */
[C---:B------:R-:W-:Y:S02]  /*5d70*/  ISETP.LT.OR P6, PT, R2.reuse, 0x1a, P6 ;  /* 0x0000001a0200780c */ /* 0x040fe400037c1670 */
[C---:B------:R-:W-:Y:S02]  /*5d80*/  ISETP.LT.OR P2, PT, R2.reuse, 0x21, P2 ;  /* 0x000000210200780c */ /* 0x040fe40001741670 */
[C---:B------:R-:W-:Y:S02]  /*5d90*/  ISETP.LT.OR P3, PT, R2.reuse, 0x22, P3 ;  /* 0x000000220200780c */ /* 0x040fe40001f61670 */
[----:B------:R-:W-:Y:S02]  /*5da0*/  ISETP.LT.OR P5, PT, R2, 0x29, P5 ;  /* 0x000000290200780c */ /* 0x000fe40002fa1670 */
[----:B------:R-:W-:-:S02]  /*5db0*/  FSEL R165, R165, -INF , !P6 ;  /* 0xff800000a5a57808 */ /* 0x000fc40007000000 */
[----:B------:R-:W-:Y:S02]  /*5dc0*/  FSEL R168, R168, -INF , !P2 ;  /* 0xff800000a8a87808 */ /* 0x000fe40005000000 */
[----:B------:R-:W-:Y:S02]  /*5dd0*/  FSEL R169, R169, -INF , !P3 ;  /* 0xff800000a9a97808 */ /* 0x000fe40005800000 */
[----:B------:R-:W-:Y:S02]  /*5de0*/  FSEL R172, R172, -INF , !P5 ;  /* 0xff800000acac7808 */ /* 0x000fe40006800000 */
[C---:B------:R-:W-:Y:S02]  /*5df0*/  ISETP.GT.AND P6, PT, R3.reuse, 0x30, P1 ;  /* 0x000000300300780c */ /* 0x040fe40000fc4270 */
[C---:B------:R-:W-:Y:S02]  /*5e00*/  ISETP.GT.AND P2, PT, R3.reuse, 0x31, P1 ;  /* 0x000000310300780c */ /* 0x040fe40000f44270 */
[----:B------:R-:W-:-:S02]  /*5e10*/  ISETP.GT.AND P3, PT, R3, 0x38, P1 ;  /* 0x000000380300780c */ /* 0x000fc40000f64270 */
[----:B------:R-:W-:Y:S02]  /*5e20*/  ISETP.GT.AND P5, PT, R3, 0x39, P1 ;  /* 0x000000390300780c */ /* 0x000fe40000fa4270 */
[C---:B------:R-:W-:Y:S02]  /*5e30*/  ISETP.LT.OR P6, PT, R2.reuse, 0x31, P6 ;  /* 0x000000310200780c */ /* 0x040fe400037c1670 */
[C---:B------:R-:W-:Y:S02]  /*5e40*/  ISETP.LT.OR P2, PT, R2.reuse, 0x32, P2 ;  /* 0x000000320200780c */ /* 0x040fe40001741670 */
[C---:B------:R-:W-:Y:S02]  /*5e50*/  ISETP.LT.OR P3, PT, R2.reuse, 0x39, P3 ;  /* 0x000000390200780c */ /* 0x040fe40001f61670 */
[----:B------:R-:W-:Y:S02]  /*5e60*/  ISETP.LT.OR P5, PT, R2, 0x3a, P5 ;  /* 0x0000003a0200780c */ /* 0x000fe40002fa1670 */
[----:B------:R-:W-:-:S02]  /*5e70*/  FSEL R176, R176, -INF , !P6 ;  /* 0xff800000b0b07808 */ /* 0x000fc40007000000 */
[----:B------:R-:W-:Y:S02]  /*5e80*/  FSEL R177, R177, -INF , !P2 ;  /* 0xff800000b1b17808 */ /* 0x000fe40005000000 */
[----:B------:R-:W-:Y:S02]  /*5e90*/  FSEL R180, R180, -INF , !P3 ;  /* 0xff800000b4b47808 */ /* 0x000fe40005800000 */
[----:B------:R-:W-:Y:S01]  /*5ea0*/  FSEL R181, R181, -INF , !P5 ;  /* 0xff800000b5b57808 */ /* 0x000fe20006800000 */
        /* <DEDUP_REMOVED lines=15> */
.L_x_1034:
[----:B------:R-:W-:Y:S02]  /*5fa0*/  ULDC UR5, c[0x0][0x9e4] ;  /* 0x0002790000057ab9 */ /* 0x000fe40000000800 */
[----:B------:R-:W-:-:S05]  /*5fb0*/  IMAD.U32 R184, RZ, RZ, UR5 ;  /* 0x00000005ffb87e24 */ /* 0x000fca000f8e00ff */
[----:B------:R-:W-:-:S13]  /*5fc0*/  ISETP.NE.AND P2, PT, R184, 0x1, PT ;  /* 0x00000001b800780c */ /* 0x000fda0003f45270 */
[----:B------:R-:W0:Y:S02]  /*5fd0*/  @P2 LDC.64 R2, c[0x0][0x9e8] ;  /* 0x00027a00ff022b82 */ /* 0x000e240000000a00 */
[----:B0-----:R-:W-:-:S05]  /*5fe0*/  @P2 IMAD.HI.U32 R2, R187, R2, RZ ;  /* 0x00000002bb022227 */ /* 0x001fca00078e00ff */
[----:B------:R-:W-:-:S07]  /*5ff0*/  @P2 SHF.R.U32.HI R187, RZ, R3, R2 ;  /* 0x00000003ffbb2219 */ /* 0x000fce0000011602 */
.L_x_1035:
[----:B------:R-:W-:Y:S05]  /*6000*/  BSYNC B0 ;  /* 0x0000000000007941 */ /* 0x000fea0003800000 */
.L_x_1033:
[----:B------:R-:W-:-:S04]  /*6010*/  IMAD R187, R187, R184, -R4 ;  /* 0x000000b8bbbb7224 */ /* 0x000fc800078e0a04 */
[----:B------:R-:W-:-:S05]  /*6020*/  IMAD R187, R8, -0x2, R187 ;  /* 0xfffffffe08bb7824 */ /* 0x000fca00078e02bb */
[----:B------:R-:W-:Y:S02]  /*6030*/  VIADDMNMX R0, R187, R184, R0, PT ;  /* 0x000000b8bb007246 */ /* 0x000fe40003800100 */
[----:B------:R-:W-:-:S07]  /*6040*/  VIMNMX R152, R152, R187, !PT ;  /* 0x000000bb98987248 */ /* 0x000fce0007fe0100 */
.L_x_1032:
[----:B------:R-:W-:Y:S01]  /*6050*/  FMNMX.FTZ R2, R185, R202, !PT ;  /* 0x000000cab9027209 */ /* 0x000fe20007810000 */
[----:B------:R-:W-:Y:S01]  /*6060*/  ULDC UR5, c[0x0][0x988] ;  /* 0x0002620000057ab9 */ /* 0x000fe20000000800 */
[C---:B------:R-:W-:Y:S01]  /*6070*/  ISETP.GT.AND P3, PT, R152.reuse, RZ, P1 ;  /* 0x000000ff9800720c */ /* 0x040fe20000f64270 */
[----:B------:R-:W-:Y:S01]  /*6080*/  UMOV UR10, UR5 ;  /* 0x00000005000a7c82 */ /* 0x000fe20008000000 */
[----:B------:R-:W-:Y:S02]  /*6090*/  FMNMX.FTZ R3, R153, R2, !PT ;  /* 0x0000000299037209 */ /* 0x000fe40007810000 */
[----:B------:R-:W-:Y:S02]  /*60a0*/  ISETP.GT.AND P4, PT, R152, 0x1, P1 ;  /* 0x000000019800780c */ /* 0x000fe40000f84270 */
[----:B------:R-:W-:Y:S02]  /*60b0*/  FMNMX.FTZ R2, R156, R3, !PT ;  /* 0x000000039c027209 */ /* 0x000fe40007810000 */
[----:B------:R-:W-:-:S02]  /*60c0*/  ISETP.LT.OR P3, PT, R0, 0x1, P3 ;  /* 0x000000010000780c */ /* 0x000fc40001f61670 */
[----:B------:R-:W-:Y:S02]  /*60d0*/  FMNMX.FTZ R3, R157, R2, !PT ;  /* 0x000000029d037209 */ /* 0x000fe40007810000 */
[----:B------:R-:W-:Y:S02]  /*60e0*/  ISETP.GT.AND P6, PT, R152, 0x8, P1 ;  /* 0x000000089800780c */ /* 0x000fe40000fc4270 */
[----:B------:R-:W-:Y:S02]  /*60f0*/  FMNMX.FTZ R2, R160, R3, !PT ;  /* 0x00000003a0027209 */ /* 0x000fe40007810000 */
[----:B------:R-:W-:Y:S02]  /*6100*/  ISETP.LT.OR P4, PT, R0, 0x2, P4 ;  /* 0x000000020000780c */ /* 0x000fe40002781670 */
[----:B------:R-:W-:Y:S02]  /*6110*/  FMNMX.FTZ R3, R161, R2, !PT ;  /* 0x00000002a1037209 */ /* 0x000fe40007810000 */
[----:B------:R-:W-:-:S02]  /*6120*/  FSEL R154, R154, -INF , !P3 ;  /* 0xff8000009a9a7808 */ /* 0x000fc40005800000 */
        /* <DEDUP_REMOVED lines=15> */
[----:B------:R-:W-:Y:S02]  /*6220*/  FSEL R159, R159, -INF , !P2 ;  /* 0xff8000009f9f7808 */ /* 0x000fe40005000000 */
[----:B------:R-:W-:Y:S02]  /*6230*/  FMNMX.FTZ R2, R180, R3, !PT ;  /* 0x00000003b4027209 */ /* 0x000fe40007810000 */
[----:B------:R-:W-:-:S02]  /*6240*/  ISETP.LT.OR P5, PT, R0, 0x11, P5 ;  /* 0x000000110000780c */ /* 0x000fc40002fa1670 */
[----:B------:R-:W-:Y:S02]  /*6250*/  FMNMX.FTZ R2, R181, R2, !PT ;  /* 0x00000002b5027209 */ /* 0x000fe40007810000 */
[----:B------:R-:W-:Y:S02]  /*6260*/  ISETP.GT.AND P6, PT, R152, 0x18, P1 ;  /* 0x000000189800780c */ /* 0x000fe40000fc4270 */
[----:B------:R-:W-:Y:S01]  /*6270*/  ISETP.LT.OR P4, PT, R0, 0x12, P4 ;  /* 0x000000120000780c */ /* 0x000fe20002781670 */
[----:B------:R-:W0:Y:S01]  /*6280*/  SHFL.BFLY PT, R3, R2, 0x2, 0x1f ;  /* 0x0c401f0002037f89 */ /* 0x000e2200000e0000 */
[----:B------:R-:W-:Y:S02]  /*6290*/  FSEL R162, R162, -INF , !P5 ;  /* 0xff800000a2a27808 */ /* 0x000fe40006800000 */
[----:B------:R-:W-:Y:S02]  /*62a0*/  ISETP.GT.AND P2, PT, R152, 0x19, P1 ;  /* 0x000000199800780c */ /* 0x000fe40000f44270 */
[----:B------:R-:W-:-:S02]  /*62b0*/  ISETP.LT.OR P6, PT, R0, 0x19, P6 ;  /* 0x000000190000780c */ /* 0x000fc400037c1670 */
[----:B------:R-:W-:Y:S02]  /*62c0*/  FSEL R163, R163, -INF , !P4 ;  /* 0xff800000a3a37808 */ /* 0x000fe40006000000 */
[----:B------:R-:W-:Y:S02]  /*62d0*/  ISETP.GT.AND P3, PT, R152, 0x20, P1 ;  /* 0x000000209800780c */ /* 0x000fe40000f64270 */
[----:B------:R-:W-:Y:S02]  /*62e0*/  FSEL R166, R166, -INF , !P6 ;  /* 0xff800000a6a67808 */ /* 0x000fe40007000000 */
[C---:B------:R-:W-:Y:S02]  /*62f0*/  ISETP.LT.OR P2, PT, R0.reuse, 0x1a, P2 ;  /* 0x0000001a0000780c */ /* 0x040fe40001741670 */
[----:B------:R-:W-:Y:S02]  /*6300*/  ISETP.LT.OR P3, PT, R0, 0x21, P3 ;  /* 0x000000210000780c */ /* 0x000fe40001f61670 */
[----:B------:R-:W-:-:S02]  /*6310*/  ISETP.GT.AND P5, PT, R152, 0x21, P1 ;  /* 0x000000219800780c */ /* 0x000fc40000fa4270 */
[----:B------:R-:W-:Y:S02]  /*6320*/  FSEL R167, R167, -INF , !P2 ;  /* 0xff800000a7a77808 */ /* 0x000fe40005000000 */
[----:B------:R-:W-:Y:S02]  /*6330*/  FSEL R170, R170, -INF , !P3 ;  /* 0xff800000aaaa7808 */ /* 0x000fe40005800000 */
[----:B------:R-:W-:Y:S02]  /*6340*/  ISETP.GT.AND P4, PT, R152, 0x28, P1 ;  /* 0x000000289800780c */ /* 0x000fe40000f84270 */
[----:B0-----:R-:W-:Y:S02]  /*6350*/  FMNMX.FTZ R3, R2, R3, !PT ;  /* 0x0000000302037209 */ /* 0x001fe40007810000 */
[----:B------:R-:W-:Y:S02]  /*6360*/  FMNMX.FTZ R2, R154, R203, !PT ;  /* 0x000000cb9a027209 */ /* 0x000fe40007810000 */
[----:B------:R-:W-:Y:S01]  /*6370*/  ISETP.LT.OR P5, PT, R0, 0x22, P5 ;  /* 0x000000220000780c */ /* 0x000fe20002fa1670 */
[----:B------:R-:W0:Y:S01]  /*6380*/  SHFL.BFLY PT, R4, R3, 0x1, 0x1f ;  /* 0x0c201f0003047f89 */ /* 0x000e2200000e0000 */
[----:B------:R-:W-:-:S02]  /*6390*/  ISETP.GT.AND P6, PT, R152, 0x29, P1 ;  /* 0x000000299800780c */ /* 0x000fc40000fc4270 */
[----:B------:R-:W-:Y:S02]  /*63a0*/  ISETP.LT.OR P4, PT, R0, 0x29, P4 ;  /* 0x000000290000780c */ /* 0x000fe40002781670 */
[----:B------:R-:W-:Y:S02]  /*63b0*/  ISETP.GT.AND P2, PT, R152, 0x30, P1 ;  /* 0x000000309800780c */ /* 0x000fe40000f44270 */
[----:B------:R-:W-:Y:S02]  /*63c0*/  FSEL R174, R174, -INF , !P4 ;  /* 0xff800000aeae7808 */ /* 0x000fe40006000000 */
[----:B------:R-:W-:Y:S02]  /*63d0*/  ISETP.LT.OR P6, PT, R0, 0x2a, P6 ;  /* 0x0000002a0000780c */ /* 0x000fe400037c1670 */
[----:B------:R-:W-:Y:S02]  /*63e0*/  ISETP.GT.AND P4, PT, R152, 0x38, P1 ;  /* 0x000000389800780c */ /* 0x000fe40000f84270 */
[----:B------:R-:W-:-:S02]  /*63f0*/  ISETP.LT.OR P2, PT, R0, 0x31, P2 ;  /* 0x000000310000780c */ /* 0x000fc40001741670 */
[----:B------:R-:W-:Y:S02]  /*6400*/  FSEL R175, R175, -INF , !P6 ;  /* 0xff800000afaf7808 */ /* 0x000fe40007000000 */
[----:B------:R-:W-:Y:S02]  /*6410*/  FSEL R178, R178, -INF , !P2 ;  /* 0xff800000b2b27808 */ /* 0x000fe40005000000 */
[----:B------:R-:W-:-:S04]  /*6420*/  ISETP.LT.OR P4, PT, R0, 0x39, P4 ;  /* 0x000000390000780c */ /* 0x000fc80002781670 */
[----:B------:R-:W-:Y:S02]  /*6430*/  FSEL R182, R182, -INF , !P4 ;  /* 0xff800000b6b67808 */ /* 0x000fe40006000000 */
[----:B0-----:R-:W-:Y:S02]  /*6440*/  FMNMX.FTZ R4, R3, R4, !PT ;  /* 0x0000000403047209 */ /* 0x001fe40007810000 */
[----:B------:R-:W-:Y:S02]  /*6450*/  FMNMX.FTZ R3, R155, R2, !PT ;  /* 0x000000029b037209 */ /* 0x000fe40007810000 */
[C---:B------:R-:W-:Y:S01]  /*6460*/  FSETP.NEU.FTZ.AND P3, PT, R4.reuse, -INF , PT ;  /* 0xff8000000400780b */ /* 0x040fe20003f7d000 */
[----:B------:R-:W-:Y:S01]  /*6470*/  FMUL.FTZ R184, R4, UR10 ;  /* 0x0000000a04b87c20 */ /* 0x000fe20008410000 */
[----:B------:R-:W-:-:S04]  /*6480*/  FMNMX.FTZ R2, R158, R3, !PT ;  /* 0x000000039e027209 */ /* 0x000fc80007810000 */
[----:B------:R-:W-:-:S04]  /*6490*/  FMNMX.FTZ R3, R159, R2, !PT ;  /* 0x000000029f037209 */ /* 0x000fc80007810000 */
[----:B------:R-:W-:-:S04]  /*64a0*/  FMNMX.FTZ R2, R162, R3, !PT ;  /* 0x00000003a2027209 */ /* 0x000fc80007810000 */
[----:B------:R-:W-:Y:S02]  /*64b0*/  FMNMX.FTZ R3, R163, R2, !PT ;  /* 0x00000002a3037209 */ /* 0x000fe40007810000 */
[----:B------:R-:W-:Y:S02]  /*64c0*/  FSEL R2, R184, RZ, P3 ;  /* 0x000000ffb8027208 */ /* 0x000fe40001800000 */
[----:B------:R-:W-:Y:S02]  /*64d0*/  FMNMX.FTZ R186, R166, R3, !PT ;  /* 0x00000003a6ba7209 */ /* 0x000fe40007810000 */
[----:B------:R-:W-:Y:S01]  /*64e0*/  FSEL R184, R171, -INF , !P5 ;  /* 0xff800000abb87808 */ /* 0x000fe20006800000 */
[--C-:B------:R-:W-:Y:S01]  /*64f0*/  FFMA.FTZ R196, R153, UR10, -R2.reuse ;  /* 0x0000000a99c47c23 */ /* 0x100fe20008010802 */
[----:B------:R-:W-:Y:S01]  /*6500*/  FMNMX.FTZ R3, R167, R186, !PT ;  /* 0x000000baa7037209 */ /* 0x000fe20007810000 */
[--C-:B------:R-:W-:Y:S01]  /*6510*/  FFMA.FTZ R153, R157, UR10, -R2.reuse ;  /* 0x0000000a9d997c23 */ /* 0x100fe20008010802 */
[----:B------:R-:W-:Y:S01]  /*6520*/  ISETP.GT.AND P5, PT, R152, 0x31, P1 ;  /* 0x000000319800780c */ /* 0x000fe20000fa4270 */
[--C-:B------:R-:W-:Y:S01]  /*6530*/  FFMA.FTZ R157, R161, UR10, -R2.reuse ;  /* 0x0000000aa19d7c23 */ /* 0x100fe20008010802 */
[----:B------:R-:W-:Y:S01]  /*6540*/  FMNMX.FTZ R3, R170, R3, !PT ;  /* 0x00000003aa037209 */ /* 0x000fe20007810000 */
[--C-:B------:R-:W-:Y:S01]  /*6550*/  FFMA.FTZ R161, R165, UR10, -R2.reuse ;  /* 0x0000000aa5a17c23 */ /* 0x100fe20008010802 */
[----:B------:R-:W-:Y:S01]  /*6560*/  ISETP.GT.AND P1, PT, R152, 0x39, P1 ;  /* 0x000000399800780c */ /* 0x000fe20000f24270 */
[--C-:B------:R-:W-:Y:S01]  /*6570*/  FFMA.FTZ R165, R169, UR10, -R2.reuse ;  /* 0x0000000aa9a57c23 */ /* 0x100fe20008010802 */
[----:B------:R-:W-:Y:S01]  /*6580*/  FMNMX.FTZ R3, R184, R3, !PT ;  /* 0x00000003b8037209 */ /* 0x000fe20007810000 */
[--C-:B------:R-:W-:Y:S01]  /*6590*/  FFMA.FTZ R169, R173, UR10, -R2.reuse ;  /* 0x0000000aada97c23 */ /* 0x100fe20008010802 */
[----:B------:R-:W-:Y:S01]  /*65a0*/  ISETP.LT.OR P5, PT, R0, 0x32, P5 ;  /* 0x000000320000780c */ /* 0x000fe20002fa1670 */
[--C-:B------:R-:W-:Y:S01]  /*65b0*/  FFMA.FTZ R173, R177, UR10, -R2.reuse ;  /* 0x0000000ab1ad7c23 */ /* 0x100fe20008010802 */
[----:B------:R-:W-:Y:S01]  /*65c0*/  FMNMX.FTZ R152, R174, R3, !PT ;  /* 0x00000003ae987209 */ /* 0x000fe20007810000 */
[--C-:B------:R-:W-:Y:S01]  /*65d0*/  FFMA.FTZ R171, R185, UR10, -R2.reuse ;  /* 0x0000000ab9ab7c23 */ /* 0x100fe20008010802 */
[----:B------:R-:W-:Y:S01]  /*65e0*/  FSEL R179, R179, -INF , !P5 ;  /* 0xff800000b3b37808 */ /* 0x000fe20006800000 */
        /* <DEDUP_REMOVED lines=11> */
[----:B------:R-:W-:Y:S01]  /*66a0*/  FSEL R177, R4, RZ, P3 ;  /* 0x000000ff04b17208 */ /* 0x000fe20001800000 */
[--C-:B------:R-:W-:Y:S01]  /*66b0*/  FFMA.FTZ R186, R180, UR10, -R2.reuse ;  /* 0x0000000ab4ba7c23 */ /* 0x100fe20008010802 */
[----:B------:R-:W-:Y:S01]  /*66c0*/  FMNMX.FTZ R0, R182, R3, !PT ;  /* 0x00000003b6007209 */ /* 0x000fe20007810000 */
[----:B------:R-:W-:Y:S01]  /*66d0*/  FFMA.FTZ R2, R181, UR10, -R2 ;  /* 0x0000000ab5027c23 */ /* 0x000fe20008010802 */
[----:B------:R-:W-:Y:S02]  /*66e0*/  MUFU.EX2 R171, R171 ;  /* 0x000000ab00ab7308 */ /* 0x000fe40000000800 */
[----:B------:R-:W-:-:S05]  /*66f0*/  FMNMX.FTZ R0, R183, R0, !PT ;  /* 0x00000000b7007209 */ /* 0x000fca0007810000 */
[----:B------:R-:W0:Y:S01]  /*6700*/  SHFL.BFLY PT, R3, R0, 0x2, 0x1f ;  /* 0x0c401f0000037f89 */ /* 0x000e2200000e0000 */
[----:B------:R-:W-:Y:S08]  /*6710*/  MUFU.EX2 R196, R196 ;  /* 0x000000c400c47308 */ /* 0x000ff00000000800 */
[----:B------:R-:W-:Y:S08]  /*6720*/  MUFU.EX2 R198, R198 ;  /* 0x000000c600c67308 */ /* 0x000ff00000000800 */
[----:B------:R-:W-:Y:S01]  /*6730*/  MUFU.EX2 R153, R153 ;  /* 0x0000009900997308 */ /* 0x000fe20000000800 */
[----:B0-----:R-:W-:-:S07]  /*6740*/  FMNMX.FTZ R3, R0, R3, !PT ;  /* 0x0000000300037209 */ /* 0x001fce0007810000 */
[----:B------:R-:W-:Y:S01]  /*6750*/  MUFU.EX2 R192, R192 ;  /* 0x000000c000c07308 */ /* 0x000fe20000000800 */
[----:B------:R-:W0:Y:S07]  /*6760*/  SHFL.BFLY PT, R0, R3, 0x1, 0x1f ;  /* 0x0c201f0003007f89 */ /* 0x000e2e00000e0000 */
[----:B------:R-:W-:Y:S08]  /*6770*/  MUFU.EX2 R157, R157 ;  /* 0x0000009d009d7308 */ /* 0x000ff00000000800 */
[----:B------:R-:W-:Y:S08]  /*6780*/  MUFU.EX2 R194, R194 ;  /* 0x000000c200c27308 */ /* 0x000ff00000000800 */
[----:B------:R-:W-:Y:S01]  /*6790*/  MUFU.EX2 R161, R161 ;  /* 0x000000a100a17308 */ /* 0x000fe20000000800 */
[----:B0-----:R-:W-:Y:S01]  /*67a0*/  FMNMX.FTZ R3, R3, R0, !PT ;  /* 0x0000000003037209 */ /* 0x001fe20007810000 */
[----:B------:R-:W-:-:S03]  /*67b0*/  FADD.FTZ R0, -R177, R202 ;  /* 0x000000cab1007221 */ /* 0x000fc60000010100 */
[----:B------:R-:W-:-:S03]  /*67c0*/  FSETP.NEU.FTZ.AND P1, PT, R3, -INF , PT ;  /* 0xff8000000300780b */ /* 0x000fc60003f3d000 */
[----:B------:R0:W-:Y:S01]  /*67d0*/  MUFU.EX2 R177, R2 ;  /* 0x0000000200b17308 */ /* 0x0001e20000000800 */
[----:B------:R-:W-:Y:S01]  /*67e0*/  FMUL.FTZ R181, R3, UR10 ;  /* 0x0000000a03b57c20 */ /* 0x000fe20008410000 */
[----:B------:R-:W-:-:S04]  /*67f0*/  FMUL.FTZ R0, R0, UR10 ;  /* 0x0000000a00007c20 */ /* 0x000fc80008410000 */
[----:B------:R-:W-:Y:S02]  /*6800*/  FSEL R181, R181, RZ, P1 ;  /* 0x000000ffb5b57208 */ /* 0x000fe40000800000 */
[----:B------:R-:W1:Y:S01]  /*6810*/  MUFU.EX2 R0, R0 ;  /* 0x0000000000007308 */ /* 0x000e620000000800 */
[----:B0-----:R-:W-:Y:S02]  /*6820*/  FSEL R2, R3, RZ, P1 ;  /* 0x000000ff03027208 */ /* 0x001fe40000800000 */
[--C-:B------:R-:W-:Y:S01]  /*6830*/  FFMA.FTZ R197, R154, UR10, -R181.reuse ;  /* 0x0000000a9ac57c23 */ /* 0x100fe200080108b5 */
[--C-:B------:R-:W-:Y:S01]  /*6840*/  FFMA.FTZ R154, R155, UR10, -R181.reuse ;  /* 0x0000000a9b9a7c23 */ /* 0x100fe200080108b5 */
[----:B------:R-:W-:Y:S01]  /*6850*/  FFMA.FTZ R199, R158, UR10, -R181 ;  /* 0x0000000a9ec77c23 */ /* 0x000fe200080108b5 */
[----:B------:R-:W-:Y:S01]  /*6860*/  FADD.FTZ R2, -R2, R203 ;  /* 0x000000cb02027221 */ /* 0x000fe20000010100 */
[--C-:B------:R-:W-:Y:S01]  /*6870*/  FFMA.FTZ R156, R159, UR10, -R181.reuse ;  /* 0x0000000a9f9c7c23 */ /* 0x100fe200080108b5 */
[--C-:B------:R-:W-:Y:S01]  /*6880*/  FFMA.FTZ R193, R162, UR10, -R181.reuse ;  /* 0x0000000aa2c17c23 */ /* 0x100fe200080108b5 */
[----:B------:R-:W-:Y:S01]  /*6890*/  MUFU.EX2 R197, R197 ;  /* 0x000000c500c57308 */ /* 0x000fe20000000800 */
[----:B------:R-:W-:Y:S01]  /*68a0*/  FMUL.FTZ R2, R2, UR10 ;  /* 0x0000000a02027c20 */ /* 0x000fe20008410000 */
        /* <DEDUP_REMOVED lines=10> */
[----:B------:R-:W-:Y:S01]  /*6950*/  FFMA.FTZ R179, R179, UR10, -R181 ;  /* 0x0000000ab3b37c23 */ /* 0x000fe200080108b5 */
[----:B------:R-:W-:Y:S01]  /*6960*/  FADD.FTZ R155, R196, R155 ;  /* 0x0000009bc49b7221 */ /* 0x000fe20000010000 */
[--C-:B------:R-:W-:Y:S01]  /*6970*/  FFMA.FTZ R182, R182, UR10, -R181.reuse ;  /* 0x0000000ab6b67c23 */ /* 0x100fe200080108b5 */
[----:B------:R-:W-:Y:S01]  /*6980*/  FFMA.FTZ R181, R183, UR10, -R181 ;  /* 0x0000000ab7b57c23 */ /* 0x000fe200080108b5 */
[----:B------:R-:W1:Y:S01]  /*6990*/  MUFU.EX2 R154, R154 ;  /* 0x0000009a009a7308 */ /* 0x000e620000000800 */
[----:B------:R-:W-:-:S04]  /*69a0*/  FADD.FTZ R166, R198, R155 ;  /* 0x0000009bc6a67221 */ /* 0x000fc80000010000 */
[----:B------:R-:W-:-:S03]  /*69b0*/  FADD.FTZ R155, R153, R166 ;  /* 0x000000a6999b7221 */ /* 0x000fc60000010000 */
[----:B------:R-:W2:Y:S01]  /*69c0*/  MUFU.EX2 R199, R199 ;  /* 0x000000c700c77308 */ /* 0x000ea20000000800 */
[----:B0-----:R-:W-:Y:S01]  /*69d0*/  FFMA.FTZ R9, R2, R9, R197 ;  /* 0x0000000902097223 */ /* 0x001fe200000100c5 */
[----:B------:R-:W-:-:S04]  /*69e0*/  FADD.FTZ R166, R192, R155 ;  /* 0x0000009bc0a67221 */ /* 0x000fc80000010000 */
[----:B------:R-:W-:Y:S02]  /*69f0*/  FADD.FTZ R155, R157, R166 ;  /* 0x000000a69d9b7221 */ /* 0x000fe40000010000 */
[----:B------:R-:W0:Y:S01]  /*6a00*/  MUFU.EX2 R156, R156 ;  /* 0x0000009c009c7308 */ /* 0x000e220000000800 */
[----:B-1----:R-:W-:Y:S01]  /*6a10*/  FADD.FTZ R18, R154, R9 ;  /* 0x000000099a127221 */ /* 0x002fe20000010000 */
[----:B------:R-:W-:-:S04]  /*6a20*/  FADD.FTZ R166, R194, R155 ;  /* 0x0000009bc2a67221 */ /* 0x000fc80000010000 */
[----:B------:R-:W-:Y:S02]  /*6a30*/  FADD.FTZ R155, R161, R166 ;  /* 0x000000a6a19b7221 */ /* 0x000fe40000010000 */
        /* <DEDUP_REMOVED lines=37> */
[----:B--2---:R-:W-:Y:S01]  /*6c90*/  FADD.FTZ R166, R186, R9 ;  /* 0x00000009baa67221 */ /* 0x004fe20000010000 */
[----:B0-----:R-:W-:-:S03]  /*6ca0*/  FADD.FTZ R9, R187, R18 ;  /* 0x00000012bb097221 */ /* 0x001fc60000010000 */
[----:B------:R-:W-:Y:S01]  /*6cb0*/  FADD.FTZ R18, R177, R166 ;  /* 0x000000a6b1127221 */ /* 0x000fe20000010000 */
[----:B-1----:R-:W-:Y:S01]  /*6cc0*/  FADD.FTZ R9, R168, R9 ;  /* 0x00000009a8097221 */ /* 0x002fe20000010000 */
[----:B------:R-:W-:Y:S06]  /*6cd0*/  @!P0 BRA `(.L_x_1036) ;  /* 0x0000000000048947 */ /* 0x000fec0003800000 */
[----:B------:R-:W-:Y:S01]  /*6ce0*/  BPT.TRAP 0x1 ;  /* 0x000000040000795c */ /* 0x000fe20000300000 */
.L_x_1036:
[----:B------:R-:W0:Y:S01]  /*6cf0*/  S2UR UR11, SR_CgaCtaId ;  /* 0x00000000000b79c3 */ /* 0x000e220000008800 */
[----:B------:R-:W-:Y:S01]  /*6d00*/  UIADD3 UR6, UR6, 0x30860, URZ ;  /* 0x0003086006067890 */ /* 0x000fe2000fffe03f */
[----:B------:R-:W-:Y:S01]  /*6d10*/  R2UR UR5, R205 ;  /* 0x00000000cd0572ca */ /* 0x000fe200000e0000 */
[----:B------:R-:W-:Y:S01]  /*6d20*/  IMAD.MOV.U32 R203, RZ, RZ, R3 ;  /* 0x000000ffffcb7224 */ /* 0x000fe200078e0003 */
[----:B------:R-:W-:Y:S01]  /*6d30*/  F2FP.BF16.F32.PACK_AB R196, R196, R171 ;  /* 0x000000abc4c4723e */ /* 0x000fe200000010ff */
[----:B------:R-:W-:Y:S01]  /*6d40*/  IMAD.MOV.U32 R202, RZ, RZ, R4 ;  /* 0x000000ffffca7224 */ /* 0x000fe200078e0004 */
[----:B------:R-:W-:Y:S02]  /*6d50*/  F2FP.BF16.F32.PACK_AB R197, R154, R197 ;  /* 0x000000c59ac5723e */ /* 0x000fe400000010ff */
[----:B------:R-:W-:Y:S02]  /*6d60*/  F2FP.BF16.F32.PACK_AB R198, R153, R198 ;  /* 0x000000c699c6723e */ /* 0x000fe400000010ff */
[----:B------:R-:W-:-:S02]  /*6d70*/  F2FP.BF16.F32.PACK_AB R199, R156, R199 ;  /* 0x000000c79cc7723e */ /* 0x000fc400000010ff */
[----:B------:R-:W-:Y:S02]  /*6d80*/  F2FP.BF16.F32.PACK_AB R192, R157, R192 ;  /* 0x000000c09dc0723e */ /* 0x000fe400000010ff */
[----:B------:R-:W-:Y:S02]  /*6d90*/  F2FP.BF16.F32.PACK_AB R193, R158, R193 ;  /* 0x000000c19ec1723e */ /* 0x000fe400000010ff */
[----:B------:R-:W-:Y:S01]  /*6da0*/  ISETP.GT.AND P1, PT, R204, UR5, PT ;  /* 0x00000005cc007c0c */ /* 0x000fe2000bf24270 */
[----:B------:R-:W-:Y:S01]  /*6db0*/  UMOV UR5, UR4 ;  /* 0x0000000400057c82 */ /* 0x000fe20008000000 */
[----:B------:R-:W-:Y:S02]  /*6dc0*/  F2FP.BF16.F32.PACK_AB R194, R161, R194 ;  /* 0x000000c2a1c2723e */ /* 0x000fe400000010ff */
[----:B------:R-:W-:Y:S02]  /*6dd0*/  F2FP.BF16.F32.PACK_AB R195, R160, R195 ;  /* 0x000000c3a0c3723e */ /* 0x000fe400000010ff */
[----:B------:R-:W-:Y:S01]  /*6de0*/  F2FP.BF16.F32.PACK_AB R188, R165, R188 ;  /* 0x000000bca5bc723e */ /* 0x000fe200000010ff */
[----:B0-----:R-:W-:Y:S01]  /*6df0*/  UPRMT UR6, UR11, 0x654, UR6 ;  /* 0x000006540b067896 */ /* 0x001fe20008000006 */
[----:B------:R-:W-:-:S02]  /*6e00*/  F2FP.BF16.F32.PACK_AB R189, R162, R189 ;  /* 0x000000bda2bd723e */ /* 0x000fc400000010ff */
[----:B------:R-:W-:Y:S02]  /*6e10*/  F2FP.BF16.F32.PACK_AB R190, R169, R190 ;  /* 0x000000bea9be723e */ /* 0x000fe400000010ff */
[----:B------:R-:W-:Y:S02]  /*6e20*/  F2FP.BF16.F32.PACK_AB R191, R164, R191 ;  /* 0x000000bfa4bf723e */ /* 0x000fe400000010ff */
[----:B------:R-:W-:Y:S02]  /*6e30*/  F2FP.BF16.F32.PACK_AB R184, R173, R152 ;  /* 0x00000098adb8723e */ /* 0x000fe400000010ff */
[----:B------:R-:W-:Y:S01]  /*6e40*/  SYNCS.ARRIVE.TRANS64.RED.A1T0 RZ, [UR6], RZ ;  /* 0x000000ffffff79a7 */ /* 0x000fe20008100406 */
[----:B------:R-:W-:Y:S02]  /*6e50*/  R2UR UR6, R5 ;  /* 0x00000000050672ca */ /* 0x000fe400000e0000 */
[----:B------:R-:W-:Y:S02]  /*6e60*/  F2FP.BF16.F32.PACK_AB R185, R179, R185 ;  /* 0x000000b9b3b9723e */ /* 0x000fe400000010ff */
[----:B------:R-:W-:-:S02]  /*6e70*/  F2FP.BF16.F32.PACK_AB R186, R177, R186 ;  /* 0x000000bab1ba723e */ /* 0x000fc400000010ff */
[----:B------:R-:W-:Y:S02]  /*6e80*/  IADD3 R204, R204, -0x1, RZ ;  /* 0xffffffffcccc7810 */ /* 0x000fe40007ffe0ff */
[----:B------:R-:W-:-:S05]  /*6e90*/  F2FP.BF16.F32.PACK_AB R187, R168, R187 ;  /* 0x000000bba8bb723e */ /* 0x000fca00000010ff */
[----:B------:R-:W-:Y:S01]  /*6ea0*/  IMAD.U32 R206, RZ, RZ, UR6 ;  /* 0x00000006ffce7e24 */ /* 0x000fe2000f8e00ff */
[----:B------:R-:W-:Y:S06]  /*6eb0*/  @P1 BRA `(.L_x_1037) ;  /* 0xffffffd400b41947 */ /* 0x000fec000383ffff */
.L_x_1018:
[----:B------:R-:W-:Y:S02]  /*6ec0*/  R2UR UR5, R22 ;  /* 0x00000000160572ca */ /* 0x000fe400000e0000 */
[----:B------:R-:W-:Y:S02]  /*6ed0*/  R2UR UR6, R23 ;  /* 0x00000000170672ca */ /* 0x000fe400000e0000 */
[----:B------:R-:W-:-:S05]  /*6ee0*/  IADD3 R20, -R20, 0x1, RZ ;  /* 0x0000000114147810 */ /* 0x000fca0007ffe1ff */
[----:B------:R-:W-:-:S04]  /*6ef0*/  IMAD R20, R17, UR7, R20 ;  /* 0x0000000711147c24 */ /* 0x000fc8000f8e0214 */
[----:B------:R-:W-:Y:S01]  /*6f00*/  UISETP.NE.AND UP0, UPT, UR5, URZ, UPT ;  /* 0x0000003f0500728c */ /* 0x000fe2000bf05270 */
[----:B------:R-:W0:Y:S01]  /*6f10*/  S2UR UR5, SR_CTAID.X ;  /* 0x00000000000579c3 */ /* 0x000e220000002500 */
[----:B------:R-:W-:Y:S01]  /*6f20*/  UISETP.NE.AND UP1, UPT, UR6, URZ, UPT ;  /* 0x0000003f0600728c */ /* 0x000fe2000bf25270 */
[----:B------:R-:W-:-:S03]  /*6f30*/  R2UR UR11, R20 ;  /* 0x00000000140b72ca */ /* 0x000fc600000e0000 */
[----:B------:R-:W-:-:S07]  /*6f40*/  PLOP3.LUT P1, PT, PT, PT, UP0, 0x40, 0x0 ;  /* 0x000000000000781c */ /* 0x000fce0003f2e808 */
[----:B------:R-:W-:Y:S01]  /*6f50*/  @UP1 ULDC UR6, c[0x0][0x44c] ;  /* 0x0001130000061ab9 */ /* 0x000fe20000000800 */
[----:B------:R-:W-:Y:S01]  /*6f60*/  @UP1 ULDC UR14, c[0x0][0x450] ;  /* 0x00011400000e1ab9 */ /* 0x000fe20000000800 */
[----:B0-----:R-:W-:-:S04]  /*6f70*/  ULEA UR5, UR5, 0x7f, 0x7 ;  /* 0x0000007f05057891 */ /* 0x001fc8000f8e383f */
[----:B------:R-:W-:-:S04]  /*6f80*/  UIMAD.WIDE.U32 UR6, UR5, UR6, URZ ;  /* 0x00000006050672a5 */ /* 0x000fc8000f8e003f */
[----:B------:R-:W-:-:S04]  /*6f90*/  @UP1 USHF.R.U32.HI UR5, URZ, UR14, UR7 ;  /* 0x0000000e3f051299 */ /* 0x000fc80008011607 */
[----:B------:R-:W-:-:S03]  /*6fa0*/  UIADD3 UR6, UR11, UR5, URZ ;  /* 0x000000050b067290 */ /* 0x000fc6000fffe03f */
[----:B------:R-:W-:Y:S02]  /*6fb0*/  ULDC UR5, c[0x0][0x9dc] ;  /* 0x0002770000057ab9 */ /* 0x000fe40000000800 */
[----:B------:R-:W-:Y:S01]  /*6fc0*/  UIADD3 UR5, UR6, -UR5, URZ ;  /* 0x8000000506057290 */ /* 0x000fe2000fffe03f */
[----:B------:R-:W-:Y:S11]  /*6fd0*/  @P1 BRA `(.L_x_1038) ;  /* 0x0000000000501947 */ /* 0x000ff60003800000 */
[----:B------:R-:W-:Y:S02]  /*6fe0*/  UMOV UR11, UR6 ;  /* 0x00000006000b7c82 */ /* 0x000fe40008000000 */
[----:B------:R-:W-:-:S06]  /*6ff0*/  UISETP.GT.AND UP0, UPT, UR11, -0x1, UPT ;  /* 0xffffffff0b00788c */ /* 0x000fcc000bf04270 */
[----:B------:R-:W-:-:S13]  /*7000*/  PLOP3.LUT P1, PT, PT, PT, UP0, 0x80, 0x0 ;  /* 0x000000000000781c */ /* 0x000fda0003f2f008 */
[----:B------:R-:W-:Y:S05]  /*7010*/  @P1 BRA `(.L_x_1039) ;  /* 0x0000000000201947 */ /* 0x000fea0003800000 */
[----:B------:R-:W-:Y:S01]  /*7020*/  ULDC UR18, c[0x0][0x9e4] ;  /* 0x0002790000127ab9 */ /* 0x000fe20000000800 */
[----:B------:R-:W-:Y:S02]  /*7030*/  ULOP3.LUT UR11, URZ, UR11, URZ, 0x33, !UPT ;  /* 0x0000000b3f0b7292 */ /* 0x000fe4000f8e333f */
[----:B------:R-:W-:-:S11]  /*7040*/  UISETP.NE.AND UP0, UPT, UR18, 0x1, UPT ;  /* 0x000000011200788c */ /* 0x000fd6000bf05270 */
[----:B------:R-:W-:Y:S02]  /*7050*/  @UP0 ULDC.64 UR6, c[0x0][0x9e8] ;  /* 0x00027a0000060ab9 */ /* 0x000fe40000000a00 */
[----:B------:R-:W-:-:S04]  /*7060*/  UIMAD.WIDE.U32 UR14, UR11, UR6, URZ ;  /* 0x000000060b0e72a5 */ /* 0x000fc8000f8e003f */
[----:B------:R-:W-:-:S04]  /*7070*/  @UP0 USHF.R.U32.HI UR11, URZ, UR7, UR15 ;  /* 0x000000073f0b0299 */ /* 0x000fc8000801160f */
[----:B------:R-:W-:Y:S01]  /*7080*/  ULOP3.LUT UR11, URZ, UR11, URZ, 0x33, !UPT ;  /* 0x0000000b3f0b7292 */ /* 0x000fe2000f8e333f */
[----:B------:R-:W-:Y:S11]  /*7090*/  BRA `(.L_x_1040) ;  /* 0x0000000000147947 */ /* 0x000ff60003800000 */
.L_x_1039:
[----:B------:R-:W-:Y:S02]  /*70a0*/  ULDC UR18, c[0x0][0x9e4] ;  /* 0x0002790000127ab9 */ /* 0x000fe40000000800 */
[----:B------:R-:W-:-:S11]  /*70b0*/  UISETP.NE.AND UP0, UPT, UR18, 0x1, UPT ;  /* 0x000000011200788c */ /* 0x000fd6000bf05270 */
[----:B------:R-:W-:Y:S02]  /*70c0*/  @UP0 ULDC.64 UR6, c[0x0][0x9e8] ;  /* 0x00027a0000060ab9 */ /* 0x000fe40000000a00 */
[----:B------:R-:W-:-:S04]  /*70d0*/  UIMAD.WIDE.U32 UR14, UR11, UR6, URZ ;  /* 0x000000060b0e72a5 */ /* 0x000fc8000f8e003f */
[----:B------:R-:W-:-:S12]  /*70e0*/  @UP0 USHF.R.U32.HI UR11, URZ, UR7, UR15 ;  /* 0x000000073f0b0299 */ /* 0x000fd8000801160f */
.L_x_1040:
[----:B------:R-:W-:-:S04]  /*70f0*/  UIMAD UR11, UR11, UR18, URZ ;  /* 0x000000120b0b72a4 */ /* 0x000fc8000f8e023f */
[----:B------:R-:W-:-:S04]  /*7100*/  UISETP.LT.AND UP0, UPT, UR5, UR11, UPT ;  /* 0x0000000b0500728c */ /* 0x000fc8000bf01270 */
[----:B------:R-:W-:-:S12]  /*7110*/  USEL UR5, UR5, UR11, !UP0 ;  /* 0x0000000b05057287 */ /* 0x000fd8000c000000 */
.L_x_1038:
[----:B------:R-:W-:Y:S01]  /*7120*/  UIADD3 UR5, UR5, 0x3f, URZ ;  /* 0x0000003f05057890 */ /* 0x000fe2000fffe03f */
[----:B------:R-:W-:-:S03]  /*7130*/  R2UR UR7, R201 ;  /* 0x00000000c90772ca */ /* 0x000fc600000e0000 */
[----:B------:R-:W-:-:S04]  /*7140*/  USHF.R.S32.HI UR6, URZ, 0x1f, UR5 ;  /* 0x0000001f3f067899 */ /* 0x000fc80008011405 */
[----:B------:R-:W-:-:S04]  /*7150*/  ULEA.HI UR6, UR6, UR5, URZ, 0x6 ;  /* 0x0000000506067291 */ /* 0x000fc8000f8f303f */
[----:B------:R-:W-:-:S04]  /*7160*/  USHF.R.S32.HI UR6, URZ, 0x6, UR6 ;  /* 0x000000063f067899 */ /* 0x000fc80008011406 */
[----:B------:R-:W-:-:S04]  /*7170*/  UISETP.LT.AND UP0, UPT, UR7, UR6, UPT ;  /* 0x000000060700728c */ /* 0x000fc8000bf01270 */
[----:B------:R-:W-:-:S06]  /*7180*/  USEL UR5, UR7, UR6, !UP0 ;  /* 0x0000000607057287 */ /* 0x000fcc000c000000 */
[----:B------:R-:W-:Y:S01]  /*7190*/  ISETP.GE.AND P1, PT, R204, UR5, PT ;  /* 0x00000005cc007c0c */ /* 0x000fe2000bf26270 */
[----:B------:R-:W-:-:S12]  /*71a0*/  IMAD.U32 R205, RZ, RZ, UR5 ;  /* 0x00000005ffcd7e24 */ /* 0x000fd8000f8e00ff */
[----:B------:R-:W-:Y:S05]  /*71b0*/  @!P1 BRA `(.L_x_1041) ;  /* 0x0000001c00509947 */ /* 0x000fea0003800000 */
[----:B------:R-:W-:Y:S01]  /*71c0*/  R2UR UR7, R5 ;  /* 0x00000000050772ca */ /* 0x000fe200000e0000 */
[----:B------:R-:W-:Y:S01]  /*71d0*/  IMAD.MOV.U32 R202, RZ, RZ, R3 ;  /* 0x000000ffffca7224 */ /* 0x000fe200078e0003 */
[----:B------:R-:W-:Y:S01]  /*71e0*/  MOV R203, R4 ;  /* 0x0000000400cb7202 */ /* 0x000fe20000000f00 */
[----:B------:R-:W-:Y:S01]  /*71f0*/  IMAD.MOV.U32 R20, RZ, RZ, R204 ;  /* 0x000000ffff147224 */ /* 0x000fe200078e00cc */
[----:B------:R-:W-:-:S11]  /*7200*/  UMOV UR6, UR4 ;  /* 0x0000000400067c82 */ /* 0x000fd60008000000 */
.L_x_1052:
[----:B------:R-:W-:-:S04]  /*7210*/  UIADD3 UR4, UR6, 0x1, URZ ;  /* 0x0000000106047890 */ /* 0x000fc8000fffe03f */
[----:B------:R-:W-:-:S04]  /*7220*/  UISETP.NE.AND UP0, UPT, UR4, 0x2, UPT ;  /* 0x000000020400788c */ /* 0x000fc8000bf05270 */
[----:B------:R-:W-:Y:S02]  /*7230*/  USEL UR5, URZ, 0x1, UP0 ;  /* 0x000000013f057887 */ /* 0x000fe40008000000 */
[----:B------:R-:W-:Y:S02]  /*7240*/  USEL UR4, UR4, URZ, UP0 ;  /* 0x0000003f04047287 */ /* 0x000fe40008000000 */
[----:B------:R-:W-:-:S06]  /*7250*/  ULOP3.LUT UR5, UR7, UR5, URZ, 0x3c, !UPT ;  /* 0x0000000507057292 */ /* 0x000fcc000f8e3c3f */
[----:B------:R-:W-:Y:S01]  /*7260*/  IMAD.U32 R5, RZ, RZ, UR5 ;  /* 0x00000005ff057e24 */ /* 0x000fe2000f8e00ff */
[----:B------:R-:W-:Y:S06]  /*7270*/  @!P0 BRA `(.L_x_1042) ;  /* 0x0000000000048947 */ /* 0x000fec0003800000 */
[----:B------:R-:W-:Y:S01]  /*7280*/  BPT.TRAP 0x1 ;  /* 0x000000040000795c */ /* 0x000fe20000300000 */
.L_x_1042:
        /* <DEDUP_REMOVED lines=8> */
.L_x_1043:
[----:B-1----:R-:W-:Y:S05]  /*7310*/  @P1 BRA `(.L_x_1044) ;  /* 0x0000000000081947 */ /* 0x002fea0003800000 */
[----:B------:R-:W1:Y:S02]  /*7320*/  SYNCS.PHASECHK.TRANS64.TRYWAIT P1, [UR5+0x30830], R3 ;  /* 0x03083003ff0075a7 */ /* 0x000e640008020145 */
[----:B-1----:R-:W-:Y:S05]  /*7330*/  @!P1 BRA `(.L_x_1045) ;  /* 0x000000bc00c89947 */ /* 0x002fea0003800000 */
.L_x_1044:
[----:B------:R-:W-:Y:S01]  /*7340*/  R2UR UR5, R21 ;  /* 0x00000000150572ca */ /* 0x000fe200000e0000 */
[----:B------:R-:W-:Y:S01]  /*7350*/  WARPGROUP.ARRIVE ;  /* 0x00000000000079c5 */ /* 0x000fe20000000000 */
[----:B------:R-:W-:Y:S01]  /*7360*/  R2UR UR56, R6 ;  /* 0x00000000063872ca */ /* 0x000fe200000e0000 */
[----:B------:R-:W-:Y:S01]  /*7370*/  UMOV UR59, 0x40000040 ;  /* 0x40000040003b7882 */ /* 0x000fe20000000000 */
[----:B------:R-:W-:Y:S01]  /*7380*/  R2UR UR57, R7 ;  /* 0x00000000073972ca */ /* 0x000fe200000e0000 */
[----:B------:R-:W-:Y:S01]  /*7390*/  UMOV UR11, 0x40000040 ;  /* 0x40000040000b7882 */ /* 0x000fe20000000000 */
[----:B------:R-:W-:Y:S01]  /*73a0*/  UMOV UR15, 0x40000040 ;  /* 0x40000040000f7882 */ /* 0x000fe20000000000 */
[----:B------:R-:W-:Y:S01]  /*73b0*/  UMOV UR19, 0x40000040 ;  /* 0x4000004000137882 */ /* 0x000fe20000000000 */
[----:B------:R-:W-:Y:S01]  /*73c0*/  UMOV UR23, 0x40000040 ;  /* 0x4000004000177882 */ /* 0x000fe20000000000 */
[----:B------:R-:W-:Y:S01]  /*73d0*/  UMOV UR27, 0x40000040 ;  /* 0x40000040001b7882 */ /* 0x000fe20000000000 */
[----:B------:R-:W-:Y:S01]  /*73e0*/  UMOV UR31, 0x40000040 ;  /* 0x40000040001f7882 */ /* 0x000fe20000000000 */
[----:B------:R-:W-:Y:S01]  /*73f0*/  UMOV UR35, 0x40000040 ;  /* 0x4000004000237882 */ /* 0x000fe20000000000 */
[----:B------:R-:W-:Y:S01]  /*7400*/  UMOV UR39, 0x40000040 ;  /* 0x4000004000277882 */ /* 0x000fe20000000000 */
        /* <DEDUP_REMOVED lines=88> */
[----:B------:R-:W-:Y:S01]  /*7990*/  FMUL.FTZ R149, R149, R0 ;  /* 0x0000000095957220 */ /* 0x000fe20000410000 */
        /* <DEDUP_REMOVED lines=73> */
[----:B------:R-:W-:Y:S01]  /*7e30*/  UIADD3 UR58, UR5, 0x606, URZ ;  /* 0x00000606053a7890 */ /* 0x000fe2000fffe03f */
        /* <DEDUP_REMOVED lines=44> */
.L_x_1046:
[----:B------:R-:W-:Y:S01]  /*8100*/  R2UR UR5, R16 ;  /* 0x00000000100572ca */ /* 0x000fe200000e0000 */
[----:B------:R-:W-:-:S05]  /*8110*/  IMAD.U32 R0, RZ, RZ, UR7 ;  /* 0x00000007ff007e24 */ /* 0x000fca000f8e00ff */
[----:B------:R-:W-:-:S07]  /*8120*/  SHF.L.U32 R0, R0, 0x1f, RZ ;  /* 0x0000001f00007819 */ /* 0x000fce00000006ff */
[----:B------:R-:W-:-:S09]  /*8130*/  ULEA UR5, UR6, UR5, 0x3 ;  /* 0x0000000506057291 */ /* 0x000fd2000f8e183f */
[----:B------:R2:W3:Y:S01]  /*8140*/  SYNCS.PHASECHK.TRANS64.TRYWAIT P1, [UR5+0x30850], R0 ;  /* 0x03085000ff0075a7 */ /* 0x0004e20008020145 */
[----:B------:R-:W-:Y:S05]  /*8150*/  @!P0 BRA `(.L_x_1047) ;  /* 0x0000000000048947 */ /* 0x000fea0003800000 */
[----:B------:R-:W-:Y:S01]  /*8160*/  BPT.TRAP 0x1 ;  /* 0x000000040000795c */ /* 0x000fe20000300000 */
.L_x_1047:
[----:B---3--:R-:W-:Y:S05]  /*8170*/  @P1 BRA `(.L_x_1048) ;  /* 0x0000000000081947 */ /* 0x008fea0003800000 */
[----:B------:R-:W3:Y:S02]  /*8180*/  SYNCS.PHASECHK.TRANS64.TRYWAIT P1, [UR5+0x30850], R0 ;  /* 0x03085000ff0075a7 */ /* 0x000ee40008020145 */
[----:B---3--:R-:W-:Y:S05]  /*8190*/  @!P1 BRA `(.L_x_1049) ;  /* 0x000000b000489947 */ /* 0x008fea0003800000 */
.L_x_1048:
[----:B------:R-:W-:Y:S01]  /*81a0*/  R2UR UR7, R16 ;  /* 0x00000000100772ca */ /* 0x000fe200000e0000 */
[----:B------:R-:W-:-:S12]  /*81b0*/  WARPGROUP.ARRIVE ;  /* 0x00000000000079c5 */ /* 0x000fd80000000000 */
[----:B------:R-:W-:-:S04]  /*81c0*/  UIADD3 UR7, UR7, 0x400, URZ ;  /* 0x0000040007077890 */ /* 0x000fc8000fffe03f */
[----:B------:R-:W-:-:S04]  /*81d0*/  USHF.R.U32.HI UR7, URZ, 0x4, UR7 ;  /* 0x000000043f077899 */ /* 0x000fc80008011607 */
[----:B------:R-:W-:-:S04]  /*81e0*/  ULOP3.LUT UR7, UR7, 0x3fff, URZ, 0xc0, !UPT ;  /* 0x00003fff07077892 */ /* 0x000fc8000f8ec03f */
[----:B------:R-:W-:-:S04]  /*81f0*/  ULOP3.LUT UR7, UR7, 0x2000000, URZ, 0xfc, !UPT ;  /* 0x0200000007077892 */ /* 0x000fc8000f8efc3f */
[----:B------:R-:W-:-:S03]  /*8200*/  ULEA UR10, UR6, UR7, 0xb ;  /* 0x00000007060a7291 */ /* 0x000fc6000f8e583f */
[----:B------:R-:W-:-:S04]  /*8210*/  UMOV UR7, 0x40000040 ;  /* 0x4000004000077882 */ /* 0x000fc80000000000 */
        /* <DEDUP_REMOVED lines=23> */
.L_x_1050:
[----:B0-2---:R-:W-:Y:S01]  /*8390*/  FMNMX.FTZ R0, R152, R203, !PT ;  /* 0x000000cb98007209 */ /* 0x005fe20007810000 */
[----:B------:R-:W-:Y:S01]  /*83a0*/  ULDC UR6, c[0x0][0x988] ;  /* 0x0002620000067ab9 */ /* 0x000fe20000000800 */
[----:B------:R-:W-:Y:S01]  /*83b0*/  FMNMX.FTZ R2, R154, R202, !PT ;  /* 0x000000ca9a027209 */ /* 0x000fe20007810000 */
[----:B------:R-:W-:Y:S01]  /*83c0*/  UMOV UR10, UR6 ;  /* 0x00000006000a7c82 */ /* 0x000fe20008000000 */
[----:B-1----:R-:W-:Y:S01]  /*83d0*/  FMNMX.FTZ R3, R153, R0, !PT ;  /* 0x0000000099037209 */ /* 0x002fe20007810000 */
[----:B------:R-:W0:Y:S01]  /*83e0*/  S2UR UR7, SR_CgaCtaId ;  /* 0x00000000000779c3 */ /* 0x000e220000008800 */
        /* <DEDUP_REMOVED lines=29> */
[----:B------:R-:W-:Y:S01]  /*85c0*/  R2UR UR6, R16 ;  /* 0x00000000100672ca */ /* 0x000fe200000e0000 */
[----:B------:R-:W1:Y:S04]  /*85d0*/  SHFL.BFLY PT, R3, R0, 0x2, 0x1f ;  /* 0x0c401f0000037f89 */ /* 0x000e6800000e0000 */
[----:B------:R-:W2:Y:S08]  /*85e0*/  SHFL.BFLY PT, R185, R2, 0x2, 0x1f ;  /* 0x0c401f0002b97f89 */ /* 0x000eb000000e0000 */
[----:B------:R-:W-:-:S04]  /*85f0*/  ULEA UR6, UR4, UR6, 0x3 ;  /* 0x0000000604067291 */ /* 0x000fc8000f8e183f */
[----:B------:R-:W-:-:S04]  /*8600*/  UIADD3 UR6, UR6, 0x30840, URZ ;  /* 0x0003084006067890 */ /* 0x000fc8000fffe03f */
[----:B0-----:R-:W-:Y:S01]  /*8610*/  UPRMT UR6, UR7, 0x654, UR6 ;  /* 0x0000065407067896 */ /* 0x001fe20008000006 */
[----:B-1----:R-:W-:Y:S02]  /*8620*/  FMNMX.FTZ R184, R0, R3, !PT ;  /* 0x0000000300b87209 */ /* 0x002fe40007810000 */
[----:B--2---:R-:W-:-:S03]  /*8630*/  FMNMX.FTZ R185, R2, R185, !PT ;  /* 0x000000b902b97209 */ /* 0x004fc60007810000 */
[----:B------:R-:W0:Y:S03]  /*8640*/  SHFL.BFLY PT, R3, R184, 0x1, 0x1f ;  /* 0x0c201f00b8037f89 */ /* 0x000e2600000e0000 */
[----:B------:R-:W-:Y:S01]  /*8650*/  SYNCS.ARRIVE.TRANS64.RED.A1T0 RZ, [UR6], RZ ;  /* 0x000000ffffff79a7 */ /* 0x000fe20008100406 */
[----:B------:R-:W1:Y:S01]  /*8660*/  SHFL.BFLY PT, R186, R185, 0x1, 0x1f ;  /* 0x0c201f00b9ba7f89 */ /* 0x000e6200000e0000 */
[----:B0-----:R-:W-:Y:S02]  /*8670*/  FMNMX.FTZ R4, R184, R3, !PT ;  /* 0x00000003b8047209 */ /* 0x001fe40007810000 */
[----:B-1----:R-:W-:-:S03]  /*8680*/  FMNMX.FTZ R3, R185, R186, !PT ;  /* 0x000000bab9037209 */ /* 0x002fc60007810000 */
[C---:B------:R-:W-:Y:S01]  /*8690*/  FMUL.FTZ R189, R4.reuse, UR10 ;  /* 0x0000000a04bd7c20 */ /* 0x040fe20008410000 */
[----:B------:R-:W-:-:S03]  /*86a0*/  FADD.FTZ R186, -R4, R203 ;  /* 0x000000cb04ba7221 */ /* 0x000fc60000010100 */
[--C-:B------:R-:W-:Y:S01]  /*86b0*/  FFMA.FTZ R185, R152, UR10, -R189.reuse ;  /* 0x0000000a98b97c23 */ /* 0x100fe200080108bd */
[C---:B------:R-:W-:Y:S01]  /*86c0*/  FMUL.FTZ R152, R3.reuse, UR10 ;  /* 0x0000000a03987c20 */ /* 0x040fe20008410000 */
[----:B------:R-:W-:Y:S01]  /*86d0*/  FADD.FTZ R187, -R3, R202 ;  /* 0x000000ca03bb7221 */ /* 0x000fe20000010100 */
[----:B------:R-:W-:Y:S01]  /*86e0*/  FMUL.FTZ R186, R186, UR10 ;  /* 0x0000000ababa7c20 */ /* 0x000fe20008410000 */
[--C-:B------:R-:W-:Y:S01]  /*86f0*/  FFMA.FTZ R196, R153, UR10, -R189.reuse ;  /* 0x0000000a99c47c23 */ /* 0x100fe200080108bd */
[--C-:B------:R-:W-:Y:S01]  /*8700*/  FFMA.FTZ R197, R154, UR10, -R152.reuse ;  /* 0x0000000a9ac57c23 */ /* 0x100fe20008010898 */
[----:B------:R-:W-:Y:S01]  /*8710*/  FMUL.FTZ R187, R187, UR10 ;  /* 0x0000000abbbb7c20 */ /* 0x000fe20008410000 */
[--C-:B------:R-:W-:Y:S01]  /*8720*/  FFMA.FTZ R154, R155, UR10, -R152.reuse ;  /* 0x0000000a9b9a7c23 */ /* 0x100fe20008010898 */
[----:B------:R0:W-:Y:S01]  /*8730*/  MUFU.EX2 R0, R186 ;  /* 0x000000ba00007308 */ /* 0x0001e20000000800 */
[--C-:B------:R-:W-:Y:S01]  /*8740*/  FFMA.FTZ R198, R156, UR10, -R189.reuse ;  /* 0x0000000a9cc67c23 */ /* 0x100fe200080108bd */
        /* <DEDUP_REMOVED lines=19> */
[--C-:B0-----:R-:W-:Y:S01]  /*8880*/  FFMA.FTZ R186, R180, UR10, -R189.reuse ;  /* 0x0000000ab4ba7c23 */ /* 0x101fe200080108bd */
[----:B------:R-:W-:Y:S01]  /*8890*/  FFMA.FTZ R177, R181, UR10, -R189 ;  /* 0x0000000ab5b17c23 */ /* 0x000fe200080108bd */
[--C-:B------:R-:W-:Y:S01]  /*88a0*/  FFMA.FTZ R189, R170, UR10, -R152.reuse ;  /* 0x0000000aaabd7c23 */ /* 0x100fe20008010898 */
[----:B------:R-:W0:Y:S01]  /*88b0*/  MUFU.EX2 R197, R197 ;  /* 0x000000c500c57308 */ /* 0x000e220000000800 */
[----:B-1----:R-:W-:Y:S01]  /*88c0*/  FFMA.FTZ R155, R0, R18, R185 ;  /* 0x00000012009b7223 */ /* 0x002fe200000100b9 */
[--C-:B------:R-:W-:Y:S01]  /*88d0*/  FFMA.FTZ R162, R171, UR10, -R152.reuse ;  /* 0x0000000aaba27c23 */ /* 0x100fe20008010898 */
[--C-:B------:R-:W-:Y:S01]  /*88e0*/  FFMA.FTZ R191, R174, UR10, -R152.reuse ;  /* 0x0000000aaebf7c23 */ /* 0x100fe20008010898 */
[--C-:B------:R-:W-:Y:S01]  /*88f0*/  FFMA.FTZ R164, R175, UR10, -R152.reuse ;  /* 0x0000000aafa47c23 */ /* 0x100fe20008010898 */
[--C-:B------:R-:W-:Y:S01]  /*8900*/  FFMA.FTZ R179, R179, UR10, -R152.reuse ;  /* 0x0000000ab3b37c23 */ /* 0x100fe20008010898 */
[----:B------:R-:W-:-:S02]  /*8910*/  FFMA.FTZ R182, R182, UR10, -R152 ;  /* 0x0000000ab6b67c23 */ /* 0x000fc40008010898 */
[----:B------:R-:W1:Y:S08]  /*8920*/  MUFU.EX2 R196, R196 ;  /* 0x000000c400c47308 */ /* 0x000e700000000800 */
[----:B------:R-:W2:Y:S01]  /*8930*/  MUFU.EX2 R154, R154 ;  /* 0x0000009a009a7308 */ /* 0x000ea20000000800 */
[----:B0-----:R-:W-:-:S07]  /*8940*/  FFMA.FTZ R9, R2, R9, R197 ;  /* 0x0000000902097223 */ /* 0x001fce00000100c5 */
        /* <DEDUP_REMOVED lines=62> */
.L_x_1051:
[----:B------:R-:W0:Y:S01]  /*8d30*/  S2UR UR7, SR_CgaCtaId ;  /* 0x00000000000779c3 */ /* 0x000e220000008800 */
[----:B------:R-:W-:Y:S01]  /*8d40*/  R2UR UR6, R205 ;  /* 0x00000000cd0672ca */ /* 0x000fe200000e0000 */
[----:B------:R-:W-:Y:S01]  /*8d50*/  UIADD3 UR5, UR5, 0x30860, URZ ;  /* 0x0003086005057890 */ /* 0x000fe2000fffe03f */
[----:B------:R-:W-:Y:S01]  /*8d60*/  F2FP.BF16.F32.PACK_AB R196, R196, R185 ;  /* 0x000000b9c4c4723e */ /* 0x000fe200000010ff */
[----:B------:R-:W-:Y:S01]  /*8d70*/  IMAD.MOV.U32 R203, RZ, RZ, R4 ;  /* 0x000000ffffcb7224 */ /* 0x000fe200078e0004 */
[----:B------:R-:W-:Y:S02]  /*8d80*/  F2FP.BF16.F32.PACK_AB R197, R154, R197 ;  /* 0x000000c59ac5723e */ /* 0x000fe400000010ff */
[----:B------:R-:W-:Y:S02]  /*8d90*/  F2FP.BF16.F32.PACK_AB R198, R153, R198 ;  /* 0x000000c699c6723e */ /* 0x000fe400000010ff */
[----:B------:R-:W-:Y:S02]  /*8da0*/  F2FP.BF16.F32.PACK_AB R199, R156, R199 ;  /* 0x000000c79cc7723e */ /* 0x000fe400000010ff */
[----:B------:R-:W-:-:S02]  /*8db0*/  F2FP.BF16.F32.PACK_AB R192, R157, R192 ;  /* 0x000000c09dc0723e */ /* 0x000fc400000010ff */
[----:B------:R-:W-:Y:S02]  /*8dc0*/  F2FP.BF16.F32.PACK_AB R193, R158, R193 ;  /* 0x000000c19ec1723e */ /* 0x000fe400000010ff */
[C---:B------:R-:W-:Y:S01]  /*8dd0*/  ISETP.GT.AND P1, PT, R20.reuse, UR6, PT ;  /* 0x0000000614007c0c */ /* 0x040fe2000bf24270 */
[----:B------:R-:W-:Y:S01]  /*8de0*/  UMOV UR6, UR4 ;  /* 0x0000000400067c82 */ /* 0x000fe20008000000 */
[----:B------:R-:W-:Y:S01]  /*8df0*/  F2FP.BF16.F32.PACK_AB R194, R161, R194 ;  /* 0x000000c2a1c2723e */ /* 0x000fe200000010ff */
[----:B------:R-:W-:Y:S01]  /*8e00*/  VIADD R20, R20, 0xffffffff ;  /* 0xffffffff14147836 */ /* 0x000fe20000000000 */
[----:B------:R-:W-:Y:S02]  /*8e10*/  F2FP.BF16.F32.PACK_AB R195, R160, R195 ;  /* 0x000000c3a0c3723e */ /* 0x000fe400000010ff */
[----:B------:R-:W-:Y:S02]  /*8e20*/  F2FP.BF16.F32.PACK_AB R188, R165, R188 ;  /* 0x000000bca5bc723e */ /* 0x000fe400000010ff */
[----:B------:R-:W-:Y:S01]  /*8e30*/  F2FP.BF16.F32.PACK_AB R189, R162, R189 ;  /* 0x000000bda2bd723e */ /* 0x000fe200000010ff */
[----:B0-----:R-:W-:Y:S01]  /*8e40*/  UPRMT UR5, UR7, 0x654, UR5 ;  /* 0x0000065407057896 */ /* 0x001fe20008000005 */
[----:B------:R-:W-:-:S02]  /*8e50*/  R2UR UR7, R5 ;  /* 0x00000000050772ca */ /* 0x000fc400000e0000 */
[----:B------:R-:W-:Y:S02]  /*8e60*/  F2FP.BF16.F32.PACK_AB R190, R169, R190 ;  /* 0x000000bea9be723e */ /* 0x000fe400000010ff */
[----:B------:R-:W-:Y:S02]  /*8e70*/  F2FP.BF16.F32.PACK_AB R191, R164, R191 ;  /* 0x000000bfa4bf723e */ /* 0x000fe400000010ff */
[----:B------:R-:W-:Y:S02]  /*8e80*/  F2FP.BF16.F32.PACK_AB R184, R173, R184 ;  /* 0x000000b8adb8723e */ /* 0x000fe400000010ff */
[----:B------:R-:W-:Y:S01]  /*8e90*/  SYNCS.ARRIVE.TRANS64.RED.A1T0 RZ, [UR5], RZ ;  /* 0x000000ffffff79a7 */ /* 0x000fe20008100405 */
[----:B------:R-:W-:Y:S02]  /*8ea0*/  F2FP.BF16.F32.PACK_AB R185, R179, R155 ;  /* 0x0000009bb3b9723e */ /* 0x000fe400000010ff */
[----:B------:R-:W-:Y:S02]  /*8eb0*/  F2FP.BF16.F32.PACK_AB R186, R177, R186 ;  /* 0x000000bab1ba723e */ /* 0x000fe400000010ff */
[----:B------:R-:W-:-:S02]  /*8ec0*/  F2FP.BF16.F32.PACK_AB R187, R152, R187 ;  /* 0x000000bb98bb723e */ /* 0x000fc400000010ff */
[----:B------:R-:W-:Y:S01]  /*8ed0*/  MOV R202, R3 ;  /* 0x0000000300ca7202 */ /* 0x000fe20000000f00 */
[----:B------:R-:W-:Y:S06]  /*8ee0*/  @P1 BRA `(.L_x_1052) ;  /* 0xffffffe000c81947 */ /* 0x000fec000383ffff */
[----:B------:R-:W-:-:S07]  /*8ef0*/  IMAD.MOV.U32 R204, RZ, RZ, R20 ;  /* 0x000000ffffcc7224 */ /* 0x000fce00078e0014 */
.L_x_1041:
[----:B------:R-:W-:-:S13]  /*8f00*/  R2UR UR5, R201 ;  /* 0x00000000c90572ca */ /* 0x000fda00000e0000 */
[----:B------:R-:W-:-:S13]  /*8f10*/  ISETP.GE.AND P1, PT, R204, UR5, PT ;  /* 0x00000005cc007c0c */ /* 0x000fda000bf26270 */
[----:B------:R-:W-:Y:S05]  /*8f20*/  @!P1 BRA `(.L_x_1053) ;  /* 0x00000028004c9947 */ /* 0x000fea0003800000 */
[----:B------:R-:W-:Y:S01]  /*8f30*/  R2UR UR5, R5 ;  /* 0x00000000050572ca */ /* 0x000fe200000e0000 */
[----:B------:R-:W-:Y:S01]  /*8f40*/  IMAD.MOV.U32 R202, RZ, RZ, R3 ;  /* 0x000000ffffca7224 */ /* 0x000fe200078e0003 */
[----:B------:R-:W-:Y:S01]  /*8f50*/  UMOV UR6, UR4 ;  /* 0x0000000400067c82 */ /* 0x000fe20008000000 */
[----:B------:R-:W-:-:S10]  /*8f60*/  IMAD.MOV.U32 R20, RZ, RZ, R4 ;  /* 0x000000ffff147224 */ /* 0x000fd400078e0004 */
[----:B------:R-:W-:-:S07]  /*8f70*/  IMAD.U32 R203, RZ, RZ, UR5 ;  /* 0x00000005ffcb7e24 */ /* 0x000fce000f8e00ff */
.L_x_1072:
[----:B------:R-:W-:Y:S01]  /*8f80*/  R2UR UR7, R203 ;  /* 0x00000000cb0772ca */ /* 0x000fe200000e0000 */
[----:B------:R-:W-:-:S04]  /*8f90*/  UIADD3 UR4, UR6, 0x1, URZ ;  /* 0x0000000106047890 */ /* 0x000fc8000fffe03f */
[----:B------:R-:W-:-:S04]  /*8fa0*/  UISETP.NE.AND UP0, UPT, UR4, 0x2, UPT ;  /* 0x000000020400788c */ /* 0x000fc8000bf05270 */
[----:B------:R-:W-:Y:S02]  /*8fb0*/  USEL UR5, URZ, 0x1, UP0 ;  /* 0x000000013f057887 */ /* 0x000fe40008000000 */
[----:B------:R-:W-:Y:S02]  /*8fc0*/  USEL UR4, UR4, URZ, UP0 ;  /* 0x0000003f04047287 */ /* 0x000fe40008000000 */
[----:B------:R-:W-:-:S06]  /*8fd0*/  ULOP3.LUT UR5, UR7, UR5, URZ, 0x3c, !UPT ;  /* 0x0000000507057292 */ /* 0x000fcc000f8e3c3f */
[----:B------:R-:W-:Y:S01]  /*8fe0*/  MOV R5, UR5 ;  /* 0x0000000500057c02 */ /* 0x000fe20008000f00 */
[----:B------:R-:W-:Y:S06]  /*8ff0*/  @!P0 BRA `(.L_x_1054) ;  /* 0x0000000000048947 */ /* 0x000fec0003800000 */
[----:B------:R-:W-:Y:S01]  /*9000*/  BPT.TRAP 0x1 ;  /* 0x000000040000795c */ /* 0x000fe20000300000 */
.L_x_1054:
        /* <DEDUP_REMOVED lines=8> */
.L_x_1055:
[----:B-1----:R-:W-:Y:S05]  /*9090*/  @P1 BRA `(.L_x_1056) ;  /* 0x0000000000081947 */ /* 0x002fea0003800000 */
[----:B------:R-:W1:Y:S02]  /*90a0*/  SYNCS.PHASECHK.TRANS64.TRYWAIT P1, [UR7+0x30830], R3 ;  /* 0x03083003ff0075a7 */ /* 0x000e640008020147 */
[----:B-1----:R-:W-:Y:S05]  /*90b0*/  @!P1 BRA `(.L_x_1057) ;  /* 0x000000a000989947 */ /* 0x002fea0003800000 */
.L_x_1056:
        /* <DEDUP_REMOVED lines=220> */
.L_x_1058:
[----:B------:R-:W-:Y:S02]  /*9e80*/  R2UR UR5, R16 ;  /* 0x00000000100572ca */ /* 0x000fe400000e0000 */
[----:B------:R-:W-:-:S11]  /*9e90*/  R2UR UR10, R203 ;  /* 0x00000000cb0a72ca */ /* 0x000fd600000e0000 */
[----:B------:R-:W-:Y:S02]  /*9ea0*/  ULEA UR5, UR6, UR5, 0x3 ;  /* 0x0000000506057291 */ /* 0x000fe4000f8e183f */
[----:B------:R-:W-:-:S05]  /*9eb0*/  IMAD.U32 R0, RZ, RZ, UR10 ;  /* 0x0000000aff007e24 */ /* 0x000fca000f8e00ff */
[----:B------:R-:W-:-:S04]  /*9ec0*/  SHF.L.U32 R0, R0, 0x1f, RZ ;  /* 0x0000001f00007819 */ /* 0x000fc800000006ff */
[----:B------:R2:W3:Y:S01]  /*9ed0*/  SYNCS.PHASECHK.TRANS64.TRYWAIT P1, [UR5+0x30850], R0 ;  /* 0x03085000ff0075a7 */ /* 0x0004e20008020145 */
[----:B------:R-:W-:Y:S05]  /*9ee0*/  @!P0 BRA `(.L_x_1059) ;  /* 0x0000000000048947 */ /* 0x000fea0003800000 */
[----:B------:R-:W-:Y:S01]  /*9ef0*/  BPT.TRAP 0x1 ;  /* 0x000000040000795c */ /* 0x000fe20000300000 */
.L_x_1059:
[----:B---3--:R-:W-:Y:S05]  /*9f00*/  @P1 BRA `(.L_x_1060) ;  /* 0x0000000000081947 */ /* 0x008fea0003800000 */
[----:B------:R-:W3:Y:S02]  /*9f10*/  SYNCS.PHASECHK.TRANS64.TRYWAIT P1, [UR5+0x30850], R0 ;  /* 0x03085000ff0075a7 */ /* 0x000ee40008020145 */
[----:B---3--:R-:W-:Y:S05]  /*9f20*/  @!P1 BRA `(.L_x_1061) ;  /* 0x0000009400149947 */ /* 0x008fea0003800000 */
.L_x_1060:
        /* <DEDUP_REMOVED lines=31> */
.L_x_1062:
[----:B------:R-:W-:Y:S01]  /*a120*/  R2UR UR11, R23 ;  /* 0x00000000170b72ca */ /* 0x000fe200000e0000 */
[----:B0-2---:R-:W-:Y:S01]  /*a130*/  IMAD.MOV.U32 R0, RZ, RZ, R19 ;  /* 0x000000ffff007224 */ /* 0x005fe200078e0013 */
[----:B------:R-:W-:Y:S01]  /*a140*/  R2UR UR6, R22 ;  /* 0x00000000160672ca */ /* 0x000fe200000e0000 */
[----:B-1----:R-:W-:Y:S01]  /*a150*/  IMAD.SHL.U32 R4, R204, 0x40, RZ ;  /* 0x00000040cc047824 */ /* 0x002fe200078e00ff */
[----:B------:R-:W-:Y:S01]  /*a160*/  R2UR UR10, R200 ;  /* 0x00000000c80a72ca */ /* 0x000fe200000e0000 */
[----:B------:R-:W-:Y:S01]  /*a170*/  UIADD3 UR7, UR7, 0x30840, URZ ;  /* 0x0003084007077890 */ /* 0x000fe2000fffe03f */
[----:B------:R-:W-:Y:S02]  /*a180*/  ULDC UR15, c[0x0][0x2f0] ;  /* 0x0000bc00000f7ab9 */ /* 0x000fe40000000800 */
[----:B------:R-:W-:Y:S01]  /*a190*/  IADD3 R3, -R4, 0x1, RZ ;  /* 0x0000000104037810 */ /* 0x000fe20007ffe1ff */
[----:B------:R-:W-:-:S04]  /*a1a0*/  ULDC UR14, c[0x0][0x288] ;  /* 0x0000a200000e7ab9 */ /* 0x000fc80000000800 */
[----:B------:R-:W-:Y:S01]  /*a1b0*/  UISETP.NE.AND UP1, UPT, UR11, URZ, UPT ;  /* 0x0000003f0b00728c */ /* 0x000fe2000bf25270 */
[----:B------:R-:W0:Y:S01]  /*a1c0*/  S2UR UR11, SR_CgaCtaId ;  /* 0x00000000000b79c3 */ /* 0x000e220000008800 */
[----:B------:R-:W-:-:S04]  /*a1d0*/  UISETP.NE.AND UP0, UPT, UR6, URZ, UPT ;  /* 0x0000003f0600728c */ /* 0x000fc8000bf05270 */
[----:B------:R-:W-:Y:S02]  /*a1e0*/  PLOP3.LUT P1, PT, PT, PT, UP1, 0x80, 0x0 ;  /* 0x000000000000781c */ /* 0x000fe40003f2f018 */
[----:B------:R-:W-:-:S03]  /*a1f0*/  PLOP3.LUT P2, PT, PT, PT, UP1, 0x80, 0x0 ;  /* 0x000000000000781c */ /* 0x000fc60003f4f018 */
[----:B------:R-:W-:-:S08]  /*a200*/  @UP1 ULDC UR6, c[0x0][0x44c] ;  /* 0x0001130000061ab9 */ /* 0x000fd00000000800 */
[----:B------:R-:W-:Y:S01]  /*a210*/  @P1 IMAD.HI.U32 R2, R19, UR6, RZ ;  /* 0x0000000613021c27 */ /* 0x000fe2000f8e00ff */
[----:B------:R-:W-:Y:S01]  /*a220*/  @UP1 ULDC UR6, c[0x0][0x450] ;  /* 0x0001140000061ab9 */ /* 0x000fe20000000800 */
[----:B------:R-:W-:-:S03]  /*a230*/  PLOP3.LUT P1, PT, PT, PT, UP0, 0x40, 0x0 ;  /* 0x000000000000781c */ /* 0x000fc60003f2e808 */
[----:B------:R-:W-:Y:S01]  /*a240*/  @P2 SHF.R.U32.HI R0, RZ, UR6, R2 ;  /* 0x00000006ff002c19 */ /* 0x000fe20008011602 */
[----:B------:R-:W-:Y:S01]  /*a250*/  IMAD R2, R8, -0x2, R3 ;  /* 0xfffffffe08027824 */ /* 0x000fe200078e0203 */
[----:B0-----:R-:W-:-:S03]  /*a260*/  UPRMT UR7, UR11, 0x654, UR7 ;  /* 0x000006540b077896 */ /* 0x001fc60008000007 */
[----:B------:R-:W0:Y:S01]  /*a270*/  SHFL.IDX PT, R184, R0, RZ, 0x1c1f ;  /* 0x001c1fff00b87589 */ /* 0x000e2200000e0000 */
[----:B------:R-:W-:Y:S01]  /*a280*/  IMAD R2, R17, UR15, R2 ;  /* 0x0000000f11027c24 */ /* 0x000fe2000f8e0202 */
[----:B------:R-:W-:-:S03]  /*a290*/  ULDC UR11, c[0x0][0x9e0] ;  /* 0x00027800000b7ab9 */ /* 0x000fc60000000800 */
[----:B------:R-:W-:Y:S01]  /*a2a0*/  VIADD R2, R2, -UR14 ;  /* 0x8000000e02027c36 */ /* 0x000fe20008000000 */
[----:B------:R-:W-:Y:S03]  /*a2b0*/  SYNCS.ARRIVE.TRANS64.RED.A1T0 RZ, [UR7], RZ ;  /* 0x000000ffffff79a7 */ /* 0x000fe60008100407 */
[C---:B------:R-:W-:Y:S01]  /*a2c0*/  VIADD R187, R2.reuse, UR10 ;  /* 0x0000000a02bb7c36 */ /* 0x040fe20008000000 */
[----:B------:R-:W-:-:S05]  /*a2d0*/  IADD3 R186, R2, UR11, RZ ;  /* 0x0000000b02ba7c10 */ /* 0x000fca000fffe0ff */
[--C-:B0-----:R-:W-:Y:S02]  /*a2e0*/  IMAD.IADD R2, R186, 0x1, R184.reuse ;  /* 0x00000001ba027824 */ /* 0x101fe400078e02b8 */
[----:B------:R-:W-:Y:S01]  /*a2f0*/  IMAD.IADD R3, R187, 0x1, R184 ;  /* 0x00000001bb037824 */ /* 0x000fe200078e02b8 */
[----:B------:R-:W-:Y:S06]  /*a300*/  @P1 BRA `(.L_x_1063) ;  /* 0x00000000006c1947 */ /* 0x000fec0003800000 */
[----:B------:R-:W-:Y:S01]  /*a310*/  ULDC UR7, c[0x0][0x2f0] ;  /* 0x0000bc0000077ab9 */ /* 0x000fe20000000800 */
[----:B------:R-:W-:Y:S01]  /*a320*/  ULDC UR6, c[0x0][0x288] ;  /* 0x0000a20000067ab9 */ /* 0x000fe20000000800 */
[----:B------:R-:W-:Y:S01]  /*a330*/  IMAD R184, R17, UR7, R184 ;  /* 0x0000000711b87c24 */ /* 0x000fe2000f8e02b8 */
[----:B------:R-:W-:Y:S03]  /*a340*/  BSSY B0, `(.L_x_1064) ;  /* 0x0000013000007945 */ /* 0x000fe60003800000 */
[----:B------:R-:W-:-:S05]  /*a350*/  VIADD R185, R184, -UR6 ;  /* 0x80000006b8b97c36 */ /* 0x000fca0008000000 */
        /* <DEDUP_REMOVED lines=11> */
.L_x_1065:
[----:B------:R-:W-:Y:S02]  /*a410*/  ULDC UR6, c[0x0][0x9e4] ;  /* 0x0002790000067ab9 */ /* 0x000fe40000000800 */
[----:B------:R-:W-:-:S04]  /*a420*/  MOV R188, UR6 ;  /* 0x0000000600bc7c02 */ /* 0x000fc80008000f00 */
[----:B------:R-:W-:-:S13]  /*a430*/  ISETP.NE.AND P1, PT, R188, 0x1, PT ;  /* 0x00000001bc00780c */ /* 0x000fda0003f25270 */
[----:B------:R-:W0:Y:S02]  /*a440*/  @P1 LDC.64 R190, c[0x0][0x9e8] ;  /* 0x00027a00ffbe1b82 */ /* 0x000e240000000a00 */
[----:B0-----:R-:W-:-:S05]  /*a450*/  @P1 IMAD.HI.U32 R184, R185, R190, RZ ;  /* 0x000000beb9b81227 */ /* 0x001fca00078e00ff */
[----:B------:R-:W-:-:S07]  /*a460*/  @P1 SHF.R.U32.HI R185, RZ, R191, R184 ;  /* 0x000000bfffb91219 */ /* 0x000fce00000116b8 */
.L_x_1066:
[----:B------:R-:W-:Y:S05]  /*a470*/  BSYNC B0 ;  /* 0x0000000000007941 */ /* 0x000fea0003800000 */
.L_x_1064:
[----:B------:R-:W-:-:S04]  /*a480*/  IMAD R185, R185, R188, -R4 ;  /* 0x000000bcb9b97224 */ /* 0x000fc800078e0a04 */
[----:B------:R-:W-:-:S05]  /*a490*/  IMAD R185, R8, -0x2, R185 ;  /* 0xfffffffe08b97824 */ /* 0x000fca00078e02b9 */
[----:B------:R-:W-:Y:S02]  /*a4a0*/  VIADDMNMX R2, R185, R188, R2, PT ;  /* 0x000000bcb9027246 */ /* 0x000fe40003800102 */
[----:B------:R-:W-:-:S07]  /*a4b0*/  VIMNMX R3, R3, R185, !PT ;  /* 0x000000b903037248 */ /* 0x000fce0007fe0100 */
.L_x_1063:
        /* <DEDUP_REMOVED lines=72> */
.L_x_1069:
[----:B------:R-:W-:Y:S02]  /*a940*/  ULDC UR6, c[0x0][0x9e4] ;  /* 0x0002790000067ab9 */ /* 0x000fe40000000800 */
[----:B------:R-:W-:-:S04]  /*a950*/  MOV R184, UR6 ;  /* 0x0000000600b87c02 */ /* 0x000fc80008000f00 */
[----:B------:R-:W-:-:S13]  /*a960*/  ISETP.NE.AND P2, PT, R184, 0x1, PT ;  /* 0x00000001b800780c */ /* 0x000fda0003f45270 */
[----:B------:R-:W0:Y:S02]  /*a970*/  @P2 LDC.64 R2, c[0x0][0x9e8] ;  /* 0x00027a00ff022b82 */ /* 0x000e240000000a00 */
[----:B0-----:R-:W-:-:S05]  /*a980*/  @P2 IMAD.HI.U32 R2, R187, R2, RZ ;  /* 0x00000002bb022227 */ /* 0x001fca00078e00ff */
[----:B------:R-:W-:-:S07]  /*a990*/  @P2 SHF.R.U32.HI R187, RZ, R3, R2 ;  /* 0x00000003ffbb2219 */ /* 0x000fce0000011602 */
.L_x_1070:
[----:B------:R-:W-:Y:S05]  /*a9a0*/  BSYNC B0 ;  /* 0x0000000000007941 */ /* 0x000fea0003800000 */
.L_x_1068:
[----:B------:R-:W-:-:S04]  /*a9b0*/  IMAD R187, R187, R184, -R4 ;  /* 0x000000b8bbbb7224 */ /* 0x000fc800078e0a04 */
[----:B------:R-:W-:-:S05]  /*a9c0*/  IMAD R187, R8, -0x2, R187 ;  /* 0xfffffffe08bb7824 */ /* 0x000fca00078e02bb */
[----:B------:R-:W-:Y:S02]  /*a9d0*/  VIADDMNMX R0, R187, R184, R0, PT ;  /* 0x000000b8bb007246 */ /* 0x000fe40003800100 */
[----:B------:R-:W-:-:S07]  /*a9e0*/  VIMNMX R152, R152, R187, !PT ;  /* 0x000000bb98987248 */ /* 0x000fce0007fe0100 */
.L_x_1067:
        /* <DEDUP_REMOVED lines=119> */
[C---:B------:R-:W-:Y:S01]  /*b160*/  FSETP.NEU.FTZ.AND P1, PT, R3.reuse, -INF , PT ;  /* 0xff8000000300780b */ /* 0x040fe20003f3d000 */
[----:B------:R-:W-:Y:S01]  /*b170*/  FMUL.FTZ R20, R3, UR10 ;  /* 0x0000000a03147c20 */ /* 0x000fe20008410000 */
[----:B------:R-:W-:Y:S01]  /*b180*/  FMUL.FTZ R0, R0, UR10 ;  /* 0x0000000a00007c20 */ /* 0x000fe20008410000 */
[----:B------:R-:W-:Y:S03]  /*b190*/  MUFU.EX2 R177, R2 ;  /* 0x0000000200b17308 */ /* 0x000fe60000000800 */
[----:B------:R-:W-:-:S05]  /*b1a0*/  FSEL R20, R20, RZ, P1 ;  /* 0x000000ff14147208 */ /* 0x000fca0000800000 */
[--C-:B------:R-:W-:Y:S01]  /*b1b0*/  FFMA.FTZ R152, R155, UR10, -R20.reuse ;  /* 0x0000000a9b987c23 */ /* 0x100fe20008010814 */
[----:B------:R-:W-:Y:S01]  /*b1c0*/  FSEL R155, R3, RZ, P1 ;  /* 0x000000ff039b7208 */ /* 0x000fe20000800000 */
[--C-:B------:R-:W-:Y:S01]  /*b1d0*/  FFMA.FTZ R197, R187, UR10, -R20.reuse ;  /* 0x0000000abbc57c23 */ /* 0x100fe20008010814 */
[----:B------:R-:W0:Y:S01]  /*b1e0*/  MUFU.EX2 R0, R0 ;  /* 0x0000000000007308 */ /* 0x000e220000000800 */
[--C-:B------:R-:W-:Y:S01]  /*b1f0*/  FFMA.FTZ R199, R158, UR10, -R20.reuse ;  /* 0x0000000a9ec77c23 */ /* 0x100fe20008010814 */
[----:B------:R-:W-:Y:S01]  /*b200*/  FFMA.FTZ R156, R159, UR10, -R20 ;  /* 0x0000000a9f9c7c23 */ /* 0x000fe20008010814 */
[----:B------:R-:W-:Y:S01]  /*b210*/  FADD.FTZ R155, -R155, R202 ;  /* 0x000000ca9b9b7221 */ /* 0x000fe20000010100 */
[--C-:B------:R-:W-:Y:S01]  /*b220*/  FFMA.FTZ R193, R162, UR10, -R20.reuse ;  /* 0x0000000aa2c17c23 */ /* 0x100fe20008010814 */
[--C-:B------:R-:W-:Y:S01]  /*b230*/  FFMA.FTZ R158, R163, UR10, -R20.reuse ;  /* 0x0000000aa39e7c23 */ /* 0x100fe20008010814 */
[--C-:B------:R-:W-:Y:S01]  /*b240*/  FFMA.FTZ R195, R166, UR10, -R20.reuse ;  /* 0x0000000aa6c37c23 */ /* 0x100fe20008010814 */
[----:B------:R-:W-:Y:S01]  /*b250*/  FMUL.FTZ R155, R155, UR10 ;  /* 0x0000000a9b9b7c20 */ /* 0x000fe20008410000 */
        /* <DEDUP_REMOVED lines=8> */
[----:B------:R1:W2:Y:S01]  /*b2e0*/  MUFU.EX2 R2, R155 ;  /* 0x0000009b00027308 */ /* 0x0002a20000000800 */
[----:B0-----:R-:W-:Y:S01]  /*b2f0*/  FFMA.FTZ R159, R0, R18, R171 ;  /* 0x00000012009f7223 */ /* 0x001fe200000100ab */
[--C-:B------:R-:W-:Y:S01]  /*b300*/  FFMA.FTZ R182, R182, UR10, -R20.reuse ;  /* 0x0000000ab6b67c23 */ /* 0x100fe20008010814 */
[----:B------:R-:W-:-:S02]  /*b310*/  FFMA.FTZ R20, R183, UR10, -R20 ;  /* 0x0000000ab7147c23 */ /* 0x000fc40008010814 */
[----:B------:R-:W-:-:S03]  /*b320*/  FADD.FTZ R159, R196, R159 ;  /* 0x0000009fc49f7221 */ /* 0x000fc60000010000 */
[----:B------:R-:W0:Y:S01]  /*b330*/  MUFU.EX2 R152, R152 ;  /* 0x0000009800987308 */ /* 0x000e220000000800 */
[----:B------:R-:W-:-:S04]  /*b340*/  FADD.FTZ R164, R198, R159 ;  /* 0x0000009fc6a47221 */ /* 0x000fc80000010000 */
[----:B-1----:R-:W-:-:S03]  /*b350*/  FADD.FTZ R155, R153, R164 ;  /* 0x000000a4999b7221 */ /* 0x002fc60000010000 */
[----:B------:R-:W1:Y:S01]  /*b360*/  MUFU.EX2 R199, R199 ;  /* 0x000000c700c77308 */ /* 0x000e620000000800 */
[----:B--2---:R-:W-:Y:S01]  /*b370*/  FFMA.FTZ R9, R2, R9, R197 ;  /* 0x0000000902097223 */ /* 0x004fe200000100c5 */
[----:B------:R-:W-:-:S04]  /*b380*/  FADD.FTZ R164, R192, R155 ;  /* 0x0000009bc0a47221 */ /* 0x000fc80000010000 */
[----:B------:R-:W-:Y:S02]  /*b390*/  FADD.FTZ R155, R157, R164 ;  /* 0x000000a49d9b7221 */ /* 0x000fe40000010000 */
[----:B------:R-:W2:Y:S01]  /*b3a0*/  MUFU.EX2 R156, R156 ;  /* 0x0000009c009c7308 */ /* 0x000ea20000000800 */
[----:B0-----:R-:W-:Y:S01]  /*b3b0*/  FADD.FTZ R18, R152, R9 ;  /* 0x0000000998127221 */ /* 0x001fe20000010000 */
[----:B------:R-:W-:-:S04]  /*b3c0*/  FADD.FTZ R164, R194, R155 ;  /* 0x0000009bc2a47221 */ /* 0x000fc80000010000 */
[----:B------:R-:W-:Y:S02]  /*b3d0*/  FADD.FTZ R155, R161, R164 ;  /* 0x000000a4a19b7221 */ /* 0x000fe40000010000 */
        /* <DEDUP_REMOVED lines=37> */
[----:B-1----:R-:W-:-:S04]  /*b630*/  FADD.FTZ R18, R186, R155 ;  /* 0x0000009bba127221 */ /* 0x002fc80000010000 */
[----:B------:R-:W-:Y:S01]  /*b640*/  FADD.FTZ R18, R177, R18 ;  /* 0x00000012b1127221 */ /* 0x000fe20000010000 */
[----:B--2---:R-:W-:-:S04]  /*b650*/  FADD.FTZ R9, R182, R9 ;  /* 0x00000009b6097221 */ /* 0x004fc80000010000 */
[----:B0-----:R-:W-:Y:S01]  /*b660*/  FADD.FTZ R9, R20, R9 ;  /* 0x0000000914097221 */ /* 0x001fe20000010000 */
[----:B------:R-:W-:Y:S06]  /*b670*/  @!P0 BRA `(.L_x_1071) ;  /* 0x0000000000048947 */ /* 0x000fec0003800000 */
[----:B------:R-:W-:Y:S01]  /*b680*/  BPT.TRAP 0x1 ;  /* 0x000000040000795c */ /* 0x000fe20000300000 */
.L_x_1071:
        /* <DEDUP_REMOVED lines=13> */
[----:B------:R-:W-:Y:S01]  /*b760*/  F2FP.BF16.F32.PACK_AB R193, R158, R193 ;  /* 0x000000c19ec1723e */ /* 0x000fe200000010ff */
[----:B------:R-:W-:Y:S01]  /*b770*/  VIADD R204, R204, 0xffffffff ;  /* 0xffffffffcccc7836 */ /* 0x000fe20000000000 */
        /* <DEDUP_REMOVED lines=11> */
[----:B------:R-:W-:-:S07]  /*b830*/  F2FP.BF16.F32.PACK_AB R186, R177, R186 ;  /* 0x000000bab1ba723e */ /* 0x000fce00000010ff */
[----:B------:R-:W-:Y:S01]  /*b840*/  IMAD.U32 R203, RZ, RZ, UR5 ;  /* 0x00000005ffcb7e24 */ /* 0x000fe2000f8e00ff */
[----:B------:R-:W-:Y:S06]  /*b850*/  @P1 BRA `(.L_x_1072) ;  /* 0xffffffd400c81947 */ /* 0x000fec000383ffff */
.L_x_1053:
        /* <DEDUP_REMOVED lines=131> */
.L_x_1073:
        /* <DEDUP_REMOVED lines=8> */
.L_x_1074:
[----:B-1----:R-:W-:Y:S05]  /*c110*/  @P1 BRA `(.L_x_1075) ;  /* 0x0000000000081947 */ /* 0x002fea0003800000 */
[----:B------:R-:W1:Y:S02]  /*c120*/  SYNCS.PHASECHK.TRANS64.TRYWAIT P1, [UR5+0x30850], R0 ;  /* 0x03085000ff0075a7 */ /* 0x000e640008020145 */
[----:B-1----:R-:W-:Y:S05]  /*c130*/  @!P1 BRA `(.L_x_1076) ;  /* 0x0000007000a89947 */ /* 0x002fea0003800000 */
.L_x_1075:
[----:B------:R-:W-:Y:S01]  /*c140*/  R2UR UR6, R16 ;  /* 0x00000000100672ca */ /* 0x000fe200000e0000 */
[----:B------:R-:W-:Y:S01]  /*c150*/  WARPGROUP.ARRIVE ;  /* 0x00000000000079c5 */ /* 0x000fe20000000000 */
[----:B------:R-:W-:Y:S01]  /*c160*/  UMOV UR7, 0x40000040 ;  /* 0x4000004000077882 */ /* 0x000fe20000000000 */
[----:B-1----:R-:W0:Y:S01]  /*c170*/  SHFL.BFLY PT, R5, R18, 0x2, 0x1f ;  /* 0x0c401f0012057f89 */ /* 0x002e2200000e0000 */
[----:B------:R-:W-:-:S03]  /*c180*/  IMAD.MOV.U32 R6, RZ, RZ, RZ ;  /* 0x000000ffff067224 */ /* 0x000fc600078e00ff */
[----:B------:R-:W1:Y:S06]  /*c190*/  SHFL.BFLY PT, R2, R9, 0x2, 0x1f ;  /* 0x0c401f0009027f89 */ /* 0x000e6c00000e0000 */
[----:B------:R-:W-:-:S04]  /*c1a0*/  UIADD3 UR6, UR6, 0x400, URZ ;  /* 0x0000040006067890 */ /* 0x000fc8000fffe03f */
[----:B------:R-:W-:-:S04]  /*c1b0*/  USHF.R.U32.HI UR6, URZ, 0x4, UR6 ;  /* 0x000000043f067899 */ /* 0x000fc80008011606 */
[----:B------:R-:W-:-:S04]  /*c1c0*/  ULOP3.LUT UR6, UR6, 0x3fff, URZ, 0xc0, !UPT ;  /* 0x00003fff06067892 */ /* 0x000fc8000f8ec03f */
[----:B------:R-:W-:Y:S01]  /*c1d0*/  ULOP3.LUT UR6, UR6, 0x2000000, URZ, 0xfc, !UPT ;  /* 0x0200000006067892 */ /* 0x000fe2000f8efc3f */
[----:B0-----:R-:W-:-:S03]  /*c1e0*/  FADD.FTZ R0, R5, R18 ;  /* 0x0000001205007221 */ /* 0x001fc60000010000 */
[----:B------:R-:W-:Y:S01]  /*c1f0*/  ULEA UR4, UR4, UR6, 0xb ;  /* 0x0000000604047291 */ /* 0x000fe2000f8e583f */
[----:B-1----:R-:W-:Y:S01]  /*c200*/  FADD.FTZ R2, R2, R9 ;  /* 0x0000000902027221 */ /* 0x002fe20000010000 */
[----:B------:R-:W0:Y:S01]  /*c210*/  SHFL.BFLY PT, R5, R0, 0x1, 0x1f ;  /* 0x0c201f0000057f89 */ /* 0x000e2200000e0000 */
[----:B------:R-:W-:-:S04]  /*c220*/  IMAD.U32 R9, RZ, RZ, UR10 ;  /* 0x0000000aff097e24 */ /* 0x000fc8000f8e00ff */
[----:B------:R-:W-:Y:S01]  /*c230*/  UMOV UR6, UR4 ;  /* 0x0000000400067c82 */ /* 0x000fe20008000000 */
[----:B------:R-:W1:Y:S01]  /*c240*/  SHFL.BFLY PT, R7, R2, 0x1, 0x1f ;  /* 0x0c201f0002077f89 */ /* 0x000e6200000e0000 */
[----:B------:R-:W-:Y:S01]  /*c250*/  HGMMA.64x256x16.F32.BF16 R24, R196, gdesc[UR4].tnspB, R24, gsb0 ;  /* 0x43e00004c4187df0 */ /* 0x000fe20008001818 */
[----:B------:R-:W-:Y:S01]  /*c260*/  UIADD3 UR6, UR4, 0x80, URZ ;  /* 0x0000008004067890 */ /* 0x000fe2000fffe03f */
[----:B------:R-:W-:Y:S01]  /*c270*/  UMOV UR7, 0x40000040 ;  /* 0x4000004000077882 */ /* 0x000fe20000000000 */
[----:B0-----:R-:W-:Y:S01]  /*c280*/  FADD.FTZ R11, R0, R5 ;  /* 0x00000005000b7221 */ /* 0x001fe20000010000 */
[----:B------:R-:W-:Y:S01]  /*c290*/  IMAD.MOV.U32 R5, RZ, RZ, RZ ;  /* 0x000000ffff057224 */ /* 0x000fe200078e00ff */
[----:B------:R-:W-:Y:S01]  /*c2a0*/  MOV R0, 0xff800000 ;  /* 0xff80000000007802 */ /* 0x000fe20000000f00 */
[----:B-1----:R-:W-:Y:S02]  /*c2b0*/  FADD.FTZ R12, R2, R7 ;  /* 0x00000007020c7221 */ /* 0x002fe40000010000 */
[----:B------:R-:W-:Y:S01]  /*c2c0*/  FSETP.NE.FTZ.AND P1, PT, R11, RZ, PT ;  /* 0x000000ff0b00720b */ /* 0x000fe20003f35000 */
[----:B------:R-:W-:-:S02]  /*c2d0*/  IMAD.U32 R7, RZ, RZ, UR10 ;  /* 0x0000000aff077e24 */ /* 0x000fc4000f8e00ff */
[----:B------:R-:W-:Y:S01]  /*c2e0*/  IMAD.MOV.U32 R2, RZ, RZ, -0x800000 ;  /* 0xff800000ff027424 */ /* 0x000fe200078e00ff */
[----:B------:R-:W-:-:S09]  /*c2f0*/  FSETP.NE.FTZ.AND P2, PT, R12, RZ, PT ;  /* 0x000000ff0c00720b */ /* 0x000fd20003f55000 */
[----:B------:R-:W0:Y:S01]  /*c300*/  @P1 MUFU.LG2 R8, R11 ;  /* 0x0000000b00081308 */ /* 0x000e220000000c00 */
[----:B------:R-:W-:-:S03]  /*c310*/  @P1 FMUL.FTZ R7, R7, 0.69314718246459960938 ;  /* 0x3f31721807071820 */ /* 0x000fc60000410000 */
[----:B------:R-:W-:-:S04]  /*c320*/  @P2 FMUL.FTZ R9, R9, 0.69314718246459960938 ;  /* 0x3f31721809092820 */ /* 0x000fc80000410000 */
[----:B------:R-:W1:Y:S08]  /*c330*/  @P2 MUFU.LG2 R10, R12 ;  /* 0x0000000c000a2308 */ /* 0x000e700000000c00 */
        /* <DEDUP_REMOVED lines=25> */
.L_x_1077:
        /* <DEDUP_REMOVED lines=133> */
.L_x_999:
[----:B------:R-:W-:Y:S05]  /*cd20*/  @P0 BRA `(.L_x_1078) ;  /* 0x0000002000540947 */ /* 0x000fea0003800000 */
[----:B------:R-:W2:Y:S01]  /*cd30*/  LDL R3, [R1] ;  /* 0x0000000001037983 */ /* 0x000ea20000100800 */
[----:B------:R-:W0:Y:S01]  /*cd40*/  S2UR UR12, SR_CTAID.Z ;  /* 0x00000000000c79c3 */ /* 0x000e220000002700 */
[----:B------:R-:W-:Y:S01]  /*cd50*/  ULDC.64 UR8, c[0x0][0xbd0] ;  /* 0x0002f40000087ab9 */ /* 0x000fe20000000a00 */
[----:B------:R-:W-:Y:S06]  /*cd60*/  BSSY B0, `(.L_x_1079) ;  /* 0x000014d000007945 */ /* 0x000fec0003800000 */
[----:B------:R-:W1:Y:S08]  /*cd70*/  LDC.64 R18, c[0x0][0xbd8] ;  /* 0x0002f600ff127b82 */ /* 0x000e700000000a00 */
[----:B------:R-:W3:Y:S08]  /*cd80*/  S2UR UR11, SR_CTAID.Y ;  /* 0x00000000000b79c3 */ /* 0x000ef00000002600 */
[----:B------:R-:W3:Y:S01]  /*cd90*/  LDC R23, c[0x0][0xc50] ;  /* 0x00031400ff177b82 */ /* 0x000ee20000000800 */
[----:B0-----:R-:W-:-:S07]  /*cda0*/  USHF.R.S32.HI UR10, URZ, 0x1f, UR12 ;  /* 0x0000001f3f0a7899 */ /* 0x001fce000801140c */
[----:B------:R-:W0:Y:S08]  /*cdb0*/  LDC.64 R20, c[0x0][0xb40] ;  /* 0x0002d000ff147b82 */ /* 0x000e300000000a00 */
[----:B------:R-:W-:Y:S01]  /*cdc0*/  BAR.SYNC.DEFER_BLOCKING 0x1, 0x100 ;  /* 0x0044000000007b1d */ /* 0x000fe20000010000 */
[----:B--2---:R-:W-:-:S05]  /*cdd0*/  R2UR UR13, R3 ;  /* 0x00000000030d72ca */ /* 0x004fca00000e0000 */
[----:B------:R-:W2:Y:S08]  /*cde0*/  S2R R3, SR_TID.X ;  /* 0x0000000000037919 */ /* 0x000eb00000002100 */
[----:B------:R-:W-:Y:S02]  /*cdf0*/  USHF.R.S32.HI UR7, URZ, 0x1f, UR13 ;  /* 0x0000001f3f077899 */ /* 0x000fe4000801140d */
[----:B------:R-:W-:-:S02]  /*ce00*/  UIMAD.WIDE.U32 UR4, UR13, UR8, URZ ;  /* 0x000000080d0472a5 */ /* 0x000fc4000f8e003f */
[----:B------:R-:W-:-:S04]  /*ce10*/  UIMAD UR6, UR7, UR8, URZ ;  /* 0x00000008070672a4 */ /* 0x000fc8000f8e023f */
[----:B------:R-:W-:-:S03]  /*ce20*/  UIMAD UR6, UR13, UR9, UR6 ;  /* 0x000000090d0672a4 */ /* 0x000fc6000f8e0206 */
[----:B------:R-:W-:Y:S01]  /*ce30*/  ULDC.64 UR8, c[0x0][0xb38] ;  /* 0x0002ce0000087ab9 */ /* 0x000fe20000000a00 */
[----:B------:R-:W-:Y:S02]  /*ce40*/  UIADD3 UR6, UR5, UR6, URZ ;  /* 0x0000000605067290 */ /* 0x000fe4000fffe03f */
[----:B------:R-:W-:Y:S01]  /*ce50*/  UIMAD UR7, UR7, UR8, URZ ;  /* 0x00000008070772a4 */ /* 0x000fe2000f8e023f */
[----:B--2---:R-:W-:-:S05]  /*ce60*/  VIADD R5, R3, 0xffffff80 ;  /* 0xffffff8003057836 */ /* 0x004fca0000000000 */
[----:B------:R-:W-:-:S04]  /*ce70*/  SHF.R.S32.HI R4, RZ, 0x1f, R5 ;  /* 0x0000001fff047819 */ /* 0x000fc80000011405 */
[CC--:B------:R-:W-:Y:S02]  /*ce80*/  LEA.HI R6, R4.reuse, R5.reuse, RZ, 0x7 ;  /* 0x0000000504067211 */ /* 0x0c0fe400078f38ff */
[----:B------:R-:W-:Y:S02]  /*ce90*/  LEA.HI R11, R4, R5, RZ, 0x2 ;  /* 0x00000005040b7211 */ /* 0x000fe400078f10ff */
[----:B------:R-:W-:Y:S02]  /*cea0*/  LOP3.LUT R8, R6, 0xffffff80, RZ, 0xc0, !PT ;  /* 0xffffff8006087812 */ /* 0x000fe400078ec0ff */
[----:B------:R-:W-:-:S03]  /*ceb0*/  SHF.R.S32.HI R7, RZ, 0x7, R6 ;  /* 0x00000007ff077819 */ /* 0x000fc60000011406 */
[----:B------:R-:W-:Y:S01]  /*cec0*/  IMAD.IADD R3, R5, 0x1, -R8 ;  /* 0x0000000105037824 */ /* 0x000fe200078e0a08 */
[----:B------:R-:W-:Y:S01]  /*ced0*/  LEA.HI R4, R6, R7, RZ, 0x1 ;  /* 0x0000000706047211 */ /* 0x000fe200078f08ff */
[----:B------:R-:W2:Y:S01]  /*cee0*/  LDC R8, c[0x0][0xbe8] ;  /* 0x0002fa00ff087b82 */ /* 0x000ea20000000800 */
[----:B------:R-:W-:Y:S02]  /*cef0*/  LOP3.LUT R6, R11, 0xfffffffc, RZ, 0xc0, !PT ;  /* 0xfffffffc0b067812 */ /* 0x000fe400078ec0ff */
[----:B------:R-:W-:Y:S02]  /*cf00*/  SHF.R.S32.HI R12, RZ, 0x1f, R3 ;  /* 0x0000001fff0c7819 */ /* 0x000fe40000011403 */
[----:B------:R-:W-:Y:S01]  /*cf10*/  LOP3.LUT R4, R4, 0x3fffffe, RZ, 0xc0, !PT ;  /* 0x03fffffe04047812 */ /* 0x000fe200078ec0ff */
[----:B------:R-:W-:Y:S01]  /*cf20*/  IMAD.IADD R5, R5, 0x1, -R6 ;  /* 0x0000000105057824 */ /* 0x000fe200078e0a06 */
[----:B------:R-:W-:Y:S02]  /*cf30*/  LEA.HI R10, R12, R3, RZ, 0x2 ;  /* 0x000000030c0a7211 */ /* 0x000fe400078f10ff */
[----:B------:R-:W-:-:S02]  /*cf40*/  IADD3 R6, R7, -R4, RZ ;  /* 0x8000000407067210 */ /* 0x000fc40007ffe0ff */
[--C-:B------:R-:W-:Y:S02]  /*cf50*/  SHF.R.S32.HI R9, RZ, 0x2, R10.reuse ;  /* 0x00000002ff097819 */ /* 0x100fe4000001140a */
[----:B------:R-:W-:Y:S02]  /*cf60*/  SHF.R.S32.HI R14, RZ, 0x1f, R10 ;  /* 0x0000001fff0e7819 */ /* 0x000fe4000001140a */
[----:B------:R-:W-:Y:S02]  /*cf70*/  LEA.HI R7, R5, R5, RZ, 0x1 ;  /* 0x0000000505077211 */ /* 0x000fe400078f08ff */
[----:B------:R-:W-:Y:S02]  /*cf80*/  LEA.HI R14, R14, R9, RZ, 0x3 ;  /* 0x000000090e0e7211 */ /* 0x000fe400078f18ff */
[----:B------:R-:W-:Y:S02]  /*cf90*/  LEA.HI R12, R12, R3, RZ, 0x5 ;  /* 0x000000030c0c7211 */ /* 0x000fe400078f28ff */
[----:B------:R-:W-:-:S02]  /*cfa0*/  LOP3.LUT R14, R14, 0xfffffff8, RZ, 0xc0, !PT ;  /* 0xfffffff80e0e7812 */ /* 0x000fc400078ec0ff */
[----:B------:R-:W-:Y:S02]  /*cfb0*/  LOP3.LUT R10, R10, 0x7ffffffc, RZ, 0xc0, !PT ;  /* 0x7ffffffc0a0a7812 */ /* 0x000fe400078ec0ff */
[----:B--2---:R-:W-:Y:S01]  /*cfc0*/  ISETP.NE.AND P0, PT, R8, 0x1, PT ;  /* 0x000000010800780c */ /* 0x004fe20003f05270 */
[----:B------:R-:W-:Y:S01]  /*cfd0*/  IMAD.IADD R4, R9, 0x1, -R14 ;  /* 0x0000000109047824 */ /* 0x000fe200078e0a0e */
[----:B------:R-:W-:Y:S01]  /*cfe0*/  LOP3.LUT R14, R7, 0x1ffffffe, RZ, 0xc0, !PT ;  /* 0x1ffffffe070e7812 */ /* 0x000fe200078ec0ff */
[----:B------:R-:W2:Y:S01]  /*cff0*/  S2R R9, SR_CTAID.X ;  /* 0x0000000000097919 */ /* 0x000ea20000002500 */
[----:B------:R-:W-:Y:S01]  /*d000*/  SHF.R.S32.HI R7, RZ, 0x5, R12 ;  /* 0x00000005ff077819 */ /* 0x000fe2000001140c */
[----:B-1----:R-:W-:Y:S02]  /*d010*/  IMAD R12, R18, UR10, RZ ;  /* 0x0000000a120c7c24 */ /* 0x002fe4000f8e02ff */
[----:B------:R-:W-:Y:S01]  /*d020*/  IMAD.IADD R11, R5, 0x1, -R14 ;  /* 0x00000001050b7824 */ /* 0x000fe200078e0a0e */
[----:B------:R-:W-:Y:S01]  /*d030*/  MOV R5, UR5 ;  /* 0x0000000500057c02 */ /* 0x000fe20008000f00 */
[----:B------:R-:W-:-:S02]  /*d040*/  IMAD R7, R7, 0x10, R4 ;  /* 0x0000001007077824 */ /* 0x000fc400078e0204 */
[----:B------:R-:W-:Y:S01]  /*d050*/  IMAD.U32 R4, RZ, RZ, UR4 ;  /* 0x00000004ff047e24 */ /* 0x000fe2000f8e00ff */
[----:B------:R-:W-:Y:S01]  /*d060*/  UIMAD.WIDE.U32 UR4, UR13, UR8, URZ ;  /* 0x000000080d0472a5 */ /* 0x000fe2000f8e003f */
[----:B------:R-:W1:Y:S01]  /*d070*/  @P0 LDC R14, c[0x0][0xbec] ;  /* 0x0002fb00ff0e0b82 */ /* 0x000e620000000800 */
[----:B------:R-:W-:Y:S02]  /*d080*/  IMAD R16, R6, 0x40, R7 ;  /* 0x0000004006107824 */ /* 0x000fe400078e0207 */
[----:B------:R-:W-:Y:S01]  /*d090*/  IMAD.U32 R5, RZ, RZ, UR6 ;  /* 0x00000006ff057e24 */ /* 0x000fe2000f8e00ff */
[----:B------:R-:W-:Y:S01]  /*d0a0*/  UIMAD UR6, UR13, UR9, UR7 ;  /* 0x000000090d0672a4 */ /* 0x000fe2000f8e0207 */
[----:B------:R-:W-:Y:S02]  /*d0b0*/  IMAD R6, R11, 0x8, R16 ;  /* 0x000000080b067824 */ /* 0x000fe400078e0210 */
[----:B------:R-:W-:Y:S01]  /*d0c0*/  IMAD.WIDE.U32 R4, R18, UR12, R4 ;  /* 0x0000000c12047c25 */ /* 0x000fe2000f8e0004 */
[----:B------:R-:W4:Y:S01]  /*d0d0*/  @P0 LDC R17, c[0x0][0xbf0] ;  /* 0x0002fc00ff110b82 */ /* 0x000f220000000800 */
[----:B------:R-:W-:-:S02]  /*d0e0*/  UIADD3 UR6, UR5, UR6, URZ ;  /* 0x0000000605067290 */ /* 0x000fc4000fffe03f */
[----:B------:R-:W-:Y:S01]  /*d0f0*/  IMAD R18, RZ, RZ, -UR13 ;  /* 0x8000000dff127e24 */ /* 0x000fe2000f8e02ff */
[----:B------:R-:W-:Y:S01]  /*d100*/  ULDC.64 UR8, c[0x0][0xb28] ;  /* 0x0002ca0000087ab9 */ /* 0x000fe20000000a00 */
[----:B------:R-:W-:Y:S02]  /*d110*/  IMAD R15, R19, UR12, R12 ;  /* 0x0000000c130f7c24 */ /* 0x000fe4000f8e020c */
[----:B------:R-:W-:Y:S01]  /*d120*/  IMAD.U32 R7, RZ, RZ, UR5 ;  /* 0x00000005ff077e24 */ /* 0x000fe2000f8e00ff */
[----:B------:R-:W5:Y:S01]  /*d130*/  @P0 LDC R22, c[0x0][0xbec] ;  /* 0x0002fb00ff160b82 */ /* 0x000f620000000800 */
[----:B---3--:R-:W-:Y:S01]  /*d140*/  IMAD R23, R23, R18, UR11 ;  /* 0x0000000b17177e24 */ /* 0x008fe2000f8e0212 */
[----:B------:R-:W-:Y:S01]  /*d150*/  IADD3 R5, R5, R15, RZ ;  /* 0x0000000f05057210 */ /* 0x000fe20007ffe0ff */
[----:B------:R-:W-:Y:S01]  /*d160*/  IMAD.U32 R7, RZ, RZ, UR6 ;  /* 0x00000006ff077e24 */ /* 0x000fe2000f8e00ff */
[----:B------:R-:W-:Y:S01]  /*d170*/  ULDC.64 UR6, c[0x0][0xb48] ;  /* 0x0002d20000067ab9 */ /* 0x000fe20000000a00 */
[----:B--2---:R-:W-:Y:S01]  /*d180*/  IMAD R11, R9, 0x80, R6 ;  /* 0x00000080090b7824 */ /* 0x004fe200078e0206 */
[----:B------:R-:W-:-:S02]  /*d190*/  MOV R6, UR4 ;  /* 0x0000000400067c02 */ /* 0x000fc40008000f00 */
[----:B------:R-:W2:Y:S01]  /*d1a0*/  @P0 LDC R153, c[0x0][0xbf0] ;  /* 0x0002fc00ff990b82 */ /* 0x000ea20000000800 */
[----:B------:R-:W-:Y:S01]  /*d1b0*/  ULDC.64 UR4, c[0x0][0xbe0] ;  /* 0x0002f80000047ab9 */ /* 0x000fe20000000a00 */
[----:B-1----:R-:W-:-:S04]  /*d1c0*/  @P0 IMAD.HI.U32 R12, R11, R14, RZ ;  /* 0x0000000e0b0c0227 */ /* 0x002fc800078e00ff */
[C---:B0-----:R-:W-:Y:S02]  /*d1d0*/  IMAD R14, R20.reuse, UR10, RZ ;  /* 0x0000000a140e7c24 */ /* 0x041fe4000f8e02ff */
[----:B------:R-:W-:Y:S01]  /*d1e0*/  IMAD.MOV.U32 R13, RZ, RZ, R11 ;  /* 0x000000ffff0d7224 */ /* 0x000fe200078e000b */
[----:B----4-:R-:W-:Y:S01]  /*d1f0*/  @P0 SHF.R.U32.HI R13, RZ, R17, R12 ;  /* 0x00000011ff0d0219 */ /* 0x010fe2000001160c */
[----:B------:R-:W-:Y:S01]  /*d200*/  IMAD R17, R21, UR12, R14 ;  /* 0x0000000c15117c24 */ /* 0x000fe2000f8e020e */
[----:B------:R-:W-:Y:S01]  /*d210*/  SHF.R.S32.HI R14, RZ, 0x1f, R23 ;  /* 0x0000001fff0e7819 */ /* 0x000fe20000011417 */
[----:B------:R-:W-:-:S04]  /*d220*/  IMAD.WIDE.U32 R6, R20, UR12, R6 ;  /* 0x0000000c14067c25 */ /* 0x000fc8000f8e0006 */
[----:B-----5:R-:W-:-:S04]  /*d230*/  @P0 IMAD.HI.U32 R22, R11, R22, RZ ;  /* 0x000000160b160227 */ /* 0x020fc800078e00ff */
[----:B------:R-:W-:Y:S02]  /*d240*/  IMAD.IADD R7, R7, 0x1, R17 ;  /* 0x0000000107077824 */ /* 0x000fe400078e0211 */
[----:B------:R-:W-:Y:S02]  /*d250*/  IMAD.MOV.U32 R15, RZ, RZ, R11 ;  /* 0x000000ffff0f7224 */ /* 0x000fe400078e000b */
[C---:B------:R-:W-:Y:S01]  /*d260*/  IMAD R12, R14.reuse, UR4, RZ ;  /* 0x000000040e0c7c24 */ /* 0x040fe2000f8e02ff */
[----:B--2---:R-:W-:Y:S01]  /*d270*/  @P0 SHF.R.U32.HI R15, RZ, R153, R22 ;  /* 0x00000099ff0f0219 */ /* 0x004fe20000011616 */
[----:B------:R-:W-:Y:S02]  /*d280*/  IMAD R17, R14, UR6, RZ ;  /* 0x000000060e117c24 */ /* 0x000fe4000f8e02ff */
[----:B------:R-:W-:-:S04]  /*d290*/  IMAD.WIDE.U32 R4, R23, UR4, R4 ;  /* 0x0000000417047c25 */ /* 0x000fc8000f8e0004 */
[----:B------:R-:W-:Y:S01]  /*d2a0*/  IMAD R14, R23, UR5, R12 ;  /* 0x00000005170e7c24 */ /* 0x000fe2000f8e020c */
[----:B------:R-:W-:Y:S01]  /*d2b0*/  IADD3 R4, P0, R13, R4, RZ ;  /* 0x000000040d047210 */ /* 0x000fe20007f1e0ff */
[C---:B------:R-:W-:Y:S01]  /*d2c0*/  IMAD R19, R23.reuse, UR7, R17 ;  /* 0x0000000717137c24 */ /* 0x040fe2000f8e0211 */
[--C-:B------:R-:W-:Y:S01]  /*d2d0*/  SHF.R.S32.HI R17, RZ, 0x1f, R13.reuse ;  /* 0x0000001fff117819 */ /* 0x100fe2000001140d */
[----:B------:R-:W-:Y:S01]  /*d2e0*/  IMAD.MOV R13, RZ, RZ, -R13 ;  /* 0x000000ffff0d7224 */ /* 0x000fe200078e0a0d */
[----:B------:R-:W-:Y:S01]  /*d2f0*/  SHF.R.S32.HI R12, RZ, 0x1f, R15 ;  /* 0x0000001fff0c7819 */ /* 0x000fe2000001140f */
[----:B------:R-:W-:Y:S01]  /*d300*/  ULDC.64 UR4, c[0x0][0xb30] ;  /* 0x0002cc0000047ab9 */ /* 0x000fe20000000a00 */
[----:B------:R-:W-:Y:S01]  /*d310*/  IMAD.WIDE.U32 R6, R23, UR6, R6 ;  /* 0x0000000617067c25 */ /* 0x000fe2000f8e0006 */
[----:B------:R-:W-:Y:S01]  /*d320*/  IADD3.X R5, R17, R5, R14, P0, !PT ;  /* 0x0000000511057210 */ /* 0x000fe200007fe40e */
[----:B------:R-:W-:Y:S02]  /*d330*/  ULDC.64 UR6, c[0x0][0xbc8] ;  /* 0x0002f20000067ab9 */ /* 0x000fe40000000a00 */
[----:B------:R-:W-:Y:S01]  /*d340*/  IMAD.MOV R18, RZ, RZ, -R15 ;  /* 0x000000ffff127224 */ /* 0x000fe200078e0a0f */
[----:B------:R-:W-:Y:S01]  /*d350*/  IADD3 R7, R7, R19, RZ ;  /* 0x0000001307077210 */ /* 0x000fe20007ffe0ff */
[----:B------:R-:W-:-:S02]  /*d360*/  IMAD R12, R12, UR4, RZ ;  /* 0x000000040c0c7c24 */ /* 0x000fc4000f8e02ff */
[C-C-:B------:R-:W-:Y:S02]  /*d370*/  IMAD R13, R8.reuse, R13, R11.reuse ;  /* 0x0000000d080d7224 */ /* 0x140fe400078e020b */
[----:B------:R-:W-:Y:S02]  /*d380*/  IMAD R11, R8, R18, R11 ;  /* 0x00000012080b7224 */ /* 0x000fe400078e020b */
[C---:B------:R-:W-:Y:S01]  /*d390*/  IMAD R17, R15.reuse, UR5, R12 ;  /* 0x000000050f117c24 */ /* 0x040fe2000f8e020c */
[----:B------:R-:W-:Y:S01]  /*d3a0*/  SHF.R.S32.HI R12, RZ, 0x1f, R13 ;  /* 0x0000001fff0c7819 */ /* 0x000fe2000001140d */
[----:B------:R-:W-:Y:S01]  /*d3b0*/  IMAD.WIDE.U32 R6, R15, UR4, R6 ;  /* 0x000000040f067c25 */ /* 0x000fe2000f8e0006 */
[----:B------:R-:W-:Y:S01]  /*d3c0*/  SHF.R.S32.HI R14, RZ, 0x1f, R11 ;  /* 0x0000001fff0e7819 */ /* 0x000fe2000001140b */
[----:B------:R-:W0:Y:S01]  /*d3d0*/  S2UR UR5, SR_CgaCtaId ;  /* 0x00000000000579c3 */ /* 0x000e220000008800 */
[----:B------:R-:W-:Y:S01]  /*d3e0*/  UMOV UR4, 0x400 ;  /* 0x0000040000047882 */ /* 0x000fe20000000000 */
[----:B------:R-:W-:-:S02]  /*d3f0*/  IMAD R12, R12, UR6, RZ ;  /* 0x000000060c0c7c24 */ /* 0x000fc4000f8e02ff */
[----:B------:R-:W-:Y:S02]  /*d400*/  IMAD.IADD R7, R7, 0x1, R17 ;  /* 0x0000000107077824 */ /* 0x000fe400078e0211 */
[----:B------:R-:W-:Y:S02]  /*d410*/  IMAD R14, R14, UR8, RZ ;  /* 0x000000080e0e7c24 */ /* 0x000fe4000f8e02ff */
[C---:B------:R-:W-:Y:S02]  /*d420*/  IMAD R15, R13.reuse, UR7, R12 ;  /* 0x000000070d0f7c24 */ /* 0x040fe4000f8e020c */
[----:B------:R-:W-:Y:S01]  /*d430*/  IMAD.WIDE.U32 R4, R13, UR6, R4 ;  /* 0x000000060d047c25 */ /* 0x000fe2000f8e0004 */
[----:B------:R-:W-:-:S03]  /*d440*/  ULDC.64 UR6, c[0x0][0xba8] ;  /* 0x0002ea0000067ab9 */ /* 0x000fc60000000a00 */
[C---:B------:R-:W-:Y:S01]  /*d450*/  IMAD R17, R11.reuse, UR9, R14 ;  /* 0x000000090b117c24 */ /* 0x040fe2000f8e020e */
[----:B------:R-:W-:Y:S01]  /*d460*/  LEA R18, P0, R4, UR6, 0x2 ;  /* 0x0000000604127c11 */ /* 0x000fe2000f8010ff */
[----:B------:R-:W-:Y:S01]  /*d470*/  IMAD.WIDE.U32 R12, R11, UR8, R6 ;  /* 0x000000080b0c7c25 */ /* 0x000fe2000f8e0006 */
[----:B------:R-:W-:Y:S01]  /*d480*/  ULDC.64 UR8, c[0x0][0xb00] ;  /* 0x0002c00000087ab9 */ /* 0x000fe20000000a00 */
[----:B------:R-:W-:Y:S02]  /*d490*/  ULDC UR6, c[0x0][0xa88] ;  /* 0x0002a20000067ab9 */ /* 0x000fe40000000800 */
[----:B------:R-:W-:Y:S01]  /*d4a0*/  IMAD.IADD R5, R5, 0x1, R15 ;  /* 0x0000000105057824 */ /* 0x000fe200078e020f */
[----:B------:R-:W-:Y:S01]  /*d4b0*/  LEA R6, P1, R12, UR8, 0x2 ;  /* 0x000000080c067c11 */ /* 0x000fe2000f8210ff */
[----:B------:R-:W-:Y:S01]  /*d4c0*/  IMAD.IADD R7, R13, 0x1, R17 ;  /* 0x000000010d077824 */ /* 0x000fe200078e0211 */
[----:B------:R-:W-:Y:S01]  /*d4d0*/  SHFL.IDX PT, R14, R18, 0x1, 0x1c1f ;  /* 0x003c1f00120e7f89 */ /* 0x000fe200000e0000 */
[----:B------:R-:W-:Y:S01]  /*d4e0*/  IMAD R11, R9, 0x80, R16 ;  /* 0x00000080090b7824 */ /* 0x000fe200078e0210 */
[----:B------:R-:W-:Y:S01]  /*d4f0*/  LEA.HI.X R17, R4, UR7, R5, 0x2, P0 ;  /* 0x0000000704117c11 */ /* 0x000fe200080f1405 */
[----:B0-----:R-:W-:Y:S01]  /*d500*/  ULEA UR4, UR5, UR4, 0x18 ;  /* 0x0000000405047291 */ /* 0x001fe2000f8ec03f */
[----:B------:R-:W-:Y:S01]  /*d510*/  LEA.HI.X R7, R12, UR9, R7, 0x2, P1 ;  /* 0x000000090c077c11 */ /* 0x000fe200088f1407 */
[----:B------:R-:W-:Y:S01]  /*d520*/  IMAD R8, R8, UR6, RZ ;  /* 0x0000000608087c24 */ /* 0x000fe2000f8e02ff */
[----:B------:R-:W-:Y:S01]  /*d530*/  SHFL.IDX PT, R12, R18, RZ, 0x1c1f ;  /* 0x001c1fff120c7589 */ /* 0x000fe200000e0000 */
[----:B------:R-:W-:Y:S01]  /*d540*/  LOP3.LUT P0, RZ, R3, 0x3, RZ, 0xc0, !PT ;  /* 0x0000000303ff7812 */ /* 0x000fe2000780c0ff */
[----:B------:R-:W-:Y:S01]  /*d550*/  UIADD3 UR4, UR4, 0x30820, URZ ;  /* 0x0003082004047890 */ /* 0x000fe2000fffe03f */
[C---:B------:R-:W-:Y:S01]  /*d560*/  IADD3 R9, R11.reuse, 0x8, RZ ;  /* 0x000000080b097810 */ /* 0x040fe20007ffe0ff */
[----:B------:R-:W0:Y:S01]  /*d570*/  SHFL.IDX PT, R13, R17, RZ, 0x1c1f ;  /* 0x001c1fff110d7589 */ /* 0x000e2200000e0000 */
[-C--:B------:R-:W-:Y:S01]  /*d580*/  ISETP.GE.OR P1, PT, R11, R8.reuse, P0 ;  /* 0x000000080b00720c */ /* 0x080fe20000726670 */
[----:B------:R-:W-:Y:S01]  /*d590*/  UPRMT UR4, URZ, 0x654, UR4 ;  /* 0x000006543f047896 */ /* 0x000fe20008000004 */
[-C--:B------:R-:W-:Y:S01]  /*d5a0*/  ISETP.GE.OR P0, PT, R9, R8.reuse, P0 ;  /* 0x000000080900720c */ /* 0x080fe20000706670 */
[----:B------:R-:W1:Y:S01]  /*d5b0*/  SHFL.IDX PT, R15, R17, 0x1, 0x1c1f ;  /* 0x003c1f00110f7f89 */ /* 0x000e6200000e0000 */
[----:B------:R-:W-:Y:S01]  /*d5c0*/  ISETP.GE.AND P2, PT, R11, R8, PT ;  /* 0x000000080b00720c */ /* 0x000fe20003f46270 */
[----:B------:R-:W-:-:S02]  /*d5d0*/  IMAD.IADD R3, R3, 0x1, -R10 ;  /* 0x0000000103037824 */ /* 0x000fc400078e0a0a */
[----:B------:R2:W3:Y:S02]  /*d5e0*/  SHFL.IDX PT, R4, R6, RZ, 0x1c1f ;  /* 0x001c1fff06047589 */ /* 0x0004e400000e0000 */
[----:B------:R-:W-:Y:S01]  /*d5f0*/  IMAD.SHL.U32 R3, R3, 0x2, RZ ;  /* 0x0000000203037824 */ /* 0x000fe200078e00ff */
[----:B------:R-:W-:Y:S01]  /*d600*/  SYNCS.ARRIVE.TRANS64.RED.A1T0 RZ, [UR4], RZ ;  /* 0x000000ffffff79a7 */ /* 0x000fe20008100404 */
[----:B------:R2:W4:Y:S04]  /*d610*/  SHFL.IDX PT, R5, R7, RZ, 0x1c1f ;  /* 0x001c1fff07057589 */ /* 0x00052800000e0000 */
[----:B0-----:R2:W-:Y:S04]  /*d620*/  @!P1 ST.E desc[UR60][R12.64], R0 ;  /* 0x000000000c009985 */ /* 0x0015e8000c10193c */
[----:B-1----:R2:W-:Y:S01]  /*d630*/  @!P0 ST.E desc[UR60][R14.64], R2 ;  /* 0x000000020e008985 */ /* 0x0025e2000c10193c */
[----:B------:R-:W-:Y:S05]  /*d640*/  @P2 BRA `(.L_x_1080) ;  /* 0x0000000800f82947 */ /* 0x000fea0003800000 */
[C---:B--2---:R-:W-:Y:S01]  /*d650*/  VIADD R0, R3.reuse, 0x8 ;  /* 0x0000000803007836 */ /* 0x044fe20000000000 */
[----:B------:R-:W-:Y:S01]  /*d660*/  ULDC UR4, c[0x0][0xac8] ;  /* 0x0002b20000047ab9 */ /* 0x000fe20000000800 */
[C---:B------:R-:W-:Y:S01]  /*d670*/  VIADD R2, R3.reuse, 0x10 ;  /* 0x0000001003027836 */ /* 0x040fe20000000000 */
[C---:B------:R-:W-:Y:S01]  /*d680*/  IADD3 R10, R3.reuse, 0x18, RZ ;  /* 0x00000018030a7810 */ /* 0x040fe20007ffe0ff */
[C---:B------:R-:W-:Y:S01]  /*d690*/  VIADD R18, R3.reuse, 0x20 ;  /* 0x0000002003127836 */ /* 0x040fe20000000000 */
[----:B------:R-:W-:Y:S01]  /*d6a0*/  ISETP.GE.AND P3, PT, R0, UR4, PT ;  /* 0x0000000400007c0c */ /* 0x000fe2000bf66270 */
[C---:B------:R-:W-:Y:S01]  /*d6b0*/  VIADD R19, R3.reuse, 0x28 ;  /* 0x0000002803137836 */ /* 0x040fe20000000000 */
[----:B------:R-:W-:Y:S01]  /*d6c0*/  ISETP.GE.AND P4, PT, R2, UR4, PT ;  /* 0x0000000402007c0c */ /* 0x000fe2000bf86270 */
[C---:B------:R-:W-:Y:S01]  /*d6d0*/  VIADD R21, R3.reuse, 0x48 ;  /* 0x0000004803157836 */ /* 0x040fe20000000000 */
[----:B------:R-:W-:Y:S01]  /*d6e0*/  ISETP.GE.AND P5, PT, R10, UR4, PT ;  /* 0x000000040a007c0c */ /* 0x000fe2000bfa6270 */
[C---:B------:R-:W-:Y:S01]  /*d6f0*/  VIADD R22, R3.reuse, 0x50 ;  /* 0x0000005003167836 */ /* 0x040fe20000000000 */
[----:B------:R-:W-:-:S02]  /*d700*/  ISETP.GE.AND P2, PT, R3, UR4, PT ;  /* 0x0000000403007c0c */ /* 0x000fc4000bf46270 */
[----:B------:R-:W-:Y:S02]  /*d710*/  ISETP.GE.AND P0, PT, R18, UR4, PT ;  /* 0x0000000412007c0c */ /* 0x000fe4000bf06270 */
[----:B------:R-:W-:Y:S02]  /*d720*/  ISETP.GE.AND P1, PT, R19, UR4, PT ;  /* 0x0000000413007c0c */ /* 0x000fe4000bf26270 */
[----:B------:R-:W-:Y:S02]  /*d730*/  IADD3 R20, R3, 0x40, RZ ;  /* 0x0000004003147810 */ /* 0x000fe40007ffe0ff */
[----:B------:R-:W-:Y:S02]  /*d740*/  @!P3 LEA.HI R0, R0, R0, RZ, 0x1 ;  /* 0x000000000000b211 */ /* 0x000fe400078f08ff */
[----:B------:R-:W-:Y:S02]  /*d750*/  @!P4 LEA.HI R2, R2, R2, RZ, 0x1 ;  /* 0x000000020202c211 */ /* 0x000fe400078f08ff */
[----:B------:R-:W-:-:S02]  /*d760*/  @!P5 LEA.HI R10, R10, R10, RZ, 0x1 ;  /* 0x0000000a0a0ad211 */ /* 0x000fc400078f08ff */
[----:B------:R-:W-:Y:S01]  /*d770*/  @!P3 LOP3.LUT R13, R0, 0xfffffffe, RZ, 0xc0, !PT ;  /* 0xfffffffe000db812 */ /* 0x000fe200078ec0ff */
[C---:B------:R-:W-:Y:S01]  /*d780*/  VIADD R0, R3.reuse, 0x30 ;  /* 0x0000003003007836 */ /* 0x040fe20000000000 */
[----:B------:R-:W-:Y:S01]  /*d790*/  @!P4 LOP3.LUT R15, R2, 0xfffffffe, RZ, 0xc0, !PT ;  /* 0xfffffffe020fc812 */ /* 0x000fe200078ec0ff */
[C---:B------:R-:W-:Y:S01]  /*d7a0*/  VIADD R2, R3.reuse, 0x38 ;  /* 0x0000003803027836 */ /* 0x040fe20000000000 */
[----:B------:R-:W-:Y:S01]  /*d7b0*/  @!P5 LOP3.LUT R17, R10, 0xfffffffe, RZ, 0xc0, !PT ;  /* 0xfffffffe0a11d812 */ /* 0x000fe200078ec0ff */
[--C-:B---34-:R-:W-:Y:S01]  /*d7c0*/  @!P2 IMAD.WIDE R10, R3, 0x4, R4.reuse ;  /* 0x00000004030aa825 */ /* 0x118fe200078e0204 */
[----:B------:R-:W-:Y:S02]  /*d7d0*/  ISETP.GE.AND P6, PT, R22, UR4, PT ;  /* 0x0000000416007c0c */ /* 0x000fe4000bfc6270 */
[----:B------:R-:W-:Y:S01]  /*d7e0*/  @!P0 LEA.HI R18, R18, R18, RZ, 0x1 ;  /* 0x0000001212128211 */ /* 0x000fe200078f08ff */
[----:B------:R-:W-:Y:S01]  /*d7f0*/  @!P3 IMAD.WIDE R12, R13, 0x4, R4 ;  /* 0x000000040d0cb825 */ /* 0x000fe200078e0204 */
[----:B------:R0:W-:Y:S01]  /*d800*/  @!P2 ST.E.64 desc[UR60][R10.64], R24 ;  /* 0x000000180a00a985 */ /* 0x0001e2000c101b3c */
[----:B------:R-:W-:-:S02]  /*d810*/  ISETP.GE.AND P2, PT, R0, UR4, PT ;  /* 0x0000000400007c0c */ /* 0x000fc4000bf46270 */
[--C-:B------:R-:W-:Y:S01]  /*d820*/  @!P4 IMAD.WIDE R14, R15, 0x4, R4.reuse ;  /* 0x000000040f0ec825 */ /* 0x100fe200078e0204 */
[----:B------:R1:W-:Y:S01]  /*d830*/  @!P3 ST.E.64 desc[UR60][R12.64], R28 ;  /* 0x0000001c0c00b985 */ /* 0x0003e2000c101b3c */
[----:B------:R-:W-:Y:S02]  /*d840*/  ISETP.GE.AND P3, PT, R2, UR4, PT ;  /* 0x0000000402007c0c */ /* 0x000fe4000bf66270 */
[----:B------:R-:W-:Y:S01]  /*d850*/  @!P5 IMAD.WIDE R16, R17, 0x4, R4 ;  /* 0x000000041110d825 */ /* 0x000fe200078e0204 */
[----:B------:R2:W-:Y:S01]  /*d860*/  @!P4 ST.E.64 desc[UR60][R14.64], R32 ;  /* 0x000000200e00c985 */ /* 0x0005e2000c101b3c */
[----:B------:R-:W-:Y:S02]  /*d870*/  ISETP.GE.AND P4, PT, R20, UR4, PT ;  /* 0x0000000414007c0c */ /* 0x000fe4000bf86270 */
[----:B------:R-:W-:Y:S01]  /*d880*/  @!P1 LEA.HI R19, R19, R19, RZ, 0x1 ;  /* 0x0000001313139211 */ /* 0x000fe200078f08ff */
[----:B------:R3:W-:Y:S01]  /*d890*/  @!P5 ST.E.64 desc[UR60][R16.64], R36 ;  /* 0x000000241000d985 */ /* 0x0007e2000c101b3c */
[----:B------:R-:W-:Y:S01]  /*d8a0*/  ISETP.GE.AND P5, PT, R21, UR4, PT ;  /* 0x0000000415007c0c */ /* 0x000fe2000bfa6270 */
[C---:B0-----:R-:W-:Y:S01]  /*d8b0*/  VIADD R24, R3.reuse, 0x58 ;  /* 0x0000005803187836 */ /* 0x041fe20000000000 */
[----:B------:R-:W-:Y:S01]  /*d8c0*/  @!P0 LOP3.LUT R11, R18, 0xfffffffe, RZ, 0xc0, !PT ;  /* 0xfffffffe120b8812 */ /* 0x000fe200078ec0ff */
[----:B------:R-:W-:Y:S01]  /*d8d0*/  VIADD R25, R3, 0x60 ;  /* 0x0000006003197836 */ /* 0x000fe20000000000 */
[----:B------:R-:W-:-:S02]  /*d8e0*/  @!P2 LEA.HI R0, R0, R0, RZ, 0x1 ;  /* 0x000000000000a211 */ /* 0x000fc400078f08ff */
[----:B-1----:R-:W-:Y:S01]  /*d8f0*/  @!P1 LOP3.LUT R13, R19, 0xfffffffe, RZ, 0xc0, !PT ;  /* 0xfffffffe130d9812 */ /* 0x002fe200078ec0ff */
        /* <DEDUP_REMOVED lines=11> */
[----:B------:R-:W-:Y:S01]  /*d9b0*/  @!P4 LOP3.LUT R19, R20, 0xfffffffe, RZ, 0xc0, !PT ;  /* 0xfffffffe1413c812 */ /* 0x000fe200078ec0ff */
[----:B------:R-:W-:Y:S01]  /*d9c0*/  VIADD R20, R3, 0x78 ;  /* 0x0000007803147836 */ /* 0x000fe20000000000 */
[----:B------:R-:W-:-:S02]  /*d9d0*/  @!P5 LOP3.LUT R21, R21, 0xfffffffe, RZ, 0xc0, !PT ;  /* 0xfffffffe1515d812 */ /* 0x000fc400078ec0ff */
[----:B------:R-:W-:Y:S01]  /*d9e0*/  @!P6 LOP3.LUT R23, R22, 0xfffffffe, RZ, 0xc0, !PT ;  /* 0xfffffffe1617e812 */ /* 0x000fe200078ec0ff */
[----:B------:R-:W-:Y:S01]  /*d9f0*/  VIADD R22, R3, 0x88 ;  /* 0x0000008803167836 */ /* 0x000fe20000000000 */
[----:B------:R-:W-:Y:S01]  /*da00*/  ISETP.GE.AND P1, PT, R24, UR4, PT ;  /* 0x0000000418007c0c */ /* 0x000fe2000bf26270 */
[--C-:B0-----:R-:W-:Y:S01]  /*da10*/  @!P2 IMAD.WIDE R10, R15, 0x4, R4.reuse ;  /* 0x000000040f0aa825 */ /* 0x101fe200078e0204 */
[----:B------:R-:W-:Y:S02]  /*da20*/  ISETP.GE.AND P0, PT, R25, UR4, PT ;  /* 0x0000000419007c0c */ /* 0x000fe4000bf06270 */
[----:B------:R-:W-:Y:S01]  /*da30*/  IADD3 R0, R3, 0x68, RZ ;  /* 0x0000006803007810 */ /* 0x000fe20007ffe0ff */
[--C-:B-1----:R-:W-:Y:S01]  /*da40*/  @!P3 IMAD.WIDE R12, R17, 0x4, R4.reuse ;  /* 0x00000004110cb825 */ /* 0x102fe200078e0204 */
[----:B------:R0:W-:Y:S02]  /*da50*/  @!P2 ST.E.64 desc[UR60][R10.64], R48 ;  /* 0x000000300a00a985 */ /* 0x0001e4000c101b3c */
[----:B------:R-:W-:Y:S01]  /*da60*/  ISETP.GE.AND P2, PT, R0, UR4, PT ;  /* 0x0000000400007c0c */ /* 0x000fe2000bf46270 */
[----:B------:R-:W-:Y:S01]  /*da70*/  @!P4 IMAD.WIDE R14, R19, 0x4, R4 ;  /* 0x00000004130ec825 */ /* 0x000fe200078e0204 */
[----:B------:R1:W-:Y:S01]  /*da80*/  @!P3 ST.E.64 desc[UR60][R12.64], R52 ;  /* 0x000000340c00b985 */ /* 0x0003e2000c101b3c */
[----:B------:R-:W-:-:S02]  /*da90*/  ISETP.GE.AND P3, PT, R22, UR4, PT ;  /* 0x0000000416007c0c */ /* 0x000fc4000bf66270 */
[--C-:B------:R-:W-:Y:S01]  /*daa0*/  @!P5 IMAD.WIDE R16, R21, 0x4, R4.reuse ;  /* 0x000000041510d825 */ /* 0x100fe200078e0204 */
[----:B------:R2:W-:Y:S01]  /*dab0*/  @!P4 ST.E.64 desc[UR60][R14.64], R56 ;  /* 0x000000380e00c985 */ /* 0x0005e2000c101b3c */
[----:B------:R-:W-:Y:S02]  /*dac0*/  @!P1 LEA.HI R24, R24, R24, RZ, 0x1 ;  /* 0x0000001818189211 */ /* 0x000fe400078f08ff */
[----:B------:R-:W-:Y:S01]  /*dad0*/  @!P6 IMAD.WIDE R18, R23, 0x4, R4 ;  /* 0x000000041712e825 */ /* 0x000fe200078e0204 */
[----:B------:R3:W-:Y:S01]  /*dae0*/  @!P5 ST.E.64 desc[UR60][R16.64], R60 ;  /* 0x0000003c1000d985 */ /* 0x0007e2000c101b3c */
[----:B------:R-:W-:Y:S02]  /*daf0*/  ISETP.GE.AND P5, PT, R20, UR4, PT ;  /* 0x0000000414007c0c */ /* 0x000fe4000bfa6270 */
[----:B------:R-:W-:Y:S01]  /*db00*/  VIADD R21, R3, 0x80 ;  /* 0x0000008003157836 */ /* 0x000fe20000000000 */
[----:B------:R4:W-:Y:S01]  /*db10*/  @!P6 ST.E.64 desc[UR60][R18.64], R64 ;  /* 0x000000401200e985 */ /* 0x0009e2000c101b3c */
[----:B------:R-:W-:-:S02]  /*db20*/  ISETP.GE.AND P6, PT, R2, UR4, PT ;  /* 0x0000000402007c0c */ /* 0x000fc4000bfc6270 */
[----:B------:R-:W-:Y:S02]  /*db30*/  @!P0 LEA.HI R25, R25, R25, RZ, 0x1 ;  /* 0x0000001919198211 */ /* 0x000fe400078f08ff */
[----:B------:R-:W-:Y:S02]  /*db40*/  ISETP.GE.AND P4, PT, R21, UR4, PT ;  /* 0x0000000415007c0c */ /* 0x000fe4000bf86270 */
[----:B0-----:R-:W-:Y:S02]  /*db50*/  @!P1 LOP3.LUT R11, R24, 0xfffffffe, RZ, 0xc0, !PT ;  /* 0xfffffffe180b9812 */ /* 0x001fe400078ec0ff */
[----:B-1----:R-:W-:Y:S01]  /*db60*/  @!P0 LOP3.LUT R13, R25, 0xfffffffe, RZ, 0xc0, !PT ;  /* 0xfffffffe190d8812 */ /* 0x002fe200078ec0ff */
[----:B------:R-:W-:Y:S01]  /*db70*/  VIADD R25, R3, 0x98 ;  /* 0x0000009803197836 */ /* 0x000fe20000000000 */
[----:B------:R-:W-:Y:S01]  /*db80*/  @!P2 LEA.HI R0, R0, R0, RZ, 0x1 ;  /* 0x000000000000a211 */ /* 0x000fe200078f08ff */
[----:B------:R-:W-:Y:S01]  /*db90*/  @!P1 IMAD.WIDE R10, R11, 0x4, R4 ;  /* 0x000000040b0a9825 */ /* 0x000fe200078e0204 */
[----:B------:R-:W-:-:S02]  /*dba0*/  @!P5 LEA.HI R20, R20, R20, RZ, 0x1 ;  /* 0x000000141414d211 */ /* 0x000fc400078f08ff */
[----:B------:R-:W-:Y:S01]  /*dbb0*/  @!P6 LEA.HI R2, R2, R2, RZ, 0x1 ;  /* 0x000000020202e211 */ /* 0x000fe200078f08ff */
[--C-:B------:R-:W-:Y:S01]  /*dbc0*/  @!P0 IMAD.WIDE R12, R13, 0x4, R4.reuse ;  /* 0x000000040d0c8825 */ /* 0x100fe200078e0204 */
        /* <DEDUP_REMOVED lines=10> */
[C---:B------:R-:W-:Y:S01]  /*dc70*/  VIADD R20, R3.reuse, 0xb0 ;  /* 0x000000b003147836 */ /* 0x040fe20000000000 */
[----:B------:R-:W-:Y:S01]  /*dc80*/  @!P3 LOP3.LUT R23, R22, 0xfffffffe, RZ, 0xc0, !PT ;  /* 0xfffffffe1617b812 */ /* 0x000fe200078ec0ff */
[C---:B------:R-:W-:Y:S01]  /*dc90*/  VIADD R22, R3.reuse, 0xc0 ;  /* 0x000000c003167836 */ /* 0x040fe20000000000 */
[----:B------:R-:W-:Y:S01]  /*dca0*/  IADD3 R24, R3, 0x90, RZ ;  /* 0x0000009003187810 */ /* 0x000fe20007ffe0ff */
[----:B0-----:R-:W-:Y:S01]  /*dcb0*/  @!P2 IMAD.WIDE R10, R15, 0x4, R4 ;  /* 0x000000040f0aa825 */ /* 0x001fe200078e0204 */
[----:B------:R-:W-:-:S02]  /*dcc0*/  ISETP.GE.AND P1, PT, R25, UR4, PT ;  /* 0x0000000419007c0c */ /* 0x000fc4000bf26270 */
[----:B------:R-:W-:Y:S01]  /*dcd0*/  ISETP.GE.AND P0, PT, R24, UR4, PT ;  /* 0x0000000418007c0c */ /* 0x000fe2000bf06270 */
[--C-:B-1----:R-:W-:Y:S01]  /*dce0*/  @!P6 IMAD.WIDE R12, R17, 0x4, R4.reuse ;  /* 0x00000004110ce825 */ /* 0x102fe200078e0204 */
[----:B------:R0:W-:Y:S01]  /*dcf0*/  @!P2 ST.E.64 desc[UR60][R10.64], R76 ;  /* 0x0000004c0a00a985 */ /* 0x0001e2000c101b3c */
[----:B------:R-:W-:Y:S02]  /*dd00*/  ISETP.GE.AND P2, PT, R0, UR4, PT ;  /* 0x0000000400007c0c */ /* 0x000fe4000bf46270 */
[--C-:B------:R-:W-:Y:S01]  /*dd10*/  @!P5 IMAD.WIDE R14, R19, 0x4, R4.reuse ;  /* 0x00000004130ed825 */ /* 0x100fe200078e0204 */
[----:B------:R1:W-:Y:S01]  /*dd20*/  @!P6 ST.E.64 desc[UR60][R12.64], R80 ;  /* 0x000000500c00e985 */ /* 0x0003e2000c101b3c */
[----:B------:R-:W-:Y:S02]  /*dd30*/  ISETP.GE.AND P6, PT, R22, UR4, PT ;  /* 0x0000000416007c0c */ /* 0x000fe4000bfc6270 */
[----:B------:R-:W-:Y:S01]  /*dd40*/  @!P4 IMAD.WIDE R16, R21, 0x4, R4 ;  /* 0x000000041510c825 */ /* 0x000fe200078e0204 */
[----:B------:R2:W-:Y:S01]  /*dd50*/  @!P5 ST.E.64 desc[UR60][R14.64], R84 ;  /* 0x000000540e00d985 */ /* 0x0005e2000c101b3c */
[----:B------:R-:W-:-:S02]  /*dd60*/  IADD3 R21, R3, 0xb8, RZ ;  /* 0x000000b803157810 */ /* 0x000fc40007ffe0ff */
[----:B------:R-:W-:Y:S01]  /*dd70*/  @!P3 IMAD.WIDE R18, R23, 0x4, R4 ;  /* 0x000000041712b825 */ /* 0x000fe200078e0204 */
[----:B------:R3:W-:Y:S01]  /*dd80*/  @!P4 ST.E.64 desc[UR60][R16.64], R88 ;  /* 0x000000581000c985 */ /* 0x0007e2000c101b3c */
[----:B------:R-:W-:Y:S02]  /*dd90*/  ISETP.GE.AND P4, PT, R20, UR4, PT ;  /* 0x0000000414007c0c */ /* 0x000fe4000bf86270 */
[----:B------:R-:W-:Y:S01]  /*dda0*/  ISETP.GE.AND P5, PT, R21, UR4, PT ;  /* 0x0000000415007c0c */ /* 0x000fe2000bfa6270 */
[----:B------:R4:W-:Y:S01]  /*ddb0*/  @!P3 ST.E.64 desc[UR60][R18.64], R92 ;  /* 0x0000005c1200b985 */ /* 0x0009e2000c101b3c */
[----:B------:R-:W-:Y:S02]  /*ddc0*/  ISETP.GE.AND P3, PT, R2, UR4, PT ;  /* 0x0000000402007c0c */ /* 0x000fe4000bf66270 */
[----:B------:R-:W-:Y:S02]  /*ddd0*/  @!P0 LEA.HI R24, R24, R24, RZ, 0x1 ;  /* 0x0000001818188211 */ /* 0x000fe400078f08ff */
[----:B------:R-:W-:-:S02]  /*dde0*/  @!P1 LEA.HI R25, R25, R25, RZ, 0x1 ;  /* 0x0000001919199211 */ /* 0x000fc400078f08ff */
[----:B0-----:R-:W-:Y:S02]  /*ddf0*/  @!P0 LOP3.LUT R11, R24, 0xfffffffe, RZ, 0xc0, !PT ;  /* 0xfffffffe180b8812 */ /* 0x001fe400078ec0ff */
[----:B------:R-:W-:Y:S02]  /*de00*/  @!P2 LEA.HI R0, R0, R0, RZ, 0x1 ;  /* 0x000000000000a211 */ /* 0x000fe400078f08ff */
[----:B-1----:R-:W-:Y:S01]  /*de10*/  @!P1 LOP3.LUT R13, R25, 0xfffffffe, RZ, 0xc0, !PT ;  /* 0xfffffffe190d9812 */ /* 0x002fe200078ec0ff */
[--C-:B------:R-:W-:Y:S01]  /*de20*/  @!P0 IMAD.WIDE R10, R11, 0x4, R4.reuse ;  /* 0x000000040b0a8825 */ /* 0x100fe200078e0204 */
[----:B------:R-:W-:Y:S02]  /*de30*/  @!P4 LEA.HI R20, R20, R20, RZ, 0x1 ;  /* 0x000000141414c211 */ /* 0x000fe400078f08ff */
[----:B------:R-:W-:Y:S01]  /*de40*/  @!P3 LEA.HI R2, R2, R2, RZ, 0x1 ;  /* 0x000000020202b211 */ /* 0x000fe200078f08ff */
[--C-:B------:R-:W-:Y:S01]  /*de50*/  @!P1 IMAD.WIDE R12, R13, 0x4, R4.reuse ;  /* 0x000000040d0c9825 */ /* 0x100fe200078e0204 */
[----:B--2---:R-:W-:Y:S01]  /*de60*/  @!P2 LOP3.LUT R15, R0, 0xfffffffe, RZ, 0xc0, !PT ;  /* 0xfffffffe000fa812 */ /* 0x004fe200078ec0ff */
[----:B------:R0:W-:Y:S01]  /*de70*/  @!P0 ST.E.64 desc[UR60][R10.64], R96 ;  /* 0x000000600a008985 */ /* 0x0001e2000c101b3c */
[----:B------:R-:W-:Y:S01]  /*de80*/  @!P5 LEA.HI R21, R21, R21, RZ, 0x1 ;  /* 0x000000151515d211 */ /* 0x000fe200078f08ff */
[----:B------:R-:W-:Y:S01]  /*de90*/  VIADD R0, R3, 0xc8 ;  /* 0x000000c803007836 */ /* 0x000fe20000000000 */
[----:B---3--:R-:W-:Y:S01]  /*dea0*/  @!P3 LOP3.LUT R17, R2, 0xfffffffe, RZ, 0xc0, !PT ;  /* 0xfffffffe0211b812 */ /* 0x008fe200078ec0ff */
[--C-:B------:R-:W-:Y:S01]  /*deb0*/  @!P2 IMAD.WIDE R14, R15, 0x4, R4.reuse ;  /* 0x000000040f0ea825 */ /* 0x100fe200078e0204 */
[----:B------:R-:W-:Y:S01]  /*dec0*/  @!P6 LEA.HI R22, R22, R22, RZ, 0x1 ;  /* 0x000000161616e211 */ /* 0x000fe200078f08ff */
[----:B------:R1:W-:Y:S01]  /*ded0*/  @!P1 ST.E.64 desc[UR60][R12.64], R100 ;  /* 0x000000640c009985 */ /* 0x0003e2000c101b3c */
[----:B----4-:R-:W-:Y:S01]  /*dee0*/  @!P4 LOP3.LUT R19, R20, 0xfffffffe, RZ, 0xc0, !PT ;  /* 0xfffffffe1413c812 */ /* 0x010fe200078ec0ff */
[----:B------:R-:W-:Y:S01]  /*def0*/  VIADD R2, R3, 0xd0 ;  /* 0x000000d003027836 */ /* 0x000fe20000000000 */
[----:B------:R-:W-:Y:S01]  /*df00*/  @!P5 LOP3.LUT R21, R21, 0xfffffffe, RZ, 0xc0, !PT ;  /* 0xfffffffe1515d812 */ /* 0x000fe200078ec0ff */
[----:B------:R2:W-:Y:S01]  /*df10*/  @!P2 ST.E.64 desc[UR60][R14.64], R104 ;  /* 0x000000680e00a985 */ /* 0x0005e2000c101b3c */
[----:B------:R-:W-:Y:S01]  /*df20*/  @!P6 LOP3.LUT R23, R22, 0xfffffffe, RZ, 0xc0, !PT ;  /* 0xfffffffe1617e812 */ /* 0x000fe200078ec0ff */
[----:B------:R-:W-:Y:S01]  /*df30*/  VIADD R20, R3, 0xd8 ;  /* 0x000000d803147836 */ /* 0x000fe20000000000 */
[----:B------:R-:W-:Y:S01]  /*df40*/  ISETP.GE.AND P0, PT, R0, UR4, PT ;  /* 0x0000000400007c0c */ /* 0x000fe2000bf06270 */
[----:B0-----:R-:W-:Y:S01]  /*df50*/  @!P3 IMAD.WIDE R10, R17, 0x4, R4 ;  /* 0x00000004110ab825 */ /* 0x001fe200078e0204 */
[----:B------:R-:W-:-:S02]  /*df60*/  ISETP.GE.AND P1, PT, R2, UR4, PT ;  /* 0x0000000402007c0c */ /* 0x000fc4000bf26270 */
[----:B------:R-:W-:Y:S01]  /*df70*/  ISETP.GE.AND P2, PT, R20, UR4, PT ;  /* 0x0000000414007c0c */ /* 0x000fe2000bf46270 */
[--C-:B------:R-:W-:Y:S01]  /*df80*/  @!P5 IMAD.WIDE R16, R21, 0x4, R4.reuse ;  /* 0x000000041510d825 */ /* 0x100fe200078e0204 */
[----:B------:R0:W-:Y:S01]  /*df90*/  @!P3 ST.E.64 desc[UR60][R10.64], R108 ;  /* 0x0000006c0a00b985 */ /* 0x0001e2000c101b3c */
[----:B------:R-:W-:Y:S02]  /*dfa0*/  IADD3 R21, R3, 0xe0, RZ ;  /* 0x000000e003157810 */ /* 0x000fe40007ffe0ff */
[--C-:B-1----:R-:W-:Y:S02]  /*dfb0*/  @!P4 IMAD.WIDE R12, R19, 0x4, R4.reuse ;  /* 0x00000004130cc825 */ /* 0x102fe400078e0204 */
[----:B------:R-:W-:Y:S02]  /*dfc0*/  ISETP.GE.AND P3, PT, R21, UR4, PT ;  /* 0x0000000415007c0c */ /* 0x000fe4000bf66270 */
[----:B------:R-:W-:Y:S01]  /*dfd0*/  @!P6 IMAD.WIDE R18, R23, 0x4, R4 ;  /* 0x000000041712e825 */ /* 0x000fe200078e0204 */
[----:B------:R1:W-:Y:S01]  /*dfe0*/  @!P4 ST.E.64 desc[UR60][R12.64], R112 ;  /* 0x000000700c00c985 */ /* 0x0003e2000c101b3c */
[----:B------:R-:W-:-:S02]  /*dff0*/  @!P0 LEA.HI R0, R0, R0, RZ, 0x1 ;  /* 0x0000000000008211 */ /* 0x000fc400078f08ff */
[C---:B--2---:R-:W-:Y:S01]  /*e000*/  VIADD R14, R3.reuse, 0xe8 ;  /* 0x000000e8030e7836 */ /* 0x044fe20000000000 */
[----:B------:R2:W-:Y:S01]  /*e010*/  @!P5 ST.E.64 desc[UR60][R16.64], R116 ;  /* 0x000000741000d985 */ /* 0x0005e2000c101b3c */
[C---:B------:R-:W-:Y:S01]  /*e020*/  VIADD R15, R3.reuse, 0xf0 ;  /* 0x000000f0030f7836 */ /* 0x040fe20000000000 */
[----:B------:R-:W-:Y:S01]  /*e030*/  @!P1 LEA.HI R2, R2, R2, RZ, 0x1 ;  /* 0x0000000202029211 */ /* 0x000fe200078f08ff */
[----:B0-----:R-:W-:Y:S01]  /*e040*/  VIADD R11, R3, 0xf8 ;  /* 0x000000f8030b7836 */ /* 0x001fe20000000000 */
[----:B------:R0:W-:Y:S01]  /*e050*/  @!P6 ST.E.64 desc[UR60][R18.64], R120 ;  /* 0x000000781200e985 */ /* 0x0001e2000c101b3c */
[----:B------:R-:W-:Y:S02]  /*e060*/  ISETP.GE.AND P4, PT, R14, UR4, PT ;  /* 0x000000040e007c0c */ /* 0x000fe4000bf86270 */
[----:B------:R-:W-:Y:S02]  /*e070*/  ISETP.GE.AND P5, PT, R15, UR4, PT ;  /* 0x000000040f007c0c */ /* 0x000fe4000bfa6270 */
[----:B------:R-:W-:-:S02]  /*e080*/  ISETP.GE.AND P6, PT, R11, UR4, PT ;  /* 0x000000040b007c0c */ /* 0x000fc4000bfc6270 */
[----:B------:R-:W-:Y:S02]  /*e090*/  @!P2 LEA.HI R20, R20, R20, RZ, 0x1 ;  /* 0x000000141414a211 */ /* 0x000fe400078f08ff */
[----:B------:R-:W-:Y:S02]  /*e0a0*/  @!P3 LEA.HI R21, R21, R21, RZ, 0x1 ;  /* 0x000000151515b211 */ /* 0x000fe400078f08ff */
[----:B-1----:R-:W-:Y:S02]  /*e0b0*/  @!P1 LOP3.LUT R13, R2, 0xfffffffe, RZ, 0xc0, !PT ;  /* 0xfffffffe020d9812 */ /* 0x002fe400078ec0ff */
[----:B--2---:R-:W-:Y:S02]  /*e0c0*/  @!P3 LOP3.LUT R17, R21, 0xfffffffe, RZ, 0xc0, !PT ;  /* 0xfffffffe1511b812 */ /* 0x004fe400078ec0ff */
[----:B------:R-:W-:Y:S02]  /*e0d0*/  @!P4 LEA.HI R14, R14, R14, RZ, 0x1 ;  /* 0x0000000e0e0ec211 */ /* 0x000fe400078f08ff */
[----:B------:R-:W-:Y:S01]  /*e0e0*/  @!P5 LEA.HI R10, R15, R15, RZ, 0x1 ;  /* 0x0000000f0f0ad211 */ /* 0x000fe200078f08ff */
[----:B------:R-:W-:Y:S01]  /*e0f0*/  @!P3 IMAD.WIDE R16, R17, 0x4, R4 ;  /* 0x000000041110b825 */ /* 0x000fe200078e0204 */
[----:B------:R-:W-:-:S02]  /*e100*/  @!P6 LEA.HI R12, R11, R11, RZ, 0x1 ;  /* 0x0000000b0b0ce211 */ /* 0x000fc400078f08ff */
[----:B------:R-:W-:Y:S02]  /*e110*/  @!P0 LOP3.LUT R11, R0, 0xfffffffe, RZ, 0xc0, !PT ;  /* 0xfffffffe000b8812 */ /* 0x000fe400078ec0ff */
[----:B------:R-:W-:Y:S02]  /*e120*/  @!P2 LOP3.LUT R15, R20, 0xfffffffe, RZ, 0xc0, !PT ;  /* 0xfffffffe140fa812 */ /* 0x000fe400078ec0ff */
[----:B0-----:R-:W-:Y:S02]  /*e130*/  @!P4 LOP3.LUT R19, R14, 0xfffffffe, RZ, 0xc0, !PT ;  /* 0xfffffffe0e13c812 */ /* 0x001fe400078ec0ff */
[----:B------:R-:W-:Y:S01]  /*e140*/  @!P5 LOP3.LUT R21, R10, 0xfffffffe, RZ, 0xc0, !PT ;  /* 0xfffffffe0a15d812 */ /* 0x000fe200078ec0ff */
[----:B------:R-:W-:Y:S01]  /*e150*/  @!P0 IMAD.WIDE R10, R11, 0x4, R4 ;  /* 0x000000040b0a8825 */ /* 0x000fe200078e0204 */
[----:B------:R-:W-:-:S03]  /*e160*/  @!P6 LOP3.LUT R23, R12, 0xfffffffe, RZ, 0xc0, !PT ;  /* 0xfffffffe0c17e812 */ /* 0x000fc600078ec0ff */
        /* <DEDUP_REMOVED lines=12> */
.L_x_1080:
[----:B------:R-:W-:Y:S05]  /*e230*/  BSYNC B0 ;  /* 0x0000000000007941 */ /* 0x000fea0003800000 */
.L_x_1079:
        /* <DEDUP_REMOVED lines=11> */
[C---:B------:R-:W-:Y:S01]  /*e2f0*/  VIADD R15, R3.reuse, 0x40 ;  /* 0x00000040030f7836 */ /* 0x040fe20000000000 */
[----:B------:R-:W-:Y:S01]  /*e300*/  ISETP.GE.AND P2, PT, R2, UR4, PT ;  /* 0x0000000402007c0c */ /* 0x000fe2000bf46270 */
[C---:B------:R-:W-:Y:S01]  /*e310*/  VIADD R16, R3.reuse, 0x48 ;  /* 0x0000004803107836 */ /* 0x040fe20000000000 */
[----:B------:R-:W-:Y:S01]  /*e320*/  ISETP.GE.AND P5, PT, R12, UR4, PT ;  /* 0x000000040c007c0c */ /* 0x000fe2000bfa6270 */
[----:B------:R-:W-:Y:S01]  /*e330*/  VIADD R18, R3, 0x50 ;  /* 0x0000005003127836 */ /* 0x000fe20000000000 */
[----:B------:R-:W-:Y:S01]  /*e340*/  ISETP.GE.AND P6, PT, R13, UR4, PT ;  /* 0x000000040d007c0c */ /* 0x000fe2000bfc6270 */
[C---:B------:R-:W-:Y:S01]  /*e350*/  VIADD R20, R3.reuse, 0x58 ;  /* 0x0000005803147836 */ /* 0x040fe20000000000 */
[----:B------:R-:W-:-:S02]  /*e360*/  IADD3 R14, R3, 0x38, RZ ;  /* 0x00000038030e7810 */ /* 0x000fc40007ffe0ff */
[----:B------:R-:W-:Y:S01]  /*e370*/  ISETP.GE.AND P3, PT, R15, UR4, PT ;  /* 0x000000040f007c0c */ /* 0x000fe2000bf66270 */
[C-C-:B-1-3--:R-:W-:Y:S01]  /*e380*/  @!P0 IMAD.WIDE R6, R3.reuse, 0x4, R4.reuse ;  /* 0x0000000403068825 */ /* 0x14afe200078e0204 */
[----:B------:R-:W-:Y:S02]  /*e390*/  ISETP.GE.AND P4, PT, R16, UR4, PT ;  /* 0x0000000410007c0c */ /* 0x000fe4000bf86270 */
[----:B------:R-:W-:Y:S02]  /*e3a0*/  @!P1 LEA.HI R0, R0, R0, RZ, 0x1 ;  /* 0x0000000000009211 */ /* 0x000fe400078f08ff */
[----:B------:R-:W-:Y:S01]  /*e3b0*/  @!P2 LEA.HI R2, R2, R2, RZ, 0x1 ;  /* 0x000000020202a211 */ /* 0x000fe200078f08ff */
[----:B------:R0:W-:Y:S01]  /*e3c0*/  @!P0 ST.E.64 desc[UR60][R6.64], R26 ;  /* 0x0000001a06008985 */ /* 0x0001e2000c101b3c */
[----:B------:R-:W-:Y:S01]  /*e3d0*/  @!P1 LOP3.LUT R9, R0, 0xfffffffe, RZ, 0xc0, !PT ;  /* 0xfffffffe00099812 */ /* 0x000fe200078ec0ff */
[C---:B------:R-:W-:Y:S01]  /*e3e0*/  VIADD R0, R3.reuse, 0x28 ;  /* 0x0000002803007836 */ /* 0x040fe20000000000 */
[----:B------:R-:W-:Y:S01]  /*e3f0*/  @!P2 LOP3.LUT R11, R2, 0xfffffffe, RZ, 0xc0, !PT ;  /* 0xfffffffe020ba812 */ /* 0x000fe200078ec0ff */
[----:B------:R-:W-:Y:S01]  /*e400*/  VIADD R2, R3, 0x30 ;  /* 0x0000003003027836 */ /* 0x000fe20000000000 */
[----:B------:R-:W-:Y:S01]  /*e410*/  @!P5 LEA.HI R12, R12, R12, RZ, 0x1 ;  /* 0x0000000c0c0cd211 */ /* 0x000fe200078f08ff */
[----:B------:R-:W-:Y:S01]  /*e420*/  @!P1 IMAD.WIDE R8, R9, 0x4, R4 ;  /* 0x0000000409089825 */ /* 0x000fe200078e0204 */
[----:B------:R-:W-:-:S02]  /*e430*/  ISETP.GE.AND P0, PT, R0, UR4, PT ;  /* 0x0000000400007c0c */ /* 0x000fc4000bf06270 */
[----:B------:R-:W-:Y:S01]  /*e440*/  @!P6 LEA.HI R13, R13, R13, RZ, 0x1 ;  /* 0x0000000d0d0de211 */ /* 0x000fe200078f08ff */
[--C-:B------:R-:W-:Y:S01]  /*e450*/  @!P2 IMAD.WIDE R10, R11, 0x4, R4.reuse ;  /* 0x000000040b0aa825 */ /* 0x100fe200078e0204 */
[----:B------:R1:W-:Y:S01]  /*e460*/  @!P1 ST.E.64 desc[UR60][R8.64], R30 ;  /* 0x0000001e08009985 */ /* 0x0003e2000c101b3c */
[----:B------:R-:W-:Y:S02]  /*e470*/  ISETP.GE.AND P1, PT, R2, UR4, PT ;  /* 0x0000000402007c0c */ /* 0x000fe4000bf26270 */
[----:B0-----:R-:W-:Y:S01]  /*e480*/  @!P5 LOP3.LUT R7, R12, 0xfffffffe, RZ, 0xc0, !PT ;  /* 0xfffffffe0c07d812 */ /* 0x001fe200078ec0ff */
[----:B------:R0:W-:Y:S01]  /*e490*/  @!P2 ST.E.64 desc[UR60][R10.64], R34 ;  /* 0x000000220a00a985 */ /* 0x0001e2000c101b3c */
[----:B------:R-:W-:Y:S02]  /*e4a0*/  ISETP.GE.AND P2, PT, R14, UR4, PT ;  /* 0x000000040e007c0c */ /* 0x000fe4000bf46270 */
[----:B------:R-:W-:Y:S01]  /*e4b0*/  @!P4 LEA.HI R16, R16, R16, RZ, 0x1 ;  /* 0x000000101010c211 */ /* 0x000fe200078f08ff */
[----:B------:R-:W-:Y:S01]  /*e4c0*/  @!P5 IMAD.WIDE R6, R7, 0x4, R4 ;  /* 0x000000040706d825 */ /* 0x000fe200078e0204 */
[----:B------:R-:W-:-:S02]  /*e4d0*/  @!P0 LEA.HI R0, R0, R0, RZ, 0x1 ;  /* 0x0000000000008211 */ /* 0x000fc400078f08ff */
[----:B------:R-:W-:Y:S01]  /*e4e0*/  @!P4 LOP3.LUT R19, R16, 0xfffffffe, RZ, 0xc0, !PT ;  /* 0xfffffffe1013c812 */ /* 0x000fe200078ec0ff */
[----:B------:R-:W-:Y:S01]  /*e4f0*/  VIADD R16, R3, 0x70 ;  /* 0x0000007003107836 */ /* 0x000fe20000000000 */
[----:B------:R2:W-:Y:S01]  /*e500*/  @!P5 ST.E.64 desc[UR60][R6.64], R38 ;  /* 0x000000260600d985 */ /* 0x0005e2000c101b3c */
[----:B-1----:R-:W-:Y:S02]  /*e510*/  @!P6 LOP3.LUT R9, R13, 0xfffffffe, RZ, 0xc0, !PT ;  /* 0xfffffffe0d09e812 */ /* 0x002fe400078ec0ff */
[----:B------:R-:W-:Y:S02]  /*e520*/  @!P1 LEA.HI R2, R2, R2, RZ, 0x1 ;  /* 0x0000000202029211 */ /* 0x000fe400078f08ff */
[----:B------:R-:W-:Y:S01]  /*e530*/  @!P2 LEA.HI R14, R14, R14, RZ, 0x1 ;  /* 0x0000000e0e0ea211 */ /* 0x000fe200078f08ff */
[----:B------:R-:W-:Y:S01]  /*e540*/  @!P6 IMAD.WIDE R8, R9, 0x4, R4 ;  /* 0x000000040908e825 */ /* 0x000fe200078e0204 */
[----:B0-----:R-:W-:Y:S02]  /*e550*/  @!P3 LEA.HI R10, R15, R15, RZ, 0x1 ;  /* 0x0000000f0f0ab211 */ /* 0x001fe400078f08ff */
[----:B------:R-:W-:-:S02]  /*e560*/  @!P0 LOP3.LUT R11, R0, 0xfffffffe, RZ, 0xc0, !PT ;  /* 0xfffffffe000b8812 */ /* 0x000fc400078ec0ff */
[----:B------:R-:W-:Y:S01]  /*e570*/  @!P1 LOP3.LUT R13, R2, 0xfffffffe, RZ, 0xc0, !PT ;  /* 0xfffffffe020d9812 */ /* 0x000fe200078ec0ff */
[----:B------:R0:W-:Y:S01]  /*e580*/  @!P6 ST.E.64 desc[UR60][R8.64], R42 ;  /* 0x0000002a0800e985 */ /* 0x0001e2000c101b3c */
[----:B------:R-:W-:Y:S01]  /*e590*/  @!P2 LOP3.LUT R15, R14, 0xfffffffe, RZ, 0xc0, !PT ;  /* 0xfffffffe0e0fa812 */ /* 0x000fe200078ec0ff */
[--C-:B--2---:R-:W-:Y:S01]  /*e5a0*/  @!P0 IMAD.WIDE R6, R11, 0x4, R4.reuse ;  /* 0x000000040b068825 */ /* 0x104fe200078e0204 */
[----:B------:R-:W-:Y:S02]  /*e5b0*/  @!P3 LOP3.LUT R17, R10, 0xfffffffe, RZ, 0xc0, !PT ;  /* 0xfffffffe0a11b812 */ /* 0x000fe400078ec0ff */
[----:B------:R-:W-:Y:S01]  /*e5c0*/  ISETP.GE.AND P5, PT, R18, UR4, PT ;  /* 0x0000000412007c0c */ /* 0x000fe2000bfa6270 */
[--C-:B------:R-:W-:Y:S01]  /*e5d0*/  @!P2 IMAD.WIDE R10, R15, 0x4, R4.reuse ;  /* 0x000000040f0aa825 */ /* 0x100fe200078e0204 */
[----:B------:R-:W-:Y:S01]  /*e5e0*/  ISETP.GE.AND P6, PT, R20, UR4, PT ;  /* 0x0000000414007c0c */ /* 0x000fe2000bfc6270 */
[----:B------:R1:W-:Y:S01]  /*e5f0*/  @!P0 ST.E.64 desc[UR60][R6.64], R46 ;  /* 0x0000002e06008985 */ /* 0x0003e2000c101b3c */
[----:B------:R-:W-:Y:S01]  /*e600*/  IADD3 R0, R3, 0x60, RZ ;  /* 0x0000006003007810 */ /* 0x000fe20007ffe0ff */
[----:B------:R-:W-:-:S04]  /*e610*/  @!P4 IMAD.WIDE R14, R19, 0x4, R4 ;  /* 0x00000004130ec825 */ /* 0x000fc800078e0204 */
[----:B0-----:R-:W-:-:S04]  /*e620*/  @!P1 IMAD.WIDE R8, R13, 0x4, R4 ;  /* 0x000000040d089825 */ /* 0x001fc800078e0204 */
[----:B------:R-:W-:Y:S01]  /*e630*/  @!P3 IMAD.WIDE R12, R17, 0x4, R4 ;  /* 0x00000004110cb825 */ /* 0x000fe200078e0204 */
[----:B------:R0:W-:Y:S01]  /*e640*/  @!P1 ST.E.64 desc[UR60][R8.64], R50 ;  /* 0x0000003208009985 */ /* 0x0001e2000c101b3c */
[----:B------:R-:W-:Y:S02]  /*e650*/  @!P5 LEA.HI R18, R18, R18, RZ, 0x1 ;  /* 0x000000121212d211 */ /* 0x000fe400078f08ff */
[C---:B------:R-:W-:Y:S01]  /*e660*/  VIADD R2, R3.reuse, 0x68 ;  /* 0x0000006803027836 */ /* 0x040fe20000000000 */
[----:B------:R2:W-:Y:S01]  /*e670*/  @!P2 ST.E.64 desc[UR60][R10.64], R54 ;  /* 0x000000360a00a985 */ /* 0x0005e2000c101b3c */
[C---:B------:R-:W-:Y:S01]  /*e680*/  VIADD R17, R3.reuse, 0x78 ;  /* 0x0000007803117836 */ /* 0x040fe20000000000 */
[----:B------:R-:W-:Y:S01]  /*e690*/  ISETP.GE.AND P2, PT, R16, UR4, PT ;  /* 0x0000000410007c0c */ /* 0x000fe2000bf46270 */
[----:B------:R-:W-:Y:S01]  /*e6a0*/  VIADD R19, R3, 0x80 ;  /* 0x0000008003137836 */ /* 0x000fe20000000000 */
[----:B------:R3:W-:Y:S01]  /*e6b0*/  @!P3 ST.E.64 desc[UR60][R12.64], R58 ;  /* 0x0000003a0c00b985 */ /* 0x0007e2000c101b3c */
[----:B------:R-:W-:-:S02]  /*e6c0*/  ISETP.GE.AND P3, PT, R2, UR4, PT ;  /* 0x0000000402007c0c */ /* 0x000fc4000bf66270 */
[----:B------:R-:W-:Y:S01]  /*e6d0*/  ISETP.GE.AND P1, PT, R17, UR4, PT ;  /* 0x0000000411007c0c */ /* 0x000fe2000bf26270 */
[----:B------:R4:W-:Y:S01]  /*e6e0*/  @!P4 ST.E.64 desc[UR60][R14.64], R62 ;  /* 0x0000003e0e00c985 */ /* 0x0009e2000c101b3c */
[----:B------:R-:W-:Y:S02]  /*e6f0*/  ISETP.GE.AND P4, PT, R0, UR4, PT ;  /* 0x0000000400007c0c */ /* 0x000fe4000bf86270 */
[----:B------:R-:W-:Y:S02]  /*e700*/  ISETP.GE.AND P0, PT, R19, UR4, PT ;  /* 0x0000000413007c0c */ /* 0x000fe4000bf06270 */
[----:B------:R-:W-:Y:S02]  /*e710*/  @!P6 LEA.HI R20, R20, R20, RZ, 0x1 ;  /* 0x000000141414e211 */ /* 0x000fe400078f08ff */
[----:B-1----:R-:W-:Y:S02]  /*e720*/  @!P5 LOP3.LUT R7, R18, 0xfffffffe, RZ, 0xc0, !PT ;  /* 0xfffffffe1207d812 */ /* 0x002fe400078ec0ff */
[----:B0-----:R-:W-:Y:S01]  /*e730*/  @!P6 LOP3.LUT R9, R20, 0xfffffffe, RZ, 0xc0, !PT ;  /* 0xfffffffe1409e812 */ /* 0x001fe200078ec0ff */
        /* <DEDUP_REMOVED lines=39> */
[----:B------:R-:W-:Y:S02]  /*e9b0*/  @!P5 LEA.HI R20, R20, R20, RZ, 0x1 ;  /* 0x000000141414d211 */ /* 0x000fe400078f08ff */
[----:B0-----:R-:W-:Y:S01]  /*e9c0*/  @!P6 LOP3.LUT R7, R18, 0xfffffffe, RZ, 0xc0, !PT ;  /* 0xfffffffe1207e812 */ /* 0x001fe200078ec0ff */
[C---:B------:R-:W-:Y:S01]  /*e9d0*/  VIADD R18, R3.reuse, 0xc0 ;  /* 0x000000c003127836 */ /* 0x040fe20000000000 */
        /* <DEDUP_REMOVED lines=16> */
[----:B------:R-:W-:-:S02]  /*eae0*/  @!P2 LOP3.LUT R17, R17, 0xfffffffe, RZ, 0xc0, !PT ;  /* 0xfffffffe1111a812 */ /* 0x000fc400078ec0ff */
[----:B------:R-:W-:Y:S02]  /*eaf0*/  @!P1 LOP3.LUT R19, R19, 0xfffffffe, RZ, 0xc0, !PT ;  /* 0xfffffffe13139812 */ /* 0x000fe400078ec0ff */
[----:B------:R-:W-:Y:S01]  /*eb00*/  ISETP.GE.AND P5, PT, R18, UR4, PT ;  /* 0x0000000412007c0c */ /* 0x000fe2000bfa6270 */
[--C-:B0-----:R-:W-:Y:S01]  /*eb10*/  @!P0 IMAD.WIDE R6, R11, 0x4, R4.reuse ;  /* 0x000000040b068825 */ /* 0x101fe200078e0204 */
[----:B------:R-:W-:Y:S02]  /*eb20*/  ISETP.GE.AND P6, PT, R20, UR4, PT ;  /* 0x0000000414007c0c */ /* 0x000fe4000bfc6270 */
[----:B------:R-:W-:Y:S01]  /*eb30*/  IADD3 R2, R3, 0xd8, RZ ;  /* 0x000000d803027810 */ /* 0x000fe20007ffe0ff */
[--C-:B-1----:R-:W-:Y:S01]  /*eb40*/  @!P4 IMAD.WIDE R8, R13, 0x4, R4.reuse ;  /* 0x000000040d08c825 */ /* 0x102fe200078e0204 */
[----:B------:R0:W-:Y:S01]  /*eb50*/  @!P0 ST.E.64 desc[UR60][R6.64], R102 ;  /* 0x0000006606008985 */ /* 0x0001e2000c101b3c */
[----:B------:R-:W-:Y:S02]  /*eb60*/  ISETP.GE.AND P0, PT, R0, UR4, PT ;  /* 0x0000000400007c0c */ /* 0x000fe4000bf06270 */
[--C-:B------:R-:W-:Y:S01]  /*eb70*/  @!P3 IMAD.WIDE R10, R15, 0x4, R4.reuse ;  /* 0x000000040f0ab825 */ /* 0x100fe200078e0204 */
[----:B------:R1:W-:Y:S03]  /*eb80*/  @!P4 ST.E.64 desc[UR60][R8.64], R106 ;  /* 0x0000006a0800c985 */ /* 0x0003e6000c101b3c */
[----:B------:R-:W-:Y:S01]  /*eb90*/  @!P2 IMAD.WIDE R12, R17, 0x4, R4 ;  /* 0x00000004110ca825 */ /* 0x000fe200078e0204 */
[----:B------:R2:W-:Y:S01]  /*eba0*/  @!P3 ST.E.64 desc[UR60][R10.64], R110 ;  /* 0x0000006e0a00b985 */ /* 0x0005e2000c101b3c */
[----:B------:R-:W-:-:S02]  /*ebb0*/  @!P5 LEA.HI R18, R18, R18, RZ, 0x1 ;  /* 0x000000121212d211 */ /* 0x000fc400078f08ff */
[----:B------:R-:W-:Y:S01]  /*ebc0*/  @!P1 IMAD.WIDE R14, R19, 0x4, R4 ;  /* 0x00000004130e9825 */ /* 0x000fe200078e0204 */
[----:B------:R3:W-:Y:S01]  /*ebd0*/  @!P2 ST.E.64 desc[UR60][R12.64], R114 ;  /* 0x000000720c00a985 */ /* 0x0007e2000c101b3c */
[----:B------:R-:W-:Y:S02]  /*ebe0*/  ISETP.GE.AND P2, PT, R16, UR4, PT ;  /* 0x0000000410007c0c */ /* 0x000fe4000bf46270 */
[C---:B------:R-:W-:Y:S01]  /*ebf0*/  VIADD R17, R3.reuse, 0xe8 ;  /* 0x000000e803117836 */ /* 0x040fe20000000000 */
[----:B------:R4:W-:Y:S01]  /*ec00*/  @!P1 ST.E.64 desc[UR60][R14.64], R118 ;  /* 0x000000760e009985 */ /* 0x0009e2000c101b3c */
[C---:B------:R-:W-:Y:S01]  /*ec10*/  VIADD R19, R3.reuse, 0xf0 ;  /* 0x000000f003137836 */ /* 0x040fe20000000000 */
[----:B------:R-:W-:Y:S01]  /*ec20*/  ISETP.GE.AND P1, PT, R2, UR4, PT ;  /* 0x0000000402007c0c */ /* 0x000fe2000bf26270 */
[----:B------:R-:W-:Y:S01]  /*ec30*/  VIADD R3, R3, 0xf8 ;  /* 0x000000f803037836 */ /* 0x000fe20000000000 */
[----:B------:R-:W-:Y:S02]  /*ec40*/  ISETP.GE.AND P3, PT, R17, UR4, PT ;  /* 0x0000000411007c0c */ /* 0x000fe4000bf66270 */
[----:B------:R-:W-:-:S02]  /*ec50*/  ISETP.GE.AND P4, PT, R19, UR4, PT ;  /* 0x0000000413007c0c */ /* 0x000fc4000bf86270 */
[----:B------:R-:W-:Y:S02]  /*ec60*/  @!P6 LEA.HI R20, R20, R20, RZ, 0x1 ;  /* 0x000000141414e211 */ /* 0x000fe400078f08ff */
[----:B0-----:R-:W-:Y:S02]  /*ec70*/  @!P5 LOP3.LUT R7, R18, 0xfffffffe, RZ, 0xc0, !PT ;  /* 0xfffffffe1207d812 */ /* 0x001fe400078ec0ff */
[----:B-1----:R-:W-:Y:S02]  /*ec80*/  @!P6 LOP3.LUT R9, R20, 0xfffffffe, RZ, 0xc0, !PT ;  /* 0xfffffffe1409e812 */ /* 0x002fe400078ec0ff */
[----:B------:R-:W-:Y:S01]  /*ec90*/  @!P0 LEA.HI R0, R0, R0, RZ, 0x1 ;  /* 0x0000000000008211 */ /* 0x000fe200078f08ff */
[--C-:B------:R-:W-:Y:S01]  /*eca0*/  @!P5 IMAD.WIDE R6, R7, 0x4, R4.reuse ;  /* 0x000000040706d825 */ /* 0x100fe200078e0204 */
[----:B------:R-:W-:Y:S02]  /*ecb0*/  @!P1 LEA.HI R2, R2, R2, RZ, 0x1 ;  /* 0x0000000202029211 */ /* 0x000fe400078f08ff */
[----:B------:R-:W-:Y:S01]  /*ecc0*/  @!P2 LEA.HI R16, R16, R16, RZ, 0x1 ;  /* 0x000000101010a211 */ /* 0x000fe200078f08ff */
[----:B------:R-:W-:Y:S01]  /*ecd0*/  @!P6 IMAD.WIDE R8, R9, 0x4, R4 ;  /* 0x000000040908e825 */ /* 0x000fe200078e0204 */
[----:B------:R-:W-:Y:S01]  /*ece0*/  @!P3 LEA.HI R17, R17, R17, RZ, 0x1 ;  /* 0x000000111111b211 */ /* 0x000fe200078f08ff */
[----:B------:R0:W-:Y:S01]  /*ecf0*/  @!P5 ST.E.64 desc[UR60][R6.64], R122 ;  /* 0x0000007a0600d985 */ /* 0x0001e2000c101b3c */
[----:B------:R-:W-:-:S02]  /*ed00*/  @!P4 LEA.HI R19, R19, R19, RZ, 0x1 ;  /* 0x000000131313c211 */ /* 0x000fc400078f08ff */
[----:B--2---:R-:W-:Y:S01]  /*ed10*/  @!P0 LOP3.LUT R11, R0, 0xfffffffe, RZ, 0xc0, !PT ;  /* 0xfffffffe000b8812 */ /* 0x004fe200078ec0ff */
[----:B------:R1:W-:Y:S01]  /*ed20*/  @!P6 ST.E.64 desc[UR60][R8.64], R126 ;  /* 0x0000007e0800e985 */ /* 0x0003e2000c101b3c */
[----:B---3--:R-:W-:Y:S02]  /*ed30*/  @!P1 LOP3.LUT R13, R2, 0xfffffffe, RZ, 0xc0, !PT ;  /* 0xfffffffe020d9812 */ /* 0x008fe400078ec0ff */
[----:B----4-:R-:W-:Y:S02]  /*ed40*/  @!P2 LOP3.LUT R15, R16, 0xfffffffe, RZ, 0xc0, !PT ;  /* 0xfffffffe100fa812 */ /* 0x010fe400078ec0ff */
[----:B------:R-:W-:Y:S02]  /*ed50*/  @!P3 LOP3.LUT R17, R17, 0xfffffffe, RZ, 0xc0, !PT ;  /* 0xfffffffe1111b812 */ /* 0x000fe400078ec0ff */
[----:B------:R-:W-:Y:S01]  /*ed60*/  @!P4 LOP3.LUT R19, R19, 0xfffffffe, RZ, 0xc0, !PT ;  /* 0xfffffffe1313c812 */ /* 0x000fe200078ec0ff */
[----:B0-----:R-:W-:-:S04]  /*ed70*/  @!P0 IMAD.WIDE R6, R11, 0x4, R4 ;  /* 0x000000040b068825 */ /* 0x001fc800078e0204 */
[--C-:B-1----:R-:W-:Y:S01]  /*ed80*/  @!P1 IMAD.WIDE R8, R13, 0x4, R4.reuse ;  /* 0x000000040d089825 */ /* 0x102fe200078e0204 */
[----:B------:R0:W-:Y:S01]  /*ed90*/  @!P0 ST.E.64 desc[UR60][R6.64], R130 ;  /* 0x0000008206008985 */ /* 0x0001e2000c101b3c */
[----:B------:R-:W-:Y:S02]  /*eda0*/  ISETP.GE.AND P0, PT, R3, UR4, PT ;  /* 0x0000000403007c0c */ /* 0x000fe4000bf06270 */
[--C-:B------:R-:W-:Y:S01]  /*edb0*/  @!P2 IMAD.WIDE R10, R15, 0x4, R4.reuse ;  /* 0x000000040f0aa825 */ /* 0x100fe200078e0204 */
[----:B------:R0:W-:Y:S03]  /*edc0*/  @!P1 ST.E.64 desc[UR60][R8.64], R134 ;  /* 0x0000008608009985 */ /* 0x0001e6000c101b3c */
[--C-:B------:R-:W-:Y:S01]  /*edd0*/  @!P3 IMAD.WIDE R12, R17, 0x4, R4.reuse ;  /* 0x00000004110cb825 */ /* 0x100fe200078e0204 */
[----:B------:R0:W-:Y:S03]  /*ede0*/  @!P2 ST.E.64 desc[UR60][R10.64], R138 ;  /* 0x0000008a0a00a985 */ /* 0x0001e6000c101b3c */
[----:B------:R-:W-:Y:S01]  /*edf0*/  @!P4 IMAD.WIDE R14, R19, 0x4, R4 ;  /* 0x00000004130ec825 */ /* 0x000fe200078e0204 */
[----:B------:R0:W-:Y:S04]  /*ee00*/  @!P3 ST.E.64 desc[UR60][R12.64], R142 ;  /* 0x0000008e0c00b985 */ /* 0x0001e8000c101b3c */
[----:B------:R0:W-:Y:S01]  /*ee10*/  @!P4 ST.E.64 desc[UR60][R14.64], R146 ;  /* 0x000000920e00c985 */ /* 0x0001e2000c101b3c */
[----:B------:R-:W-:Y:S05]  /*ee20*/  @P0 BRA `(.L_x_991) ;  /* 0x00000040009c0947 */ /* 0x000fea0003800000 */
[----:B------:R-:W-:-:S04]  /*ee30*/  LEA.HI R3, R3, R3, RZ, 0x1 ;  /* 0x0000000303037211 */ /* 0x000fc800078f08ff */
[----:B------:R-:W-:-:S05]  /*ee40*/  LOP3.LUT R3, R3, 0xfffffffe, RZ, 0xc0, !PT ;  /* 0xfffffffe03037812 */ /* 0x000fca00078ec0ff */
[----:B------:R-:W-:-:S05]  /*ee50*/  IMAD.WIDE R4, R3, 0x4, R4 ;  /* 0x0000000403047825 */ /* 0x000fca00078e0204 */
[----:B------:R1:W-:Y:S01]  /*ee60*/  ST.E.64 desc[UR60][R4.64], R150 ;  /* 0x0000009604007985 */ /* 0x0003e2000c101b3c */
[----:B------:R-:W-:Y:S05]  /*ee70*/  BRA `(.L_x_991) ;  /* 0x0000004000887947 */ /* 0x000fea0003800000 */
.L_x_1078:
[----:B------:R-:W0:Y:S02]  /*ee80*/  S2R R0, SR_TID.X ;  /* 0x0000000000007919 */ /* 0x000e240000002100 */
[----:B0-----:R-:W-:-:S04]  /*ee90*/  IADD3 R2, R0, -0x80, RZ ;  /* 0xffffff8000027810 */ /* 0x001fc80007ffe0ff */
[----:B------:R-:W-:-:S13]  /*eea0*/  ISETP.GT.AND P0, PT, R2, 0x7f, PT ;  /* 0x0000007f0200780c */ /* 0x000fda0003f04270 */
[----:B------:R-:W-:Y:S05]  /*eeb0*/  @P0 BRA `(.L_x_991) ;  /* 0x0000004000780947 */ /* 0x000fea0003800000 */
[----:B------:R-:W0:Y:S01]  /*eec0*/  S2R R3, SR_CTAID.X ;  /* 0x0000000000037919 */ /* 0x000e220000002500 */
[----:B------:R-:W1:Y:S01]  /*eed0*/  LDC R6, c[0x0][0xbe8] ;  /* 0x0002fa00ff067b82 */ /* 0x000e620000000800 */
[----:B------:R-:W-:Y:S01]  /*eee0*/  ULDC UR4, c[0x0][0xa88] ;  /* 0x0002a20000047ab9 */ /* 0x000fe20000000800 */
[----:B0-----:R-:W-:Y:S02]  /*eef0*/  IMAD R0, R3, 0x80, R0 ;  /* 0x0000008003007824 */ /* 0x001fe400078e0200 */
[----:B-1----:R-:W-:Y:S02]  /*ef00*/  IMAD R3, R6, UR4, RZ ;  /* 0x0000000406037c24 */ /* 0x002fe4000f8e02ff */
[----:B------:R-:W-:-:S05]  /*ef10*/  VIADD R0, R0, 0xffffff80 ;  /* 0xffffff8000007836 */ /* 0x000fca0000000000 */
[----:B------:R-:W-:-:S13]  /*ef20*/  ISETP.GE.AND P0, PT, R0, R3, PT ;  /* 0x000000030000720c */ /* 0x000fda0003f06270 */
[----:B------:R-:W-:Y:S05]  /*ef30*/  @P0 BRA `(.L_x_991) ;  /* 0x0000004000580947 */ /* 0x000fea0003800000 */
[----:B------:R-:W2:Y:S01]  /*ef40*/  LDL R4, [R1] ;  /* 0x0000000001047983 */ /* 0x000ea20000100800 */
[----:B------:R-:W-:Y:S01]  /*ef50*/  ISETP.NE.AND P0, PT, R6, 0x1, PT ;  /* 0x000000010600780c */ /* 0x000fe20003f05270 */
[----:B------:R-:W-:Y:S01]  /*ef60*/  S2UR UR7, SR_CTAID.Z ;  /* 0x00000000000779c3 */ /* 0x000fe20000002700 */
[----:B------:R-:W-:Y:S01]  /*ef70*/  ULDC.64 UR8, c[0x0][0xbd0] ;  /* 0x0002f40000087ab9 */ /* 0x000fe20000000a00 */
[----:B------:R-:W-:-:S06]  /*ef80*/  IMAD.MOV.U32 R5, RZ, RZ, R0 ;  /* 0x000000ffff057224 */ /* 0x000fcc00078e0000 */
[----:B------:R-:W0:Y:S08]  /*ef90*/  LDC.64 R10, c[0x0][0xbd8] ;  /* 0x0002f600ff0a7b82 */ /* 0x000e300000000a00 */
[----:B------:R-:W1:Y:S08]  /*efa0*/  @P0 LDC R7, c[0x0][0xbec] ;  /* 0x0002fb00ff070b82 */ /* 0x000e700000000800 */
[----:B------:R-:W3:Y:S08]  /*efb0*/  @P0 LDC R9, c[0x0][0xbf0] ;  /* 0x0002fc00ff090b82 */ /* 0x000ef00000000800 */
[----:B------:R-:W4:Y:S08]  /*efc0*/  S2UR UR10, SR_CTAID.Y ;  /* 0x00000000000a79c3 */ /* 0x000f300000002600 */
[----:B------:R-:W4:Y:S01]  /*efd0*/  LDC R8, c[0x0][0xc50] ;  /* 0x00031400ff087b82 */ /* 0x000f220000000800 */
[----:B--2---:R-:W-:Y:S01]  /*efe0*/  R2UR UR11, R4 ;  /* 0x00000000040b72ca */ /* 0x004fe200000e0000 */
[----:B-1----:R-:W-:-:S05]  /*eff0*/  @P0 IMAD.HI.U32 R4, R0, R7, RZ ;  /* 0x0000000700040227 */ /* 0x002fca00078e00ff */
[----:B---3--:R-:W-:-:S07]  /*f000*/  @P0 SHF.R.U32.HI R5, RZ, R9, R4 ;  /* 0x00000009ff050219 */ /* 0x008fce0000011604 */
[----:B------:R-:W-:Y:S02]  /*f010*/  USHF.R.S32.HI UR6, URZ, 0x1f, UR11 ;  /* 0x0000001f3f067899 */ /* 0x000fe4000801140b */
[----:B------:R-:W-:Y:S01]  /*f020*/  IMAD R7, RZ, RZ, -UR11 ;  /* 0x8000000bff077e24 */ /* 0x000fe2000f8e02ff */
[----:B------:R-:W-:Y:S02]  /*f030*/  UIMAD.WIDE.U32 UR4, UR11, UR8, URZ ;  /* 0x000000080b0472a5 */ /* 0x000fe4000f8e003f */
[----:B------:R-:W-:Y:S01]  /*f040*/  UIMAD UR6, UR6, UR8, URZ ;  /* 0x00000008060672a4 */ /* 0x000fe2000f8e023f */
[----:B----4-:R-:W-:Y:S01]  /*f050*/  IMAD R9, R8, R7, UR10 ;  /* 0x0000000a08097e24 */ /* 0x010fe2000f8e0207 */
[----:B------:R-:W-:Y:S01]  /*f060*/  USHF.R.S32.HI UR8, URZ, 0x1f, UR7 ;  /* 0x0000001f3f087899 */ /* 0x000fe20008011407 */
[----:B------:R-:W-:Y:S01]  /*f070*/  IMAD.MOV R7, RZ, RZ, -R5 ;  /* 0x000000ffff077224 */ /* 0x000fe200078e0a05 */
[----:B------:R-:W-:Y:S01]  /*f080*/  UIMAD UR6, UR11, UR9, UR6 ;  /* 0x000000090b0672a4 */ /* 0x000fe2000f8e0206 */
[----:B------:R-:W-:Y:S01]  /*f090*/  MOV R3, UR5 ;  /* 0x0000000500037c02 */ /* 0x000fe20008000f00 */
[----:B------:R-:W-:Y:S01]  /*f0a0*/  IMAD.U32 R2, RZ, RZ, UR4 ;  /* 0x00000004ff027e24 */ /* 0x000fe2000f8e00ff */
[----:B------:R-:W-:Y:S01]  /*f0b0*/  SHF.R.S32.HI R4, RZ, 0x1f, R9 ;  /* 0x0000001fff047819 */ /* 0x000fe20000011409 */
[----:B------:R-:W-:Y:S01]  /*f0c0*/  UIADD3 UR6, UR5, UR6, URZ ;  /* 0x0000000605067290 */ /* 0x000fe2000fffe03f */
[----:B0-----:R-:W-:-:S02]  /*f0d0*/  IMAD R12, R10, UR8, RZ ;  /* 0x000000080a0c7c24 */ /* 0x001fc4000f8e02ff */
[----:B------:R-:W-:Y:S01]  /*f0e0*/  ULDC.64 UR4, c[0x0][0xbe0] ;  /* 0x0002f80000047ab9 */ /* 0x000fe20000000a00 */
[----:B------:R-:W-:Y:S02]  /*f0f0*/  IMAD R7, R6, R7, R0 ;  /* 0x0000000706077224 */ /* 0x000fe400078e0200 */
[----:B------:R-:W-:Y:S02]  /*f100*/  IMAD.U32 R3, RZ, RZ, UR6 ;  /* 0x00000006ff037e24 */ /* 0x000fe4000f8e00ff */
[----:B------:R-:W-:Y:S01]  /*f110*/  IMAD R11, R11, UR7, R12 ;  /* 0x000000070b0b7c24 */ /* 0x000fe2000f8e020c */
[----:B------:R-:W-:Y:S01]  /*f120*/  SHF.R.S32.HI R0, RZ, 0x1f, R7 ;  /* 0x0000001fff007819 */ /* 0x000fe20000011407 */
[----:B------:R-:W-:-:S04]  /*f130*/  IMAD.WIDE.U32 R2, R10, UR7, R2 ;  /* 0x000000070a027c25 */ /* 0x000fc8000f8e0002 */
[----:B------:R-:W-:Y:S02]  /*f140*/  IMAD.IADD R3, R11, 0x1, R3 ;  /* 0x000000010b037824 */ /* 0x000fe400078e0203 */
[----:B------:R-:W-:Y:S02]  /*f150*/  IMAD R4, R4, UR4, RZ ;  /* 0x0000000404047c24 */ /* 0x000fe4000f8e02ff */
[----:B------:R-:W-:-:S04]  /*f160*/  IMAD.WIDE.U32 R2, R9, UR4, R2 ;  /* 0x0000000409027c25 */ /* 0x000fc8000f8e0002 */
[----:B------:R-:W-:Y:S01]  /*f170*/  IMAD R4, R9, UR5, R4 ;  /* 0x0000000509047c24 */ /* 0x000fe2000f8e0204 */
[----:B------:R-:W-:Y:S01]  /*f180*/  SHF.R.S32.HI R9, RZ, 0x1f, R5 ;  /* 0x0000001fff097819 */ /* 0x000fe20000011405 */
[----:B------:R-:W-:Y:S01]  /*f190*/  ULDC.64 UR4, c[0x0][0xbc8] ;  /* 0x0002f20000047ab9 */ /* 0x000fe20000000a00 */
[----:B------:R-:W-:Y:S01]  /*f1a0*/  IADD3 R2, P0, R5, R2, RZ ;  /* 0x0000000205027210 */ /* 0x000fe20007f1e0ff */
[----:B------:R-:W-:-:S03]  /*f1b0*/  IMAD R0, R0, UR4, RZ ;  /* 0x0000000400007c24 */ /* 0x000fc6000f8e02ff */
[----:B------:R-:W-:Y:S01]  /*f1c0*/  IADD3.X R3, R9, R3, R4, P0, !PT ;  /* 0x0000000309037210 */ /* 0x000fe200007fe404 */
        /* <DEDUP_REMOVED lines=9> */
.L_x_989:
        /* <DEDUP_REMOVED lines=18> */
.L_x_1081:
[----:B------:R-:W-:Y:S01]  /*f380*/  ULDC UR7, c[0x0][0xc50] ;  /* 0x0003140000077ab9 */ /* 0x000fe20000000800 */
[----:B------:R-:W-:Y:S01]  /*f390*/  UMOV UR39, UR6 ;  /* 0x0000000600277c82 */ /* 0x000fe20008000000 */
[----:B------:R-:W-:-:S11]  /*f3a0*/  UISETP.NE.AND UP0, UPT, UR7, 0x1, UPT ;  /* 0x000000010700788c */ /* 0x000fd6000bf05270 */
[----:B------:R-:W-:Y:S01]  /*f3b0*/  @UP0 ULDC UR4, c[0x0][0xc54] ;  /* 0x0003150000040ab9 */ /* 0x000fe20000000800 */
[----:B------:R-:W-:Y:S01]  /*f3c0*/  @UP0 ULDC UR8, c[0x0][0xc58] ;  /* 0x0003160000080ab9 */ /* 0x000fe20000000800 */
[----:B------:R-:W-:-:S04]  /*f3d0*/  UIMAD.WIDE.U32 UR4, UR6, UR4, URZ ;  /* 0x00000004060472a5 */ /* 0x000fc8000f8e003f */
[----:B------:R-:W-:-:S12]  /*f3e0*/  @UP0 USHF.R.U32.HI UR39, URZ, UR8, UR5 ;  /* 0x000000083f270299 */ /* 0x000fd80008011605 */
.L_x_1082:
[----:B------:R-:W-:Y:S01]  /*f3f0*/  ISETP.GE.AND P0, PT, R23, RZ, PT ;  /* 0x000000ff1700720c */ /* 0x000fe20003f06270 */
[----:B------:R-:W-:Y:S01]  /*f400*/  UIADD3 UR44, -UR39, URZ, URZ ;  /* 0x0000003f272c7290 */ /* 0x000fe2000fffe13f */
[----:B------:R-:W-:Y:S02]  /*f410*/  IMAD.MOV.U32 R0, RZ, RZ, 0x1 ;  /* 0x00000001ff007424 */ /* 0x000fe400078e00ff */
[----:B------:R-:W-:Y:S01]  /*f420*/  IMAD.MOV.U32 R2, RZ, RZ, RZ ;  /* 0x000000ffff027224 */ /* 0x000fe200078e00ff */
[----:B------:R-:W-:Y:S01]  /*f430*/  UIMAD UR44, UR7, UR44, UR6 ;  /* 0x0000002c072c72a4 */ /* 0x000fe2000f8e0206 */
[----:B------:R-:W-:-:S07]  /*f440*/  IMAD.MOV.U32 R6, RZ, RZ, 0x1 ;  /* 0x00000001ff067424 */ /* 0x000fce00078e00ff */
[----:B------:R-:W-:Y:S05]  /*f450*/  @!P0 BRA `(.L_x_1083) ;  /* 0x0000003800488947 */ /* 0x000fea0003800000 */
[----:B------:R-:W0:Y:S01]  /*f460*/  LDC.64 R2, c[0x0][0xa28] ;  /* 0x00028a00ff027b82 */ /* 0x000e220000000a00 */
[----:B------:R-:W-:Y:S01]  /*f470*/  MOV R22, RZ ;  /* 0x000000ff00167202 */ /* 0x000fe20000000f00 */
[----:B------:R-:W-:Y:S01]  /*f480*/  ULDC.64 UR4, c[0x0][0x418] ;  /* 0x0001060000047ab9 */ /* 0x000fe20000000a00 */
[----:B------:R-:W-:Y:S01]  /*f490*/  ULDC UR6, c[0x0][0x448] ;  /* 0x0001120000067ab9 */ /* 0x000fe20000000800 */
[----:B------:R-:W-:Y:S01]  /*f4a0*/  ULDC UR10, c[0x0][0x2f0] ;  /* 0x0000bc00000a7ab9 */ /* 0x000fe20000000800 */
[----:B------:R-:W-:Y:S01]  /*f4b0*/  ULDC UR11, c[0x0][0x288] ;  /* 0x0000a200000b7ab9 */ /* 0x000fe20000000800 */
[----:B0-----:R-:W-:-:S04]  /*f4c0*/  ISETP.NE.U32.AND P0, PT, R2, RZ, PT ;  /* 0x000000ff0200720c */ /* 0x001fc80003f05070 */
[----:B------:R-:W-:-:S13]  /*f4d0*/  ISETP.NE.AND.EX P0, PT, R3, RZ, PT, P0 ;  /* 0x000000ff0300720c */ /* 0x000fda0003f05300 */
[----:B------:R-:W0:Y:S02]  /*f4e0*/  @P0 LDC.64 R2, c[0x0][0xa28] ;  /* 0x00028a00ff020b82 */ /* 0x000e240000000a00 */
[----:B0-----:R-:W-:-:S05]  /*f4f0*/  @P0 IMAD.WIDE R2, R23, 0x4, R2 ;  /* 0x0000000417020825 */ /* 0x001fca00078e0202 */
[----:B------:R0:W5:Y:S01]  /*f500*/  @P0 LDG.E R22, desc[UR60][R2.64] ;  /* 0x0000003c02160981 */ /* 0x000162000c1e1900 */
[----:B------:R-:W1:Y:S01]  /*f510*/  S2UR UR40, SR_CTAID.X ;  /* 0x00000000002879c3 */ /* 0x000e620000002500 */
[----:B------:R-:W-:Y:S02]  /*f520*/  UISETP.NE.U32.AND UP0, UPT, UR4, URZ, UPT ;  /* 0x0000003f0400728c */ /* 0x000fe4000bf05070 */
[----:B------:R-:W-:Y:S02]  /*f530*/  UISETP.NE.AND UP1, UPT, UR6, 0x1, UPT ;  /* 0x000000010600788c */ /* 0x000fe4000bf25270 */
[----:B------:R-:W-:Y:S01]  /*f540*/  UISETP.NE.AND.EX UP0, UPT, UR5, URZ, UPT, UP0 ;  /* 0x0000003f0500728c */ /* 0x000fe2000bf05300 */
[----:B------:R-:W-:Y:S02]  /*f550*/  ULDC UR6, c[0x0][0x424] ;  /* 0x0001090000067ab9 */ /* 0x000fe40000000800 */
[----:B------:R-:W-:Y:S01]  /*f560*/  ULDC.64 UR4, c[0x0][0x9e0] ;  /* 0x0002780000047ab9 */ /* 0x000fe20000000a00 */
[----:B------:R-:W-:-:S02]  /*f570*/  USEL UR9, UR6, 0x1, UP0 ;  /* 0x0000000106097887 */ /* 0x000fc40008000000 */
[----:B------:R-:W-:Y:S02]  /*f580*/  UISETP.GE.AND UP0, UPT, UR5, 0x1, UPT ;  /* 0x000000010500788c */ /* 0x000fe4000bf06270 */
[----:B------:R-:W-:Y:S01]  /*f590*/  UIMAD UR47, UR9, UR10, URZ ;  /* 0x0000000a092f72a4 */ /* 0x000fe2000f8e023f */
[----:B------:R-:W-:Y:S01]  /*f5a0*/  @UP1 ULDC UR7, c[0x0][0x44c] ;  /* 0x0001130000071ab9 */ /* 0x000fe20000000800 */
[----:B------:R-:W-:Y:S02]  /*f5b0*/  UIMAD UR9, UR9, UR10, 0x3f ;  /* 0x0000003f090974a4 */ /* 0x000fe4000f8e020a */
[----:B------:R-:W-:Y:S01]  /*f5c0*/  PLOP3.LUT P1, PT, PT, PT, UP0, 0x80, 0x0 ;  /* 0x000000000000781c */ /* 0x000fe20003f2f008 */
[----:B------:R-:W-:Y:S01]  /*f5d0*/  @UP1 ULDC UR12, c[0x0][0x450] ;  /* 0x00011400000c1ab9 */ /* 0x000fe20000000800 */
[----:B------:R-:W-:Y:S02]  /*f5e0*/  UP2UR UR48, UPR, URZ, 0x2 ;  /* 0x000000023f307883 */ /* 0x000fe40008000000 */
[----:B-1----:R-:W-:-:S04]  /*f5f0*/  USHF.L.U32 UR40, UR40, 0x7, URZ ;  /* 0x0000000728287899 */ /* 0x002fc8000800063f */
[----:B------:R-:W-:-:S04]  /*f600*/  UIADD3 UR8, UR40, 0x7f, URZ ;  /* 0x0000007f28087890 */ /* 0x000fc8000fffe03f */
[----:B------:R-:W-:Y:S02]  /*f610*/  UIMAD.WIDE.U32 UR6, UR8, UR7, URZ ;  /* 0x00000007080672a5 */ /* 0x000fe4000f8e003f */
[----:B------:R-:W-:Y:S02]  /*f620*/  UIADD3 UR6, UR47, 0x1, -UR11 ;  /* 0x000000012f067890 */ /* 0x000fe4000fffe80b */
[----:B------:R-:W-:Y:S02]  /*f630*/  @UP1 USHF.R.U32.HI UR8, URZ, UR12, UR7 ;  /* 0x0000000c3f081299 */ /* 0x000fe40008011607 */
[----:B------:R-:W-:Y:S02]  /*f640*/  USHF.R.S32.HI UR7, URZ, 0x1f, UR9 ;  /* 0x0000001f3f077899 */ /* 0x000fe40008011409 */
[----:B------:R-:W-:Y:S02]  /*f650*/  UIADD3 UR6, UR6, UR8, URZ ;  /* 0x0000000806067290 */ /* 0x000fe4000fffe03f */
[----:B------:R-:W-:-:S02]  /*f660*/  ULEA.HI UR7, UR7, UR9, URZ, 0x6 ;  /* 0x0000000907077291 */ /* 0x000fc4000f8f303f */
[----:B------:R-:W-:Y:S02]  /*f670*/  UIADD3 UR4, UR6, UR4, URZ ;  /* 0x0000000406047290 */ /* 0x000fe4000fffe03f */
[----:B------:R-:W-:Y:S01]  /*f680*/  USHF.R.S32.HI UR41, URZ, 0x6, UR7 ;  /* 0x000000063f297899 */ /* 0x000fe20008011407 */
[----:B0-----:R-:W-:Y:S11]  /*f690*/  @!P1 BRA `(.L_x_1084) ;  /* 0x0000000000449947 */ /* 0x001ff60003800000 */
        /* <DEDUP_REMOVED lines=10> */
.L_x_1085:
[----:B------:R-:W-:-:S11]  /*f740*/  UISETP.NE.AND UP0, UPT, UR5, 0x1, UPT ;  /* 0x000000010500788c */ /* 0x000fd6000bf05270 */
[----:B------:R-:W-:Y:S02]  /*f750*/  @UP0 ULDC.64 UR12, c[0x0][0x9e8] ;  /* 0x00027a00000c0ab9 */ /* 0x000fe40000000a00 */
[----:B------:R-:W-:-:S04]  /*f760*/  UIMAD.WIDE.U32 UR6, UR8, UR12, URZ ;  /* 0x0000000c080672a5 */ /* 0x000fc8000f8e003f */
[----:B------:R-:W-:-:S12]  /*f770*/  @UP0 USHF.R.U32.HI UR8, URZ, UR13, UR7 ;  /* 0x0000000d3f080299 */ /* 0x000fd80008011607 */
.L_x_1086:
[----:B------:R-:W-:-:S04]  /*f780*/  UIMAD UR8, UR8, UR5, UR5 ;  /* 0x00000005080872a4 */ /* 0x000fc8000f8e0205 */
[----:B------:R-:W-:-:S04]  /*f790*/  UISETP.LT.AND UP0, UPT, UR4, UR8, UPT ;  /* 0x000000080400728c */ /* 0x000fc8000bf01270 */
[----:B------:R-:W-:-:S12]  /*f7a0*/  USEL UR4, UR4, UR8, UP0 ;  /* 0x0000000804047287 */ /* 0x000fd80008000000 */
.L_x_1084:
[----:B------:R-:W-:Y:S02]  /*f7b0*/  UISETP.NE.AND UP0, UPT, UR48, URZ, UPT ;  /* 0x0000003f3000728c */ /* 0x000fe4000bf05270 */
[----:B------:R-:W-:-:S04]  /*f7c0*/  UIADD3 UR4, UR4, 0x3f, URZ ;  /* 0x0000003f04047890 */ /* 0x000fc8000fffe03f */
[----:B------:R-:W-:-:S04]  /*f7d0*/  USHF.R.S32.HI UR8, URZ, 0x1f, UR4 ;  /* 0x0000001f3f087899 */ /* 0x000fc80008011404 */
[----:B------:R-:W-:Y:S01]  /*f7e0*/  ULEA.HI UR8, UR8, UR4, URZ, 0x6 ;  /* 0x0000000408087291 */ /* 0x000fe2000f8f303f */
[----:B------:R-:W-:Y:S01]  /*f7f0*/  @UP0 ULDC UR6, c[0x0][0x44c] ;  /* 0x0001130000060ab9 */ /* 0x000fe20000000800 */
[----:B------:R-:W-:Y:S01]  /*f800*/  @UP0 ULDC UR9, c[0x0][0x450] ;  /* 0x0001140000090ab9 */ /* 0x000fe20000000800 */
[----:B------:R-:W-:Y:S02]  /*f810*/  UIMAD.WIDE.U32 UR6, UR40, UR6, URZ ;  /* 0x00000006280672a5 */ /* 0x000fe4000f8e003f */
[----:B------:R-:W-:Y:S01]  /*f820*/  UMOV UR4, UR40 ;  /* 0x0000002800047c82 */ /* 0x000fe20008000000 */
[----:B------:R-:W-:Y:S02]  /*f830*/  USHF.R.S32.HI UR42, URZ, 0x6, UR8 ;  /* 0x000000063f2a7899 */ /* 0x000fe40008011408 */
[----:B------:R-:W-:Y:S02]  /*f840*/  @UP0 USHF.R.U32.HI UR4, URZ, UR9, UR7 ;  /* 0x000000093f040299 */ /* 0x000fe40008011607 */
[----:B------:R-:W-:-:S02]  /*f850*/  UISETP.LT.AND UP0, UPT, UR41, UR42, UPT ;  /* 0x0000002a2900728c */ /* 0x000fc4000bf01270 */
[----:B------:R-:W-:Y:S01]  /*f860*/  UIADD3 UR4, UR4, -UR11, UR47 ;  /* 0x8000000b04047290 */ /* 0x000fe2000fffe02f */
[----:B------:R-:W-:Y:S01]  /*f870*/  ULDC UR8, c[0x0][0x9dc] ;  /* 0x0002770000087ab9 */ /* 0x000fe20000000800 */
[----:B------:R-:W-:Y:S02]  /*f880*/  USEL UR12, UR41, UR42, UP0 ;  /* 0x0000002a290c7287 */ /* 0x000fe40008000000 */
[----:B------:R-:W-:Y:S01]  /*f890*/  UIADD3 UR8, UR4, -UR8, URZ ;  /* 0x8000000804087290 */ /* 0x000fe2000fffe03f */
[----:B------:R-:W-:Y:S11]  /*f8a0*/  @!P1 BRA `(.L_x_1087) ;  /* 0x0000000000449947 */ /* 0x000ff60003800000 */
        /* <DEDUP_REMOVED lines=10> */
.L_x_1088:
[----:B------:R-:W-:-:S11]  /*f950*/  UISETP.NE.AND UP0, UPT, UR5, 0x1, UPT ;  /* 0x000000010500788c */ /* 0x000fd6000bf05270 */
[----:B------:R-:W-:Y:S02]  /*f960*/  @UP0 ULDC.64 UR10, c[0x0][0x9e8] ;  /* 0x00027a00000a0ab9 */ /* 0x000fe40000000a00 */
[----:B------:R-:W-:-:S04]  /*f970*/  UIMAD.WIDE.U32 UR6, UR4, UR10, URZ ;  /* 0x0000000a040672a5 */ /* 0x000fc8000f8e003f */
[----:B------:R-:W-:-:S12]  /*f980*/  @UP0 USHF.R.U32.HI UR4, URZ, UR11, UR7 ;  /* 0x0000000b3f040299 */ /* 0x000fd80008011607 */
.L_x_1089:
[----:B------:R-:W-:-:S04]  /*f990*/  UIMAD UR4, UR4, UR5, URZ ;  /* 0x00000005040472a4 */ /* 0x000fc8000f8e023f */
[----:B------:R-:W-:-:S04]  /*f9a0*/  UISETP.LT.AND UP0, UPT, UR8, UR4, UPT ;  /* 0x000000040800728c */ /* 0x000fc8000bf01270 */
[----:B------:R-:W-:-:S12]  /*f9b0*/  USEL UR8, UR8, UR4, !UP0 ;  /* 0x0000000408087287 */ /* 0x000fd8000c000000 */
.L_x_1087:
[----:B------:R-:W-:Y:S02]  /*f9c0*/  USHF.R.S32.HI UR4, URZ, 0x1f, UR8 ;  /* 0x0000001f3f047899 */ /* 0x000fe40008011408 */
[----:B------:R-:W-:Y:S02]  /*f9d0*/  USHF.R.U32.HI UR9, URZ, 0x10, UR44 ;  /* 0x000000103f097899 */ /* 0x000fe4000801162c */
[----:B------:R-:W-:Y:S02]  /*f9e0*/  ULEA.HI UR4, UR4, UR8, URZ, 0x6 ;  /* 0x0000000804047291 */ /* 0x000fe4000f8f303f */
[----:B------:R-:W-:Y:S02]  /*f9f0*/  ULOP3.LUT UR44, UR44, 0xffff, URZ, 0xc0, !UPT ;  /* 0x0000ffff2c2c7892 */ /* 0x000fe4000f8ec03f */
[----:B------:R-:W-:Y:S01]  /*fa00*/  USHF.R.S32.HI UR4, URZ, 0x6, UR4 ;  /* 0x000000063f047899 */ /* 0x000fe20008011404 */
[----:B------:R-:W-:-:S03]  /*fa10*/  UMOV UR38, URZ ;  /* 0x0000003f00267c82 */ /* 0x000fc60008000000 */
[----:B------:R-:W-:-:S04]  /*fa20*/  UISETP.LT.AND UP0, UPT, URZ, UR4, UPT ;  /* 0x000000043f00728c */ /* 0x000fc8000bf01270 */
[----:B------:R-:W-:Y:S02]  /*fa30*/  USEL UR43, URZ, UR4, !UP0 ;  /* 0x000000043f2b7287 */ /* 0x000fe4000c000000 */
[----:B------:R-:W-:Y:S02]  /*fa40*/  UISETP.NE.AND UP0, UPT, UR9, URZ, UPT ;  /* 0x0000003f0900728c */ /* 0x000fe4000bf05270 */
[----:B------:R-:W-:-:S06]  /*fa50*/  UISETP.GT.AND UP1, UPT, UR12, UR43, UPT ;  /* 0x0000002b0c00728c */ /* 0x000fcc000bf24270 */
[----:B------:R-:W-:-:S03]  /*fa60*/  PLOP3.LUT P0, PT, PT, PT, UP1, 0x80, 0x0 ;  /* 0x000000000000781c */ /* 0x000fc60003f0f018 */
[----:B------:R-:W-:-:S10]  /*fa70*/  @!UP0 ULDC UR9, c[0x0][0x9f0] ;  /* 0x00027c0000098ab9 */ /* 0x000fd40000000800 */
[----:B------:R-:W-:Y:S05]  /*fa80*/  @!P0 BRA `(.L_x_1090) ;  /* 0x00000000007c8947 */ /* 0x000fea0003800000 */
[----:B------:R-:W-:Y:S01]  /*fa90*/  IABS R0, UR9 ;  /* 0x0000000900007c13 */ /* 0x000fe20008000000 */
[----:B------:R-:W-:Y:S02]  /*faa0*/  UIADD3 UR4, UR9, -0x1, UR12 ;  /* 0xffffffff09047890 */ /* 0x000fe4000fffe00c */
[----:B------:R-:W-:Y:S02]  /*fab0*/  IABS R4, UR9 ;  /* 0x0000000900047c13 */ /* 0x000fe40008000000 */
[----:B------:R-:W-:Y:S01]  /*fac0*/  R2UR UR10, R0 ;  /* 0x00000000000a72ca */ /* 0x000fe200000e0000 */
[----:B------:R-:W-:-:S03]  /*fad0*/  UIADD3 UR6, -UR43, UR4, URZ ;  /* 0x000000042b067290 */ /* 0x000fc6000fffe13f */
[----:B------:R-:W-:-:S03]  /*fae0*/  UMOV UR4, URZ ;  /* 0x0000003f00047c82 */ /* 0x000fc60008000000 */
[----:B------:R-:W-:Y:S01]  /*faf0*/  IABS R3, UR6 ;  /* 0x0000000600037c13 */ /* 0x000fe20008000000 */
[----:B------:R-:W-:-:S03]  /*fb00*/  ULOP3.LUT UR6, UR6, UR9, URZ, 0x3c, !UPT ;  /* 0x0000000906067292 */ /* 0x000fc6000f8e3c3f */
[----:B------:R-:W-:Y:S02]  /*fb10*/  R2UR UR8, R3 ;  /* 0x00000000030872ca */ /* 0x000fe400000e0000 */
        /* <DEDUP_REMOVED lines=22> */
.L_x_1090:
[----:B------:R-:W-:Y:S02]  /*fc80*/  UIMAD UR49, UR44, UR38, UR43 ;  /* 0x000000262c3172a4 */ /* 0x000fe4000f8e022b */
[----:B------:R-:W-:Y:S01]  /*fc90*/  IMAD.U32 R0, RZ, RZ, UR38 ;  /* 0x00000026ff007e24 */ /* 0x000fe2000f8e00ff */
[----:B------:R-:W-:Y:S01]  /*fca0*/  MOV R2, RZ ;  /* 0x000000ff00027202 */ /* 0x000fe20000000f00 */
[----:B------:R-:W-:Y:S02]  /*fcb0*/  IMAD.MOV.U32 R6, RZ, RZ, 0x1 ;  /* 0x00000001ff067424 */ /* 0x000fe400078e00ff */
[----:B------:R-:W-:-:S05]  /*fcc0*/  IMAD.U32 R19, RZ, RZ, UR49 ;  /* 0x00000031ff137e24 */ /* 0x000fca000f8e00ff */
[----:B------:R-:W-:Y:S01]  /*fcd0*/  VIADDMNMX R19, R19, R0, UR12, PT ;  /* 0x0000000c13137e46 */ /* 0x000fe2000b800100 */
[----:B------:R-:W-:-:S03]  /*fce0*/  IMAD.MOV.U32 R0, RZ, RZ, 0x1 ;  /* 0x00000001ff007424 */ /* 0x000fc600078e00ff */
[----:B------:R-:W-:-:S13]  /*fcf0*/  ISETP.GT.AND P0, PT, R19, UR49, PT ;  /* 0x0000003113007c0c */ /* 0x000fda000bf04270 */
        /* <DEDUP_REMOVED lines=12> */
[----:B------:R-:W-:Y:S01]  /*fdc0*/  MOV R6, UR6 ;  /* 0x0000000600067c02 */ /* 0x000fe20008000f00 */
[----:B------:R-:W-:Y:S01]  /*fdd0*/  IMAD.U32 R5, RZ, RZ, UR5 ;  /* 0x00000005ff057e24 */ /* 0x000fe2000f8e00ff */
[----:B------:R-:W0:Y:S01]  /*fde0*/  LDC.64 R2, c[0x4][R2] ;  /* 0x0100000002027b82 */ /* 0x000e220000000a00 */
[----:B------:R-:W-:Y:S01]  /*fdf0*/  ULDC.64 UR4, c[0x4][0x30] ;  /* 0x01000c0000047ab9 */ /* 0x000fe20000000a00 */
[----:B------:R-:W-:Y:S01]  /*fe00*/  IMAD.U32 R7, RZ, RZ, UR7 ;  /* 0x00000007ff077e24 */ /* 0x000fe2000f8e00ff */
[----:B------:R-:W-:Y:S01]  /*fe10*/  MOV R12, 0x1 ;  /* 0x00000001000c7802 */ /* 0x000fe20000000f00 */
[----:B------:R-:W-:-:S02]  /*fe20*/  IMAD.U32 R10, RZ, RZ, UR4 ;  /* 0x00000004ff0a7e24 */ /* 0x000fc4000f8e00ff */
[----:B------:R-:W-:Y:S02]  /*fe30*/  IMAD.U32 R11, RZ, RZ, UR5 ;  /* 0x00000005ff0b7e24 */ /* 0x000fe4000f8e00ff */
[----:B------:R-:W-:Y:S02]  /*fe40*/  IMAD.MOV.U32 R8, RZ, RZ, 0x70 ;  /* 0x00000070ff087424 */ /* 0x000fe400078e00ff */
[----:B------:R-:W-:-:S07]  /*fe50*/  IMAD.MOV.U32 R13, RZ, RZ, RZ ;  /* 0x000000ffff0d7224 */ /* 0x000fce00078e00ff */
[----:B------:R-:W-:-:S07]  /*fe60*/  LEPC R20, `(.L_x_1091) ;  /* 0x000000001014794e */ /* 0x000fce0000000000 */
[----:B0----5:R-:W-:Y:S05]  /*fe70*/  CALL.ABS.NOINC R2 ;  /* 0x0000000002007343 */ /* 0x021fea0003c00000 */
.L_x_1091:
        /* <DEDUP_REMOVED lines=14> */
[----:B------:R-:W-:Y:S01]  /*ff60*/  MOV R13, RZ ;  /* 0x000000ff000d7202 */ /* 0x000fe20000000f00 */
[----:B------:R-:W-:-:S02]  /*ff70*/  IMAD.U32 R11, RZ, RZ, UR5 ;  /* 0x00000005ff0b7e24 */ /* 0x000fc4000f8e00ff */
[----:B------:R-:W-:Y:S02]  /*ff80*/  IMAD.MOV.U32 R8, RZ, RZ, 0x70 ;  /* 0x00000070ff087424 */ /* 0x000fe400078e00ff */
[----:B0-----:R-:W-:-:S07]  /*ff90*/  IMAD.MOV.U32 R12, RZ, RZ, 0x1 ;  /* 0x00000001ff0c7424 */ /* 0x001fce00078e00ff */
[----:B------:R-:W-:-:S07]  /*ffa0*/  LEPC R20, `(.L_x_1093) ;  /* 0x000000001014794e */ /* 0x000fce0000000000 */
[----:B-1---5:R-:W-:Y:S05]  /*ffb0*/  CALL.ABS.NOINC R2 ;  /* 0x0000000002007343 */ /* 0x022fea0003c00000 */
.L_x_1093:
[----:B------:R0:W1:Y:S01]  /*ffc0*/  LDC.64 R2, c[0x4][R16] ;  /* 0x0100000010027b82 */ /* 0x0000620000000a00 */
[----:B------:R-:W-:Y:S01]  /*ffd0*/  ULDC.64 UR4, c[0x4][0xa8] ;  /* 0x01002a0000047ab9 */ /* 0x000fe20000000a00 */
[----:B------:R-:W-:Y:S01]  /*ffe0*/  ULDC.64 UR6, c[0x4][0xb0] ;  /* 0x01002c0000067ab9 */ /* 0x000fe20000000a00 */
[----:B------:R-:W-:Y:S02]  /*fff0*/  IMAD.U32 R4, RZ, RZ, UR4 ;  /* 0x00000004ff047e24 */ /* 0x000fe4000f8e00ff */
        /* <DEDUP_REMOVED lines=11> */
.L_x_1092:
[----:B------:R-:W0:Y:S01]  /*100b0*/  LDC.64 R2, c[0x0][0x9f8] ;  /* 0x00027e00ff027b82 */ /* 0x000e220000000a00 */
[----:B------:R-:W-:-:S07]  /*100c0*/  MOV R33, R23 ;  /* 0x0000001700217202 */ /* 0x000fce0000000f00 */
[----:B------:R-:W1:Y:S01]  /*100d0*/  LDC R17, c[0x0][0x430] ;  /* 0x00010c00ff117b82 */ /* 0x000e620000000800 */
[C---:B------:R-:W-:Y:S01]  /*100e0*/  IMAD.SHL.U32 R24, R26.reuse, 0x10, RZ ;  /* 0x000000101a187824 */ /* 0x040fe200078e00ff */
[----:B------:R-:W-:Y:S01]  /*100f0*/  LOP3.LUT R8, R26, 0x7f, RZ, 0xc0, !PT ;  /* 0x0000007f1a087812 */ /* 0x000fe200078ec0ff */
[----:B------:R-:W-:Y:S01]  /*10100*/  VIADD R0, R19, 0xffffffff ;  /* 0xffffffff13007836 */ /* 0x000fe20000000000 */
[----:B------:R-:W-:Y:S01]  /*10110*/  LOP3.LUT R16, R16, 0xffffffbf, RZ, 0xc0, !PT ;  /* 0xffffffbf10107812 */ /* 0x000fe200078ec0ff */
[----:B------:R-:W-:Y:S01]  /*10120*/  ULDC UR4, c[0x0][0x2f4] ;  /* 0x0000bd0000047ab9 */ /* 0x000fe20000000800 */
[----:B0-----:R-:W-:-:S04]  /*10130*/  ISETP.NE.U32.AND P0, PT, R2, RZ, PT ;  /* 0x000000ff0200720c */ /* 0x001fc80003f05070 */
[----:B------:R-:W-:-:S13]  /*10140*/  ISETP.NE.AND.EX P0, PT, R3, RZ, PT, P0 ;  /* 0x000000ff0300720c */ /* 0x000fda0003f05300 */
[----:B------:R-:W0:Y:S02]  /*10150*/  @P0 LDC.64 R2, c[0x0][0x9f8] ;  /* 0x00027e00ff020b82 */ /* 0x000e240000000a00 */
[----:B0-----:R-:W-:-:S05]  /*10160*/  @P0 IMAD.WIDE R2, R23, 0x4, R2 ;  /* 0x0000000417020825 */ /* 0x001fca00078e0202 */
[----:B------:R0:W2:Y:S01]  /*10170*/  @P0 LDG.E R33, desc[UR60][R2.64] ;  /* 0x0000003c02210981 */ /* 0x0000a2000c1e1900 */
[----:B------:R-:W-:Y:S02]  /*10180*/  LOP3.LUT R24, R24, 0x70, RZ, 0xc0, !PT ;  /* 0x0000007018187812 */ /* 0x000fe400078ec0ff */
[----:B------:R-:W-:Y:S02]  /*10190*/  SHF.R.U32.HI R4, RZ, 0x3, R8 ;  /* 0x00000003ff047819 */ /* 0x000fe40000011608 */
[----:B-1----:R-:W-:Y:S02]  /*101a0*/  ISETP.NE.AND P1, PT, R17, 0x1, PT ;  /* 0x000000011100780c */ /* 0x002fe40003f25270 */
[----:B------:R-:W-:-:S05]  /*101b0*/  LOP3.LUT R37, R24, R4, RZ, 0xfc, !PT ;  /* 0x0000000418257212 */ /* 0x000fca00078efcff */
[----:B------:R-:W-:-:S05]  /*101c0*/  IMAD R7, R0, 0x40, R37 ;  /* 0x0000004000077824 */ /* 0x000fca00078e0225 */
[C---:B------:R-:W-:Y:S01]  /*101d0*/  ISETP.GE.AND P0, PT, R7.reuse, UR47, PT ;  /* 0x0000002f07007c0c */ /* 0x040fe2000bf06270 */
[----:B0-----:R-:W0:Y:S01]  /*101e0*/  @P1 LDC R2, c[0x0][0x434] ;  /* 0x00010d00ff021b82 */ /* 0x001e220000000800 */
[----:B-----5:R-:W-:Y:S01]  /*101f0*/  IMAD.IADD R7, R7, 0x1, R22 ;  /* 0x0000000107077824 */ /* 0x020fe200078e0216 */
[----:B------:R-:W-:Y:S02]  /*10200*/  @P1 LOP3.LUT R16, R16, 0x40, RZ, 0xfc, !PT ;  /* 0x0000004010101812 */ /* 0x000fe400078efcff */
[----:B------:R-:W-:Y:S02]  /*10210*/  ISETP.GT.U32.OR P0, PT, R37, 0x3f, P0 ;  /* 0x0000003f2500780c */ /* 0x000fe40000704470 */
[----:B------:R-:W-:Y:S02]  /*10220*/  MOV R9, R7 ;  /* 0x0000000700097202 */ /* 0x000fe40000000f00 */
[----:B------:R-:W1:Y:S09]  /*10230*/  @P1 LDC R3, c[0x0][0x438] ;  /* 0x00010e00ff031b82 */ /* 0x000e720000000800 */
[----:B------:R-:W3:Y:S01]  /*10240*/  @!P0 LDC.64 R10, c[0x0][0x428] ;  /* 0x00010a00ff0a8b82 */ /* 0x000ee20000000a00 */
[----:B0-----:R-:W-:-:S07]  /*10250*/  @P1 IMAD.HI.U32 R2, R7, R2, RZ ;  /* 0x0000000207021227 */ /* 0x001fce00078e00ff */
[----:B------:R-:W0:Y:S01]  /*10260*/  @!P0 LDC.64 R4, c[0x0][0x418] ;  /* 0x00010600ff048b82 */ /* 0x000e220000000a00 */
[----:B-1----:R-:W-:-:S04]  /*10270*/  @P1 SHF.R.U32.HI R9, RZ, R3, R2 ;  /* 0x00000003ff091219 */ /* 0x002fc80000011602 */
[----:B------:R-:W-:Y:S02]  /*10280*/  @!P0 SHF.R.S32.HI R3, RZ, 0x1f, R9 ;  /* 0x0000001fff038819 */ /* 0x000fe40000011409 */
[----:B------:R-:W-:Y:S01]  /*10290*/  LOP3.LUT R16, R16, 0xffffffef, RZ, 0xc0, !PT ;  /* 0xffffffef10107812 */ /* 0x000fe200078ec0ff */
[----:B------:R-:W-:Y:S01]  /*102a0*/  UMOV UR5, 0xffffffff ;  /* 0xffffffff00057882 */ /* 0x000fe20000000000 */
[----:B--2---:R-:W-:-:S05]  /*102b0*/  SHF.R.S32.HI R6, RZ, 0x1f, R33 ;  /* 0x0000001fff067819 */ /* 0x004fca0000011421 */
[----:B---3--:R-:W-:Y:S01]  /*102c0*/  @!P0 IMAD R2, R6, R10, RZ ;  /* 0x0000000a06028224 */ /* 0x008fe200078e02ff */
[----:B------:R1:W-:Y:S03]  /*102d0*/  STL [R1], R6 ;  /* 0x0000000601007387 */ /* 0x0003e60000100800 */
[----:B------:R-:W-:Y:S02]  /*102e0*/  @!P0 IMAD R11, R33, R11, R2 ;  /* 0x0000000b210b8224 */ /* 0x000fe400078e0202 */
[----:B------:R-:W-:-:S04]  /*102f0*/  @!P0 IMAD.MOV.U32 R2, RZ, RZ, R9 ;  /* 0x000000ffff028224 */ /* 0x000fc800078e0009 */
[----:B------:R-:W-:-:S04]  /*10300*/  @!P0 IMAD.WIDE.U32 R2, R33, R10, R2 ;  /* 0x0000000a21028225 */ /* 0x000fc800078e0002 */
[----:B------:R-:W-:Y:S01]  /*10310*/  @!P0 IMAD.IADD R3, R3, 0x1, R11 ;  /* 0x0000000103038824 */ /* 0x000fe200078e020b */
[----:B0-----:R-:W-:Y:S01]  /*10320*/  @!P0 LEA R4, P1, R2, R4, 0x2 ;  /* 0x0000000402048211 */ /* 0x001fe200078210ff */
[----:B-1----:R-:W-:-:S03]  /*10330*/  IMAD.MOV.U32 R6, RZ, RZ, RZ ;  /* 0x000000ffff067224 */ /* 0x002fc600078e00ff */
[----:B------:R-:W-:-:S05]  /*10340*/  @!P0 LEA.HI.X R5, R2, R5, R3, 0x2, P1 ;  /* 0x0000000502058211 */ /* 0x000fca00008f1403 */
[----:B------:R0:W5:Y:S02]  /*10350*/  @!P0 LDG.E R6, desc[UR60][R4.64] ;  /* 0x0000003c04068981 */ /* 0x000164000c1e1900 */
[----:B0-----:R-:W-:-:S05]  /*10360*/  IMAD.SHL.U32 R4, R26, 0x8, RZ ;  /* 0x000000081a047824 */ /* 0x001fca00078e00ff */
[----:B------:R-:W-:-:S04]  /*10370*/  LOP3.LUT R25, R4, 0x38, RZ, 0xc0, !PT ;  /* 0x0000003804197812 */ /* 0x000fc800078ec0ff */
[C---:B------:R-:W-:Y:S02]  /*10380*/  ISETP.GE.AND P0, PT, R25.reuse, UR4, PT ;  /* 0x0000000419007c0c */ /* 0x040fe4000bf06270 */
[C---:B------:R-:W-:Y:S02]  /*10390*/  LOP3.LUT R36, R25.reuse, 0x40, RZ, 0xfc, !PT ;  /* 0x0000004019247812 */ /* 0x040fe400078efcff */
[C---:B------:R-:W-:Y:S02]  /*103a0*/  LOP3.LUT R35, R25.reuse, 0x80, RZ, 0xfc, !PT ;  /* 0x0000008019237812 */ /* 0x040fe400078efcff */
[----:B------:R-:W-:Y:S02]  /*103b0*/  ISETP.GE.AND P2, PT, R36, UR4, PT ;  /* 0x0000000424007c0c */ /* 0x000fe4000bf46270 */
[----:B------:R-:W-:Y:S02]  /*103c0*/  LOP3.LUT R34, R25, 0xc0, RZ, 0xfc, !PT ;  /* 0x000000c019227812 */ /* 0x000fe400078efcff */
[----:B------:R-:W-:-:S03]  /*103d0*/  ISETP.GE.AND P1, PT, R35, UR4, PT ;  /* 0x0000000423007c0c */ /* 0x000fc6000bf26270 */
        /* <DEDUP_REMOVED lines=8> */
[----:B------:R-:W-:Y:S06]  /*10460*/  BRA.DIV UR5, `(.L_x_1094) ;  /* 0x0000002e05f47947 */ /* 0x000fec000b800000 */
.L_x_1136:
[----:B------:R-:W2:Y:S01]  /*10470*/  LDL R2, [R1+0x4] ;  /* 0x0000040001027983 */ /* 0x000ea20000100800 */
[----:B------:R-:W-:Y:S01]  /*10480*/  ISETP.GT.U32.AND P1, PT, R37, 0x3f, PT ;  /* 0x0000003f2500780c */ /* 0x000fe20003f24070 */
[----:B------:R-:W-:Y:S01]  /*10490*/  IMAD.U32 R32, RZ, RZ, UR39 ;  /* 0x00000027ff207e24 */ /* 0x000fe2000f8e00ff */
[----:B------:R-:W-:Y:S01]  /*104a0*/  LOP3.LUT R16, R16, 0xfffffffe, RZ, 0xc0, !PT ;  /* 0xfffffffe10107812 */ /* 0x000fe200078ec0ff */
[----:B------:R-:W-:-:S03]  /*104b0*/  IMAD.MOV.U32 R27, RZ, RZ, R0 ;  /* 0x000000ffff1b7224 */ /* 0x000fc600078e0000 */
[----:B------:R-:W-:-:S07]  /*104c0*/  SHF.R.S32.HI R32, RZ, 0x1f, R32 ;  /* 0x0000001fff207819 */ /* 0x000fce0000011420 */
[----:B------:R-:W-:-:S04]  /*104d0*/  @P1 LOP3.LUT R16, R16, 0x1, RZ, 0xfc, !PT ;  /* 0x0000000110101812 */ /* 0x000fc800078efcff */
[----:B------:R-:W-:Y:S02]  /*104e0*/  LOP3.LUT R16, R16, 0xffffffdf, RZ, 0xc0, !PT ;  /* 0xffffffdf10107812 */ /* 0x000fe400078ec0ff */
[----:B--2---:R-:W-:Y:S02]  /*104f0*/  R2UR UR4, R2 ;  /* 0x00000000020472ca */ /* 0x004fe400000e0000 */
[----:B------:R-:W-:-:S05]  /*10500*/  IADD3 R2, -R9, RZ, RZ ;  /* 0x000000ff09027210 */ /* 0x000fca0007ffe1ff */
[----:B------:R-:W-:-:S06]  /*10510*/  IMAD R7, R17, R2, R7 ;  /* 0x0000000211077224 */ /* 0x000fcc00078e0207 */
[----:B------:R-:W-:-:S06]  /*10520*/  ULOP3.LUT UR4, UR4, 0x2, URZ, 0xfc, !UPT ;  /* 0x0000000204047892 */ /* 0x000fcc000f8efc3f */
[----:B------:R-:W-:-:S05]  /*10530*/  IMAD.U32 R2, RZ, RZ, UR4 ;  /* 0x00000004ff027e24 */ /* 0x000fca000f8e00ff */
[----:B------:R-:W-:-:S13]  /*10540*/  ISETP.NE.AND P0, PT, R2, 0x3, PT ;  /* 0x000000030200780c */ /* 0x000fda0003f05270 */
[----:B------:R-:W-:Y:S01]  /*10550*/  @P0 LOP3.LUT R16, R16, 0x20, RZ, 0xfc, !PT ;  /* 0x0000002010100812 */ /* 0x000fe200078efcff */
[----:B------:R-:W-:Y:S06]  /*10560*/  @!P0 BRA `(.L_x_1095) ;  /* 0x0000000000048947 */ /* 0x000fec0003800000 */
[----:B------:R-:W-:Y:S01]  /*10570*/  BPT.TRAP 0x1 ;  /* 0x000000040000795c */ /* 0x000fe20000300000 */
.L_x_1095:
[----:B------:R-:W-:Y:S01]  /*10580*/  SHF.R.S32.HI R9, RZ, 0x1f, R7 ;  /* 0x0000001fff097819 */ /* 0x000fe20000011407 */
[----:B------:R-:W-:Y:S01]  /*10590*/  ULDC.64 UR4, c[0x0][0x328] ;  /* 0x0000ca0000047ab9 */ /* 0x000fe20000000a00 */
[----:B------:R-:W-:-:S03]  /*105a0*/  R2UR UR6, R32 ;  /* 0x00000000200672ca */ /* 0x000fc600000e0000 */
[----:B------:R-:W-:-:S04]  /*105b0*/  IMAD R2, R9, UR4, RZ ;  /* 0x0000000409027c24 */ /* 0x000fc8000f8e02ff */
[C---:B------:R-:W-:Y:S02]  /*105c0*/  IMAD R5, R7.reuse, UR5, R2 ;  /* 0x0000000507057c24 */ /* 0x040fe4000f8e0202 */
[----:B------:R-:W-:Y:S01]  /*105d0*/  IMAD.WIDE.U32 R2, R7, UR4, RZ ;  /* 0x0000000407027c25 */ /* 0x000fe2000f8e00ff */
[----:B------:R-:W-:-:S03]  /*105e0*/  ULDC.64 UR4, c[0x0][0x338] ;  /* 0x0000ce0000047ab9 */ /* 0x000fc60000000a00 */
[----:B------:R-:W-:Y:S01]  /*105f0*/  IMAD.IADD R3, R3, 0x1, R5 ;  /* 0x0000000103037824 */ /* 0x000fe200078e0205 */
[----:B-----5:R-:W-:Y:S01]  /*10600*/  SHF.R.S32.HI R5, RZ, 0x1f, R6 ;  /* 0x0000001fff057819 */ /* 0x020fe20000011406 */
[----:B------:R-:W-:-:S04]  /*10610*/  IMAD.WIDE.U32 R2, R6, UR4, R2 ;  /* 0x0000000406027c25 */ /* 0x000fc8000f8e0002 */
[----:B------:R-:W-:-:S04]  /*10620*/  IMAD R11, R5, UR4, RZ ;  /* 0x00000004050b7c24 */ /* 0x000fc8000f8e02ff */
[----:B------:R-:W-:Y:S01]  /*10630*/  IMAD R11, R6, UR5, R11 ;  /* 0x00000005060b7c24 */ /* 0x000fe2000f8e020b */
[----:B------:R-:W-:-:S04]  /*10640*/  ULDC.64 UR4, c[0x0][0x330] ;  /* 0x0000cc0000047ab9 */ /* 0x000fc80000000a00 */
[----:B------:R-:W-:Y:S01]  /*10650*/  IADD3 R3, R3, R11, RZ ;  /* 0x0000000b03037210 */ /* 0x000fe20007ffe0ff */
[----:B------:R-:W-:Y:S01]  /*10660*/  IMAD.U32 R11, RZ, RZ, UR4 ;  /* 0x00000004ff0b7e24 */ /* 0x000fe2000f8e00ff */
[----:B------:R-:W-:-:S03]  /*10670*/  UIMAD UR4, UR6, UR4, URZ ;  /* 0x00000004060472a4 */ /* 0x000fc6000f8e023f */
[----:B------:R-:W-:Y:S01]  /*10680*/  IMAD.WIDE.U32 R2, R11, UR39, R2 ;  /* 0x000000270b027c25 */ /* 0x000fe2000f8e0002 */
[----:B------:R-:W-:Y:S01]  /*10690*/  UIMAD UR4, UR39, UR5, UR4 ;  /* 0x00000005270472a4 */ /* 0x000fe2000f8e0204 */
[----:B------:R-:W-:Y:S02]  /*106a0*/  ULDC.64 UR6, c[0x0][0x318] ;  /* 0x0000c60000067ab9 */ /* 0x000fe40000000a00 */
[----:B------:R-:W-:-:S03]  /*106b0*/  LEA R17, P0, R2, UR6, 0x1 ;  /* 0x0000000602117c11 */ /* 0x000fc6000f8008ff */
[----:B------:R-:W-:-:S05]  /*106c0*/  VIADD R3, R3, UR4 ;  /* 0x0000000403037c36 */ /* 0x000fca0008000000 */
[----:B------:R-:W-:Y:S01]  /*106d0*/  LEA.HI.X R18, R2, UR7, R3, 0x1, P0 ;  /* 0x0000000702127c11 */ /* 0x000fe200080f0c03 */
[----:B------:R-:W-:-:S05]  /*106e0*/  IMAD.MOV.U32 R2, RZ, RZ, 0x1 ;  /* 0x00000001ff027424 */ /* 0x000fca00078e00ff */
[----:B------:R-:W-:-:S04]  /*106f0*/  SHF.L.U32 R2, R2, 0x1f, RZ ;  /* 0x0000001f02027819 */ /* 0x000fc800000006ff */
[----:B------:R-:W0:Y:S02]  /*10700*/  SYNCS.PHASECHK.TRANS64.TRYWAIT P0, [UR45+0x30840], R2 ;  /* 0x03084002ff0075a7 */ /* 0x000e24000800016d */
[----:B0-----:R-:W-:Y:S05]  /*10710*/  @!P0 BRA `(.L_x_1096) ;  /* 0x0000002c00688947 */ /* 0x001fea0003800000 */
.L_x_1137:
[----:B------:R-:W-:Y:S01]  /*10720*/  ULDC.64 UR4, c[0x0][0x300] ;  /* 0x0000c00000047ab9 */ /* 0x000fe20000000a00 */
[----:B------:R-:W-:Y:S01]  /*10730*/  R2UR UR6, R32 ;  /* 0x00000000200672ca */ /* 0x000fe200000e0000 */
[----:B0-----:R-:W-:Y:S01]  /*10740*/  IMAD R2, R9, UR4, RZ ;  /* 0x0000000409027c24 */ /* 0x001fe2000f8e02ff */
[----:B------:R-:W-:Y:S01]  /*10750*/  SHF.R.U32.HI R28, RZ, 0x3, R8 ;  /* 0x00000003ff1c7819 */ /* 0x000fe20000011608 */
[----:B------:R-:W-:Y:S01]  /*10760*/  IMAD.SHL.U32 R30, R8, 0x8, RZ ;  /* 0x00000008081e7824 */ /* 0x000fe200078e00ff */
[C---:B------:R-:W-:Y:S01]  /*10770*/  LOP3.LUT P4, RZ, R16.reuse, 0x10, RZ, 0xc0, !PT ;  /* 0x0000001010ff7812 */ /* 0x040fe2000788c0ff */
[C---:B------:R-:W-:Y:S01]  /*10780*/  IMAD R9, R7.reuse, UR5, R2 ;  /* 0x0000000507097c24 */ /* 0x040fe2000f8e0202 */
[C---:B------:R-:W-:Y:S01]  /*10790*/  LOP3.LUT P3, RZ, R16.reuse, 0x8, RZ, 0xc0, !PT ;  /* 0x0000000810ff7812 */ /* 0x040fe2000786c0ff */
[----:B------:R-:W-:Y:S01]  /*107a0*/  IMAD.WIDE.U32 R2, R7, UR4, RZ ;  /* 0x0000000407027c25 */ /* 0x000fe2000f8e00ff */
[----:B------:R-:W-:Y:S01]  /*107b0*/  ULDC.64 UR4, c[0x0][0x310] ;  /* 0x0000c40000047ab9 */ /* 0x000fe20000000a00 */
[----:B------:R-:W-:-:S02]  /*107c0*/  LOP3.LUT P2, RZ, R16, 0x4, RZ, 0xc0, !PT ;  /* 0x0000000410ff7812 */ /* 0x000fc4000784c0ff */
[----:B------:R-:W-:Y:S01]  /*107d0*/  IMAD.IADD R3, R3, 0x1, R9 ;  /* 0x0000000103037824 */ /* 0x000fe200078e0209 */
[----:B------:R-:W-:Y:S01]  /*107e0*/  LOP3.LUT P1, RZ, R16, 0x2, RZ, 0xc0, !PT ;  /* 0x0000000210ff7812 */ /* 0x000fe2000782c0ff */
[----:B------:R-:W-:Y:S02]  /*107f0*/  IMAD R5, R5, UR4, RZ ;  /* 0x0000000405057c24 */ /* 0x000fe4000f8e02ff */
[----:B------:R-:W-:-:S04]  /*10800*/  IMAD.WIDE.U32 R2, R6, UR4, R2 ;  /* 0x0000000406027c25 */ /* 0x000fc8000f8e0002 */
        /* <DEDUP_REMOVED lines=8> */
[----:B------:R-:W-:Y:S01]  /*10890*/  IMAD.MOV.U32 R5, RZ, RZ, -0x40 ;  /* 0xffffffc0ff057424 */ /* 0x000fe200078e00ff */
[----:B------:R-:W-:Y:S02]  /*108a0*/  LEA R6, P0, R2, UR6, 0x1 ;  /* 0x0000000602067c11 */ /* 0x000fe4000f8008ff */
[----:B------:R-:W-:Y:S01]  /*108b0*/  VIADD R7, R3, UR4 ;  /* 0x0000000403077c36 */ /* 0x000fe20008000000 */
[----:B------:R-:W-:Y:S01]  /*108c0*/  LOP3.LUT R3, R4, 0x1c0, RZ, 0xc0, !PT ;  /* 0x000001c004037812 */ /* 0x000fe200078ec0ff */
[----:B------:R-:W-:Y:S01]  /*108d0*/  IMAD R0, R0, R5, UR47 ;  /* 0x0000002f00007e24 */ /* 0x000fe2000f8e0205 */
[----:B------:R-:W-:-:S02]  /*108e0*/  UMOV UR4, 0xffffffff ;  /* 0xffffffff00047882 */ /* 0x000fc40000000000 */
[----:B------:R-:W-:Y:S02]  /*108f0*/  LOP3.LUT R3, R3, 0x38, R4, 0xf8, !PT ;  /* 0x0000003803037812 */ /* 0x000fe400078ef804 */
[----:B------:R-:W-:Y:S02]  /*10900*/  IADD3 R0, -R28, R0, RZ ;  /* 0x000000001c007210 */ /* 0x000fe40007ffe1ff */
[----:B------:R-:W-:Y:S02]  /*10910*/  LOP3.LUT R3, R3, 0x38, R26, 0x78, !PT ;  /* 0x0000003803037812 */ /* 0x000fe400078e781a */
[----:B------:R-:W-:Y:S02]  /*10920*/  LEA.HI.X R7, R2, UR7, R7, 0x1, P0 ;  /* 0x0000000702077c11 */ /* 0x000fe400080f0c07 */
[----:B------:R-:W-:Y:S02]  /*10930*/  LOP3.LUT R30, R3, 0x200, R30, 0xf8, !PT ;  /* 0x00000200031e7812 */ /* 0x000fe400078ef81e */
[----:B------:R-:W-:Y:S01]  /*10940*/  ISETP.GE.AND P0, PT, R0, 0x1, PT ;  /* 0x000000010000780c */ /* 0x000fe20003f06270 */
[----:B------:R-:W-:-:S12]  /*10950*/  BRA.DIV UR4, `(.L_x_1097) ;  /* 0x0000002a04f07947 */ /* 0x000fd8000b800000 */
[----:B------:R-:W-:Y:S01]  /*10960*/  SHFL.IDX PT, R3, R7, RZ, 0x181f ;  /* 0x00181fff07037589 */ /* 0x000fe200000e0000 */
[----:B------:R-:W-:-:S03]  /*10970*/  @P0 LEA R9, R30, UR45, 0x1 ;  /* 0x0000002d1e090c11 */ /* 0x000fc6000f8e08ff */
[----:B------:R-:W0:Y:S04]  /*10980*/  SHFL.IDX PT, R2, R6, RZ, 0x181f ;  /* 0x00181fff06027589 */ /* 0x000e2800000e0000 */
[----:B------:R-:W-:Y:S04]  /*10990*/  SHFL.IDX PT, R5, R7, 0x1, 0x181f ;  /* 0x00381f0007057f89 */ /* 0x000fe800000e0000 */
        /* <DEDUP_REMOVED lines=24> */
.L_x_1147:
[----:B------:R-:W-:Y:S01]  /*10b20*/  ISETP.GE.AND P0, PT, R0, 0x31, PT ;  /* 0x000000310000780c */ /* 0x000fe20003f06270 */
[----:B-1----:R-:W-:Y:S02]  /*10b30*/  IMAD.MOV.U32 R2, RZ, RZ, R14 ;  /* 0x000000ffff027224 */ /* 0x002fe400078e000e */
[----:B--2---:R-:W-:-:S10]  /*10b40*/  IMAD.MOV.U32 R3, RZ, RZ, R4 ;  /* 0x000000ffff037224 */ /* 0x004fd400078e0004 */
[----:B------:R-:W-:Y:S01]  /*10b50*/  @P0 IMAD.WIDE.U32 R2, R25, 0x2, R2 ;  /* 0x0000000219020825 */ /* 0x000fe200078e0002 */
[----:B------:R-:W-:-:S05]  /*10b60*/  @P0 LEA R5, R30, UR45, 0x1 ;  /* 0x0000002d1e050c11 */ /* 0x000fca000f8e08ff */
[----:B------:R-:W-:Y:S01]  /*10b70*/  @!PT LDS RZ, [RZ] ;  /* 0x00000000fffff984 */ /* 0x000fe20000000800 */
[----:B------:R-:W-:Y:S01]  /*10b80*/  @!PT LDS RZ, [RZ] ;  /* 0x00000000fffff984 */ /* 0x000fe20000000800 */
[----:B------:R-:W-:Y:S01]  /*10b90*/  @!PT LDS RZ, [RZ] ;  /* 0x00000000fffff984 */ /* 0x000fe20000000800 */
[----:B------:R0:W-:Y:S04]  /*10ba0*/  @P0 LDGSTS.E.BYPASS.LTC128B.128 [R5+0x21c00], desc[UR60][R2.64], !P4 ;  /* 0x21c0000002050fae */ /* 0x0001e8000e101d7c */
[----:B------:R0:W-:Y:S04]  /*10bb0*/  @P0 LDGSTS.E.BYPASS.LTC128B.128 [R5+0x23c00], desc[UR60][R2.64+0x80], !P3 ;  /* 0x23c0008002050fae */ /* 0x0001e8000d901d7c */
[----:B------:R0:W-:Y:S04]  /*10bc0*/  @P0 LDGSTS.E.BYPASS.LTC128B.128 [R5+0x25c00], desc[UR60][R2.64+0x100], !P2 ;  /* 0x25c0010002050fae */ /* 0x0001e8000d101d7c */
[----:B------:R0:W-:Y:S01]  /*10bd0*/  @P0 LDGSTS.E.BYPASS.LTC128B.128 [R5+0x27c00], desc[UR60][R2.64+0x180], !P1 ;  /* 0x27c0018002050fae */ /* 0x0001e2000c901d7c */
[----:B------:R-:W-:Y:S01]  /*10be0*/  NOP ;  /* 0x0000000000007918 */ /* 0x000fe20000000000 */
[----:B------:R-:W-:Y:S02]  /*10bf0*/  SYNCS.ARRIVE.TRANS64.RED.A0T1 RZ, [UR45+0x30830], RZ ;  /* 0x030830ffffff79a7 */ /* 0x000fe4000820042d */
[----:B------:R-:W-:Y:S01]  /*10c00*/  ARRIVES.LDGSTSBAR.64.TRANSCNT [UR45+0x30830] ;  /* 0x03083000ff0079b0 */ /* 0x000fe20008000aad */
[----:B------:R-:W-:Y:S01]  /*10c10*/  NOP ;  /* 0x0000000000007918 */ /* 0x000fe20000000000 */
[----:B------:R-:W-:-:S13]  /*10c20*/  LOP3.LUT P1, RZ, R16, 0x20, RZ, 0xc0, !PT ;  /* 0x0000002010ff7812 */ /* 0x000fda000782c0ff */
[----:B0-----:R-:W-:Y:S05]  /*10c30*/  @!P1 BRA `(.L_x_1098) ;  /* 0x0000000000049947 */ /* 0x001fea0003800000 */
[----:B------:R-:W-:Y:S01]  /*10c40*/  BPT.TRAP 0x1 ;  /* 0x000000040000795c */ /* 0x000fe20000300000 */
.L_x_1098:
        /* <DEDUP_REMOVED lines=14> */
[----:B------:R-:W-:Y:S01]  /*10d30*/  MOV R2, 0x0 ;  /* 0x0000000000027802 */ /* 0x000fe20000000f00 */
        /* <DEDUP_REMOVED lines=15> */
.L_x_1099:
[----:B------:R-:W-:Y:S01]  /*10e30*/  UISETP.NE.AND UP0, UPT, UR48, URZ, UPT ;  /* 0x0000003f3000728c */ /* 0x000fe2000bf05270 */
[----:B------:R-:W-:Y:S01]  /*10e40*/  VIADD R0, R37, UR40 ;  /* 0x0000002825007c36 */ /* 0x000fe20008000000 */
[----:B------:R-:W0:Y:S01]  /*10e50*/  LDC R7, c[0x0][0x448] ;  /* 0x00011200ff077b82 */ /* 0x000e220000000800 */
[----:B------:R-:W-:Y:S01]  /*10e60*/  MOV R4, UR36 ;  /* 0x0000002400047c02 */ /* 0x000fe20008000f00 */
[----:B------:R-:W-:Y:S02]  /*10e70*/  IMAD.U32 R3, RZ, RZ, UR46 ;  /* 0x0000002eff037e24 */ /* 0x000fe4000f8e00ff */
[----:B------:R-:W-:Y:S01]  /*10e80*/  PLOP3.LUT P0, PT, PT, PT, UP0, 0x80, 0x0 ;  /* 0x000000000000781c */ /* 0x000fe20003f0f008 */
[----:B------:R-:W-:Y:S02]  /*10e90*/  IMAD.MOV.U32 R9, RZ, RZ, R0 ;  /* 0x000000ffff097224 */ /* 0x000fe400078e0000 */
[----:B------:R-:W-:Y:S02]  /*10ea0*/  IMAD.U32 R5, RZ, RZ, UR37 ;  /* 0x00000025ff057e24 */ /* 0x000fe4000f8e00ff */
[----:B------:R-:W-:-:S08]  /*10eb0*/  @UP0 ULDC UR4, c[0x0][0x44c] ;  /* 0x0001130000040ab9 */ /* 0x000fd00000000800 */
[----:B------:R-:W-:Y:S01]  /*10ec0*/  @P0 IMAD.HI.U32 R2, R0, UR4, RZ ;  /* 0x0000000400020c27 */ /* 0x000fe2000f8e00ff */
[----:B------:R-:W-:Y:S01]  /*10ed0*/  PLOP3.LUT P0, PT, PT, PT, UP0, 0x80, 0x0 ;  /* 0x000000000000781c */ /* 0x000fe20003f0f008 */
[----:B------:R-:W-:-:S12]  /*10ee0*/  @UP0 ULDC UR4, c[0x0][0x450] ;  /* 0x0001140000040ab9 */ /* 0x000fd80000000800 */
[----:B------:R-:W-:Y:S01]  /*10ef0*/  @P0 SHF.R.U32.HI R9, RZ, UR4, R2 ;  /* 0x00000004ff090c19 */ /* 0x000fe20008011602 */
[----:B------:R-:W-:Y:S01]  /*10f00*/  ULDC.64 UR4, c[0x0][0x2e0] ;  /* 0x0000b80000047ab9 */ /* 0x000fe20000000a00 */
[----:B------:R-:W-:Y:S02]  /*10f10*/  IMAD.MOV.U32 R2, RZ, RZ, R4 ;  /* 0x000000ffff027224 */ /* 0x000fe400078e0004 */
[----:B------:R-:W-:Y:S02]  /*10f20*/  IMAD R26, R26, UR4, RZ ;  /* 0x000000041a1a7c24 */ /* 0x000fe4000f8e02ff */
[----:B------:R-:W-:-:S04]  /*10f30*/  IMAD.WIDE.U32 R2, R23, UR4, R2 ;  /* 0x0000000417027c25 */ /* 0x000fc8000f8e0002 */
[----:B------:R-:W-:Y:S01]  /*10f40*/  IMAD R5, R23, UR5, R26 ;  /* 0x0000000517057c24 */ /* 0x000fe2000f8e021a */
[----:B------:R-:W-:-:S03]  /*10f50*/  ULDC.64 UR4, c[0x0][0x2d0] ;  /* 0x0000b40000047ab9 */ /* 0x000fc60000000a00 */
[----:B------:R-:W-:Y:S02]  /*10f60*/  IMAD.IADD R3, R3, 0x1, R5 ;  /* 0x0000000103037824 */ /* 0x000fe400078e0205 */
[----:B------:R-:W-:Y:S02]  /*10f70*/  IMAD.MOV R5, RZ, RZ, -R9 ;  /* 0x000000ffff057224 */ /* 0x000fe400078e0a09 */
[----:B------:R-:W-:-:S04]  /*10f80*/  IMAD.WIDE.U32 R2, R9, UR4, R2 ;  /* 0x0000000409027c25 */ /* 0x000fc8000f8e0002 */
[----:B0-----:R-:W-:Y:S01]  /*10f90*/  IMAD R5, R7, R5, R0 ;  /* 0x0000000507057224 */ /* 0x001fe200078e0200 */
[----:B------:R-:W-:-:S05]  /*10fa0*/  SHF.R.S32.HI R0, RZ, 0x1f, R9 ;  /* 0x0000001fff007819 */ /* 0x000fca0000011409 */
[----:B------:R-:W-:-:S04]  /*10fb0*/  IMAD R0, R0, UR4, RZ ;  /* 0x0000000400007c24 */ /* 0x000fc8000f8e02ff */
[----:B------:R-:W-:Y:S01]  /*10fc0*/  IMAD R9, R9, UR5, R0 ;  /* 0x0000000509097c24 */ /* 0x000fe2000f8e0200 */
[----:B------:R-:W-:Y:S01]  /*10fd0*/  SHF.R.S32.HI R0, RZ, 0x1f, R5 ;  /* 0x0000001fff007819 */ /* 0x000fe20000011405 */
[----:B------:R-:W-:-:S03]  /*10fe0*/  ULDC.64 UR4, c[0x0][0x2c8] ;  /* 0x0000b20000047ab9 */ /* 0x000fc60000000a00 */
[----:B------:R-:W-:Y:S01]  /*10ff0*/  IADD3 R3, R3, R9, RZ ;  /* 0x0000000903037210 */ /* 0x000fe20007ffe0ff */
[----:B------:R-:W-:-:S04]  /*11000*/  IMAD R0, R0, UR4, RZ ;  /* 0x0000000400007c24 */ /* 0x000fc8000f8e02ff */
[C---:B------:R-:W-:Y:S02]  /*11010*/  IMAD R9, R5.reuse, UR5, R0 ;  /* 0x0000000505097c24 */ /* 0x040fe4000f8e0200 */
[----:B------:R-:W-:Y:S01]  /*11020*/  IMAD.WIDE.U32 R2, R5, UR4, R2 ;  /* 0x0000000405027c25 */ /* 0x000fe2000f8e0002 */
[----:B------:R-:W-:-:S03]  /*11030*/  ULDC.64 UR4, c[0x0][0x280] ;  /* 0x0000a00000047ab9 */ /* 0x000fc60000000a00 */
[----:B------:R-:W-:Y:S01]  /*11040*/  IMAD.IADD R3, R3, 0x1, R9 ;  /* 0x0000000103037824 */ /* 0x000fe200078e0209 */
[C---:B------:R-:W-:Y:S01]  /*11050*/  LEA R0, P0, R2.reuse, UR4, 0x1 ;  /* 0x0000000402007c11 */ /* 0x040fe2000f8008ff */
[----:B------:R-:W-:Y:S02]  /*11060*/  ULDC UR4, c[0x0][0x2b8] ;  /* 0x0000ae0000047ab9 */ /* 0x000fe40000000800 */
[----:B------:R-:W-:Y:S02]  /*11070*/  ISETP.GE.AND P4, PT, R25, UR4, PT ;  /* 0x0000000419007c0c */ /* 0x000fe4000bf86270 */
[----:B------:R-:W-:Y:S01]  /*11080*/  LEA.HI.X R6, R2, UR5, R3, 0x1, P0 ;  /* 0x0000000502067c11 */ /* 0x000fe200080f0c03 */
[----:B------:R-:W-:Y:S01]  /*11090*/  UMOV UR5, 0xffffffff ;  /* 0xffffffff00057882 */ /* 0x000fe20000000000 */
[----:B------:R-:W-:Y:S02]  /*110a0*/  ISETP.GE.AND P3, PT, R36, UR4, PT ;  /* 0x0000000424007c0c */ /* 0x000fe4000bf66270 */
[----:B------:R-:W-:-:S02]  /*110b0*/  ISETP.GE.AND P2, PT, R35, UR4, PT ;  /* 0x0000000423007c0c */ /* 0x000fc4000bf46270 */
[----:B------:R-:W-:Y:S01]  /*110c0*/  ISETP.GE.AND P1, PT, R34, UR4, PT ;  /* 0x0000000422007c0c */ /* 0x000fe2000bf26270 */
[----:B------:R-:W-:-:S12]  /*110d0*/  BRA.DIV UR5, `(.L_x_1100) ;  /* 0x0000002a05507947 */ /* 0x000fd8000b800000 */
[----:B------:R-:W-:Y:S01]  /*110e0*/  SHFL.IDX PT, R3, R6, RZ, 0x181f ;  /* 0x00181fff06037589 */ /* 0x000fe200000e0000 */
[----:B------:R-:W-:Y:S01]  /*110f0*/  ULDC UR4, c[0x0][0x288] ;  /* 0x0000a20000047ab9 */ /* 0x000fe20000000800 */
[----:B------:R-:W-:Y:S02]  /*11100*/  VIADD R8, R28, UR40 ;  /* 0x000000281c087c36 */ /* 0x000fe40008000000 */
        /* <DEDUP_REMOVED lines=13> */
[----:B------:R-:W-:Y:S01]  /*111e0*/  ISETP.GE.AND P0, PT, R10, R7, PT ;  /* 0x000000070a00720c */ /* 0x000fe20003f06270 */
[----:B------:R-:W-:-:S02]  /*111f0*/  VIADD R10, R8, 0x20 ;  /* 0x00000020080a7836 */ /* 0x000fc40000000000 */
[----:B0-----:R-:W-:Y:S10]  /*11200*/  SHFL.IDX PT, R3, R6, 0x2, 0x181f ;  /* 0x00581f0006037f89 */ /* 0x001ff400000e0000 */
[----:B-1----:R-:W-:Y:S01]  /*11210*/  @!P0 IMAD.WIDE.U32 R4, R25, 0x2, R4 ;  /* 0x0000000219048825 */ /* 0x002fe200078e0004 */
[----:B------:R-:W-:Y:S01]  /*11220*/  @!P0 LEA R21, R30, UR45, 0x1 ;  /* 0x0000002d1e158c11 */ /* 0x000fe2000f8e08ff */
[----:B------:R-:W0:Y:S04]  /*11230*/  SHFL.IDX PT, R2, R0, 0x2, 0x181f ;  /* 0x00581f0000027f89 */ /* 0x000e2800000e0000 */
[----:B------:R-:W-:Y:S04]  /*11240*/  @!P0 LDGSTS.E.BYPASS.LTC128B.128 [R21+0x10c00], desc[UR60][R4.64], !P4 ;  /* 0x10c0000004158fae */ /* 0x000fe8000e101d7c */
[----:B------:R-:W-:Y:S04]  /*11250*/  @!P0 LDGSTS.E.BYPASS.LTC128B.128 [R21+0x14c00], desc[UR60][R4.64+0x80], !P3 ;  /* 0x14c0008004158fae */ /* 0x000fe8000d901d7c */
[----:B------:R-:W-:Y:S04]  /*11260*/  @!P0 LDGSTS.E.BYPASS.LTC128B.128 [R21+0x18c00], desc[UR60][R4.64+0x100], !P2 ;  /* 0x18c0010004158fae */ /* 0x000fe8000d101d7c */
[----:B------:R1:W-:Y:S01]  /*11270*/  @!P0 LDGSTS.E.BYPASS.LTC128B.128 [R21+0x1cc00], desc[UR60][R4.64+0x180], !P1 ;  /* 0x1cc0018004158fae */ /* 0x0003e2000c901d7c */
[----:B------:R-:W-:-:S02]  /*11280*/  ISETP.GE.AND P0, PT, R10, R7, PT ;  /* 0x000000070a00720c */ /* 0x000fc40003f06270 */
[----:B------:R-:W-:Y:S01]  /*11290*/  IADD3 R10, R8, 0x30, RZ ;  /* 0x00000030080a7810 */ /* 0x000fe20007ffe0ff */
        /* <DEDUP_REMOVED lines=46> */
.L_x_1164:
[----:B------:R-:W-:Y:S01]  /*11580*/  VIADD R8, R8, 0x70 ;  /* 0x0000007008087836 */ /* 0x000fe20000000000 */
[----:B------:R-:W-:Y:S01]  /*11590*/  BSSY B0, `(.L_x_1101) ;  /* 0x000000e000007945 */ /* 0x000fe20003800000 */
[----:B-1----:R-:W-:Y:S01]  /*115a0*/  MOV R2, R14 ;  /* 0x0000000e00027202 */ /* 0x002fe20000000f00 */
[----:B------:R-:W-:Y:S02]  /*115b0*/  IMAD.MOV.U32 R3, RZ, RZ, R6 ;  /* 0x000000ffff037224 */ /* 0x000fe400078e0006 */
[----:B------:R-:W-:-:S13]  /*115c0*/  ISETP.GE.AND P0, PT, R8, R7, PT ;  /* 0x000000070800720c */ /* 0x000fda0003f06270 */
[----:B------:R-:W-:Y:S05]  /*115d0*/  @P0 BRA `(.L_x_1102) ;  /* 0x0000000000240947 */ /* 0x000fea0003800000 */
[----:B------:R-:W-:Y:S01]  /*115e0*/  IMAD.WIDE.U32 R2, R25, 0x2, R2 ;  /* 0x0000000219027825 */ /* 0x000fe200078e0002 */
        /* <DEDUP_REMOVED lines=8> */
.L_x_1102:
[----:B------:R-:W-:Y:S05]  /*11670*/  BSYNC B0 ;  /* 0x0000000000007941 */ /* 0x000fea0003800000 */
.L_x_1101:
[----:B------:R-:W-:Y:S01]  /*11680*/  NOP ;  /* 0x0000000000007918 */ /* 0x000fe20000000000 */
[----:B------:R-:W-:Y:S01]  /*11690*/  SYNCS.ARRIVE.TRANS64.RED.A0T1 RZ, [UR45+0x30800], RZ ;  /* 0x030800ffffff79a7 */ /* 0x000fe2000820042d */
[----:B------:R-:W-:Y:S01]  /*116a0*/  IMAD.MOV.U32 R0, RZ, RZ, 0x1 ;  /* 0x00000001ff007424 */ /* 0x000fe200078e00ff */
[----:B------:R-:W-:Y:S01]  /*116b0*/  ARRIVES.LDGSTSBAR.64.TRANSCNT [UR45+0x30800] ;  /* 0x03080000ff0079b0 */ /* 0x000fe20008000aad */
[----:B------:R-:W-:Y:S02]  /*116c0*/  VIADD R19, R19, 0xfffffffe ;  /* 0xfffffffe13137836 */ /* 0x000fe40000000000 */
[----:B------:R-:W-:Y:S01]  /*116d0*/  IMAD.MOV.U32 R23, RZ, RZ, 0x1 ;  /* 0x00000001ff177424 */ /* 0x000fe200078e00ff */
[----:B------:R-:W-:Y:S01]  /*116e0*/  SHF.L.U32 R0, R0, 0x1f, RZ ;  /* 0x0000001f00007819 */ /* 0x000fe200000006ff */
[----:B------:R-:W-:Y:S01]  /*116f0*/  NOP ;  /* 0x0000000000007918 */ /* 0x000fe20000000000 */
[----:B------:R-:W-:Y:S02]  /*11700*/  SYNCS.ARRIVE.TRANS64.A1T0 RZ, [UR45+0x30800], RZ ;  /* 0x030800ffffff79a7 */ /* 0x000fe4000810002d */
[----:B------:R-:W1:Y:S02]  /*11710*/  SYNCS.PHASECHK.TRANS64.TRYWAIT P0, [UR45+0x30820], R0 ;  /* 0x03082000ff0075a7 */ /* 0x000e64000800016d */
[----:B-1----:R-:W-:Y:S05]  /*11720*/  @!P0 BRA `(.L_x_1103) ;  /* 0x0000002c00608947 */ /* 0x002fea0003800000 */
.L_x_1165:
[----:B------:R-:W-:Y:S02]  /*11730*/  ISETP.GE.AND P0, PT, R19, UR49, PT ;  /* 0x0000003113007c0c */ /* 0x000fe4000bf06270 */
[----:B------:R-:W-:-:S11]  /*11740*/  MOV R20, RZ ;  /* 0x000000ff00147202 */ /* 0x000fd60000000f00 */
[----:B------:R-:W-:Y:S05]  /*11750*/  @!P0 BRA `(.L_x_1104) ;  /* 0x0000001000088947 */ /* 0x000fea0003800000 */
[----:B0-----:R-:W0:Y:S01]  /*11760*/  S2R R2, SR_TID.X ;  /* 0x0000000000027919 */ /* 0x001e220000002100 */
[----:B------:R-:W-:Y:S01]  /*11770*/  UIADD3 UR4, UR44, 0x1, URZ ;  /* 0x000000012c047890 */ /* 0x000fe2000fffe03f */
[----:B------:R-:W-:Y:S01]  /*11780*/  LOP3.LUT R3, RZ, UR42, RZ, 0x33, !PT ;  /* 0x0000002aff037c12 */ /* 0x000fe2000f8e33ff */
[----:B------:R-:W-:Y:S01]  /*11790*/  BSSY B0, `(.L_x_1104) ;  /* 0x00000fe000007945 */ /* 0x000fe20003800000 */
[----:B------:R-:W-:Y:S01]  /*117a0*/  LOP3.LUT R5, RZ, UR41, RZ, 0x33, !PT ;  /* 0x00000029ff057c12 */ /* 0x000fe2000f8e33ff */
[----:B------:R-:W-:Y:S01]  /*117b0*/  UIMAD UR4, UR4, UR38, URZ ;  /* 0x00000026040472a4 */ /* 0x000fe2000f8e023f */
[----:B------:R-:W-:-:S05]  /*117c0*/  MOV R19, RZ ;  /* 0x000000ff00137202 */ /* 0x000fca0000000f00 */
[----:B------:R-:W-:Y:S01]  /*117d0*/  LOP3.LUT R0, RZ, UR4, RZ, 0x33, !PT ;  /* 0x00000004ff007c12 */ /* 0x000fe2000f8e33ff */
[----:B------:R-:W-:Y:S02]  /*117e0*/  ULDC UR4, c[0x0][0x2f4] ;  /* 0x0000bd0000047ab9 */ /* 0x000fe40000000800 */
[----:B------:R-:W-:Y:S02]  /*117f0*/  ISETP.GE.AND P4, PT, R25, UR4, PT ;  /* 0x0000000419007c0c */ /* 0x000fe4000bf86270 */
[----:B------:R-:W-:Y:S02]  /*11800*/  VIADDMNMX R0, R0, -UR43, R3, !PT ;  /* 0x8000002b00007c46 */ /* 0x000fe4000f800103 */
[----:B------:R-:W-:Y:S02]  /*11810*/  ISETP.GE.AND P3, PT, R36, UR4, PT ;  /* 0x0000000424007c0c */ /* 0x000fe4000bf66270 */
[----:B------:R-:W-:Y:S02]  /*11820*/  VIMNMX R0, R0, R5, !PT ;  /* 0x0000000500007248 */ /* 0x000fe40007fe0100 */
[----:B------:R-:W-:-:S02]  /*11830*/  ISETP.GE.AND P2, PT, R35, UR4, PT ;  /* 0x0000000423007c0c */ /* 0x000fc4000bf46270 */
[----:B------:R-:W-:Y:S02]  /*11840*/  IADD3 R27, -R0, -0x2, RZ ;  /* 0xfffffffe001b7810 */ /* 0x000fe40007ffe1ff */
        /* <DEDUP_REMOVED lines=9> */
[----:B------:R-:W-:-:S02]  /*118e0*/  IMAD.MOV.U32 R22, RZ, RZ, 0x1 ;  /* 0x00000001ff167424 */ /* 0x000fc400078e00ff */
[----:B------:R-:W-:-:S07]  /*118f0*/  VIADD R0, R3, 0x80 ;  /* 0x0000008003007836 */ /* 0x000fce0000000000 */
.L_x_1117:
[----:B------:R-:W2:Y:S01]  /*11900*/  LDL R8, [R1] ;  /* 0x0000000001087983 */ /* 0x000ea20000100800 */
[----:B------:R-:W0:Y:S01]  /*11910*/  LDC R2, c[0x0][0x430] ;  /* 0x00010c00ff027b82 */ /* 0x000e220000000800 */
[----:B------:R-:W-:Y:S01]  /*11920*/  ISETP.GT.U32.AND P6, PT, R37, 0x3f, PT ;  /* 0x0000003f2500780c */ /* 0x000fe20003fc4070 */
[----:B------:R-:W-:-:S12]  /*11930*/  IMAD.MOV.U32 R9, RZ, RZ, R10 ;  /* 0x000000ffff097224 */ /* 0x000fd800078e000a */
[----:B------:R-:W2:Y:S01]  /*11940*/  @!P6 LDC.64 R6, c[0x0][0x428] ;  /* 0x00010a00ff06eb82 */ /* 0x000ea20000000a00 */
[----:B0-----:R-:W-:-:S13]  /*11950*/  ISETP.NE.AND P0, PT, R2, 0x1, PT ;  /* 0x000000010200780c */ /* 0x001fda0003f05270 */
[----:B------:R-:W0:Y:S08]  /*11960*/  @P0 LDC R3, c[0x0][0x434] ;  /* 0x00010d00ff030b82 */ /* 0x000e300000000800 */
[----:B-1----:R-:W1:Y:S01]  /*11970*/  @P0 LDC R5, c[0x0][0x438] ;  /* 0x00010e00ff050b82 */ /* 0x002e620000000800 */
[----:B0-----:R-:W-:-:S05]  /*11980*/  @P0 IMAD.HI.U32 R2, R10, R3, RZ ;  /* 0x000000030a020227 */ /* 0x001fca00078e00ff */
[----:B-1----:R-:W-:Y:S02]  /*11990*/  @P0 SHF.R.U32.HI R9, RZ, R5, R2 ;  /* 0x00000005ff090219 */ /* 0x002fe40000011602 */
[----:B------:R-:W0:Y:S02]  /*119a0*/  @!P6 LDC.64 R4, c[0x0][0x418] ;  /* 0x00010600ff04eb82 */ /* 0x000e240000000a00 */
[----:B------:R-:W-:Y:S01]  /*119b0*/  @!P6 SHF.R.S32.HI R3, RZ, 0x1f, R9 ;  /* 0x0000001fff03e819 */ /* 0x000fe20000011409 */
[----:B--2---:R-:W-:-:S04]  /*119c0*/  @!P6 IMAD R2, R8, R6, RZ ;  /* 0x000000060802e224 */ /* 0x004fc800078e02ff */
[----:B------:R-:W-:Y:S02]  /*119d0*/  @!P6 IMAD R7, R33, R7, R2 ;  /* 0x000000072107e224 */ /* 0x000fe400078e0202 */
[----:B------:R-:W-:-:S04]  /*119e0*/  @!P6 IMAD.MOV.U32 R2, RZ, RZ, R9 ;  /* 0x000000ffff02e224 */ /* 0x000fc800078e0009 */
[----:B------:R-:W-:-:S04]  /*119f0*/  @!P6 IMAD.WIDE.U32 R2, R33, R6, R2 ;  /* 0x000000062102e225 */ /* 0x000fc800078e0002 */
[----:B------:R-:W-:Y:S01]  /*11a00*/  @!P6 IMAD.IADD R3, R7, 0x1, R3 ;  /* 0x000000010703e824 */ /* 0x000fe200078e0203 */
[----:B0-----:R-:W-:Y:S01]  /*11a10*/  @!P6 LEA R4, P0, R2, R4, 0x2 ;  /* 0x000000040204e211 */ /* 0x001fe200078010ff */
[----:B------:R-:W-:-:S03]  /*11a20*/  IMAD.MOV.U32 R6, RZ, RZ, RZ ;  /* 0x000000ffff067224 */ /* 0x000fc600078e00ff */
[----:B------:R-:W-:-:S05]  /*11a30*/  @!P6 LEA.HI.X R5, R2, R5, R3, 0x2, P0 ;  /* 0x000000050205e211 */ /* 0x000fca00000f1403 */
[----:B------:R0:W5:Y:S01]  /*11a40*/  @!P6 LDG.E R6, desc[UR60][R4.64] ;  /* 0x0000003c0406e981 */ /* 0x000162000c1e1900 */
[----:B------:R-:W-:Y:S02]  /*11a50*/  LOP3.LUT P5, RZ, R16, 0x20, RZ, 0xc0, !PT ;  /* 0x0000002010ff7812 */ /* 0x000fe400078ac0ff */
[----:B------:R-:W-:-:S04]  /*11a60*/  IADD3 R20, R19, 0x1, RZ ;  /* 0x0000000113147810 */ /* 0x000fc80007ffe0ff */
[----:B------:R-:W-:-:S04]  /*11a70*/  ISETP.NE.AND P0, PT, R20, 0x2, PT ;  /* 0x000000021400780c */ /* 0x000fc80003f05270 */
[----:B------:R-:W-:Y:S02]  /*11a80*/  SEL R23, RZ, 0x1, P0 ;  /* 0x00000001ff177807 */ /* 0x000fe40000000000 */
[----:B------:R-:W-:Y:S02]  /*11a90*/  SEL R20, R20, RZ, P0 ;  /* 0x000000ff14147207 */ /* 0x000fe40000000000 */
[----:B------:R-:W-:Y:S01]  /*11aa0*/  LOP3.LUT R23, R22, R23, RZ, 0x3c, !PT ;  /* 0x0000001716177212 */ /* 0x000fe200078e3cff */
[----:B0-----:R-:W-:Y:S06]  /*11ab0*/  @!P5 BRA `(.L_x_1105) ;  /* 0x000000000004d947 */ /* 0x001fec0003800000 */
[----:B------:R-:W-:Y:S01]  /*11ac0*/  BPT.TRAP 0x1 ;  /* 0x000000040000795c */ /* 0x000fe20000300000 */
.L_x_1105:
[----:B------:R-:W-:Y:S01]  /*11ad0*/  LEA R21, R20, UR45, 0x3 ;  /* 0x0000002d14157c11 */ /* 0x000fe2000f8e18ff */
[----:B------:R-:W-:Y:S01]  /*11ae0*/  BSSY B1, `(.L_x_1106) ;  /* 0x0000004000017945 */ /* 0x000fe20003800000 */
[----:B------:R-:W-:-:S04]  /*11af0*/  SHF.L.U32 R2, R23, 0x1f, RZ ;  /* 0x0000001f17027819 */ /* 0x000fc800000006ff */
[----:B------:R-:W0:Y:S02]  /*11b00*/  SYNCS.PHASECHK.TRANS64.TRYWAIT P0, [R21+URZ+0x30840], R2 ;  /* 0x03084002150075a7 */ /* 0x000e24000800017f */
[----:B0-----:R-:W-:Y:S05]  /*11b10*/  @!P0 BRA `(.L_x_1107) ;  /* 0x00000028007c8947 */ /* 0x001fea0003800000 */
.L_x_1166:
[----:B------:R-:W-:Y:S05]  /*11b20*/  BSYNC B1 ;  /* 0x0000000000017941 */ /* 0x000fea0003800000 */
.L_x_1106:
        /* <DEDUP_REMOVED lines=9> */
[----:B0-----:R-:W-:-:S04]  /*11bc0*/  IMAD R2, R24, UR4, RZ ;  /* 0x0000000418027c24 */ /* 0x001fc8000f8e02ff */
[C---:B------:R-:W-:Y:S02]  /*11bd0*/  IMAD R5, R7.reuse, UR5, R2 ;  /* 0x0000000507057c24 */ /* 0x040fe4000f8e0202 */
        /* <DEDUP_REMOVED lines=20> */
[----:B------:R-:W-:Y:S02]  /*11d20*/  LOP3.LUT R16, R16, 0xfffff7ff, RZ, 0xc0, !PT ;  /* 0xfffff7ff10107812 */ /* 0x000fe400078ec0ff */
[----:B------:R-:W1:Y:S01]  /*11d30*/  SHFL.IDX PT, R3, R31, RZ, 0x181f ;  /* 0x00181fff1f037589 */ /* 0x000e6200000e0000 */
[----:B------:R-:W-:Y:S02]  /*11d40*/  LEA R29, R29, UR45, 0x1 ;  /* 0x0000002d1d1d7c11 */ /* 0x000fe4000f8e08ff */
[----:B------:R-:W-:Y:S01]  /*11d50*/  @P1 LOP3.LUT R16, R16, 0x800, RZ, 0xfc, !PT ;  /* 0x0000080010101812 */ /* 0x000fe200078efcff */
[----:B------:R-:W2:Y:S03]  /*11d60*/  SHFL.IDX PT, R2, R28, 0x1, 0x181f ;  /* 0x00381f001c027f89 */ /* 0x000ea600000e0000 */
[----:B------:R-:W-:-:S02]  /*11d70*/  LOP3.LUT P1, RZ, R16, 0x10, RZ, 0xc0, !PT ;  /* 0x0000001010ff7812 */ /* 0x000fc4000782c0ff */
[----:B------:R-:W-:Y:S02]  /*11d80*/  LOP3.LUT P6, RZ, R16, 0x4, RZ, 0xc0, !PT ;  /* 0x0000000410ff7812 */ /* 0x000fe400078cc0ff */
[-C--:B0-----:R-:W-:Y:S02]  /*11d90*/  IADD3 R8, P0, R14, R11.reuse, RZ ;  /* 0x0000000b0e087210 */ /* 0x081fe40007f1e0ff */
[----:B------:R-:W-:Y:S03]  /*11da0*/  SHFL.IDX PT, R14, R28, 0x3, 0x181f ;  /* 0x00781f001c0e7f89 */ /* 0x000fe600000e0000 */
[----:B-1----:R-:W-:Y:S02]  /*11db0*/  IMAD.X R9, RZ, RZ, R3, P0 ;  /* 0x000000ffff097224 */ /* 0x002fe400000e0603 */
[----:B------:R-:W0:Y:S01]  /*11dc0*/  SHFL.IDX PT, R3, R31, 0x1, 0x181f ;  /* 0x00381f001f037f89 */ /* 0x000e2200000e0000 */
[----:B--2---:R-:W-:-:S03]  /*11dd0*/  IADD3 R4, P0, R2, R11, RZ ;  /* 0x0000000b02047210 */ /* 0x004fc60007f1e0ff */
[----:B------:R-:W1:Y:S04]  /*11de0*/  SHFL.IDX PT, R2, R28, 0x2, 0x181f ;  /* 0x00581f001c027f89 */ /* 0x000e6800000e0000 */
[----:B------:R2:W-:Y:S01]  /*11df0*/  LDGSTS.E.BYPASS.LTC128B.128 [R29+0x20400], desc[UR60][R8.64], !P1 ;  /* 0x20400000081d7fae */ /* 0x0005e2000c901d7c */
[----:B0-----:R-:W-:-:S03]  /*11e00*/  IMAD.X R5, RZ, RZ, R3, P0 ;  /* 0x000000ffff057224 */ /* 0x001fc600000e0603 */
[----:B------:R-:W0:Y:S01]  /*11e10*/  SHFL.IDX PT, R3, R31, 0x2, 0x181f ;  /* 0x00581f001f037f89 */ /* 0x000e2200000e0000 */
[----:B-1----:R-:W-:-:S03]  /*11e20*/  IADD3 R2, P0, R2, R11, RZ ;  /* 0x0000000b02027210 */ /* 0x002fc60007f1e0ff */
[----:B------:R-:W1:Y:S01]  /*11e30*/  SHFL.IDX PT, R31, R31, 0x3, 0x181f ;  /* 0x00781f001f1f7f89 */ /* 0x000e6200000e0000 */
[----:B0-----:R-:W-:Y:S02]  /*11e40*/  IADD3.X R3, RZ, R3, RZ, P0, !PT ;  /* 0x00000003ff037210 */ /* 0x001fe400007fe4ff */
        /* <DEDUP_REMOVED lines=11> */
[----:B------:R2:W-:Y:S04]  /*11f00*/  LDGSTS.E.BYPASS.LTC128B.128 [R29+0x25400], desc[UR60][R2.64+0x100], !P6 ;  /* 0x25400100021d7fae */ /* 0x0005e8000f101d7c */
[----:B-1----:R2:W-:Y:S02]  /*11f10*/  LDGSTS.E.BYPASS.LTC128B.128 [R29+0x27400], desc[UR60][R2.64+0x180], !P5 ;  /* 0x27400180021d7fae */ /* 0x0025e4000e901d7c */
.L_x_1176:
[----:B--2---:R-:W-:Y:S01]  /*11f20*/  IMAD.SHL.U32 R2, R25, 0x2, RZ ;  /* 0x0000000219027824 */ /* 0x004fe200078e00ff */
[----:B------:R-:W-:Y:S02]  /*11f30*/  P2R R4, PR, RZ, 0x2 ;  /* 0x00000002ff047803 */ /* 0x000fe40000000000 */
        /* <DEDUP_REMOVED lines=15> */
.L_x_1109:
        /* <DEDUP_REMOVED lines=10> */
.L_x_1110:
[----:B------:R1:W-:Y:S01]  /*120d0*/  SYNCS.ARRIVE.TRANS64.A1T0 RZ, [R21+URZ+0x30830], RZ ;  /* 0x030830ff15ff79a7 */ /* 0x0003e2000810003f */
[----:B------:R-:W-:Y:S05]  /*120e0*/  @!P6 BRA `(.L_x_1111) ;  /* 0x000000000004e947 */ /* 0x000fea0003800000 */
[----:B------:R-:W-:Y:S01]  /*120f0*/  BPT.TRAP 0x1 ;  /* 0x000000040000795c */ /* 0x000fe20000300000 */
.L_x_1111:
[----:B0-----:R-:W-:Y:S01]  /*12100*/  SHF.L.U32 R3, R22, 0x1f, RZ ;  /* 0x0000001f16037819 */ /* 0x001fe200000006ff */
[----:B------:R-:W-:Y:S01]  /*12110*/  BSSY B1, `(.L_x_1112) ;  /* 0x0000004000017945 */ /* 0x000fe20003800000 */
[----:B------:R-:W-:-:S04]  /*12120*/  LEA R4, R19, UR45, 0x3 ;  /* 0x0000002d13047c11 */ /* 0x000fc8000f8e18ff */
[----:B------:R-:W0:Y:S02]  /*12130*/  SYNCS.PHASECHK.TRANS64.TRYWAIT P0, [R4+URZ+0x30860], R3 ;  /* 0x03086003040075a7 */ /* 0x000e24000800017f */
[----:B0-----:R-:W-:Y:S05]  /*12140*/  @!P0 BRA `(.L_x_1113) ;  /* 0x0000002800648947 */ /* 0x001fea0003800000 */
.L_x_1177:
[----:B------:R-:W-:Y:S05]  /*12150*/  BSYNC B1 ;  /* 0x0000000000017941 */ /* 0x000fea0003800000 */
.L_x_1112:
[----:B------:R-:W-:Y:S01]  /*12160*/  UMOV UR4, 0xffffffff ;  /* 0xffffffff00047882 */ /* 0x000fe20000000000 */
[----:B------:R-:W-:Y:S02]  /*12170*/  IMAD R5, R19, 0x4000, R30 ;  /* 0x0000400013057824 */ /* 0x000fe400078e021e */
[----:B------:R-:W-:Y:S01]  /*12180*/  IMAD.SHL.U32 R8, R25, 0x2, RZ ;  /* 0x0000000219087824 */ /* 0x000fe200078e00ff */
[----:B------:R-:W-:Y:S06]  /*12190*/  BRA.DIV UR4, `(.L_x_1114) ;  /* 0x0000002a04647947 */ /* 0x000fec000b800000 */
[----:B------:R-:W2:Y:S01]  /*121a0*/  SHFL.IDX PT, R14, R17, RZ, 0x181f ;  /* 0x00181fff110e7589 */ /* 0x000ea200000e0000 */
[----:B------:R-:W-:-:S03]  /*121b0*/  LEA R5, R5, UR45, 0x1 ;  /* 0x0000002d05057c11 */ /* 0x000fc6000f8e08ff */
[----:B0-----:R-:W0:Y:S01]  /*121c0*/  SHFL.IDX PT, R3, R18, RZ, 0x181f ;  /* 0x00181fff12037589 */ /* 0x001e2200000e0000 */
[----:B--2---:R-:W-:-:S03]  /*121d0*/  IADD3 R2, P0, R14, R8, RZ ;  /* 0x000000080e027210 */ /* 0x004fc60007f1e0ff */
[----:B------:R-:W2:Y:S01]  /*121e0*/  SHFL.IDX PT, R14, R17, 0x1, 0x181f ;  /* 0x00381f00110e7f89 */ /* 0x000ea200000e0000 */
[----:B0-----:R-:W-:Y:S02]  /*121f0*/  IADD3.X R3, RZ, R3, RZ, P0, !PT ;  /* 0x00000003ff037210 */ /* 0x001fe400007fe4ff */
        /* <DEDUP_REMOVED lines=33> */
.L_x_1187:
[----:B0--3--:R-:W-:Y:S01]  /*12410*/  IADD3 R2, P0, R14, R8, RZ ;  /* 0x000000080e027210 */ /* 0x009fe20007f1e0ff */
[----:B------:R-:W-:Y:S02]  /*12420*/  ULDC.64 UR4, c[0x0][0x328] ;  /* 0x0000ca0000047ab9 */ /* 0x000fe40000000a00 */
        /* <DEDUP_REMOVED lines=14> */
[----:B------:R-:W-:Y:S01]  /*12510*/  PLOP3.LUT P0, PT, PT, PT, PT, 0x80, 0x0 ;  /* 0x000000000000781c */ /* 0x000fe20003f0f070 */
[----:B------:R-:W-:Y:S01]  /*12520*/  NOP ;  /* 0x0000000000007918 */ /* 0x000fe20000000000 */
[----:B0-----:R-:W-:Y:S01]  /*12530*/  IMAD.WIDE.U32 R2, R7, UR4, RZ ;  /* 0x0000000407027c25 */ /* 0x001fe2000f8e00ff */
[----:B------:R-:W-:-:S03]  /*12540*/  ULDC.64 UR4, c[0x0][0x338] ;  /* 0x0000ce0000047ab9 */ /* 0x000fc60000000a00 */
[----:B------:R-:W-:Y:S02]  /*12550*/  IMAD.IADD R3, R3, 0x1, R9 ;  /* 0x0000000103037824 */ /* 0x000fe400078e0209 */
[----:B------:R-:W-:Y:S02]  /*12560*/  IMAD R7, R26, UR4, RZ ;  /* 0x000000041a077c24 */ /* 0x000fe4000f8e02ff */
[----:B------:R-:W-:-:S04]  /*12570*/  IMAD.WIDE.U32 R2, R6, UR4, R2 ;  /* 0x0000000406027c25 */ /* 0x000fc8000f8e0002 */
[----:B------:R-:W-:-:S05]  /*12580*/  IMAD R7, R6, UR5, R7 ;  /* 0x0000000506077c24 */ /* 0x000fca000f8e0207 */
[----:B------:R-:W-:-:S07]  /*12590*/  IADD3 R19, R3, R7, RZ ;  /* 0x0000000703137210 */ /* 0x000fce0007ffe0ff */
.L_x_1115:
        /* <DEDUP_REMOVED lines=10> */
.L_x_1116:
[----:B------:R-:W-:Y:S01]  /*12640*/  R2UR UR4, R32 ;  /* 0x00000000200472ca */ /* 0x000fe200000e0000 */
[----:B------:R-:W-:Y:S01]  /*12650*/  ULDC.64 UR6, c[0x0][0x330] ;  /* 0x0000cc0000067ab9 */ /* 0x000fe20000000a00 */
[----:B------:R-:W-:Y:S01]  /*12660*/  IMAD.MOV.U32 R18, RZ, RZ, R2 ;  /* 0x000000ffff127224 */ /* 0x000fe200078e0002 */
[----:B------:R-:W-:Y:S01]  /*12670*/  IADD3 R27, R27, -0x1, RZ ;  /* 0xffffffff1b1b7810 */ /* 0x000fe20007ffe0ff */
[----:B------:R-:W-:Y:S01]  /*12680*/  IMAD.U32 R3, RZ, RZ, UR6 ;  /* 0x00000006ff037e24 */ /* 0x000fe2000f8e00ff */
[----:B------:R0:W-:Y:S01]  /*12690*/  SYNCS.ARRIVE.TRANS64.A1T0 RZ, [R4+URZ+0x30850], RZ ;  /* 0x030850ff04ff79a7 */ /* 0x0001e2000810003f */
[----:B------:R-:W-:Y:S02]  /*126a0*/  VIADD R0, R0, 0x40 ;  /* 0x0000004000007836 */ /* 0x000fe40000000000 */
[----:B------:R-:W-:-:S04]  /*126b0*/  IMAD.WIDE.U32 R18, R3, UR39, R18 ;  /* 0x0000002703127c25 */ /* 0x000fc8000f8e0012 */
[----:B------:R-:W-:Y:S01]  /*126c0*/  VIADD R10, R10, 0xffffffc0 ;  /* 0xffffffc00a0a7836 */ /* 0x000fe20000000000 */
[----:B------:R-:W-:Y:S01]  /*126d0*/  UIMAD UR4, UR4, UR6, URZ ;  /* 0x00000006040472a4 */ /* 0x000fe2000f8e023f */
[----:B------:R-:W-:-:S03]  /*126e0*/  IMAD.MOV.U32 R22, RZ, RZ, R23 ;  /* 0x000000ffff167224 */ /* 0x000fc600078e0017 */
[----:B------:R-:W-:-:S03]  /*126f0*/  UIMAD UR4, UR39, UR7, UR4 ;  /* 0x00000007270472a4 */ /* 0x000fc6000f8e0204 */
[----:B------:R-:W-:Y:S02]  /*12700*/  ULDC.64 UR6, c[0x0][0x318] ;  /* 0x0000c60000067ab9 */ /* 0x000fe40000000a00 */
[----:B------:R-:W-:Y:S01]  /*12710*/  LEA R17, P0, R18, UR6, 0x1 ;  /* 0x0000000612117c11 */ /* 0x000fe2000f8008ff */
[----:B------:R-:W-:Y:S02]  /*12720*/  VIADD R3, R19, UR4 ;  /* 0x0000000413037c36 */ /* 0x000fe40008000000 */
[----:B------:R-:W-:-:S03]  /*12730*/  IMAD.MOV.U32 R19, RZ, RZ, R20 ;  /* 0x000000ffff137224 */ /* 0x000fc600078e0014 */
[----:B------:R-:W-:Y:S02]  /*12740*/  LEA.HI.X R18, R18, UR7, R3, 0x1, P0 ;  /* 0x0000000712127c11 */ /* 0x000fe400080f0c03 */
[----:B------:R-:W-:-:S13]  /*12750*/  ISETP.GT.AND P0, PT, R27, UR49, PT ;  /* 0x000000311b007c0c */ /* 0x000fda000bf04270 */
[----:B0-----:R-:W-:Y:S05]  /*12760*/  @P0 BRA `(.L_x_1117) ;  /* 0xfffffff000640947 */ /* 0x001fea000383ffff */
[----:B------:R-:W-:Y:S05]  /*12770*/  BSYNC B0 ;  /* 0x0000000000007941 */ /* 0x000fea0003800000 */
.L_x_1104:
[----:B------:R-:W-:-:S13]  /*12780*/  LOP3.LUT P0, RZ, R16, 0x20, RZ, 0xc0, !PT ;  /* 0x0000002010ff7812 */ /* 0x000fda000780c0ff */
[----:B------:R-:W-:Y:S05]  /*12790*/  @!P0 BRA `(.L_x_1118) ;  /* 0x0000000000048947 */ /* 0x000fea0003800000 */
[----:B------:R-:W-:Y:S01]  /*127a0*/  BPT.TRAP 0x1 ;  /* 0x000000040000795c */ /* 0x000fe20000300000 */
.L_x_1118:
[C---:B0-----:R-:W-:Y:S01]  /*127b0*/  LEA R0, R20.reuse, UR45, 0x3 ;  /* 0x0000002d14007c11 */ /* 0x041fe2000f8e18ff */
[----:B------:R-:W0:Y:S01]  /*127c0*/  S2R R6, SR_TID.X ;  /* 0x0000000000067919 */ /* 0x000e220000002100 */
[----:B------:R-:W-:Y:S01]  /*127d0*/  SHF.L.U32 R3, R23, 0x1f, RZ ;  /* 0x0000001f17037819 */ /* 0x000fe200000006ff */
[----:B------:R-:W-:Y:S01]  /*127e0*/  IMAD.MOV.U32 R2, RZ, RZ, -0x40 ;  /* 0xffffffc0ff027424 */ /* 0x000fe200078e00ff */
[----:B------:R-:W-:Y:S01]  /*127f0*/  BSSY B0, `(.L_x_1119) ;  /* 0x0000008000007945 */ /* 0x000fe20003800000 */
[----:B------:R-:W-:Y:S01]  /*12800*/  LEA R4, R20, R30, 0xe ;  /* 0x0000001e14047211 */ /* 0x000fe200078e70ff */
[----:B------:R-:W2:Y:S01]  /*12810*/  SYNCS.PHASECHK.TRANS64.TRYWAIT P0, [R0+URZ+0x30860], R3 ;  /* 0x03086003000075a7 */ /* 0x000ea2000800017f */
[----:B------:R-:W-:Y:S01]  /*12820*/  IMAD R5, R27, R2, UR47 ;  /* 0x0000002f1b057e24 */ /* 0x000fe2000f8e0202 */
[----:B0-----:R-:W-:-:S04]  /*12830*/  LOP3.LUT R6, R6, 0x7f, RZ, 0xc0, !PT ;  /* 0x0000007f06067812 */ /* 0x001fc800078ec0ff */
[----:B------:R-:W-:-:S05]  /*12840*/  SHF.R.U32.HI R6, RZ, 0x3, R6 ;  /* 0x00000003ff067819 */ /* 0x000fca0000011606 */
[----:B------:R-:W-:Y:S01]  /*12850*/  IMAD.IADD R5, R5, 0x1, -R6 ;  /* 0x0000000105057824 */ /* 0x000fe200078e0a06 */
[----:B--2---:R-:W-:Y:S06]  /*12860*/  @!P0 BRA `(.L_x_1120) ;  /* 0x00000028001c8947 */ /* 0x004fec0003800000 */
.L_x_1188:
[----:B------:R-:W-:Y:S05]  /*12870*/  BSYNC B0 ;  /* 0x0000000000007941 */ /* 0x000fea0003800000 */
.L_x_1119:
[----:B------:R-:W-:-:S03]  /*12880*/  UMOV UR4, 0xffffffff ;  /* 0xffffffff00047882 */ /* 0x000fc60000000000 */
[----:B------:R-:W-:Y:S05]  /*12890*/  BRA.DIV UR4, `(.L_x_1121) ;  /* 0x0000002a04247947 */ /* 0x000fea000b800000 */
[----:B0-----:R-:W-:Y:S01]  /*128a0*/  SHFL.IDX PT, R3, R18, RZ, 0x181f ;  /* 0x00181fff12037589 */ /* 0x001fe200000e0000 */
[----:B------:R-:W-:Y:S01]  /*128b0*/  ULDC UR4, c[0x0][0x2f4] ;  /* 0x0000bd0000047ab9 */ /* 0x000fe20000000800 */
[----:B------:R-:W-:Y:S02]  /*128c0*/  LEA R4, R4, UR45, 0x1 ;  /* 0x0000002d04047c11 */ /* 0x000fe4000f8e08ff */
[----:B------:R-:W0:Y:S01]  /*128d0*/  SHFL.IDX PT, R2, R17, RZ, 0x181f ;  /* 0x00181fff11027589 */ /* 0x000e2200000e0000 */
[----:B------:R-:W-:Y:S02]  /*128e0*/  ISETP.GE.AND P2, PT, R25, UR4, PT ;  /* 0x0000000419007c0c */ /* 0x000fe4000bf46270 */
[----:B------:R-:W-:Y:S01]  /*128f0*/  ISETP.GE.AND P3, PT, R36, UR4, PT ;  /* 0x0000000424007c0c */ /* 0x000fe2000bf66270 */
[----:B------:R-:W-:Y:S01]  /*12900*/  SHFL.IDX PT, R6, R18, 0x1, 0x181f ;  /* 0x00381f0012067f89 */ /* 0x000fe200000e0000 */
[C---:B------:R-:W-:Y:S02]  /*12910*/  ISETP.LT.OR P5, PT, R5.reuse, 0x1, P2 ;  /* 0x000000010500780c */ /* 0x040fe400017a1670 */
[----:B------:R-:W-:Y:S01]  /*12920*/  ISETP.LT.OR P4, PT, R5, 0x1, P3 ;  /* 0x000000010500780c */ /* 0x000fe20001f81670 */
[----:B------:R-:W2:Y:S01]  /*12930*/  SHFL.IDX PT, R14, R17, 0x1, 0x181f ;  /* 0x00381f00110e7f89 */ /* 0x000ea200000e0000 */
        /* <DEDUP_REMOVED lines=11> */
[----:B--2---:R-:W-:Y:S02]  /*129f0*/  IMAD.MOV.U32 R2, RZ, RZ, R14 ;  /* 0x000000ffff027224 */ /* 0x004fe400078e000e */
[----:B------:R-:W-:Y:S01]  /*12a00*/  IMAD.MOV.U32 R3, RZ, RZ, R6 ;  /* 0x000000ffff037224 */ /* 0x000fe200078e0006 */
[----:B------:R-:W-:Y:S01]  /*12a10*/  SHFL.IDX PT, R14, R17, 0x2, 0x181f ;  /* 0x00581f00110e7f89 */ /* 0x000fe200000e0000 */
[----:B------:R-:W-:-:S03]  /*12a20*/  IMAD.WIDE.U32 R2, R25, 0x2, R2 ;  /* 0x0000000219027825 */ /* 0x000fc600078e0002 */
[----:B------:R-:W0:Y:S04]  /*12a30*/  SHFL.IDX PT, R6, R18, 0x2, 0x181f ;  /* 0x00581f0012067f89 */ /* 0x000e2800000e0000 */
        /* <DEDUP_REMOVED lines=8> */
[----:B------:R-:W-:Y:S02]  /*12ac0*/  ISETP.LT.OR P4, PT, R5, 0x21, P3 ;  /* 0x000000210500780c */ /* 0x000fe40001f81670 */
[----:B0-----:R-:W-:Y:S01]  /*12ad0*/  MOV R3, R6 ;  /* 0x0000000600037202 */ /* 0x001fe20000000f00 */
[----:B------:R-:W-:Y:S02]  /*12ae0*/  IMAD.MOV.U32 R2, RZ, RZ, R14 ;  /* 0x000000ffff027224 */ /* 0x000fe400078e000e */
[----:B------:R0:W3:Y:S01]  /*12af0*/  SHFL.IDX PT, R14, R17, 0x3, 0x181f ;  /* 0x00781f00110e7f89 */ /* 0x0000e200000e0000 */
[----:B------:R-:W-:Y:S02]  /*12b00*/  IMAD.MOV.U32 R6, RZ, RZ, RZ ;  /* 0x000000ffff067224 */ /* 0x000fe400078e00ff */
[----:B------:R-:W-:-:S05]  /*12b10*/  IMAD.WIDE.U32 R2, R25, 0x2, R2 ;  /* 0x0000000219027825 */ /* 0x000fca00078e0002 */
[----:B------:R0:W-:Y:S01]  /*12b20*/  LDGSTS.E.BYPASS.LTC128B.128 [R4+0x1400], desc[UR60][R2.64], !P5 ;  /* 0x0140000002047fae */ /* 0x0001e2000e901d7c */
[----:B------:R-:W-:-:S03]  /*12b30*/  ISETP.LT.OR P5, PT, R5, 0x21, P1 ;  /* 0x000000210500780c */ /* 0x000fc60000fa1670 */
[----:B------:R0:W-:Y:S01]  /*12b40*/  LDGSTS.E.BYPASS.LTC128B.128 [R4+0x3400], desc[UR60][R2.64+0x80], !P4 ;  /* 0x0340008002047fae */ /* 0x0001e2000e101d7c */
[----:B------:R-:W-:-:S09]  /*12b50*/  ISETP.LT.OR P4, PT, R5, 0x21, P0 ;  /* 0x000000210500780c */ /* 0x000fd20000781670 */
[----:B------:R0:W-:Y:S04]  /*12b60*/  LDGSTS.E.BYPASS.LTC128B.128 [R4+0x5400], desc[UR60][R2.64+0x100], !P5 ;  /* 0x0540010002047fae */ /* 0x0001e8000e901d7c */
[----:B--23--:R0:W-:Y:S02]  /*12b70*/  LDGSTS.E.BYPASS.LTC128B.128 [R4+0x7400], desc[UR60][R2.64+0x180], !P4 ;  /* 0x0740018002047fae */ /* 0x00c1e4000e101d7c */
.L_x_1198:
[C---:B------:R-:W-:Y:S01]  /*12b80*/  ISETP.LT.OR P2, PT, R5.reuse, 0x31, P2 ;  /* 0x000000310500780c */ /* 0x040fe20001741670 */
[----:B0-----:R-:W-:Y:S01]  /*12b90*/  IMAD.MOV.U32 R2, RZ, RZ, R14 ;  /* 0x000000ffff027224 */ /* 0x001fe200078e000e */
[C---:B------:R-:W-:Y:S01]  /*12ba0*/  ISETP.LT.OR P3, PT, R5.reuse, 0x31, P3 ;  /* 0x000000310500780c */ /* 0x040fe20001f61670 */
[----:B------:R-:W-:Y:S01]  /*12bb0*/  IMAD.MOV.U32 R3, RZ, RZ, R18 ;  /* 0x000000ffff037224 */ /* 0x000fe200078e0012 */
[C---:B------:R-:W-:Y:S02]  /*12bc0*/  ISETP.LT.OR P1, PT, R5.reuse, 0x31, P1 ;  /* 0x000000310500780c */ /* 0x040fe40000f21670 */
        /* <DEDUP_REMOVED lines=11> */
.L_x_1122:
        /* <DEDUP_REMOVED lines=10> */
.L_x_1123:
[----:B0-----:R-:W-:Y:S01]  /*12d20*/  VIADD R2, R20, 0x1 ;  /* 0x0000000114027836 */ /* 0x001fe20000000000 */
[----:B------:R0:W-:Y:S04]  /*12d30*/  SYNCS.ARRIVE.TRANS64.A1T0 RZ, [R0+URZ+0x30850], RZ ;  /* 0x030850ff00ff79a7 */ /* 0x0001e8000810003f */
[----:B------:R-:W-:-:S04]  /*12d40*/  ISETP.NE.AND P0, PT, R2, 0x2, PT ;  /* 0x000000020200780c */ /* 0x000fc80003f05270 */
[----:B0-----:R-:W-:Y:S02]  /*12d50*/  SEL R0, RZ, 0x1, P0 ;  /* 0x00000001ff007807 */ /* 0x001fe40000000000 */
[----:B------:R-:W-:Y:S02]  /*12d60*/  SEL R2, R2, RZ, P0 ;  /* 0x000000ff02027207 */ /* 0x000fe40000000000 */
[----:B------:R-:W-:-:S07]  /*12d70*/  LOP3.LUT R0, R23, R0, RZ, 0x3c, !PT ;  /* 0x0000000017007212 */ /* 0x000fce00078e3cff */
.L_x_1083:
[----:B------:R-:W0:Y:S01]  /*12d80*/  S2R R4, SR_CgaCtaId ;  /* 0x0000000000047919 */ /* 0x000e220000008800 */
[----:B------:R-:W-:Y:S02]  /*12d90*/  MOV R3, 0x400 ;  /* 0x0000040000037802 */ /* 0x000fe40000000f00 */
[----:B------:R-:W-:Y:S02]  /*12da0*/  SHF.L.U32 R6, R6, 0x1f, RZ ;  /* 0x0000001f06067819 */ /* 0x000fe400000006ff */
[----:B0-----:R-:W-:-:S04]  /*12db0*/  LEA R7, R4, R3, 0x18 ;  /* 0x0000000304077211 */ /* 0x001fc800078ec0ff */
[----:B------:R-:W0:Y:S02]  /*12dc0*/  SYNCS.PHASECHK.TRANS64.TRYWAIT P0, [R7+URZ+0x30820], R6 ;  /* 0x03082006070075a7 */ /* 0x000e24000800017f */
[----:B0-----:R-:W-:Y:S05]  /*12dd0*/  @!P0 BRA `(.L_x_1124) ;  /* 0x0000002800548947 */ /* 0x001fea0003800000 */
.L_x_1199:
[----:B------:R-:W-:-:S03]  /*12de0*/  UMOV UR4, 0xffffffff ;  /* 0xffffffff00047882 */ /* 0x000fc60000000000 */
[----:B------:R-:W-:Y:S05]  /*12df0*/  BRA.DIV UR4, `(.L_x_1125) ;  /* 0x0000002a04607947 */ /* 0x000fea000b800000 */
[----:B------:R-:W2:Y:S02]  /*12e00*/  S2R R3, SR_TID.X ;  /* 0x0000000000037919 */ /* 0x000ea40000002100 */
[----:B--2---:R-:W-:-:S04]  /*12e10*/  SHF.R.U32.HI R3, RZ, 0x5, R3 ;  /* 0x00000005ff037819 */ /* 0x004fc80000011603 */
[----:B------:R-:W-:-:S05]  /*12e20*/  LOP3.LUT R3, R3, 0x3, RZ, 0xc0, !PT ;  /* 0x0000000303037812 */ /* 0x000fca00078ec0ff */
[----:B------:R2:W3:Y:S02]  /*12e30*/  SHFL.IDX PT, R14, R3, RZ, 0x1f ;  /* 0x00001fff030e7589 */ /* 0x0004e400000e0000 */
.L_x_1202:
[----:B---3--:R-:W-:-:S13]  /*12e40*/  ISETP.NE.AND P0, PT, R14, RZ, PT ;  /* 0x000000ff0e00720c */ /* 0x008fda0003f05270 */
[----:B------:R-:W-:Y:S05]  /*12e50*/  @P0 BRA `(.L_x_991) ;  /* 0x0000000000900947 */ /* 0x000fea0003800000 */
[----:B------:R-:W-:-:S03]  /*12e60*/  UMOV UR4, 0xffffffff ;  /* 0xffffffff00047882 */ /* 0x000fc60000000000 */
[----:B------:R-:W-:Y:S05]  /*12e70*/  BRA.DIV UR4, `(.L_x_1126) ;  /* 0x0000002a04747947 */ /* 0x000fea000b800000 */
[----:B------:R-:W-:-:S13]  /*12e80*/  ELECT P6, URZ, PT ;  /* 0x00000000003f782f */ /* 0x000fda00038c0000 */
.L_x_1205:
[----:B------:R-:W-:Y:S05]  /*12e90*/  @!P6 BRA `(.L_x_991) ;  /* 0x000000000080e947 */ /* 0x000fea0003800000 */
[----:B--2---:R-:W2:Y:S02]  /*12ea0*/  LDL R3, [R1+0x4] ;  /* 0x0000040001037983 */ /* 0x004ea40000100800 */
[----:B--2---:R-:W-:-:S13]  /*12eb0*/  R2UR UR4, R3 ;  /* 0x00000000030472ca */ /* 0x004fda00000e0000 */
[----:B------:R-:W-:-:S06]  /*12ec0*/  ULOP3.LUT UR4, UR4, 0x2, URZ, 0xfc, !UPT ;  /* 0x0000000204047892 */ /* 0x000fcc000f8efc3f */
[----:B------:R-:W-:-:S04]  /*12ed0*/  MOV R3, UR4 ;  /* 0x0000000400037c02 */ /* 0x000fc80008000f00 */
[----:B------:R-:W-:-:S13]  /*12ee0*/  ISETP.NE.AND P0, PT, R3, 0x3, PT ;  /* 0x000000030300780c */ /* 0x000fda0003f05270 */
[----:B------:R-:W-:Y:S05]  /*12ef0*/  @!P0 BRA `(.L_x_1127) ;  /* 0x0000000000048947 */ /* 0x000fea0003800000 */
[----:B------:R-:W-:Y:S01]  /*12f00*/  BPT.TRAP 0x1 ;  /* 0x000000040000795c */ /* 0x000fe20000300000 */
.L_x_1127:
[----:B------:R-:W-:Y:S01]  /*12f10*/  IMAD R5, R2, 0x8, R7 ;  /* 0x0000000802057824 */ /* 0x000fe200078e0207 */
[----:B------:R-:W-:Y:S01]  /*12f20*/  SHF.L.U32 R4, R0, 0x1f, RZ ;  /* 0x0000001f00047819 */ /* 0x000fe200000006ff */
[----:B------:R-:W-:-:S03]  /*12f30*/  VIADD R2, R2, 0x1 ;  /* 0x0000000102027836 */ /* 0x000fc60000000000 */
[----:B------:R-:W2:Y:S02]  /*12f40*/  SYNCS.PHASECHK.TRANS64.TRYWAIT P1, [R5+URZ+0x30840], R4 ;  /* 0x03084004050075a7 */ /* 0x000ea4000802017f */
[----:B------:R-:W-:-:S04]  /*12f50*/  ISETP.NE.AND P2, PT, R2, 0x2, PT ;  /* 0x000000020200780c */ /* 0x000fc80003f45270 */
[----:B------:R-:W-:Y:S01]  /*12f60*/  SEL R3, RZ, 0x1, P2 ;  /* 0x00000001ff037807 */ /* 0x000fe20001000000 */
[----:B--2---:R-:W-:Y:S08]  /*12f70*/  @!P1 BRA `(.L_x_1128) ;  /* 0x0000002800549947 */ /* 0x004ff00003800000 */
.L_x_1206:
[----:B------:R-:W-:Y:S02]  /*12f80*/  SEL R2, R2, RZ, P2 ;  /* 0x000000ff02027207 */ /* 0x000fe40001000000 */
[----:B------:R-:W-:Y:S01]  /*12f90*/  LOP3.LUT R0, R0, R3, RZ, 0x3c, !PT ;  /* 0x0000000300007212 */ /* 0x000fe200078e3cff */
[----:B------:R-:W-:Y:S06]  /*12fa0*/  @!P0 BRA `(.L_x_1129) ;  /* 0x0000000000048947 */ /* 0x000fec0003800000 */
[----:B------:R-:W-:Y:S01]  /*12fb0*/  BPT.TRAP 0x1 ;  /* 0x000000040000795c */ /* 0x000fe20000300000 */
.L_x_1129:
[----:B------:R-:W-:Y:S01]  /*12fc0*/  IMAD R3, R2, 0x8, R7 ;  /* 0x0000000802037824 */ /* 0x000fe200078e0207 */
[----:B------:R-:W-:-:S04]  /*12fd0*/  SHF.L.U32 R0, R0, 0x1f, RZ ;  /* 0x0000001f00007819 */ /* 0x000fc800000006ff */
[----:B------:R-:W3:Y:S02]  /*12fe0*/  SYNCS.PHASECHK.TRANS64.TRYWAIT P1, [R3+URZ+0x30840], R0 ;  /* 0x03084000030075a7 */ /* 0x000ee4000802017f */
[----:B---3--:R-:W-:Y:S05]  /*12ff0*/  @!P1 BRA `(.L_x_1130) ;  /* 0x0000002800489947 */ /* 0x008fea0003800000 */
.L_x_1207:
[----:B------:R-:W-:Y:S05]  /*13000*/  @!P0 BRA `(.L_x_1131) ;  /* 0x0000000000048947 */ /* 0x000fea0003800000 */
[----:B------:R-:W-:Y:S01]  /*13010*/  BPT.TRAP 0x1 ;  /* 0x000000040000795c */ /* 0x000fe20000300000 */
.L_x_1131:
[----:B------:R-:W4:Y:S02]  /*13020*/  SYNCS.PHASECHK.TRANS64.TRYWAIT P1, [R5+URZ+0x30860], R4 ;  /* 0x03086004050075a7 */ /* 0x000f24000802017f */
[----:B----4-:R-:W-:Y:S05]  /*13030*/  @!P1 BRA `(.L_x_1132) ;  /* 0x00000028004c9947 */ /* 0x010fea0003800000 */
.L_x_1208:
[----:B------:R-:W-:Y:S05]  /*13040*/  @!P0 BRA `(.L_x_1133) ;  /* 0x0000000000048947 */ /* 0x000fea0003800000 */
[----:B------:R-:W-:Y:S01]  /*13050*/  BPT.TRAP 0x1 ;  /* 0x000000040000795c */ /* 0x000fe20000300000 */
.L_x_1133:
[----:B------:R0:W0:Y:S02]  /*13060*/  SYNCS.PHASECHK.TRANS64.TRYWAIT P0, [R3+URZ+0x30860], R0 ;  /* 0x03086000030075a7 */ /* 0x000024000800017f */
[----:B0-----:R-:W-:Y:S05]  /*13070*/  @!P0 NANOSLEEP.SYNCS 0x989680 ;  /* 0x009896800000895d */ /* 0x001fea0003900000 */
[----:B------:R-:W0:Y:S02]  /*13080*/  @!P0 SYNCS.PHASECHK.TRANS64 P0, [R3+URZ+0x30860], R0 ;  /* 0x03086000030085a7 */ /* 0x000e24000800007f */
[----:B0-----:R-:W-:Y:S05]  /*13090*/  @!P0 BRA `(.L_x_1133) ;  /* 0xfffffffc00f08947 */ /* 0x001fea000383ffff */
.L_x_991:
[----:B------:R-:W-:Y:S05]  /*130a0*/  BSYNC B6 ;  /* 0x0000000000067941 */ /* 0x000fea0003800000 */
.L_x_988:
[----:B------:R-:W-:Y:S05]  /*130b0*/  EXIT ;  /* 0x000000000000794d */ /* 0x000fea0003800000 */
.L_x_1001:
[----:B------:R-:W-:-:S13]  /*130c0*/  R2UR UR4, R16 ;  /* 0x00000000100472ca */ /* 0x000fda00000e0000 */
[----:B0-----:R-:W-:-:S04]  /*130d0*/  IMAD.U32 R3, RZ, RZ, UR4 ;  /* 0x00000004ff037e24 */ /* 0x001fc8000f8e00ff */
[----:B------:R0:W1:Y:S03]  /*130e0*/  SYNCS.PHASECHK.TRANS64.TRYWAIT P0, [R3+URZ+0x30800], R0 ;  /* 0x03080000030075a7 */ /* 0x000066000800017f */
[----:B-1----:R-:W-:Y:S05]  /*130f0*/  @!P0 NANOSLEEP.SYNCS 0x989680 ;  /* 0x009896800000895d */ /* 0x002fea0003900000 */
[----:B------:R-:W1:Y:S02]  /*13100*/  @!P0 SYNCS.PHASECHK.TRANS64 P0, [R3+URZ+0x30800], R0 ;  /* 0x03080000030085a7 */ /* 0x000e64000800007f */
[----:B-1----:R-:W-:Y:S05]  /*13110*/  @!P0 BRA `(.L_x_1001) ;  /* 0xfffffffc00e88947 */ /* 0x002fea000383ffff */
[----:B------:R-:W-:Y:S05]  /*13120*/  BRA `(.L_x_1134) ;  /* 0xfffffee800187947 */ /* 0x000fea000383ffff */
.L_x_1005:
[----:B------:R-:W-:-:S13]  /*13130*/  R2UR UR4, R16 ;  /* 0x00000000100472ca */ /* 0x000fda00000e0000 */
[----:B0-----:R-:W-:-:S04]  /*13140*/  MOV R3, UR4 ;  /* 0x0000000400037c02 */ /* 0x001fc80008000f00 */
[----:B------:R0:W2:Y:S03]  /*13150*/  SYNCS.PHASECHK.TRANS64.TRYWAIT P1, [R3+URZ+0x30830], R0 ;  /* 0x03083000030075a7 */ /* 0x0000a6000802017f */
[----:B--2---:R-:W-:Y:S05]  /*13160*/  @!P1 NANOSLEEP.SYNCS 0x989680 ;  /* 0x009896800000995d */ /* 0x004fea0003900000 */
[----:B------:R-:W2:Y:S02]  /*13170*/  @!P1 SYNCS.PHASECHK.TRANS64 P1, [R3+URZ+0x30830], R0 ;  /* 0x03083000030095a7 */ /* 0x000ea4000802007f */
[----:B--2---:R-:W-:Y:S05]  /*13180*/  @!P1 BRA `(.L_x_1005) ;  /* 0xfffffffc00e89947 */ /* 0x004fea000383ffff */
[----:B------:R-:W-:Y:S05]  /*13190*/  BRA `(.L_x_1004) ;  /* 0xfffffee800407947 */ /* 0x000fea000383ffff */
.L_x_1022:
[----:B-1----:R-:W-:-:S04]  /*131a0*/  IMAD.U32 R4, RZ, RZ, UR7 ;  /* 0x00000007ff047e24 */ /* 0x002fc8000f8e00ff */
[----:B------:R1:W2:Y:S03]  /*131b0*/  SYNCS.PHASECHK.TRANS64.TRYWAIT P1, [R4+URZ+0x30830], R3 ;  /* 0x03083003040075a7 */ /* 0x0002a6000802017f */
[----:B--2---:R-:W-:Y:S05]  /*131c0*/  @!P1 NANOSLEEP.SYNCS 0x989680 ;  /* 0x009896800000995d */ /* 0x004fea0003900000 */
[----:B------:R-:W2:Y:S02]  /*131d0*/  @!P1 SYNCS.PHASECHK.TRANS64 P1, [R4+URZ+0x30830], R3 ;  /* 0x03083003040095a7 */ /* 0x000ea4000802007f */
[----:B--2---:R-:W-:Y:S05]  /*131e0*/  @!P1 BRA `(.L_x_1022) ;  /* 0xfffffffc00ec9947 */ /* 0x004fea000383ffff */
[----:B------:R-:W-:Y:S05]  /*131f0*/  BRA `(.L_x_1021) ;  /* 0xffffff1400387947 */ /* 0x000fea000383ffff */
.L_x_1026:
[----:B-1----:R-:W-:-:S04]  /*13200*/  IMAD.U32 R3, RZ, RZ, UR6 ;  /* 0x00000006ff037e24 */ /* 0x002fc8000f8e00ff */
[----:B------:R1:W2:Y:S03]  /*13210*/  SYNCS.PHASECHK.TRANS64.TRYWAIT P1, [R3+URZ+0x30850], R0 ;  /* 0x03085000030075a7 */ /* 0x0002a6000802017f */
[----:B--2---:R-:W-:Y:S05]  /*13220*/  @!P1 NANOSLEEP.SYNCS 0x989680 ;  /* 0x009896800000995d */ /* 0x004fea0003900000 */
[----:B------:R-:W2:Y:S02]  /*13230*/  @!P1 SYNCS.PHASECHK.TRANS64 P1, [R3+URZ+0x30850], R0 ;  /* 0x03085000030095a7 */ /* 0x000ea4000802007f */
[----:B--2---:R-:W-:Y:S05]  /*13240*/  @!P1 BRA `(.L_x_1026) ;  /* 0xfffffffc00ec9947 */ /* 0x004fea000383ffff */
[----:B------:R-:W-:Y:S05]  /*13250*/  BRA `(.L_x_1025) ;  /* 0xffffff2000d87947 */ /* 0x000fea000383ffff */
.L_x_1045:
[----:B-1----:R-:W-:-:S04]  /*13260*/  IMAD.U32 R4, RZ, RZ, UR5 ;  /* 0x00000005ff047e24 */ /* 0x002fc8000f8e00ff */
[----:B------:R1:W2:Y:S03]  /*13270*/  SYNCS.PHASECHK.TRANS64.TRYWAIT P1, [R4+URZ+0x30830], R3 ;  /* 0x03083003040075a7 */ /* 0x0002a6000802017f */
[----:B--2---:R-:W-:Y:S05]  /*13280*/  @!P1 NANOSLEEP.SYNCS 0x989680 ;  /* 0x009896800000995d */ /* 0x004fea0003900000 */
[----:B------:R-:W2:Y:S02]  /*13290*/  @!P1 SYNCS.PHASECHK.TRANS64 P1, [R4+URZ+0x30830], R3 ;  /* 0x03083003040095a7 */ /* 0x000ea4000802007f */
[----:B--2---:R-:W-:Y:S05]  /*132a0*/  @!P1 BRA `(.L_x_1045) ;  /* 0xfffffffc00ec9947 */ /* 0x004fea000383ffff */
[----:B------:R-:W-:Y:S05]  /*132b0*/  BRA `(.L_x_1044) ;  /* 0xffffff4000207947 */ /* 0x000fea000383ffff */
.L_x_1049:
[----:B01----:R-:W-:-:S04]  /*132c0*/  IMAD.U32 R3, RZ, RZ, UR5 ;  /* 0x00000005ff037e24 */ /* 0x003fc8000f8e00ff */
[----:B------:R0:W1:Y:S03]  /*132d0*/  SYNCS.PHASECHK.TRANS64.TRYWAIT P1, [R3+URZ+0x30850], R0 ;  /* 0x03085000030075a7 */ /* 0x000066000802017f */
[----:B-1----:R-:W-:Y:S05]  /*132e0*/  @!P1 NANOSLEEP.SYNCS 0x989680 ;  /* 0x009896800000995d */ /* 0x002fea0003900000 */
[----:B------:R-:W1:Y:S02]  /*132f0*/  @!P1 SYNCS.PHASECHK.TRANS64 P1, [R3+URZ+0x30850], R0 ;  /* 0x03085000030095a7 */ /* 0x000e64000802007f */
[----:B-1----:R-:W-:Y:S05]  /*13300*/  @!P1 BRA `(.L_x_1049) ;  /* 0xfffffffc00ec9947 */ /* 0x002fea000383ffff */
[----:B------:R-:W-:Y:S05]  /*13310*/  BRA `(.L_x_1048) ;  /* 0xffffff4c00a07947 */ /* 0x000fea000383ffff */
.L_x_1057:
[----:B-1----:R-:W-:-:S04]  /*13320*/  MOV R4, UR7 ;  /* 0x0000000700047c02 */ /* 0x002fc80008000f00 */
[----:B------:R1:W2:Y:S03]  /*13330*/  SYNCS.PHASECHK.TRANS64.TRYWAIT P1, [R4+URZ+0x30830], R3 ;  /* 0x03083003040075a7 */ /* 0x0002a6000802017f */
[----:B--2---:R-:W-:Y:S05]  /*13340*/  @!P1 NANOSLEEP.SYNCS 0x989680 ;  /* 0x009896800000995d */ /* 0x004fea0003900000 */
[----:B------:R-:W2:Y:S02]  /*13350*/  @!P1 SYNCS.PHASECHK.TRANS64 P1, [R4+URZ+0x30830], R3 ;  /* 0x03083003040095a7 */ /* 0x000ea4000802007f */
[----:B--2---:R-:W-:Y:S05]  /*13360*/  @!P1 BRA `(.L_x_1057) ;  /* 0xfffffffc00ec9947 */ /* 0x004fea000383ffff */
[----:B------:R-:W-:Y:S05]  /*13370*/  BRA `(.L_x_1056) ;  /* 0xffffff5c00507947 */ /* 0x000fea000383ffff */
.L_x_1061:
[----:B01----:R-:W-:-:S04]  /*13380*/  IMAD.U32 R3, RZ, RZ, UR5 ;  /* 0x00000005ff037e24 */ /* 0x003fc8000f8e00ff */
[----:B------:R0:W1:Y:S03]  /*13390*/  SYNCS.PHASECHK.TRANS64.TRYWAIT P1, [R3+URZ+0x30850], R0 ;  /* 0x03085000030075a7 */ /* 0x000066000802017f */
[----:B-1----:R-:W-:Y:S05]  /*133a0*/  @!P1 NANOSLEEP.SYNCS 0x989680 ;  /* 0x009896800000995d */ /* 0x002fea0003900000 */
[----:B------:R-:W1:Y:S02]  /*133b0*/  @!P1 SYNCS.PHASECHK.TRANS64 P1, [R3+URZ+0x30850], R0 ;  /* 0x03085000030095a7 */ /* 0x000e64000802007f */
[----:B-1----:R-:W-:Y:S05]  /*133c0*/  @!P1 BRA `(.L_x_1061) ;  /* 0xfffffffc00ec9947 */ /* 0x002fea000383ffff */
[----:B------:R-:W-:Y:S05]  /*133d0*/  BRA `(.L_x_1060) ;  /* 0xffffff6800d47947 */ /* 0x000fea000383ffff */
.L_x_1076:
[----:B-1----:R-:W-:-:S04]  /*133e0*/  IMAD.U32 R5, RZ, RZ, UR5 ;  /* 0x00000005ff057e24 */ /* 0x002fc8000f8e00ff */
[----:B------:R1:W2:Y:S03]  /*133f0*/  SYNCS.PHASECHK.TRANS64.TRYWAIT P1, [R5+URZ+0x30850], R0 ;  /* 0x03085000050075a7 */ /* 0x0002a6000802017f */
[----:B--2---:R-:W-:Y:S05]  /*13400*/  @!P1 NANOSLEEP.SYNCS 0x989680 ;  /* 0x009896800000995d */ /* 0x004fea0003900000 */
[----:B------:R-:W2:Y:S02]  /*13410*/  @!P1 SYNCS.PHASECHK.TRANS64 P1, [R5+URZ+0x30850], R0 ;  /* 0x03085000050095a7 */ /* 0x000ea4000802007f */
[----:B--2---:R-:W-:Y:S05]  /*13420*/  @!P1 BRA `(.L_x_1076) ;  /* 0xfffffffc00ec9947 */ /* 0x004fea000383ffff */
[----:B------:R-:W-:Y:S05]  /*13430*/  BRA `(.L_x_1075) ;  /* 0xffffff8c00407947 */ /* 0x000fea000383ffff */
.L_x_1094:
[----:B------:R-:W-:Y:S01]  /*13440*/  IMAD.MOV.U32 R13, RZ, RZ, R18 ;  /* 0x000000ffff0d7224 */ /* 0x000fe200078e0012 */
[----:B------:R-:W-:Y:S01]  /*13450*/  MOV R11, 0x1f ;  /* 0x0000001f000b7802 */ /* 0x000fe20000000f00 */
[----:B------:R-:W-:Y:S02]  /*13460*/  IMAD.MOV.U32 R12, RZ, RZ, RZ ;  /* 0x000000ffff0c7224 */ /* 0x000fe400078e00ff */
[----:B------:R-:W-:-:S07]  /*13470*/  IMAD.MOV.U32 R15, RZ, RZ, -0x1 ;  /* 0xffffffffff0f7424 */ /* 0x000fce00078e00ff */
[----:B-----5:R-:W-:Y:S05]  /*13480*/  WARPSYNC.COLLECTIVE R15, `(.L_x_1135) ;  /* 0x000000000f087348 */ /* 0x020fea0003c00000 */
[----:B------:R0:W1:Y:S02]  /*13490*/  SHFL.IDX P6, R14, R13, R12, R11 ;  /* 0x0000000c0d0e7389 */ /* 0x00006400000c000b */
[----:B01---5:R-:W-:Y:S01]  /*134a0*/  ENDCOLLECTIVE ;  /* 0x000000000000791b */ /* 0x023fe20003800000 */
.L_x_1135:
[----:B------:R-:W-:Y:S05]  /*134b0*/  BRA `(.L_x_1136) ;  /* 0xffffffcc00ec7947 */ /* 0x000fea000383ffff */
.L_x_1096:
[----:B0-----:R-:W-:-:S04]  /*134c0*/  IMAD.U32 R3, RZ, RZ, UR45 ;  /* 0x0000002dff037e24 */ /* 0x001fc8000f8e00ff */
[----:B------:R0:W1:Y:S03]  /*134d0*/  SYNCS.PHASECHK.TRANS64.TRYWAIT P0, [R3+URZ+0x30840], R2 ;  /* 0x03084002030075a7 */ /* 0x000066000800017f */
[----:B-1----:R-:W-:Y:S05]  /*134e0*/  @!P0 NANOSLEEP.SYNCS 0x989680 ;  /* 0x009896800000895d */ /* 0x002fea0003900000 */
[----:B------:R-:W1:Y:S02]  /*134f0*/  @!P0 SYNCS.PHASECHK.TRANS64 P0, [R3+URZ+0x30840], R2 ;  /* 0x03084002030085a7 */ /* 0x000e64000800007f */
[----:B-1----:R-:W-:Y:S05]  /*13500*/  @!P0 BRA `(.L_x_1096) ;  /* 0xfffffffc00ec8947 */ /* 0x002fea000383ffff */
[----:B------:R-:W-:Y:S05]  /*13510*/  BRA `(.L_x_1137) ;  /* 0xffffffd000807947 */ /* 0x000fea000383ffff */
.L_x_1097:
        /* <DEDUP_REMOVED lines=8> */
.L_x_1139:
[----:B------:R-:W-:Y:S05]  /*135a0*/  BSYNC B0 ;  /* 0x0000000000007941 */ /* 0x000fea0003800000 */
.L_x_1138:
[----:B------:R-:W-:Y:S01]  /*135b0*/  IMAD.MOV.U32 R13, RZ, RZ, R6 ;  /* 0x000000ffff0d7224 */ /* 0x000fe200078e0006 */
[----:B------:R-:W-:Y:S01]  /*135c0*/  MOV R11, 0x181f ;  /* 0x0000181f000b7802 */ /* 0x000fe20000000f00 */
[----:B------:R-:W-:Y:S01]  /*135d0*/  IMAD.MOV.U32 R12, RZ, RZ, RZ ;  /* 0x000000ffff0c7224 */ /* 0x000fe200078e00ff */
[----:B------:R-:W-:Y:S01]  /*135e0*/  @P0 LEA R9, R30, UR45, 0x1 ;  /* 0x0000002d1e090c11 */ /* 0x000fe2000f8e08ff */
[----:B------:R-:W-:Y:S02]  /*135f0*/  IMAD.MOV.U32 R15, RZ, RZ, -0x1 ;  /* 0xffffffffff0f7424 */ /* 0x000fe400078e00ff */
[----:B------:R-:W-:-:S07]  /*13600*/  IMAD.MOV.U32 R3, RZ, RZ, R14 ;  /* 0x000000ffff037224 */ /* 0x000fce00078e000e */
[----:B------:R-:W-:Y:S05]  /*13610*/  WARPSYNC.COLLECTIVE R15, `(.L_x_1140) ;  /* 0x000000000f087348 */ /* 0x000fea0003c00000 */
[----:B------:R0:W1:Y:S02]  /*13620*/  SHFL.IDX P6, R14, R13, R12, R11 ;  /* 0x0000000c0d0e7389 */ /* 0x00006400000c000b */
[----:B01----:R-:W-:Y:S01]  /*13630*/  ENDCOLLECTIVE ;  /* 0x000000000000791b */ /* 0x003fe20003800000 */
.L_x_1140:
[----:B------:R-:W-:Y:S02]  /*13640*/  IMAD.MOV.U32 R13, RZ, RZ, R7 ;  /* 0x000000ffff0d7224 */ /* 0x000fe400078e0007 */
[----:B------:R-:W-:Y:S02]  /*13650*/  IMAD.MOV.U32 R12, RZ, RZ, 0x1 ;  /* 0x00000001ff0c7424 */ /* 0x000fe400078e00ff */
[----:B------:R-:W-:-:S07]  /*13660*/  IMAD.MOV.U32 R2, RZ, RZ, R14 ;  /* 0x000000ffff027224 */ /* 0x000fce00078e000e */
[----:B------:R-:W-:Y:S05]  /*13670*/  WARPSYNC.COLLECTIVE R15, `(.L_x_1141) ;  /* 0x000000000f087348 */ /* 0x000fea0003c00000 */
[----:B------:R0:W1:Y:S02]  /*13680*/  SHFL.IDX P6, R14, R13, R12, R11 ;  /* 0x0000000c0d0e7389 */ /* 0x00006400000c000b */
[----:B01----:R-:W-:Y:S01]  /*13690*/  ENDCOLLECTIVE ;  /* 0x000000000000791b */ /* 0x003fe20003800000 */
.L_x_1141:
[----:B------:R-:W-:-:S05]  /*136a0*/  @P0 IMAD.WIDE.U32 R2, R25, 0x2, R2 ;  /* 0x0000000219020825 */ /* 0x000fca00078e0002 */
[----:B------:R-:W-:Y:S01]  /*136b0*/  @!PT LDS RZ, [RZ] ;  /* 0x00000000fffff984 */ /* 0x000fe20000000800 */
[----:B------:R-:W-:Y:S01]  /*136c0*/  @!PT LDS RZ, [RZ] ;  /* 0x00000000fffff984 */ /* 0x000fe20000000800 */
[----:B------:R-:W-:Y:S01]  /*136d0*/  @!PT LDS RZ, [RZ] ;  /* 0x00000000fffff984 */ /* 0x000fe20000000800 */
[----:B------:R0:W-:Y:S04]  /*136e0*/  @P0 LDGSTS.E.BYPASS.LTC128B.128 [R9+0x20400], desc[UR60][R2.64], !P4 ;  /* 0x2040000002090fae */ /* 0x0001e8000e101d7c */
[----:B------:R0:W-:Y:S01]  /*136f0*/  @P0 LDGSTS.E.BYPASS.LTC128B.128 [R9+0x22400], desc[UR60][R2.64+0x80], !P3 ;  /* 0x2240008002090fae */ /* 0x0001e2000d901d7c */
[----:B------:R-:W-:-:S03]  /*13700*/  IMAD.MOV.U32 R13, RZ, RZ, R6 ;  /* 0x000000ffff0d7224 */ /* 0x000fc600078e0006 */
[----:B------:R0:W-:Y:S04]  /*13710*/  @P0 LDGSTS.E.BYPASS.LTC128B.128 [R9+0x24400], desc[UR60][R2.64+0x100], !P2 ;  /* 0x2440010002090fae */ /* 0x0001e8000d101d7c */
[----:B------:R0:W-:Y:S01]  /*13720*/  @P0 LDGSTS.E.BYPASS.LTC128B.128 [R9+0x26400], desc[UR60][R2.64+0x180], !P1 ;  /* 0x2640018002090fae */ /* 0x0001e2000c901d7c */
[----:B------:R-:W-:Y:S02]  /*13730*/  ISETP.GE.AND P0, PT, R0, 0x11, PT ;  /* 0x000000110000780c */ /* 0x000fe40003f06270 */
[----:B------:R-:W-:-:S11]  /*13740*/  MOV R5, R14 ;  /* 0x0000000e00057202 */ /* 0x000fd60000000f00 */
[----:B0-----:R-:W-:Y:S05]  /*13750*/  WARPSYNC.COLLECTIVE R15, `(.L_x_1142) ;  /* 0x000000000f087348 */ /* 0x001fea0003c00000 */
[----:B------:R1:W2:Y:S02]  /*13760*/  SHFL.IDX P6, R14, R13, R12, R11 ;  /* 0x0000000c0d0e7389 */ /* 0x0002a400000c000b */
[----:B012---:R-:W-:Y:S01]  /*13770*/  ENDCOLLECTIVE ;  /* 0x000000000000791b */ /* 0x007fe20003800000 */
.L_x_1142:
[----:B------:R-:W-:Y:S01]  /*13780*/  @P0 LEA R21, R30, UR45, 0x1 ;  /* 0x0000002d1e150c11 */ /* 0x000fe2000f8e08ff */
[----:B------:R-:W-:Y:S02]  /*13790*/  IMAD.MOV.U32 R13, RZ, RZ, R7 ;  /* 0x000000ffff0d7224 */ /* 0x000fe400078e0007 */
[----:B------:R-:W-:Y:S02]  /*137a0*/  IMAD.MOV.U32 R12, RZ, RZ, 0x2 ;  /* 0x00000002ff0c7424 */ /* 0x000fe400078e00ff */
[----:B------:R-:W-:-:S07]  /*137b0*/  IMAD.MOV.U32 R4, RZ, RZ, R14 ;  /* 0x000000ffff047224 */ /* 0x000fce00078e000e */
[----:B------:R-:W-:Y:S05]  /*137c0*/  WARPSYNC.COLLECTIVE R15, `(.L_x_1143) ;  /* 0x000000000f087348 */ /* 0x000fea0003c00000 */
[----:B------:R0:W1:Y:S02]  /*137d0*/  SHFL.IDX P6, R14, R13, R12, R11 ;  /* 0x0000000c0d0e7389 */ /* 0x00006400000c000b */
[----:B01----:R-:W-:Y:S01]  /*137e0*/  ENDCOLLECTIVE ;  /* 0x000000000000791b */ /* 0x003fe20003800000 */
.L_x_1143:
        /* <DEDUP_REMOVED lines=14> */
.L_x_1144:
[----:B------:R-:W-:Y:S01]  /*138d0*/  @P0 LEA R9, R30, UR45, 0x1 ;  /* 0x0000002d1e090c11 */ /* 0x000fe2000f8e08ff */
[----:B------:R-:W-:Y:S02]  /*138e0*/  IMAD.MOV.U32 R13, RZ, RZ, R7 ;  /* 0x000000ffff0d7224 */ /* 0x000fe400078e0007 */
[----:B------:R-:W-:Y:S02]  /*138f0*/  IMAD.MOV.U32 R12, RZ, RZ, 0x3 ;  /* 0x00000003ff0c7424 */ /* 0x000fe400078e00ff */
[----:B------:R-:W-:-:S07]  /*13900*/  IMAD.MOV.U32 R2, RZ, RZ, R14 ;  /* 0x000000ffff027224 */ /* 0x000fce00078e000e */
[----:B------:R-:W-:Y:S05]  /*13910*/  WARPSYNC.COLLECTIVE R15, `(.L_x_1145) ;  /* 0x000000000f087348 */ /* 0x000fea0003c00000 */
[----:B------:R0:W1:Y:S02]  /*13920*/  SHFL.IDX P6, R14, R13, R12, R11 ;  /* 0x0000000c0d0e7389 */ /* 0x00006400000c000b */
[----:B01----:R-:W-:Y:S01]  /*13930*/  ENDCOLLECTIVE ;  /* 0x000000000000791b */ /* 0x003fe20003800000 */
.L_x_1145:
        /* <DEDUP_REMOVED lines=9> */
[----:B------:R-:W-:-:S07]  /*139d0*/  MOV R4, R14 ;  /* 0x0000000e00047202 */ /* 0x000fce0000000f00 */
[----:B0-----:R-:W-:Y:S05]  /*139e0*/  WARPSYNC.COLLECTIVE R15, `(.L_x_1146) ;  /* 0x000000000f087348 */ /* 0x001fea0003c00000 */
[----:B------:R1:W2:Y:S02]  /*139f0*/  SHFL.IDX P6, R14, R13, R12, R11 ;  /* 0x0000000c0d0e7389 */ /* 0x0002a400000c000b */
[----:B012---:R-:W-:Y:S01]  /*13a00*/  ENDCOLLECTIVE ;  /* 0x000000000000791b */ /* 0x007fe20003800000 */
.L_x_1146:
[----:B------:R-:W-:Y:S05]  /*13a10*/  BRA `(.L_x_1147) ;  /* 0xffffffd000407947 */ /* 0x000fea000383ffff */
.L_x_1100:
[----:B------:R-:W-:Y:S01]  /*13a20*/  IMAD.MOV.U32 R13, RZ, RZ, R6 ;  /* 0x000000ffff0d7224 */ /* 0x000fe200078e0006 */
[----:B------:R-:W-:Y:S01]  /*13a30*/  MOV R15, 0xffffffff ;  /* 0xffffffff000f7802 */ /* 0x000fe20000000f00 */
[----:B------:R-:W-:Y:S02]  /*13a40*/  IMAD.MOV.U32 R12, RZ, RZ, RZ ;  /* 0x000000ffff0c7224 */ /* 0x000fe400078e00ff */
[----:B------:R-:W-:Y:S02]  /*13a50*/  IMAD.MOV.U32 R11, RZ, RZ, 0x181f ;  /* 0x0000181fff0b7424 */ /* 0x000fe400078e00ff */
[----:B------:R-:W-:-:S07]  /*13a60*/  VIADD R8, R28, UR40 ;  /* 0x000000281c087c36 */ /* 0x000fce0008000000 */
[----:B------:R-:W-:Y:S05]  /*13a70*/  WARPSYNC.COLLECTIVE R15, `(.L_x_1148) ;  /* 0x000000000f087348 */ /* 0x000fea0003c00000 */
[----:B------:R0:W1:Y:S02]  /*13a80*/  SHFL.IDX P6, R14, R13, R12, R11 ;  /* 0x0000000c0d0e7389 */ /* 0x00006400000c000b */
[----:B01----:R-:W-:Y:S01]  /*13a90*/  ENDCOLLECTIVE ;  /* 0x000000000000791b */ /* 0x003fe20003800000 */
.L_x_1148:
[----:B------:R-:W-:Y:S01]  /*13aa0*/  IADD3 R4, R8, 0x10, RZ ;  /* 0x0000001008047810 */ /* 0x000fe20007ffe0ff */
[----:B------:R-:W-:Y:S02]  /*13ab0*/  IMAD.MOV.U32 R13, RZ, RZ, R0 ;  /* 0x000000ffff0d7224 */ /* 0x000fe400078e0000 */
[----:B------:R-:W-:-:S07]  /*13ac0*/  IMAD.MOV.U32 R3, RZ, RZ, R14 ;  /* 0x000000ffff037224 */ /* 0x000fce00078e000e */
[----:B------:R-:W-:Y:S05]  /*13ad0*/  WARPSYNC.COLLECTIVE R15, `(.L_x_1149) ;  /* 0x000000000f087348 */ /* 0x000fea0003c00000 */
[----:B------:R0:W1:Y:S02]  /*13ae0*/  SHFL.IDX P6, R14, R13, R12, R11 ;  /* 0x0000000c0d0e7389 */ /* 0x00006400000c000b */
[----:B01----:R-:W-:Y:S01]  /*13af0*/  ENDCOLLECTIVE ;  /* 0x000000000000791b */ /* 0x003fe20003800000 */
.L_x_1149:
[----:B------:R-:W-:Y:S02]  /*13b00*/  ULDC UR4, c[0x0][0x288] ;  /* 0x0000a20000047ab9 */ /* 0x000fe40000000800 */
[----:B------:R-:W-:-:S05]  /*13b10*/  IMAD R7, R7, UR4, RZ ;  /* 0x0000000407077c24 */ /* 0x000fca000f8e02ff */
[----:B------:R-:W-:Y:S01]  /*13b20*/  ISETP.GE.AND P0, PT, R8, R7, PT ;  /* 0x000000070800720c */ /* 0x000fe20003f06270 */
[----:B------:R-:W-:Y:S02]  /*13b30*/  IMAD.MOV.U32 R13, RZ, RZ, R6 ;  /* 0x000000ffff0d7224 */ /* 0x000fe400078e0006 */
[----:B------:R-:W-:-:S10]  /*13b40*/  IMAD.MOV.U32 R12, RZ, RZ, 0x1 ;  /* 0x00000001ff0c7424 */ /* 0x000fd400078e00ff */
[----:B------:R-:W-:Y:S01]  /*13b50*/  @!P0 LEA R9, R30, UR45, 0x1 ;  /* 0x0000002d1e098c11 */ /* 0x000fe2000f8e08ff */
[----:B------:R-:W-:-:S07]  /*13b60*/  IMAD.MOV.U32 R2, RZ, RZ, R14 ;  /* 0x000000ffff027224 */ /* 0x000fce00078e000e */
[----:B------:R-:W-:Y:S05]  /*13b70*/  WARPSYNC.COLLECTIVE R15, `(.L_x_1150) ;  /* 0x000000000f087348 */ /* 0x000fea0003c00000 */
[----:B------:R0:W1:Y:S02]  /*13b80*/  SHFL.IDX P6, R14, R13, R12, R11 ;  /* 0x0000000c0d0e7389 */ /* 0x00006400000c000b */
[----:B01----:R-:W-:Y:S01]  /*13b90*/  ENDCOLLECTIVE ;  /* 0x000000000000791b */ /* 0x003fe20003800000 */
.L_x_1150:
[----:B------:R-:W-:-:S05]  /*13ba0*/  @!P0 IMAD.WIDE.U32 R2, R25, 0x2, R2 ;  /* 0x0000000219028825 */ /* 0x000fca00078e0002 */
        /* <DEDUP_REMOVED lines=8> */
[----:B------:R-:W-:Y:S01]  /*13c30*/  ISETP.GE.AND P0, PT, R4, R7, PT ;  /* 0x000000070400720c */ /* 0x000fe20003f06270 */
[----:B------:R-:W-:-:S12]  /*13c40*/  IMAD.MOV.U32 R5, RZ, RZ, R14 ;  /* 0x000000ffff057224 */ /* 0x000fd800078e000e */
[----:B0-----:R-:W-:Y:S05]  /*13c50*/  WARPSYNC.COLLECTIVE R15, `(.L_x_1151) ;  /* 0x000000000f087348 */ /* 0x001fea0003c00000 */
[----:B------:R1:W2:Y:S02]  /*13c60*/  SHFL.IDX P6, R14, R13, R12, R11 ;  /* 0x0000000c0d0e7389 */ /* 0x0002a400000c000b */
[----:B012---:R-:W-:Y:S01]  /*13c70*/  ENDCOLLECTIVE ;  /* 0x000000000000791b */ /* 0x007fe20003800000 */
.L_x_1151:
[----:B------:R-:W-:Y:S01]  /*13c80*/  VIADD R2, R8, 0x20 ;  /* 0x0000002008027836 */ /* 0x000fe20000000000 */
[----:B------:R-:W-:Y:S01]  /*13c90*/  @!P0 LEA R21, R30, UR45, 0x1 ;  /* 0x0000002d1e158c11 */ /* 0x000fe2000f8e08ff */
[----:B------:R-:W-:Y:S02]  /*13ca0*/  IMAD.MOV.U32 R13, RZ, RZ, R6 ;  /* 0x000000ffff0d7224 */ /* 0x000fe400078e0006 */
[----:B------:R-:W-:Y:S01]  /*13cb0*/  IMAD.MOV.U32 R12, RZ, RZ, 0x2 ;  /* 0x00000002ff0c7424 */ /* 0x000fe200078e00ff */
[----:B------:R-:W-:-:S07]  /*13cc0*/  MOV R4, R14 ;  /* 0x0000000e00047202 */ /* 0x000fce0000000f00 */
[----:B------:R-:W-:Y:S05]  /*13cd0*/  WARPSYNC.COLLECTIVE R15, `(.L_x_1152) ;  /* 0x000000000f087348 */ /* 0x000fea0003c00000 */
[----:B------:R0:W1:Y:S02]  /*13ce0*/  SHFL.IDX P6, R14, R13, R12, R11 ;  /* 0x0000000c0d0e7389 */ /* 0x00006400000c000b */
[----:B01----:R-:W-:Y:S01]  /*13cf0*/  ENDCOLLECTIVE ;  /* 0x000000000000791b */ /* 0x003fe20003800000 */
.L_x_1152:
[----:B------:R-:W-:-:S05]  /*13d00*/  @!P0 IMAD.WIDE.U32 R4, R25, 0x2, R4 ;  /* 0x0000000219048825 */ /* 0x000fca00078e0004 */
[----:B------:R-:W-:Y:S01]  /*13d10*/  @!PT LDS RZ, [RZ] ;  /* 0x00000000fffff984 */ /* 0x000fe20000000800 */
[----:B------:R-:W-:Y:S01]  /*13d20*/  @!PT LDS RZ, [RZ] ;  /* 0x00000000fffff984 */ /* 0x000fe20000000800 */
[----:B------:R-:W-:Y:S01]  /*13d30*/  @!PT LDS RZ, [RZ] ;  /* 0x00000000fffff984 */ /* 0x000fe20000000800 */
[----:B------:R0:W-:Y:S04]  /*13d40*/  @!P0 LDGSTS.E.BYPASS.LTC128B.128 [R21+0x10c00], desc[UR60][R4.64], !P4 ;  /* 0x10c0000004158fae */ /* 0x0001e8000e101d7c */
[----:B------:R0:W-:Y:S01]  /*13d50*/  @!P0 LDGSTS.E.BYPASS.LTC128B.128 [R21+0x14c00], desc[UR60][R4.64+0x80], !P3 ;  /* 0x14c0008004158fae */ /* 0x0001e2000d901d7c */
[----:B------:R-:W-:-:S03]  /*13d60*/  MOV R13, R0 ;  /* 0x00000000000d7202 */ /* 0x000fc60000000f00 */
[----:B------:R0:W-:Y:S04]  /*13d70*/  @!P0 LDGSTS.E.BYPASS.LTC128B.128 [R21+0x18c00], desc[UR60][R4.64+0x100], !P2 ;  /* 0x18c0010004158fae */ /* 0x0001e8000d101d7c */
[----:B------:R0:W-:Y:S01]  /*13d80*/  @!P0 LDGSTS.E.BYPASS.LTC128B.128 [R21+0x1cc00], desc[UR60][R4.64+0x180], !P1 ;  /* 0x1cc0018004158fae */ /* 0x0001e2000c901d7c */
[----:B------:R-:W-:Y:S01]  /*13d90*/  ISETP.GE.AND P0, PT, R2, R7, PT ;  /* 0x000000070200720c */ /* 0x000fe20003f06270 */
[----:B------:R-:W-:-:S12]  /*13da0*/  IMAD.MOV.U32 R3, RZ, RZ, R14 ;  /* 0x000000ffff037224 */ /* 0x000fd800078e000e */
[----:B0-----:R-:W-:Y:S05]  /*13db0*/  WARPSYNC.COLLECTIVE R15, `(.L_x_1153) ;  /* 0x000000000f087348 */ /* 0x001fea0003c00000 */
[----:B------:R1:W2:Y:S02]  /*13dc0*/  SHFL.IDX P6, R14, R13, R12, R11 ;  /* 0x0000000c0d0e7389 */ /* 0x0002a400000c000b */
[----:B012---:R-:W-:Y:S01]  /*13dd0*/  ENDCOLLECTIVE ;  /* 0x000000000000791b */ /* 0x007fe20003800000 */
.L_x_1153:
[----:B------:R-:W-:Y:S01]  /*13de0*/  VIADD R4, R8, 0x30 ;  /* 0x0000003008047836 */ /* 0x000fe20000000000 */
[----:B------:R-:W-:Y:S01]  /*13df0*/  @!P0 LEA R9, R30, UR45, 0x1 ;  /* 0x0000002d1e098c11 */ /* 0x000fe2000f8e08ff */
[----:B------:R-:W-:Y:S02]  /*13e00*/  IMAD.MOV.U32 R13, RZ, RZ, R6 ;  /* 0x000000ffff0d7224 */ /* 0x000fe400078e0006 */
[----:B------:R-:W-:Y:S02]  /*13e10*/  IMAD.MOV.U32 R12, RZ, RZ, 0x3 ;  /* 0x00000003ff0c7424 */ /* 0x000fe400078e00ff */
[----:B------:R-:W-:-:S07]  /*13e20*/  IMAD.MOV.U32 R2, RZ, RZ, R14 ;  /* 0x000000ffff027224 */ /* 0x000fce00078e000e */
[----:B------:R-:W-:Y:S05]  /*13e30*/  WARPSYNC.COLLECTIVE R15, `(.L_x_1154) ;  /* 0x000000000f087348 */ /* 0x000fea0003c00000 */
[----:B------:R0:W1:Y:S02]  /*13e40*/  SHFL.IDX P6, R14, R13, R12, R11 ;  /* 0x0000000c0d0e7389 */ /* 0x00006400000c000b */
[----:B01----:R-:W-:Y:S01]  /*13e50*/  ENDCOLLECTIVE ;  /* 0x000000000000791b */ /* 0x003fe20003800000 */
.L_x_1154:
        /* <DEDUP_REMOVED lines=9> */
[----:B------:R-:W-:Y:S02]  /*13ef0*/  ISETP.GE.AND P0, PT, R4, R7, PT ;  /* 0x000000070400720c */ /* 0x000fe40003f06270 */
[----:B------:R-:W-:-:S11]  /*13f00*/  MOV R5, R14 ;  /* 0x0000000e00057202 */ /* 0x000fd60000000f00 */
[----:B0-----:R-:W-:Y:S05]  /*13f10*/  WARPSYNC.COLLECTIVE R15, `(.L_x_1155) ;  /* 0x000000000f087348 */ /* 0x001fea0003c00000 */
[----:B------:R1:W2:Y:S02]  /*13f20*/  SHFL.IDX P6, R14, R13, R12, R11 ;  /* 0x0000000c0d0e7389 */ /* 0x0002a400000c000b */
[----:B012---:R-:W-:Y:S01]  /*13f30*/  ENDCOLLECTIVE ;  /* 0x000000000000791b */ /* 0x007fe20003800000 */
.L_x_1155:
[----:B------:R-:W-:Y:S01]  /*13f40*/  VIADD R2, R8, 0x40 ;  /* 0x0000004008027836 */ /* 0x000fe20000000000 */
[----:B------:R-:W-:Y:S01]  /*13f50*/  @!P0 LEA R21, R30, UR45, 0x1 ;  /* 0x0000002d1e158c11 */ /* 0x000fe2000f8e08ff */
[----:B------:R-:W-:Y:S01]  /*13f60*/  IMAD.MOV.U32 R13, RZ, RZ, R6 ;  /* 0x000000ffff0d7224 */ /* 0x000fe200078e0006 */
[----:B------:R-:W-:Y:S01]  /*13f70*/  MOV R12, 0x4 ;  /* 0x00000004000c7802 */ /* 0x000fe20000000f00 */
[----:B------:R-:W-:-:S07]  /*13f80*/  IMAD.MOV.U32 R4, RZ, RZ, R14 ;  /* 0x000000ffff047224 */ /* 0x000fce00078e000e */
[----:B------:R-:W-:Y:S05]  /*13f90*/  WARPSYNC.COLLECTIVE R15, `(.L_x_1156) ;  /* 0x000000000f087348 */ /* 0x000fea0003c00000 */
[----:B------:R0:W1:Y:S02]  /*13fa0*/  SHFL.IDX P6, R14, R13, R12, R11 ;  /* 0x0000000c0d0e7389 */ /* 0x00006400000c000b */
[----:B01----:R-:W-:Y:S01]  /*13fb0*/  ENDCOLLECTIVE ;  /* 0x000000000000791b */ /* 0x003fe20003800000 */
.L_x_1156:
        /* <DEDUP_REMOVED lines=14> */
.L_x_1157:
[----:B------:R-:W-:Y:S01]  /*140a0*/  VIADD R4, R8, 0x50 ;  /* 0x0000005008047836 */ /* 0x000fe20000000000 */
[----:B------:R-:W-:Y:S02]  /*140b0*/  @!P0 LEA R9, R30, UR45, 0x1 ;  /* 0x0000002d1e098c11 */ /* 0x000fe4000f8e08ff */
[----:B------:R-:W-:Y:S01]  /*140c0*/  MOV R13, R6 ;  /* 0x00000006000d7202 */ /* 0x000fe20000000f00 */
[----:B------:R-:W-:Y:S02]  /*140d0*/  IMAD.MOV.U32 R12, RZ, RZ, 0x5 ;  /* 0x00000005ff0c7424 */ /* 0x000fe400078e00ff */
[----:B------:R-:W-:-:S07]  /*140e0*/  IMAD.MOV.U32 R2, RZ, RZ, R14 ;  /* 0x000000ffff027224 */ /* 0x000fce00078e000e */
[----:B------:R-:W-:Y:S05]  /*140f0*/  WARPSYNC.COLLECTIVE R15, `(.L_x_1158) ;  /* 0x000000000f087348 */ /* 0x000fea0003c00000 */
[----:B------:R0:W1:Y:S02]  /*14100*/  SHFL.IDX P6, R14, R13, R12, R11 ;  /* 0x0000000c0d0e7389 */ /* 0x00006400000c000b */
[----:B01----:R-:W-:Y:S01]  /*14110*/  ENDCOLLECTIVE ;  /* 0x000000000000791b */ /* 0x003fe20003800000 */
.L_x_1158:
        /* <DEDUP_REMOVED lines=14> */
.L_x_1159:
[----:B------:R-:W-:Y:S02]  /*14200*/  IADD3 R2, R8, 0x60, RZ ;  /* 0x0000006008027810 */ /* 0x000fe40007ffe0ff */
[----:B------:R-:W-:Y:S01]  /*14210*/  @!P0 LEA R21, R30, UR45, 0x1 ;  /* 0x0000002d1e158c11 */ /* 0x000fe2000f8e08ff */
[----:B------:R-:W-:Y:S02]  /*14220*/  IMAD.MOV.U32 R13, RZ, RZ, R6 ;  /* 0x000000ffff0d7224 */ /* 0x000fe400078e0006 */
[----:B------:R-:W-:Y:S02]  /*14230*/  IMAD.MOV.U32 R12, RZ, RZ, 0x6 ;  /* 0x00000006ff0c7424 */ /* 0x000fe400078e00ff */
[----:B------:R-:W-:-:S07]  /*14240*/  IMAD.MOV.U32 R4, RZ, RZ, R14 ;  /* 0x000000ffff047224 */ /* 0x000fce00078e000e */
[----:B------:R-:W-:Y:S05]  /*14250*/  WARPSYNC.COLLECTIVE R15, `(.L_x_1160) ;  /* 0x000000000f087348 */ /* 0x000fea0003c00000 */
[----:B------:R0:W1:Y:S02]  /*14260*/  SHFL.IDX P6, R14, R13, R12, R11 ;  /* 0x0000000c0d0e7389 */ /* 0x00006400000c000b */
[----:B01----:R-:W-:Y:S01]  /*14270*/  ENDCOLLECTIVE ;  /* 0x000000000000791b */ /* 0x003fe20003800000 */
.L_x_1160:
        /* <DEDUP_REMOVED lines=14> */
.L_x_1161:
[----:B------:R-:W-:Y:S01]  /*14360*/  @!P0 LEA R9, R30, UR45, 0x1 ;  /* 0x0000002d1e098c11 */ /* 0x000fe2000f8e08ff */
[----:B------:R-:W-:Y:S02]  /*14370*/  IMAD.MOV.U32 R13, RZ, RZ, R6 ;  /* 0x000000ffff0d7224 */ /* 0x000fe400078e0006 */
[----:B------:R-:W-:Y:S01]  /*14380*/  IMAD.MOV.U32 R12, RZ, RZ, 0x7 ;  /* 0x00000007ff0c7424 */ /* 0x000fe200078e00ff */
[----:B------:R-:W-:-:S07]  /*14390*/  MOV R2, R14 ;  /* 0x0000000e00027202 */ /* 0x000fce0000000f00 */
[----:B------:R-:W-:Y:S05]  /*143a0*/  WARPSYNC.COLLECTIVE R15, `(.L_x_1162) ;  /* 0x000000000f087348 */ /* 0x000fea0003c00000 */
[----:B------:R0:W1:Y:S02]  /*143b0*/  SHFL.IDX P6, R14, R13, R12, R11 ;  /* 0x0000000c0d0e7389 */ /* 0x00006400000c000b */
[----:B01----:R-:W-:Y:S01]  /*143c0*/  ENDCOLLECTIVE ;  /* 0x000000000000791b */ /* 0x003fe20003800000 */
.L_x_1162:
        /* <DEDUP_REMOVED lines=13> */
.L_x_1163:
[----:B------:R-:W-:Y:S05]  /*144a0*/  BRA `(.L_x_1164) ;  /* 0xffffffd000347947 */ /* 0x000fea000383ffff */
.L_x_1103:
[----:B0-----:R-:W-:-:S04]  /*144b0*/  MOV R3, UR45 ;  /* 0x0000002d00037c02 */ /* 0x001fc80008000f00 */
[----:B------:R0:W1:Y:S03]  /*144c0*/  SYNCS.PHASECHK.TRANS64.TRYWAIT P0, [R3+URZ+0x30820], R0 ;  /* 0x03082000030075a7 */ /* 0x000066000800017f */
[----:B-1----:R-:W-:Y:S05]  /*144d0*/  @!P0 NANOSLEEP.SYNCS 0x989680 ;  /* 0x009896800000895d */ /* 0x002fea0003900000 */
[----:B------:R-:W1:Y:S02]  /*144e0*/  @!P0 SYNCS.PHASECHK.TRANS64 P0, [R3+URZ+0x30820], R0 ;  /* 0x03082000030085a7 */ /* 0x000e64000800007f */
[----:B-1----:R-:W-:Y:S05]  /*144f0*/  @!P0 BRA `(.L_x_1103) ;  /* 0xfffffffc00ec8947 */ /* 0x002fea000383ffff */
[----:B------:R-:W-:Y:S05]  /*14500*/  BRA `(.L_x_1165) ;  /* 0xffffffd000887947 */ /* 0x000fea000383ffff */
.L_x_1107:
[----:B0-----:R0:W1:Y:S02]  /*14510*/  SYNCS.PHASECHK.TRANS64.TRYWAIT P0, [R21+URZ+0x30840], R2 ;  /* 0x03084002150075a7 */ /* 0x001064000800017f */
[----:B-1----:R-:W-:Y:S05]  /*14520*/  @!P0 NANOSLEEP.SYNCS 0x989680 ;  /* 0x009896800000895d */ /* 0x002fea0003900000 */
[----:B------:R-:W1:Y:S02]  /*14530*/  @!P0 SYNCS.PHASECHK.TRANS64 P0, [R21+URZ+0x30840], R2 ;  /* 0x03084002150085a7 */ /* 0x000e64000800007f */
[----:B-1----:R-:W-:Y:S05]  /*14540*/  @!P0 BRA `(.L_x_1107) ;  /* 0xfffffffc00f08947 */ /* 0x002fea000383ffff */
[----:B------:R-:W-:Y:S05]  /*14550*/  BRA `(.L_x_1166) ;  /* 0xffffffd400707947 */ /* 0x000fea000383ffff */
.L_x_1108:
        /* <DEDUP_REMOVED lines=8> */
.L_x_1168:
[----:B------:R-:W-:Y:S05]  /*145e0*/  BSYNC B1 ;  /* 0x0000000000017941 */ /* 0x000fea0003800000 */
.L_x_1167:
[----:B------:R-:W-:Y:S01]  /*145f0*/  IMAD.MOV.U32 R13, RZ, RZ, R28 ;  /* 0x000000ffff0d7224 */ /* 0x000fe200078e001c */
[----:B------:R-:W-:Y:S01]  /*14600*/  MOV R15, 0xffffffff ;  /* 0xffffffff000f7802 */ /* 0x000fe20000000f00 */
[----:B------:R-:W-:Y:S01]  /*14610*/  IMAD.MOV.U32 R12, RZ, RZ, RZ ;  /* 0x000000ffff0c7224 */ /* 0x000fe200078e00ff */
[----:B------:R-:W-:Y:S01]  /*14620*/  MOV R3, R14 ;  /* 0x0000000e00037202 */ /* 0x000fe20000000f00 */
[----:B------:R-:W-:Y:S01]  /*14630*/  IMAD.MOV.U32 R11, RZ, RZ, 0x181f ;  /* 0x0000181fff0b7424 */ /* 0x000fe200078e00ff */
[----:B------:R-:W-:Y:S01]  /*14640*/  P2R R4, PR, RZ, 0x8 ;  /* 0x00000008ff047803 */ /* 0x000fe20000000000 */
[----:B------:R-:W-:Y:S01]  /*14650*/  IMAD.SHL.U32 R9, R25, 0x2, RZ ;  /* 0x0000000219097824 */ /* 0x000fe200078e00ff */
[----:B------:R-:W-:-:S13]  /*14660*/  LOP3.LUT P3, RZ, R16, 0x10, RZ, 0xc0, !PT ;  /* 0x0000001010ff7812 */ /* 0x000fda000786c0ff */
[----:B------:R-:W-:Y:S05]  /*14670*/  WARPSYNC.COLLECTIVE R15, `(.L_x_1169) ;  /* 0x000000000f087348 */ /* 0x000fea0003c00000 */
[----:B------:R0:W1:Y:S02]  /*14680*/  SHFL.IDX P6, R14, R13, R12, R11 ;  /* 0x0000000c0d0e7389 */ /* 0x00006400000c000b */
[----:B01----:R-:W-:Y:S01]  /*14690*/  ENDCOLLECTIVE ;  /* 0x000000000000791b */ /* 0x003fe20003800000 */
.L_x_1169:
[----:B------:R-:W-:Y:S02]  /*146a0*/  P2R R5, PR, RZ, 0x4 ;  /* 0x00000004ff057803 */ /* 0x000fe40000000000 */
[C---:B------:R-:W-:Y:S02]  /*146b0*/  LOP3.LUT P2, RZ, R16.reuse, 0x8, RZ, 0xc0, !PT ;  /* 0x0000000810ff7812 */ /* 0x040fe4000784c0ff */
[----:B------:R-:W-:Y:S02]  /*146c0*/  P2R R8, PR, RZ, 0x2 ;  /* 0x00000002ff087803 */ /* 0x000fe40000000000 */
[----:B------:R-:W-:Y:S02]  /*146d0*/  LOP3.LUT P1, RZ, R16, 0x4, RZ, 0xc0, !PT ;  /* 0x0000000410ff7812 */ /* 0x000fe4000782c0ff */
[----:B------:R-:W-:Y:S01]  /*146e0*/  LEA R29, R29, UR45, 0x1 ;  /* 0x0000002d1d1d7c11 */ /* 0x000fe2000f8e08ff */
[----:B------:R-:W-:Y:S02]  /*146f0*/  IMAD.MOV.U32 R13, RZ, RZ, R31 ;  /* 0x000000ffff0d7224 */ /* 0x000fe400078e001f */
[----:B------:R-:W-:Y:S01]  /*14700*/  IMAD.MOV.U32 R12, RZ, RZ, 0x1 ;  /* 0x00000001ff0c7424 */ /* 0x000fe200078e00ff */
[----:B------:R-:W-:-:S13]  /*14710*/  IADD3 R2, P0, R14, R9, RZ ;  /* 0x000000090e027210 */ /* 0x000fda0007f1e0ff */
[----:B------:R-:W-:Y:S05]  /*14720*/  WARPSYNC.COLLECTIVE R15, `(.L_x_1170) ;  /* 0x000000000f087348 */ /* 0x000fea0003c00000 */
[----:B------:R0:W1:Y:S02]  /*14730*/  SHFL.IDX P6, R14, R13, R12, R11 ;  /* 0x0000000c0d0e7389 */ /* 0x00006400000c000b */
[----:B01----:R-:W-:Y:S01]  /*14740*/  ENDCOLLECTIVE ;  /* 0x000000000000791b */ /* 0x003fe20003800000 */
.L_x_1170:
[----:B------:R-:W-:-:S05]  /*14750*/  IMAD.X R3, RZ, RZ, R3, P0 ;  /* 0x000000ffff037224 */ /* 0x000fca00000e0603 */
[----:B------:R-:W-:Y:S01]  /*14760*/  @!PT LDS RZ, [RZ] ;  /* 0x00000000fffff984 */ /* 0x000fe20000000800 */
[----:B------:R-:W-:Y:S01]  /*14770*/  @!PT LDS RZ, [RZ] ;  /* 0x00000000fffff984 */ /* 0x000fe20000000800 */
[----:B------:R-:W-:Y:S01]  /*14780*/  @!PT LDS RZ, [RZ] ;  /* 0x00000000fffff984 */ /* 0x000fe20000000800 */
[----:B------:R-:W-:Y:S04]  /*14790*/  LDGSTS.E.BYPASS.LTC128B.128 [R29+0x20400], desc[UR60][R2.64], !P3 ;  /* 0x20400000021d7fae */ /* 0x000fe8000d901d7c */
[----:B------:R-:W-:Y:S01]  /*147a0*/  LDGSTS.E.BYPASS.LTC128B.128 [R29+0x22400], desc[UR60][R2.64+0x80], !P2 ;  /* 0x22400080021d7fae */ /* 0x000fe2000d101d7c */
[----:B------:R-:W-:-:S03]  /*147b0*/  MOV R13, R28 ;  /* 0x0000001c000d7202 */ /* 0x000fc60000000f00 */
[----:B------:R-:W-:Y:S04]  /*147c0*/  LDGSTS.E.BYPASS.LTC128B.128 [R29+0x24400], desc[UR60][R2.64+0x100], !P1 ;  /* 0x24400100021d7fae */ /* 0x000fe8000c901d7c */
[----:B------:R0:W-:Y:S02]  /*147d0*/  LDGSTS.E.BYPASS.LTC128B.128 [R29+0x26400], desc[UR60][R2.64+0x180], !P5 ;  /* 0x26400180021d7fae */ /* 0x0001e4000e901d7c */
[----:B0-----:R-:W-:-:S07]  /*147e0*/  IMAD.MOV.U32 R3, RZ, RZ, R14 ;  /* 0x000000ffff037224 */ /* 0x001fce00078e000e */
[----:B------:R-:W-:Y:S05]  /*147f0*/  WARPSYNC.COLLECTIVE R15, `(.L_x_1171) ;  /* 0x000000000f087348 */ /* 0x000fea0003c00000 */
[----:B------:R0:W1:Y:S02]  /*14800*/  SHFL.IDX P6, R14, R13, R12, R11 ;  /* 0x0000000c0d0e7389 */ /* 0x00006400000c000b */
[----:B01----:R-:W-:Y:S01]  /*14810*/  ENDCOLLECTIVE ;  /* 0x000000000000791b */ /* 0x003fe20003800000 */
.L_x_1171:
[----:B------:R-:W-:Y:S02]  /*14820*/  IMAD.MOV.U32 R13, RZ, RZ, R31 ;  /* 0x000000ffff0d7224 */ /* 0x000fe400078e001f */
[----:B------:R-:W-:Y:S02]  /*14830*/  IMAD.MOV.U32 R12, RZ, RZ, 0x2 ;  /* 0x00000002ff0c7424 */ /* 0x000fe400078e00ff */
[----:B------:R-:W-:-:S07]  /*14840*/  IMAD.MOV.U32 R2, RZ, RZ, R14 ;  /* 0x000000ffff027224 */ /* 0x000fce00078e000e */
[----:B------:R-:W-:Y:S05]  /*14850*/  WARPSYNC.COLLECTIVE R15, `(.L_x_1172) ;  /* 0x000000000f087348 */ /* 0x000fea0003c00000 */
[----:B------:R0:W1:Y:S02]  /*14860*/  SHFL.IDX P6, R14, R13, R12, R11 ;  /* 0x0000000c0d0e7389 */ /* 0x00006400000c000b */
[----:B01----:R-:W-:Y:S01]  /*14870*/  ENDCOLLECTIVE ;  /* 0x000000000000791b */ /* 0x003fe20003800000 */
.L_x_1172:
[----:B------:R-:W-:-:S05]  /*14880*/  IADD3 R2, P0, R2, R9, RZ ;  /* 0x0000000902027210 */ /* 0x000fca0007f1e0ff */
[----:B------:R-:W-:-:S05]  /*14890*/  IMAD.X R3, RZ, RZ, R3, P0 ;  /* 0x000000ffff037224 */ /* 0x000fca00000e0603 */
[----:B------:R-:W-:Y:S01]  /*148a0*/  @!PT LDS RZ, [RZ] ;  /* 0x00000000fffff984 */ /* 0x000fe20000000800 */
[----:B------:R-:W-:Y:S01]  /*148b0*/  @!PT LDS RZ, [RZ] ;  /* 0x00000000fffff984 */ /* 0x000fe20000000800 */
[----:B------:R-:W-:Y:S01]  /*148c0*/  @!PT LDS RZ, [RZ] ;  /* 0x00000000fffff984 */ /* 0x000fe20000000800 */
[----:B------:R-:W-:Y:S01]  /*148d0*/  LDGSTS.E.BYPASS.LTC128B.128 [R29+0x20c00], desc[UR60][R2.64], !P3 ;  /* 0x20c00000021d7fae */ /* 0x000fe2000d901d7c */
[----:B------:R-:W-:-:S03]  /*148e0*/  IMAD.MOV.U32 R13, RZ, RZ, R28 ;  /* 0x000000ffff0d7224 */ /* 0x000fc600078e001c */
[----:B------:R-:W-:Y:S04]  /*148f0*/  LDGSTS.E.BYPASS.LTC128B.128 [R29+0x22c00], desc[UR60][R2.64+0x80], !P2 ;  /* 0x22c00080021d7fae */ /* 0x000fe8000d101d7c */
[----:B------:R-:W-:Y:S04]  /*14900*/  LDGSTS.E.BYPASS.LTC128B.128 [R29+0x24c00], desc[UR60][R2.64+0x100], !P1 ;  /* 0x24c00100021d7fae */ /* 0x000fe8000c901d7c */
[----:B------:R0:W-:Y:S02]  /*14910*/  LDGSTS.E.BYPASS.LTC128B.128 [R29+0x26c00], desc[UR60][R2.64+0x180], !P5 ;  /* 0x26c00180021d7fae */ /* 0x0001e4000e901d7c */
[----:B0-----:R-:W-:-:S07]  /*14920*/  MOV R3, R14 ;  /* 0x0000000e00037202 */ /* 0x001fce0000000f00 */
[----:B------:R-:W-:Y:S05]  /*14930*/  WARPSYNC.COLLECTIVE R15, `(.L_x_1173) ;  /* 0x000000000f087348 */ /* 0x000fea0003c00000 */
[----:B------:R0:W1:Y:S02]  /*14940*/  SHFL.IDX P6, R14, R13, R12, R11 ;  /* 0x0000000c0d0e7389 */ /* 0x00006400000c000b */
[----:B01----:R-:W-:Y:S01]  /*14950*/  ENDCOLLECTIVE ;  /* 0x000000000000791b */ /* 0x003fe20003800000 */
.L_x_1173:
[----:B------:R-:W-:Y:S01]  /*14960*/  IMAD.MOV.U32 R13, RZ, RZ, R31 ;  /* 0x000000ffff0d7224 */ /* 0x000fe200078e001f */
[----:B------:R-:W-:Y:S01]  /*14970*/  MOV R12, 0x3 ;  /* 0x00000003000c7802 */ /* 0x000fe20000000f00 */
[----:B------:R-:W-:-:S07]  /*14980*/  IMAD.MOV.U32 R2, RZ, RZ, R14 ;  /* 0x000000ffff027224 */ /* 0x000fce00078e000e */
[----:B------:R-:W-:Y:S05]  /*14990*/  WARPSYNC.COLLECTIVE R15, `(.L_x_1174) ;  /* 0x000000000f087348 */ /* 0x000fea0003c00000 */
[----:B------:R0:W1:Y:S02]  /*149a0*/  SHFL.IDX P6, R14, R13, R12, R11 ;  /* 0x0000000c0d0e7389 */ /* 0x00006400000c000b */
[----:B01----:R-:W-:Y:S01]  /*149b0*/  ENDCOLLECTIVE ;  /* 0x000000000000791b */ /* 0x003fe20003800000 */
.L_x_1174:
[----:B------:R-:W-:-:S05]  /*149c0*/  IADD3 R2, P0, R2, R9, RZ ;  /* 0x0000000902027210 */ /* 0x000fca0007f1e0ff */
[----:B------:R-:W-:-:S05]  /*149d0*/  IMAD.X R3, RZ, RZ, R3, P0 ;  /* 0x000000ffff037224 */ /* 0x000fca00000e0603 */
[----:B------:R-:W-:Y:S01]  /*149e0*/  @!PT LDS RZ, [RZ] ;  /* 0x00000000fffff984 */ /* 0x000fe20000000800 */
[----:B------:R-:W-:Y:S01]  /*149f0*/  @!PT LDS RZ, [RZ] ;  /* 0x00000000fffff984 */ /* 0x000fe20000000800 */
[----:B------:R-:W-:Y:S01]  /*14a00*/  @!PT LDS RZ, [RZ] ;  /* 0x00000000fffff984 */ /* 0x000fe20000000800 */
[----:B------:R0:W-:Y:S01]  /*14a10*/  LDGSTS.E.BYPASS.LTC128B.128 [R29+0x21400], desc[UR60][R2.64], !P3 ;  /* 0x21400000021d7fae */ /* 0x0001e2000d901d7c */
[----:B------:R-:W-:Y:S01]  /*14a20*/  IMAD.MOV.U32 R13, RZ, RZ, R28 ;  /* 0x000000ffff0d7224 */ /* 0x000fe200078e001c */
[----:B------:R-:W-:Y:S02]  /*14a30*/  ISETP.NE.AND P3, PT, R4, RZ, PT ;  /* 0x000000ff0400720c */ /* 0x000fe40003f65270 */
[----:B------:R0:W-:Y:S01]  /*14a40*/  LDGSTS.E.BYPASS.LTC128B.128 [R29+0x23400], desc[UR60][R2.64+0x80], !P2 ;  /* 0x23400080021d7fae */ /* 0x0001e2000d101d7c */
[----:B------:R-:W-:-:S03]  /*14a50*/  ISETP.NE.AND P2, PT, R5, RZ, PT ;  /* 0x000000ff0500720c */ /* 0x000fc60003f45270 */
[----:B------:R0:W-:Y:S01]  /*14a60*/  LDGSTS.E.BYPASS.LTC128B.128 [R29+0x25400], desc[UR60][R2.64+0x100], !P1 ;  /* 0x25400100021d7fae */ /* 0x0001e2000c901d7c */
[----:B------:R-:W-:Y:S01]  /*14a70*/  ISETP.NE.AND P1, PT, R8, RZ, PT ;  /* 0x000000ff0800720c */ /* 0x000fe20003f25270 */
[----:B------:R-:W-:Y:S02]  /*14a80*/  IMAD.MOV.U32 R31, RZ, RZ, R14 ;  /* 0x000000ffff1f7224 */ /* 0x000fe400078e000e */
[----:B------:R0:W-:Y:S10]  /*14a90*/  LDGSTS.E.BYPASS.LTC128B.128 [R29+0x27400], desc[UR60][R2.64+0x180], !P5 ;  /* 0x27400180021d7fae */ /* 0x0001f4000e901d7c */
[----:B0-----:R-:W-:Y:S05]  /*14aa0*/  WARPSYNC.COLLECTIVE R15, `(.L_x_1175) ;  /* 0x000000000f087348 */ /* 0x001fea0003c00000 */
[----:B------:R1:W2:Y:S02]  /*14ab0*/  SHFL.IDX P6, R14, R13, R12, R11 ;  /* 0x0000000c0d0e7389 */ /* 0x0002a400000c000b */
[----:B012---:R-:W-:Y:S01]  /*14ac0*/  ENDCOLLECTIVE ;  /* 0x000000000000791b */ /* 0x007fe20003800000 */
.L_x_1175:
[----:B------:R-:W-:Y:S05]  /*14ad0*/  BRA `(.L_x_1176) ;  /* 0xffffffd400107947 */ /* 0x000fea000383ffff */
.L_x_1113:
[----:B0-----:R0:W2:Y:S02]  /*14ae0*/  SYNCS.PHASECHK.TRANS64.TRYWAIT P0, [R4+URZ+0x30860], R3 ;  /* 0x03086003040075a7 */ /* 0x0010a4000800017f */
[----:B--2---:R-:W-:Y:S05]  /*14af0*/  @!P0 NANOSLEEP.SYNCS 0x989680 ;  /* 0x009896800000895d */ /* 0x004fea0003900000 */
[----:B------:R-:W2:Y:S02]  /*14b00*/  @!P0 SYNCS.PHASECHK.TRANS64 P0, [R4+URZ+0x30860], R3 ;  /* 0x03086003040085a7 */ /* 0x000ea4000800007f */
[----:B--2---:R-:W-:Y:S05]  /*14b10*/  @!P0 BRA `(.L_x_1113) ;  /* 0xfffffffc00f08947 */ /* 0x004fea000383ffff */
[----:B------:R-:W-:Y:S05]  /*14b20*/  BRA `(.L_x_1177) ;  /* 0xffffffd400887947 */ /* 0x000fea000383ffff */
.L_x_1114:
        /* <DEDUP_REMOVED lines=8> */
.L_x_1179:
[----:B------:R-:W-:Y:S05]  /*14bb0*/  BSYNC B1 ;  /* 0x0000000000017941 */ /* 0x000fea0003800000 */
.L_x_1178:
[----:B------:R-:W-:Y:S01]  /*14bc0*/  IMAD.MOV.U32 R13, RZ, RZ, R17 ;  /* 0x000000ffff0d7224 */ /* 0x000fe200078e0011 */
[----:B------:R-:W-:Y:S01]  /*14bd0*/  MOV R11, 0x181f ;  /* 0x0000181f000b7802 */ /* 0x000fe20000000f00 */
[----:B------:R-:W-:Y:S01]  /*14be0*/  IMAD.MOV.U32 R12, RZ, RZ, RZ ;  /* 0x000000ffff0c7224 */ /* 0x000fe200078e00ff */
[----:B------:R-:W-:Y:S01]  /*14bf0*/  LEA R5, R5, UR45, 0x1 ;  /* 0x0000002d05057c11 */ /* 0x000fe2000f8e08ff */
[----:B------:R-:W-:Y:S02]  /*14c00*/  IMAD.MOV.U32 R15, RZ, RZ, -0x1 ;  /* 0xffffffffff0f7424 */ /* 0x000fe400078e00ff */
[----:B------:R-:W-:-:S07]  /*14c10*/  IMAD.MOV.U32 R3, RZ, RZ, R14 ;  /* 0x000000ffff037224 */ /* 0x000fce00078e000e */
[----:B------:R-:W-:Y:S05]  /*14c20*/  WARPSYNC.COLLECTIVE R15, `(.L_x_1180) ;  /* 0x000000000f087348 */ /* 0x000fea0003c00000 */
[----:B------:R0:W1:Y:S02]  /*14c30*/  SHFL.IDX P6, R14, R13, R12, R11 ;  /* 0x0000000c0d0e7389 */ /* 0x00006400000c000b */
[----:B01----:R-:W-:Y:S01]  /*14c40*/  ENDCOLLECTIVE ;  /* 0x000000000000791b */ /* 0x003fe20003800000 */
.L_x_1180:
[----:B------:R-:W-:Y:S02]  /*14c50*/  IMAD.MOV.U32 R13, RZ, RZ, R18 ;  /* 0x000000ffff0d7224 */ /* 0x000fe400078e0012 */
[----:B------:R-:W-:Y:S01]  /*14c60*/  IMAD.MOV.U32 R12, RZ, RZ, 0x1 ;  /* 0x00000001ff0c7424 */ /* 0x000fe200078e00ff */
[----:B------:R-:W-:-:S13]  /*14c70*/  IADD3 R2, P0, R14, R8, RZ ;  /* 0x000000080e027210 */ /* 0x000fda0007f1e0ff */
[----:B------:R-:W-:Y:S05]  /*14c80*/  WARPSYNC.COLLECTIVE R15, `(.L_x_1181) ;  /* 0x000000000f087348 */ /* 0x000fea0003c00000 */
[----:B------:R0:W1:Y:S02]  /*14c90*/  SHFL.IDX P6, R14, R13, R12, R11 ;  /* 0x0000000c0d0e7389 */ /* 0x00006400000c000b */
[----:B01----:R-:W-:Y:S01]  /*14ca0*/  ENDCOLLECTIVE ;  /* 0x000000000000791b */ /* 0x003fe20003800000 */
.L_x_1181:
        /* <DEDUP_REMOVED lines=13> */
[----:B0-----:R-:W-:-:S07]  /*14d80*/  MOV R3, R14 ;  /* 0x0000000e00037202 */ /* 0x001fce0000000f00 */
[----:B------:R-:W-:Y:S05]  /*14d90*/  WARPSYNC.COLLECTIVE R15, `(.L_x_1182) ;  /* 0x000000000f087348 */ /* 0x000fea0003c00000 */
[----:B------:R0:W1:Y:S02]  /*14da0*/  SHFL.IDX P6, R14, R13, R12, R11 ;  /* 0x0000000c0d0e7389 */ /* 0x00006400000c000b */
[----:B01----:R-:W-:Y:S01]  /*14db0*/  ENDCOLLECTIVE ;  /* 0x000000000000791b */ /* 0x003fe20003800000 */
.L_x_1182:
[----:B------:R-:W-:Y:S02]  /*14dc0*/  IMAD.MOV.U32 R13, RZ, RZ, R18 ;  /* 0x000000ffff0d7224 */ /* 0x000fe400078e0012 */
[----:B------:R-:W-:Y:S01]  /*14dd0*/  IMAD.MOV.U32 R12, RZ, RZ, 0x2 ;  /* 0x00000002ff0c7424 */ /* 0x000fe200078e00ff */
[----:B------:R-:W-:-:S13]  /*14de0*/  IADD3 R2, P0, R14, R8, RZ ;  /* 0x000000080e027210 */ /* 0x000fda0007f1e0ff */
[----:B------:R-:W-:Y:S05]  /*14df0*/  WARPSYNC.COLLECTIVE R15, `(.L_x_1183) ;  /* 0x000000000f087348 */ /* 0x000fea0003c00000 */
[----:B------:R0:W1:Y:S02]  /*14e00*/  SHFL.IDX P6, R14, R13, R12, R11 ;  /* 0x0000000c0d0e7389 */ /* 0x00006400000c000b */
[----:B01----:R-:W-:Y:S01]  /*14e10*/  ENDCOLLECTIVE ;  /* 0x000000000000791b */ /* 0x003fe20003800000 */
.L_x_1183:
        /* <DEDUP_REMOVED lines=17> */
.L_x_1184:
[----:B------:R-:W-:Y:S02]  /*14f30*/  IMAD.MOV.U32 R13, RZ, RZ, R18 ;  /* 0x000000ffff0d7224 */ /* 0x000fe400078e0012 */
[----:B------:R-:W-:Y:S01]  /*14f40*/  IMAD.MOV.U32 R12, RZ, RZ, 0x3 ;  /* 0x00000003ff0c7424 */ /* 0x000fe200078e00ff */
[----:B------:R-:W-:-:S13]  /*14f50*/  IADD3 R2, P0, R14, R8, RZ ;  /* 0x000000080e027210 */ /* 0x000fda0007f1e0ff */
[----:B------:R-:W-:Y:S05]  /*14f60*/  WARPSYNC.COLLECTIVE R15, `(.L_x_1185) ;  /* 0x000000000f087348 */ /* 0x000fea0003c00000 */
[----:B------:R0:W1:Y:S02]  /*14f70*/  SHFL.IDX P6, R14, R13, R12, R11 ;  /* 0x0000000c0d0e7389 */ /* 0x00006400000c000b */
[----:B01----:R-:W-:Y:S01]  /*14f80*/  ENDCOLLECTIVE ;  /* 0x000000000000791b */ /* 0x003fe20003800000 */
.L_x_1185:
[----:B------:R-:W-:Y:S01]  /*14f90*/  IMAD.X R3, RZ, RZ, R3, P0 ;  /* 0x000000ffff037224 */ /* 0x000fe200000e0603 */
[----:B------:R-:W-:Y:S01]  /*14fa0*/  ISETP.LT.OR P0, PT, R0, 0x21, P4 ;  /* 0x000000210000780c */ /* 0x000fe20002701670 */
[----:B------:R-:W-:-:S12]  /*14fb0*/  IMAD.MOV.U32 R13, RZ, RZ, R17 ;  /* 0x000000ffff0d7224 */ /* 0x000fd800078e0011 */
[----:B------:R-:W-:Y:S01]  /*14fc0*/  @!PT LDS RZ, [RZ] ;  /* 0x00000000fffff984 */ /* 0x000fe20000000800 */
[----:B------:R-:W-:Y:S01]  /*14fd0*/  @!PT LDS RZ, [RZ] ;  /* 0x00000000fffff984 */ /* 0x000fe20000000800 */
[----:B------:R-:W-:Y:S01]  /*14fe0*/  @!PT LDS RZ, [RZ] ;  /* 0x00000000fffff984 */ /* 0x000fe20000000800 */
[----:B------:R0:W-:Y:S01]  /*14ff0*/  LDGSTS.E.BYPASS.LTC128B.128 [R5+0x1400], desc[UR60][R2.64], !P0 ;  /* 0x0140000002057fae */ /* 0x0001e2000c101d7c */
[----:B------:R-:W-:Y:S02]  /*15000*/  ISETP.LT.OR P0, PT, R0, 0x21, P3 ;  /* 0x000000210000780c */ /* 0x000fe40001f01670 */
[----:B------:R-:W-:-:S11]  /*15010*/  MOV R18, R14 ;  /* 0x0000000e00127202 */ /* 0x000fd60000000f00 */
[----:B0-----:R-:W-:Y:S05]  /*15020*/  WARPSYNC.COLLECTIVE R15, `(.L_x_1186) ;  /* 0x000000000f087348 */ /* 0x001fea0003c00000 */
[----:B------:R1:W2:Y:S02]  /*15030*/  SHFL.IDX P6, R14, R13, R12, R11 ;  /* 0x0000000c0d0e7389 */ /* 0x0002a400000c000b */
[----:B012---:R-:W-:Y:S01]  /*15040*/  ENDCOLLECTIVE ;  /* 0x000000000000791b */ /* 0x007fe20003800000 */
.L_x_1186:
        /* <DEDUP_REMOVED lines=9> */
.L_x_1120:
[----:B0-----:R0:W2:Y:S02]  /*150e0*/  SYNCS.PHASECHK.TRANS64.TRYWAIT P0, [R0+URZ+0x30860], R3 ;  /* 0x03086003000075a7 */ /* 0x0010a4000800017f */
[----:B--2---:R-:W-:Y:S05]  /*150f0*/  @!P0 NANOSLEEP.SYNCS 0x989680 ;  /* 0x009896800000895d */ /* 0x004fea0003900000 */
[----:B------:R-:W2:Y:S02]  /*15100*/  @!P0 SYNCS.PHASECHK.TRANS64 P0, [R0+URZ+0x30860], R3 ;  /* 0x03086003000085a7 */ /* 0x000ea4000800007f */
[----:B--2---:R-:W-:Y:S05]  /*15110*/  @!P0 BRA `(.L_x_1120) ;  /* 0xfffffffc00f08947 */ /* 0x004fea000383ffff */
[----:B------:R-:W-:Y:S05]  /*15120*/  BRA `(.L_x_1188) ;  /* 0xffffffd400d07947 */ /* 0x000fea000383ffff */
.L_x_1121:
[----:B------:R-:W-:Y:S01]  /*15130*/  BSSY B0, `(.L_x_1189) ;  /* 0x0000008000007945 */ /* 0x000fe20003800000 */
[----:B------:R-:W-:Y:S01]  /*15140*/  IMAD.MOV.U32 R13, RZ, RZ, R18 ;  /* 0x000000ffff0d7224 */ /* 0x000fe200078e0012 */
[----:B------:R-:W-:Y:S01]  /*15150*/  MOV R15, 0xffffffff ;  /* 0xffffffff000f7802 */ /* 0x000fe20000000f00 */
[----:B------:R-:W-:Y:S02]  /*15160*/  IMAD.MOV.U32 R12, RZ, RZ, RZ ;  /* 0x000000ffff0c7224 */ /* 0x000fe400078e00ff */
[----:B------:R-:W-:-:S07]  /*15170*/  IMAD.MOV.U32 R11, RZ, RZ, 0x181f ;  /* 0x0000181fff0b7424 */ /* 0x000fce00078e00ff */
[----:B01----:R-:W-:Y:S05]  /*15180*/  WARPSYNC.COLLECTIVE R15, `(.L_x_1190) ;  /* 0x000000000f087348 */ /* 0x003fea0003c00000 */
[----:B------:R2:W3:Y:S02]  /*15190*/  SHFL.IDX P6, R14, R13, R12, R11 ;  /* 0x0000000c0d0e7389 */ /* 0x0004e400000c000b */
[----:B0123--:R-:W-:Y:S01]  /*151a0*/  ENDCOLLECTIVE ;  /* 0x000000000000791b */ /* 0x00ffe20003800000 */
.L_x_1190:
[----:B------:R-:W-:Y:S05]  /*151b0*/  BSYNC B0 ;  /* 0x0000000000007941 */ /* 0x000fea0003800000 */
.L_x_1189:
[----:B------:R-:W-:Y:S01]  /*151c0*/  IMAD.MOV.U32 R13, RZ, RZ, R17 ;  /* 0x000000ffff0d7224 */ /* 0x000fe200078e0011 */
[----:B------:R-:W-:Y:S01]  /*151d0*/  MOV R15, 0xffffffff ;  /* 0xffffffff000f7802 */ /* 0x000fe20000000f00 */
[----:B------:R-:W-:Y:S01]  /*151e0*/  IMAD.MOV.U32 R12, RZ, RZ, RZ ;  /* 0x000000ffff0c7224 */ /* 0x000fe200078e00ff */
[----:B------:R-:W-:Y:S01]  /*151f0*/  LEA R4, R4, UR45, 0x1 ;  /* 0x0000002d04047c11 */ /* 0x000fe2000f8e08ff */
[----:B------:R-:W-:Y:S02]  /*15200*/  IMAD.MOV.U32 R11, RZ, RZ, 0x181f ;  /* 0x0000181fff0b7424 */ /* 0x000fe400078e00ff */
[----:B------:R-:W-:-:S07]  /*15210*/  IMAD.MOV.U32 R3, RZ, RZ, R14 ;  /* 0x000000ffff037224 */ /* 0x000fce00078e000e */
[----:B------:R-:W-:Y:S05]  /*15220*/  WARPSYNC.COLLECTIVE R15, `(.L_x_1191) ;  /* 0x000000000f087348 */ /* 0x000fea0003c00000 */
[----:B------:R0:W1:Y:S02]  /*15230*/  SHFL.IDX P6, R14, R13, R12, R11 ;  /* 0x0000000c0d0e7389 */ /* 0x00006400000c000b */
[----:B01----:R-:W-:Y:S01]  /*15240*/  ENDCOLLECTIVE ;  /* 0x000000000000791b */ /* 0x003fe20003800000 */
.L_x_1191:
[----:B------:R-:W-:Y:S02]  /*15250*/  ULDC UR4, c[0x0][0x2f4] ;  /* 0x0000bd0000047ab9 */ /* 0x000fe40000000800 */
[----:B------:R-:W-:Y:S02]  /*15260*/  ISETP.GE.AND P3, PT, R36, UR4, PT ;  /* 0x0000000424007c0c */ /* 0x000fe4000bf66270 */
[----:B------:R-:W-:Y:S02]  /*15270*/  ISETP.GE.AND P1, PT, R35, UR4, PT ;  /* 0x0000000423007c0c */ /* 0x000fe4000bf26270 */
[----:B------:R-:W-:Y:S02]  /*15280*/  ISETP.GE.AND P0, PT, R34, UR4, PT ;  /* 0x0000000422007c0c */ /* 0x000fe4000bf06270 */
[----:B------:R-:W-:Y:S02]  /*15290*/  ISETP.GE.AND P2, PT, R25, UR4, PT ;  /* 0x0000000419007c0c */ /* 0x000fe4000bf46270 */
[----:B------:R-:W-:-:S02]  /*152a0*/  ISETP.LT.OR P4, PT, R5, 0x1, P3 ;  /* 0x000000010500780c */ /* 0x000fc40001f81670 */
[----:B------:R-:W-:Y:S01]  /*152b0*/  ISETP.LT.OR P5, PT, R5, 0x1, P2 ;  /* 0x000000010500780c */ /* 0x000fe200017a1670 */
[----:B------:R-:W-:Y:S02]  /*152c0*/  IMAD.MOV.U32 R13, RZ, RZ, R18 ;  /* 0x000000ffff0d7224 */ /* 0x000fe400078e0012 */
[----:B------:R-:W-:Y:S02]  /*152d0*/  IMAD.MOV.U32 R12, RZ, RZ, 0x1 ;  /* 0x00000001ff0c7424 */ /* 0x000fe400078e00ff */
[----:B------:R-:W-:-:S08]  /*152e0*/  IMAD.MOV.U32 R2, RZ, RZ, R14 ;  /* 0x000000ffff027224 */ /* 0x000fd000078e000e */
[----:B------:R-:W-:Y:S05]  /*152f0*/  WARPSYNC.COLLECTIVE R15, `(.L_x_1192) ;  /* 0x000000000f087348 */ /* 0x000fea0003c00000 */
[----:B------:R0:W1:Y:S02]  /*15300*/  SHFL.IDX P6, R14, R13, R12, R11 ;  /* 0x0000000c0d0e7389 */ /* 0x00006400000c000b */
[----:B01----:R-:W-:Y:S01]  /*15310*/  ENDCOLLECTIVE ;  /* 0x000000000000791b */ /* 0x003fe20003800000 */
.L_x_1192:
[----:B------:R-:W-:-:S05]  /*15320*/  IMAD.WIDE.U32 R2, R25, 0x2, R2 ;  /* 0x0000000219027825 */ /* 0x000fca00078e0002 */
[----:B------:R-:W-:Y:S01]  /*15330*/  @!PT LDS RZ, [RZ] ;  /* 0x00000000fffff984 */ /* 0x000fe20000000800 */
[----:B------:R-:W-:Y:S01]  /*15340*/  @!PT LDS RZ, [RZ] ;  /* 0x00000000fffff984 */ /* 0x000fe20000000800 */
[----:B------:R-:W-:Y:S01]  /*15350*/  @!PT LDS RZ, [RZ] ;  /* 0x00000000fffff984 */ /* 0x000fe20000000800 */
[----:B------:R0:W-:Y:S01]  /*15360*/  LDGSTS.E.BYPASS.LTC128B.128 [R4+0x400], desc[UR60][R2.64], !P5 ;  /* 0x0040000002047fae */ /* 0x0001e2000e901d7c */
[----:B------:R-:W-:-:S03]  /*15370*/  ISETP.LT.OR P5, PT, R5, 0x1, P1 ;  /* 0x000000010500780c */ /* 0x000fc60000fa1670 */
[----:B------:R0:W-:Y:S01]  /*15380*/  LDGSTS.E.BYPASS.LTC128B.128 [R4+0x2400], desc[UR60][R2.64+0x80], !P4 ;  /* 0x0240008002047fae */ /* 0x0001e2000e101d7c */
[----:B------:R-:W-:Y:S02]  /*15390*/  ISETP.LT.OR P4, PT, R5, 0x1, P0 ;  /* 0x000000010500780c */ /* 0x000fe40000781670 */
[----:B------:R-:W-:-:S07]  /*153a0*/  MOV R13, R17 ;  /* 0x00000011000d7202 */ /* 0x000fce0000000f00 */
[----:B------:R0:W-:Y:S01]  /*153b0*/  LDGSTS.E.BYPASS.LTC128B.128 [R4+0x4400], desc[UR60][R2.64+0x100], !P5 ;  /* 0x0440010002047fae */ /* 0x0001e2000e901d7c */
[C---:B------:R-:W-:Y:S01]  /*153c0*/  ISETP.LT.OR P5, PT, R5.reuse, 0x11, P2 ;  /* 0x000000110500780c */ /* 0x040fe200017a1670 */
[----:B------:R-:W-:Y:S02]  /*153d0*/  IMAD.MOV.U32 R6, RZ, RZ, R14 ;  /* 0x000000ffff067224 */ /* 0x000fe400078e000e */
[----:B------:R0:W-:Y:S01]  /*153e0*/  LDGSTS.E.BYPASS.LTC128B.128 [R4+0x6400], desc[UR60][R2.64+0x180], !P4 ;  /* 0x0640018002047fae */ /* 0x0001e2000e101d7c */
[----:B------:R-:W-:-:S13]  /*153f0*/  ISETP.LT.OR P4, PT, R5, 0x11, P3 ;  /* 0x000000110500780c */ /* 0x000fda0001f81670 */
[----:B0-----:R-:W-:Y:S05]  /*15400*/  WARPSYNC.COLLECTIVE R15, `(.L_x_1193) ;  /* 0x000000000f087348 */ /* 0x001fea0003c00000 */
[----:B------:R1:W2:Y:S02]  /*15410*/  SHFL.IDX P6, R14, R13, R12, R11 ;  /* 0x0000000c0d0e7389 */ /* 0x0002a400000c000b */
[----:B012---:R-:W-:Y:S01]  /*15420*/  ENDCOLLECTIVE ;  /* 0x000000000000791b */ /* 0x007fe20003800000 */
.L_x_1193:
[----:B------:R-:W-:Y:S02]  /*15430*/  IMAD.MOV.U32 R3, RZ, RZ, R6 ;  /* 0x000000ffff037224 */ /* 0x000fe400078e0006 */
[----:B------:R-:W-:Y:S02]  /*15440*/  IMAD.MOV.U32 R13, RZ, RZ, R18 ;  /* 0x000000ffff0d7224 */ /* 0x000fe400078e0012 */
[----:B------:R-:W-:Y:S02]  /*15450*/  IMAD.MOV.U32 R12, RZ, RZ, 0x2 ;  /* 0x00000002ff0c7424 */ /* 0x000fe400078e00ff */
[----:B------:R-:W-:-:S07]  /*15460*/  IMAD.MOV.U32 R2, RZ, RZ, R14 ;  /* 0x000000ffff027224 */ /* 0x000fce00078e000e */
[----:B------:R-:W-:Y:S05]  /*15470*/  WARPSYNC.COLLECTIVE R15, `(.L_x_1194) ;  /* 0x000000000f087348 */ /* 0x000fea0003c00000 */
[----:B------:R0:W1:Y:S02]  /*15480*/  SHFL.IDX P6, R14, R13, R12, R11 ;  /* 0x0000000c0d0e7389 */ /* 0x00006400000c000b */
[----:B01----:R-:W-:Y:S01]  /*15490*/  ENDCOLLECTIVE ;  /* 0x000000000000791b */ /* 0x003fe20003800000 */
.L_x_1194:
[----:B------:R-:W-:-:S05]  /*154a0*/  IMAD.WIDE.U32 R2, R25, 0x2, R2 ;  /* 0x0000000219027825 */ /* 0x000fca00078e0002 */
[----:B------:R-:W-:Y:S01]  /*154b0*/  @!PT LDS RZ, [RZ] ;  /* 0x00000000fffff984 */ /* 0x000fe20000000800 */
[----:B------:R-:W-:Y:S01]  /*154c0*/  @!PT LDS RZ, [RZ] ;  /* 0x00000000fffff984 */ /* 0x000fe20000000800 */
[----:B------:R-:W-:Y:S01]  /*154d0*/  @!PT LDS RZ, [RZ] ;  /* 0x00000000fffff984 */ /* 0x000fe20000000800 */
[----:B------:R0:W-:Y:S01]  /*154e0*/  LDGSTS.E.BYPASS.LTC128B.128 [R4+0xc00], desc[UR60][R2.64], !P5 ;  /* 0x00c0000002047fae */ /* 0x0001e2000e901d7c */
[----:B------:R-:W-:-:S03]  /*154f0*/  ISETP.LT.OR P5, PT, R5, 0x11, P1 ;  /* 0x000000110500780c */ /* 0x000fc60000fa1670 */
[----:B------:R0:W-:Y:S01]  /*15500*/  LDGSTS.E.BYPASS.LTC128B.128 [R4+0x2c00], desc[UR60][R2.64+0x80], !P4 ;  /* 0x02c0008002047fae */ /* 0x0001e2000e101d7c */
[----:B------:R-:W-:Y:S01]  /*15510*/  ISETP.LT.OR P4, PT, R5, 0x11, P0 ;  /* 0x000000110500780c */ /* 0x000fe20000781670 */
[----:B------:R-:W-:-:S08]  /*15520*/  IMAD.MOV.U32 R13, RZ, RZ, R17 ;  /* 0x000000ffff0d7224 */ /* 0x000fd000078e0011 */
[----:B------:R0:W-:Y:S01]  /*15530*/  LDGSTS.E.BYPASS.LTC128B.128 [R4+0x4c00], desc[UR60][R2.64+0x100], !P5 ;  /* 0x04c0010002047fae */ /* 0x0001e2000e901d7c */
[C---:B------:R-:W-:Y:S02]  /*15540*/  ISETP.LT.OR P5, PT, R5.reuse, 0x21, P2 ;  /* 0x000000210500780c */ /* 0x040fe400017a1670 */
[----:B------:R-:W-:Y:S01]  /*15550*/  MOV R6, R14 ;  /* 0x0000000e00067202 */ /* 0x000fe20000000f00 */
[----:B------:R0:W-:Y:S01]  /*15560*/  LDGSTS.E.BYPASS.LTC128B.128 [R4+0x6c00], desc[UR60][R2.64+0x180], !P4 ;  /* 0x06c0018002047fae */ /* 0x0001e2000e101d7c */
[----:B------:R-:W-:-:S13]  /*15570*/  ISETP.LT.OR P4, PT, R5, 0x21, P3 ;  /* 0x000000210500780c */ /* 0x000fda0001f81670 */
[----:B0-----:R-:W-:Y:S05]  /*15580*/  WARPSYNC.COLLECTIVE R15, `(.L_x_1195) ;  /* 0x000000000f087348 */ /* 0x001fea0003c00000 */
[----:B------:R1:W2:Y:S02]  /*15590*/  SHFL.IDX P6, R14, R13, R12, R11 ;  /* 0x0000000c0d0e7389 */ /* 0x0002a400000c000b */
[----:B012---:R-:W-:Y:S01]  /*155a0*/  ENDCOLLECTIVE ;  /* 0x000000000000791b */ /* 0x007fe20003800000 */
.L_x_1195:
[----:B------:R-:W-:Y:S02]  /*155b0*/  IMAD.MOV.U32 R3, RZ, RZ, R6 ;  /* 0x000000ffff037224 */ /* 0x000fe400078e0006 */
[----:B------:R-:W-:Y:S02]  /*155c0*/  IMAD.MOV.U32 R6, RZ, RZ, RZ ;  /* 0x000000ffff067224 */ /* 0x000fe400078e00ff */
[----:B------:R-:W-:Y:S01]  /*155d0*/  IMAD.MOV.U32 R13, RZ, RZ, R18 ;  /* 0x000000ffff0d7224 */ /* 0x000fe200078e0012 */
[----:B------:R-:W-:Y:S01]  /*155e0*/  MOV R12, 0x3 ;  /* 0x00000003000c7802 */ /* 0x000fe20000000f00 */
[----:B------:R-:W-:-:S07]  /*155f0*/  IMAD.MOV.U32 R2, RZ, RZ, R14 ;  /* 0x000000ffff027224 */ /* 0x000fce00078e000e */
[----:B------:R-:W-:Y:S05]  /*15600*/  WARPSYNC.COLLECTIVE R15, `(.L_x_1196) ;  /* 0x000000000f087348 */ /* 0x000fea0003c00000 */
[----:B------:R0:W1:Y:S02]  /*15610*/  SHFL.IDX P6, R14, R13, R12, R11 ;  /* 0x0000000c0d0e7389 */ /* 0x00006400000c000b */
[----:B01----:R-:W-:Y:S01]  /*15620*/  ENDCOLLECTIVE ;  /* 0x000000000000791b */ /* 0x003fe20003800000 */
.L_x_1196:
        /* <DEDUP_REMOVED lines=10> */
[----:B------:R-:W-:-:S03]  /*156d0*/  IMAD.MOV.U32 R18, RZ, RZ, R14 ;  /* 0x000000ffff127224 */ /* 0x000fc600078e000e */
[----:B------:R0:W-:Y:S04]  /*156e0*/  LDGSTS.E.BYPASS.LTC128B.128 [R4+0x7400], desc[UR60][R2.64+0x180], !P4 ;  /* 0x0740018002047fae */ /* 0x0001e8000e101d7c */
[----:B0-----:R-:W-:Y:S05]  /*156f0*/  WARPSYNC.COLLECTIVE R15, `(.L_x_1197) ;  /* 0x000000000f087348 */ /* 0x001fea0003c00000 */
[----:B------:R1:W2:Y:S02]  /*15700*/  SHFL.IDX P6, R14, R13, R12, R11 ;  /* 0x0000000c0d0e7389 */ /* 0x0002a400000c000b */
[----:B012---:R-:W-:Y:S01]  /*15710*/  ENDCOLLECTIVE ;  /* 0x000000000000791b */ /* 0x007fe20003800000 */
.L_x_1197:
[----:B------:R-:W-:Y:S05]  /*15720*/  BRA `(.L_x_1198) ;  /* 0xffffffd400147947 */ /* 0x000fea000383ffff */
.L_x_1124:
[----:B0-----:R0:W2:Y:S02]  /*15730*/  SYNCS.PHASECHK.TRANS64.TRYWAIT P0, [R7+URZ+0x30820], R6 ;  /* 0x03082006070075a7 */ /* 0x0010a4000800017f */
[----:B--2---:R-:W-:Y:S05]  /*15740*/  @!P0 NANOSLEEP.SYNCS 0x989680 ;  /* 0x009896800000895d */ /* 0x004fea0003900000 */
[----:B------:R-:W2:Y:S02]  /*15750*/  @!P0 SYNCS.PHASECHK.TRANS64 P0, [R7+URZ+0x30820], R6 ;  /* 0x03082006070085a7 */ /* 0x000ea4000800007f */
[----:B--2---:R-:W-:Y:S05]  /*15760*/  @!P0 BRA `(.L_x_1124) ;  /* 0xfffffffc00f08947 */ /* 0x004fea000383ffff */
[----:B------:R-:W-:Y:S05]  /*15770*/  BRA `(.L_x_1199) ;  /* 0xffffffd400987947 */ /* 0x000fea000383ffff */
.L_x_1125:
[----:B------:R-:W2:Y:S01]  /*15780*/  S2R R3, SR_TID.X ;  /* 0x0000000000037919 */ /* 0x000ea20000002100 */
[----:B------:R-:W-:Y:S01]  /*15790*/  BSSY B0, `(.L_x_1200) ;  /* 0x000000a000007945 */ /* 0x000fe20003800000 */
[----:B------:R-:W-:Y:S01]  /*157a0*/  MOV R12, RZ ;  /* 0x000000ff000c7202 */ /* 0x000fe20000000f00 */
[----:B------:R-:W-:Y:S02]  /*157b0*/  IMAD.MOV.U32 R11, RZ, RZ, 0x1f ;  /* 0x0000001fff0b7424 */ /* 0x000fe400078e00ff */
[----:B------:R-:W-:Y:S01]  /*157c0*/  IMAD.MOV.U32 R15, RZ, RZ, -0x1 ;  /* 0xffffffffff0f7424 */ /* 0x000fe200078e00ff */
[----:B--2---:R-:W-:-:S04]  /*157d0*/  SHF.R.U32.HI R3, RZ, 0x5, R3 ;  /* 0x00000005ff037819 */ /* 0x004fc80000011603 */
[----:B------:R-:W-:-:S05]  /*157e0*/  LOP3.LUT R3, R3, 0x3, RZ, 0xc0, !PT ;  /* 0x0000000303037812 */ /* 0x000fca00078ec0ff */
[----:B------:R-:W-:-:S07]  /*157f0*/  IMAD.MOV.U32 R13, RZ, RZ, R3 ;  /* 0x000000ffff0d7224 */ /* 0x000fce00078e0003 */
[----:B01---5:R-:W-:Y:S05]  /*15800*/  WARPSYNC.COLLECTIVE R15, `(.L_x_1201) ;  /* 0x000000000f087348 */ /* 0x023fea0003c00000 */
[----:B------:R2:W3:Y:S02]  /*15810*/  SHFL.IDX P6, R14, R13, R12, R11 ;  /* 0x0000000c0d0e7389 */ /* 0x0004e400000c000b */
[----:B0123-5:R-:W-:Y:S01]  /*15820*/  ENDCOLLECTIVE ;  /* 0x000000000000791b */ /* 0x02ffe20003800000 */
.L_x_1201:
[----:B------:R-:W-:Y:S05]  /*15830*/  BSYNC B0 ;  /* 0x0000000000007941 */ /* 0x000fea0003800000 */
.L_x_1200:
[----:B------:R-:W-:Y:S05]  /*15840*/  BRA `(.L_x_1202) ;  /* 0xffffffd4007c7947 */ /* 0x000fea000383ffff */
.L_x_1126:
[----:B------:R-:W-:Y:S01]  /*15850*/  BSSY B0, `(.L_x_1203) ;  /* 0x0000006000007945 */ /* 0x000fe20003800000 */
[----:B------:R-:W-:-:S07]  /*15860*/  IMAD.MOV.U32 R15, RZ, RZ, -0x1 ;  /* 0xffffffffff0f7424 */ /* 0x000fce00078e00ff */
[----:B012--5:R-:W-:Y:S05]  /*15870*/  WARPSYNC.COLLECTIVE R15, `(.L_x_1204) ;  /* 0x000000000f0c7348 */ /* 0x027fea0003c00000 */
[----:B------:R-:W-:Y:S02]  /*15880*/  ELECT P6, UR62, PT ;  /* 0x00000000003e782f */ /* 0x000fe400038c0000 */
[----:B------:R-:W-:Y:S01]  /*15890*/  MOV R14, UR62 ;  /* 0x0000003e000e7c02 */ /* 0x000fe20008000f00 */
[----:B012--5:R-:W-:Y:S10]  /*158a0*/  ENDCOLLECTIVE ;  /* 0x000000000000791b */ /* 0x027ff40003800000 */
.L_x_1204:
[----:B------:R-:W-:Y:S05]  /*158b0*/  BSYNC B0 ;  /* 0x0000000000007941 */ /* 0x000fea0003800000 */
.L_x_1203:
[----:B------:R-:W-:Y:S05]  /*158c0*/  BRA `(.L_x_1205) ;  /* 0xffffffd400707947 */ /* 0x000fea000383ffff */
.L_x_1128:
[----:B--2---:R2:W3:Y:S02]  /*158d0*/  SYNCS.PHASECHK.TRANS64.TRYWAIT P1, [R5+URZ+0x30840], R4 ;  /* 0x03084004050075a7 */ /* 0x0044e4000802017f */
[----:B---3--:R-:W-:Y:S05]  /*158e0*/  @!P1 NANOSLEEP.SYNCS 0x989680 ;  /* 0x009896800000995d */ /* 0x008fea0003900000 */
[----:B------:R-:W3:Y:S02]  /*158f0*/  @!P1 SYNCS.PHASECHK.TRANS64 P1, [R5+URZ+0x30840], R4 ;  /* 0x03084004050095a7 */ /* 0x000ee4000802007f */
[----:B---3--:R-:W-:Y:S05]  /*15900*/  @!P1 BRA `(.L_x_1128) ;  /* 0xfffffffc00f09947 */ /* 0x008fea000383ffff */
[----:B------:R-:W-:Y:S05]  /*15910*/  BRA `(.L_x_1206) ;  /* 0xffffffd400987947 */ /* 0x000fea000383ffff */
.L_x_1130:
[----:B---3--:R3:W4:Y:S02]  /*15920*/  SYNCS.PHASECHK.TRANS64.TRYWAIT P1, [R3+URZ+0x30840], R0 ;  /* 0x03084000030075a7 */ /* 0x008724000802017f */
[----:B----4-:R-:W-:Y:S05]  /*15930*/  @!P1 NANOSLEEP.SYNCS 0x989680 ;  /* 0x009896800000995d */ /* 0x010fea0003900000 */
[----:B------:R-:W4:Y:S02]  /*15940*/  @!P1 SYNCS.PHASECHK.TRANS64 P1, [R3+URZ+0x30840], R0 ;  /* 0x03084000030095a7 */ /* 0x000f24000802007f */
[----:B----4-:R-:W-:Y:S05]  /*15950*/  @!P1 BRA `(.L_x_1130) ;  /* 0xfffffffc00f09947 */ /* 0x010fea000383ffff */
[----:B------:R-:W-:Y:S05]  /*15960*/  BRA `(.L_x_1207) ;  /* 0xffffffd400a47947 */ /* 0x000fea000383ffff */
.L_x_1132:
[----:B----4-:R4:W0:Y:S02]  /*15970*/  SYNCS.PHASECHK.TRANS64.TRYWAIT P1, [R5+URZ+0x30860], R4 ;  /* 0x03086004050075a7 */ /* 0x010824000802017f */
[----:B0-----:R-:W-:Y:S05]  /*15980*/  @!P1 NANOSLEEP.SYNCS 0x989680 ;  /* 0x009896800000995d */ /* 0x001fea0003900000 */
[----:B------:R-:W0:Y:S02]  /*15990*/  @!P1 SYNCS.PHASECHK.TRANS64 P1, [R5+URZ+0x30860], R4 ;  /* 0x03086004050095a7 */ /* 0x000e24000802007f */
[----:B0-----:R-:W-:Y:S05]  /*159a0*/  @!P1 BRA `(.L_x_1132) ;  /* 0xfffffffc00f09947 */ /* 0x001fea000383ffff */
[----:B------:R-:W-:Y:S05]  /*159b0*/  BRA `(.L_x_1208) ;  /* 0xffffffd400a07947 */ /* 0x000fea000383ffff */
.L_x_1209:
        /* <DEDUP_REMOVED lines=12> */
.L_x_3274:


//--------------------- .text._ZN7cutlass13device_kernelIN5flash11enable_sm90INS1_16FlashAttnFwdSm90INS1_25CollectiveMainloopFwdSm90ILi2EN4cute5tupleIJNS5_1CILi1EEES8_S8_EEENS6_IJNS7_ILi128EEENS7_ILi64EEENS7_ILi256EEEEEELi256ENS_10bfloat16_tEfNS_4arch4Sm90ELb0ELb1ELb0ELb1ELb1ELb0ELb0ELb1ELb1ELb1ELb1ELb0EEENS1_21CollectiveEpilogueFwdINS6_IJSA_SC_SB_EEES9_SE_SG_Li256ELb1ELb1ELb1ELb0EEENS1_36VarlenDynamicPersistentTileSchedulerILi128ELi64ELi256ELi128ELb1ELb1ELb1ELb1ELb0ELb1EEEEEEEEEvNT_6ParamsE --------------------------
	.section	.text._ZN7cutlass13device_kernelIN5flash11enable_sm90INS1_16FlashAttnFwdSm90INS1_25CollectiveMainloopFwdSm90ILi2EN4cute5tupleIJNS5_1CILi1EEES8_S8_EEENS6_IJNS7_ILi128EEENS7_ILi64EEENS7_ILi256EEEEEELi256ENS_10bfloat16_tEfNS_4arch4Sm90ELb0ELb1ELb0ELb1ELb1ELb0ELb0ELb1ELb1ELb1ELb1ELb0EEENS1_21CollectiveEpilogueFwdINS6_IJSA_SC_SB_EEES9_SE_SG_Li256ELb1ELb1ELb1ELb0EEENS1_36VarlenDynamicPersistentTileSchedulerILi128ELi64ELi256ELi128ELb1ELb1ELb1ELb1ELb0ELb1EEEEEEEEEvNT_6ParamsE,"ax",@progbits
	.align	128
.text._ZN7cutlass13device_kernelIN5flash11enable_sm90INS1_16FlashAttnFwdSm90INS1_25CollectiveMainloopFwdSm90ILi2EN4cute5tupleIJNS5_1CILi1EEES8_S8_EEENS6_IJNS7_ILi128EEENS7_ILi64EEENS7_ILi256EEEEEELi256ENS_10bfloat16_tEfNS_4arch4Sm90ELb0ELb1ELb0ELb1ELb1ELb0ELb0ELb1ELb1ELb1ELb1ELb0EEENS1_21CollectiveEpilogueFwdINS6_IJSA_SC_SB_EEES9_SE_SG_Li256ELb1ELb1ELb1ELb0EEENS1_36VarlenDynamicPersistentTileSchedulerILi128ELi64ELi256ELi128ELb1ELb1ELb1ELb1ELb0ELb1EEEEEEEEEvNT_6ParamsE:
        .type           _ZN7cutlass13device_kernelIN5flash11enable_sm90INS1_16FlashAttnFwdSm90INS1_25CollectiveMainloopFwdSm90ILi2EN4cute5tupleIJNS5_1CILi1EEES8_S8_EEENS6_IJNS7_ILi128EEENS7_ILi64EEENS7_ILi256EEEEEELi256ENS_10bfloat16_tEfNS_4arch4Sm90ELb0ELb1ELb0ELb1ELb1ELb0ELb0ELb1ELb1ELb1ELb1ELb0EEENS1_21CollectiveEpilogueFwdINS6_IJSA_SC_SB_EEES9_SE_SG_Li256ELb1ELb1ELb1ELb0EEENS1_36VarlenDynamicPersistentTileSchedulerILi128ELi64ELi256ELi128ELb1ELb1ELb1ELb1ELb0ELb1EEEEEEEEEvNT_6ParamsE,@function
        .size           _ZN7cutlass13device_kernelIN5flash11enable_sm90INS1_16FlashAttnFwdSm90INS1_25CollectiveMainloopFwdSm90ILi2EN4cute5tupleIJNS5_1CILi1EEES8_S8_EEENS6_IJNS7_ILi128EEENS7_ILi64EEENS7_ILi256EEEEEELi256ENS_10bfloat16_tEfNS_4arch4Sm90ELb0ELb1ELb0ELb1ELb1ELb0ELb0ELb1ELb1ELb1ELb1ELb0EEENS1_21CollectiveEpilogueFwdINS6_IJSA_SC_SB_EEES9_SE_SG_Li256ELb1ELb1ELb1ELb0EEENS1_36VarlenDynamicPersistentTileSchedulerILi128ELi64ELi256ELi128ELb1ELb1ELb1ELb1ELb0ELb1EEEEEEEEEvNT_6ParamsE,(.L_x_3275 - _ZN7cutlass13device_kernelIN5flash11enable_sm90INS1_16FlashAttnFwdSm90INS1_25CollectiveMainloopFwdSm90ILi2EN4cute5tupleIJNS5_1CILi1EEES8_S8_EEENS6_IJNS7_ILi128EEENS7_ILi64EEENS7_ILi256EEEEEELi256ENS_10bfloat16_tEfNS_4arch4Sm90ELb0ELb1ELb0ELb1ELb1ELb0ELb0ELb1ELb1ELb1ELb1ELb0EEENS1_21CollectiveEpilogueFwdINS6_IJSA_SC_SB_EEES9_SE_SG_Li256ELb1ELb1ELb1ELb0EEENS1_36VarlenDynamicPersistentTileSchedulerILi128ELi64ELi256ELi128ELb1ELb1ELb1ELb1ELb0ELb1EEEEEEEEEvNT_6ParamsE)
        .other          _ZN7cutlass13device_kernelIN5flash11enable_sm90INS1_16FlashAttnFwdSm90INS1_25CollectiveMainloopFwdSm90ILi2EN4cute5tupleIJNS5_1CILi1EEES8_S8_EEENS6_IJNS7_ILi128EEENS7_ILi64EEENS7_ILi256EEEEEELi256ENS_10bfloat16_tEfNS_4arch4Sm90ELb0ELb1ELb0ELb1ELb1ELb0ELb0ELb1ELb1ELb1ELb1ELb0EEENS1_21CollectiveEpilogueFwdINS6_IJSA_SC_SB_EEES9_SE_SG_Li256ELb1ELb1ELb1ELb0EEENS1_36VarlenDynamicPersistentTileSchedulerILi128ELi64ELi256ELi128ELb1ELb1ELb1ELb1ELb0ELb1EEEEEEEEEvNT_6ParamsE,@"STO_CUDA_ENTRY STV_DEFAULT"
_ZN7cutlass13device_kernelIN5flash11enable_sm90INS1_16FlashAttnFwdSm90INS1_25CollectiveMainloopFwdSm90ILi2EN4cute5tupleIJNS5_1CILi1EEES8_S8_EEENS6_IJNS7_ILi128EEENS7_ILi64EEENS7_ILi256EEEEEELi256ENS_10bfloat16_tEfNS_4arch4Sm90ELb0ELb1ELb0ELb1ELb1ELb0ELb0ELb1ELb1ELb1ELb1ELb0EEENS1_21CollectiveEpilogueFwdINS6_IJSA_SC_SB_EEES9_SE_SG_Li256ELb1ELb1ELb1ELb0EEENS1_36VarlenDynamicPersistentTileSchedulerILi128ELi64ELi256ELi128ELb1ELb1ELb1ELb1ELb0ELb1EEEEEEEEEvNT_6ParamsE:
        /* <DEDUP_REMOVED lines=45> */
.L_x_1210:
        /* <DEDUP_REMOVED lines=22> */
.L_x_1211:
        /* <DEDUP_REMOVED lines=18> */
.L_x_1212:
        /* <DEDUP_REMOVED lines=22> */
.L_x_1213:
        /* <DEDUP_REMOVED lines=23> */
.L_x_1214:
        /* <DEDUP_REMOVED lines=10> */
.L_x_1216:
        /* <DEDUP_REMOVED lines=18> */
[----:B------:R-:W-:Y:S01]  /*09e0*/  R2UR UR5, R10 ;  /* 0x000000000a0572ca */ /* 0x000fe200000e0000 */
[----:B------:R-:W-:Y:S01]  /*09f0*/  UMOV UR39, URZ ;  /* 0x0000003f00277c82 */ /* 0x000fe20008000000 */
[----:B0-----:R-:W-:Y:S02]  /*0a00*/  SHF.R.S32.HI R3, RZ, 0x1f, R0 ;  /* 0x0000001fff037819 */ /* 0x001fe40000011400 */
[----:B------:R-:W-:Y:S02]  /*0a10*/  R2UR UR7, R11 ;  /* 0x000000000b0772ca */ /* 0x000fe400000e0000 */
[----:B------:R-:W-:-:S02]  /*0a20*/  LEA.HI R4, R3, R0, RZ, 0x4 ;  /* 0x0000000003047211 */ /* 0x000fc400078f20ff */
[CC--:B------:R-:W-:Y:S02]  /*0a30*/  LEA.HI R5, R3.reuse, R0.reuse, RZ, 0x5 ;  /* 0x0000000003057211 */ /* 0x0c0fe400078f28ff */
[----:B------:R-:W-:-:S03]  /*0a40*/  LEA.HI R8, R3, R0, RZ, 0x3 ;  /* 0x0000000003087211 */ /* 0x000fc600078f18ff */
[----:B------:R-:W-:Y:S01]  /*0a50*/  IMAD.SHL.U32 R6, R5, 0x20, RZ ;  /* 0x0000002005067824 */ /* 0x000fe200078e00ff */
[----:B------:R-:W-:-:S04]  /*0a60*/  LOP3.LUT R201, R8, 0xfffffff8, RZ, 0xc0, !PT ;  /* 0xfffffff808c97812 */ /* 0x000fc800078ec0ff */
[----:B------:R-:W-:Y:S01]  /*0a70*/  LOP3.LUT R6, R6, 0xfffffc00, RZ, 0xc0, !PT ;  /* 0xfffffc0006067812 */ /* 0x000fe200078ec0ff */
[----:B------:R-:W-:Y:S01]  /*0a80*/  IMAD.IADD R201, R0, 0x1, -R201 ;  /* 0x0000000100c97824 */ /* 0x000fe200078e0ac9 */
[----:B--2---:R-:W-:Y:S02]  /*0a90*/  R2UR UR4, R2 ;  /* 0x00000000020472ca */ /* 0x004fe400000e0000 */
[----:B------:R-:W-:-:S04]  /*0aa0*/  LEA.HI R2, R3, R0, RZ, 0x7 ;  /* 0x0000000003027211 */ /* 0x000fc800078f38ff */
[----:B------:R-:W-:-:S05]  /*0ab0*/  LOP3.LUT R7, R2, 0xffffff80, RZ, 0xc0, !PT ;  /* 0xffffff8002077812 */ /* 0x000fca00078ec0ff */
[----:B------:R-:W-:Y:S01]  /*0ac0*/  IMAD.IADD R14, R0, 0x1, -R7 ;  /* 0x00000001000e7824 */ /* 0x000fe200078e0a07 */
[----:B------:R-:W-:Y:S01]  /*0ad0*/  LEA.HI R7, R3, R0, RZ, 0x2 ;  /* 0x0000000003077211 */ /* 0x000fe200078f10ff */
[----:B------:R-:W-:Y:S01]  /*0ae0*/  ULOP3.LUT UR8, UR4, 0x1, URZ, 0xfc, !UPT ;  /* 0x0000000104087892 */ /* 0x000fe2000f8efc3f */
[----:B------:R-:W-:Y:S02]  /*0af0*/  LOP3.LUT R3, R4, 0x3fffff0, RZ, 0xc0, !PT ;  /* 0x03fffff004037812 */ /* 0x000fe400078ec0ff */
[----:B------:R-:W-:Y:S01]  /*0b00*/  SHF.R.S32.HI R9, RZ, 0x1f, R14 ;  /* 0x0000001fff097819 */ /* 0x000fe2000001140e */
[----:B------:R-:W-:Y:S01]  /*0b10*/  STL [R1+0x18], R14 ;  /* 0x0000180e01007387 */ /* 0x000fe20000100800 */
[----:B------:R-:W-:Y:S01]  /*0b20*/  LOP3.LUT R13, R7, 0xfffffffc, RZ, 0xc0, !PT ;  /* 0xfffffffc070d7812 */ /* 0x000fe200078ec0ff */
[C---:B------:R-:W-:Y:S01]  /*0b30*/  IMAD.IADD R5, R0.reuse, 0x1, -R3 ;  /* 0x0000000100057824 */ /* 0x040fe200078e0a03 */
[----:B------:R-:W-:Y:S01]  /*0b40*/  LEA.HI R10, R9, R14, RZ, 0x2 ;  /* 0x0000000e090a7211 */ /* 0x000fe200078f10ff */
[----:B------:R-:W-:Y:S01]  /*0b50*/  UMOV UR4, URZ ;  /* 0x0000003f00047c82 */ /* 0x000fe20008000000 */
[----:B------:R-:W-:Y:S01]  /*0b60*/  SHF.R.S32.HI R7, RZ, 0x4, R4 ;  /* 0x00000004ff077819 */ /* 0x000fe20000011404 */
[----:B------:R-:W-:Y:S01]  /*0b70*/  IMAD R5, R5, 0x40, R6 ;  /* 0x0000004005057824 */ /* 0x000fe200078e0206 */
[--C-:B------:R-:W-:Y:S01]  /*0b80*/  SHF.R.S32.HI R11, RZ, 0x2, R10.reuse ;  /* 0x00000002ff0b7819 */ /* 0x100fe2000001140a */
[----:B------:R-:W-:Y:S01]  /*0b90*/  IMAD.IADD R13, R0, 0x1, -R13 ;  /* 0x00000001000d7824 */ /* 0x000fe200078e0a0d */
[----:B------:R-:W-:-:S02]  /*0ba0*/  SHF.R.S32.HI R12, RZ, 0x1f, R10 ;  /* 0x0000001fff0c7819 */ /* 0x000fc4000001140a */
[----:B------:R-:W-:Y:S02]  /*0bb0*/  SHF.R.S32.HI R3, RZ, 0x7, R2 ;  /* 0x00000007ff037819 */ /* 0x000fe40000011402 */
[----:B------:R-:W-:Y:S02]  /*0bc0*/  LEA.HI R4, R4, R7, RZ, 0x1 ;  /* 0x0000000704047211 */ /* 0x000fe400078f08ff */
[----:B------:R-:W-:Y:S02]  /*0bd0*/  LEA.HI R12, R12, R11, RZ, 0x3 ;  /* 0x0000000b0c0c7211 */ /* 0x000fe400078f18ff */
[----:B------:R-:W-:Y:S02]  /*0be0*/  LEA.HI R2, R2, R3, RZ, 0x1 ;  /* 0x0000000302027211 */ /* 0x000fe400078f08ff */
[----:B------:R-:W-:Y:S02]  /*0bf0*/  LOP3.LUT R4, R4, 0x1ffffffe, RZ, 0xc0, !PT ;  /* 0x1ffffffe04047812 */ /* 0x000fe400078ec0ff */
[----:B------:R-:W-:-:S02]  /*0c00*/  LOP3.LUT R12, R12, 0xfffffff8, RZ, 0xc0, !PT ;  /* 0xfffffff80c0c7812 */ /* 0x000fc400078ec0ff */
[----:B------:R-:W-:Y:S01]  /*0c10*/  LEA.HI R9, R9, R14, RZ, 0x5 ;  /* 0x0000000e09097211 */ /* 0x000fe200078f28ff */
[----:B------:R-:W-:Y:S01]  /*0c20*/  IMAD.IADD R4, R7, 0x1, -R4 ;  /* 0x0000000107047824 */ /* 0x000fe200078e0a04 */
[----:B------:R-:W-:Y:S01]  /*0c30*/  LOP3.LUT R2, R2, 0x3fffffe, RZ, 0xc0, !PT ;  /* 0x03fffffe02027812 */ /* 0x000fe200078ec0ff */
[----:B------:R-:W-:Y:S01]  /*0c40*/  IMAD.IADD R12, R11, 0x1, -R12 ;  /* 0x000000010b0c7824 */ /* 0x000fe200078e0a0c */
[----:B------:R-:W-:Y:S02]  /*0c50*/  SHF.R.S32.HI R9, RZ, 0x5, R9 ;  /* 0x00000005ff097819 */ /* 0x000fe40000011409 */
[----:B------:R-:W-:Y:S01]  /*0c60*/  LOP3.LUT R10, R10, 0x7ffffffc, RZ, 0xc0, !PT ;  /* 0x7ffffffc0a0a7812 */ /* 0x000fe200078ec0ff */
[----:B------:R-:W-:Y:S01]  /*0c70*/  IMAD.IADD R2, R3, 0x1, -R2 ;  /* 0x0000000103027824 */ /* 0x000fe200078e0a02 */
[----:B------:R-:W-:Y:S01]  /*0c80*/  LEA.HI R0, R13, R13, RZ, 0x1 ;  /* 0x0000000d0d007211 */ /* 0x000fe200078f08ff */
[----:B------:R-:W-:Y:S02]  /*0c90*/  IMAD R3, R4, 0x8, R5 ;  /* 0x0000000804037824 */ /* 0x000fe400078e0205 */
[----:B------:R-:W-:Y:S01]  /*0ca0*/  IMAD R9, R9, 0x10, R12 ;  /* 0x0000001009097824 */ /* 0x000fe200078e020c */
[----:B------:R-:W-:Y:S01]  /*0cb0*/  LOP3.LUT R0, R0, 0x1ffffffe, RZ, 0xc0, !PT ;  /* 0x1ffffffe00007812 */ /* 0x000fe200078ec0ff */
[----:B------:R-:W-:Y:S01]  /*0cc0*/  IMAD.IADD R10, R14, 0x1, -R10 ;  /* 0x000000010e0a7824 */ /* 0x000fe200078e0a0a */
[----:B------:R0:W-:Y:S01]  /*0cd0*/  STL [R1+0x28], R3 ;  /* 0x0000280301007387 */ /* 0x0001e20000100800 */
[----:B------:R-:W-:-:S02]  /*0ce0*/  IMAD R2, R2, 0x40, R9 ;  /* 0x0000004002027824 */ /* 0x000fc400078e0209 */
[----:B------:R-:W-:Y:S02]  /*0cf0*/  IMAD.U32 R5, RZ, RZ, UR8 ;  /* 0x00000008ff057e24 */ /* 0x000fe4000f8e00ff */
[----:B------:R-:W-:Y:S01]  /*0d00*/  IMAD.SHL.U32 R17, R10, 0x2, RZ ;  /* 0x000000020a117824 */ /* 0x000fe200078e00ff */
[----:B------:R-:W-:Y:S01]  /*0d10*/  STL [R1+0x24], R2 ;  /* 0x0000240201007387 */ /* 0x000fe20000100800 */
[----:B------:R-:W-:Y:S02]  /*0d20*/  IMAD.IADD R0, R13, 0x1, -R0 ;  /* 0x000000010d007824 */ /* 0x000fe400078e0a00 */
[C---:B------:R-:W-:Y:S01]  /*0d30*/  VIADD R229, R17.reuse, 0x20 ;  /* 0x0000002011e57836 */ /* 0x040fe20000000000 */
[----:B0-----:R-:W-:Y:S01]  /*0d40*/  SHF.R.S32.HI R3, RZ, 0x3, R8 ;  /* 0x00000003ff037819 */ /* 0x001fe20000011408 */
[C---:B------:R-:W-:Y:S01]  /*0d50*/  VIADD R228, R17.reuse, 0x28 ;  /* 0x0000002811e47836 */ /* 0x040fe20000000000 */
[----:B------:R-:W-:Y:S01]  /*0d60*/  SHF.R.S32.HI R4, RZ, 0x1f, R17 ;  /* 0x0000001fff047819 */ /* 0x000fe20000011411 */
[----:B------:R-:W-:-:S02]  /*0d70*/  VIADD R4, R17, 0x10 ;  /* 0x0000001011047836 */ /* 0x000fc40000000000 */
[----:B------:R0:W-:Y:S01]  /*0d80*/  STL [R1+0xc], R3 ;  /* 0x00000c0301007387 */ /* 0x0001e20000100800 */
[C---:B------:R-:W-:Y:S02]  /*0d90*/  VIADD R227, R17.reuse, 0x30 ;  /* 0x0000003011e37836 */ /* 0x040fe40000000000 */
[C---:B------:R-:W-:Y:S01]  /*0da0*/  VIADD R226, R17.reuse, 0x38 ;  /* 0x0000003811e27836 */ /* 0x040fe20000000000 */
[----:B------:R1:W-:Y:S01]  /*0db0*/  STL [R1+0x2c], R5 ;  /* 0x00002c0501007387 */ /* 0x0003e20000100800 */
[C---:B------:R-:W-:Y:S02]  /*0dc0*/  VIADD R223, R17.reuse, 0x40 ;  /* 0x0000004011df7836 */ /* 0x040fe40000000000 */
[C---:B------:R-:W-:Y:S02]  /*0dd0*/  VIADD R222, R17.reuse, 0x48 ;  /* 0x0000004811de7836 */ /* 0x040fe40000000000 */
[----:B------:R-:W-:Y:S02]  /*0de0*/  VIADD R221, R17, 0x50 ;  /* 0x0000005011dd7836 */ /* 0x000fe40000000000 */
[----:B0-----:R-:W-:-:S02]  /*0df0*/  IMAD.U32 R3, RZ, RZ, UR4 ;  /* 0x00000004ff037e24 */ /* 0x001fc4000f8e00ff */
[C---:B------:R-:W-:Y:S02]  /*0e00*/  VIADD R220, R17.reuse, 0x58 ;  /* 0x0000005811dc7836 */ /* 0x040fe40000000000 */
[C---:B-1----:R-:W-:Y:S01]  /*0e10*/  VIADD R5, R17.reuse, 0x8 ;  /* 0x0000000811057836 */ /* 0x042fe20000000000 */
[----:B------:R0:W-:Y:S01]  /*0e20*/  STL [R1+0x14], R3 ;  /* 0x0000140301007387 */ /* 0x0001e20000100800 */
[C---:B------:R-:W-:Y:S02]  /*0e30*/  VIADD R219, R17.reuse, 0x60 ;  /* 0x0000006011db7836 */ /* 0x040fe40000000000 */
        /* <DEDUP_REMOVED lines=30> */
[----:B------:R-:W-:Y:S01]  /*1020*/  IMAD R23, R0, 0x8, R2 ;  /* 0x0000000800177824 */ /* 0x000fe200078e0202 */
[----:B------:R-:W-:-:S02]  /*1030*/  SHF.R.S32.HI R3, RZ, 0x1f, R215 ;  /* 0x0000001fff037819 */ /* 0x000fc400000114d7 */
[----:B------:R-:W-:Y:S02]  /*1040*/  SHF.R.S32.HI R5, RZ, 0x1f, R214 ;  /* 0x0000001fff057819 */ /* 0x000fe400000114d6 */
[----:B------:R-:W-:Y:S02]  /*1050*/  SHF.R.S32.HI R4, RZ, 0x1f, R213 ;  /* 0x0000001fff047819 */ /* 0x000fe400000114d5 */
[----:B------:R-:W-:Y:S02]  /*1060*/  SHF.R.S32.HI R3, RZ, 0x1f, R212 ;  /* 0x0000001fff037819 */ /* 0x000fe400000114d4 */
[----:B------:R-:W-:Y:S02]  /*1070*/  SHF.R.S32.HI R5, RZ, 0x1f, R211 ;  /* 0x0000001fff057819 */ /* 0x000fe400000114d3 */
[----:B------:R-:W-:Y:S02]  /*1080*/  SHF.R.S32.HI R4, RZ, 0x1f, R210 ;  /* 0x0000001fff047819 */ /* 0x000fe400000114d2 */
[----:B------:R-:W-:-:S02]  /*1090*/  SHF.R.S32.HI R3, RZ, 0x1f, R209 ;  /* 0x0000001fff037819 */ /* 0x000fc400000114d1 */
[----:B------:R-:W-:Y:S02]  /*10a0*/  SHF.R.S32.HI R5, RZ, 0x1f, R208 ;  /* 0x0000001fff057819 */ /* 0x000fe400000114d0 */
[----:B------:R-:W-:Y:S02]  /*10b0*/  SHF.R.S32.HI R4, RZ, 0x1f, R207 ;  /* 0x0000001fff047819 */ /* 0x000fe400000114cf */
[----:B------:R-:W-:-:S07]  /*10c0*/  SHF.R.S32.HI R3, RZ, 0x1f, R206 ;  /* 0x0000001fff037819 */ /* 0x000fce00000114ce */
.L_x_1328:
[----:B------:R-:W-:Y:S01]  /*10d0*/  ULDC.64 UR8, c[0x0][0xa28] ;  /* 0x00028a0000087ab9 */ /* 0x000fe20000000a00 */
[----:B------:R-:W-:Y:S01]  /*10e0*/  ULDC UR4, c[0x0][0x424] ;  /* 0x0001090000047ab9 */ /* 0x000fe20000000800 */
[----:B------:R-:W-:-:S04]  /*10f0*/  UISETP.NE.U32.AND UP0, UPT, UR8, URZ, UPT ;  /* 0x0000003f0800728c */ /* 0x000fc8000bf05070 */
[----:B------:R-:W-:-:S03]  /*1100*/  UISETP.NE.AND.EX UP0, UPT, UR9, URZ, UPT, UP0 ;  /* 0x0000003f0900728c */ /* 0x000fc6000bf05300 */
[----:B------:R-:W-:Y:S02]  /*1110*/  ULDC.64 UR8, c[0x0][0xa18] ;  /* 0x0002860000087ab9 */ /* 0x000fe40000000a00 */
[----:B------:R-:W-:Y:S01]  /*1120*/  UISETP.NE.U32.AND UP1, UPT, UR8, URZ, UPT ;  /* 0x0000003f0800728c */ /* 0x000fe2000bf25070 */
[----:B------:R-:W-:-:S03]  /*1130*/  PLOP3.LUT P0, PT, PT, PT, UP0, 0x80, 0x0 ;  /* 0x000000000000781c */ /* 0x000fc60003f0f008 */
[----:B------:R-:W-:-:S03]  /*1140*/  UISETP.NE.AND.EX UP1, UPT, UR9, URZ, UPT, UP1 ;  /* 0x0000003f0900728c */ /* 0x000fc6000bf25310 */
[----:B------:R-:W-:Y:S02]  /*1150*/  @UP0 ULDC.64 UR8, c[0x0][0xa28] ;  /* 0x00028a0000080ab9 */ /* 0x000fe40000000a00 */
[----:B------:R-:W-:Y:S01]  /*1160*/  @UP0 UIMAD.WIDE UR8, UR7, 0x4, UR8 ;  /* 0x00000004070808a5 */ /* 0x000fe2000f8e0208 */
[----:B------:R-:W-:-:S05]  /*1170*/  PLOP3.LUT P2, PT, PT, PT, UP1, 0x80, 0x0 ;  /* 0x000000000000781c */ /* 0x000fca0003f4f018 */
[----:B0-2---:R-:W-:Y:S02]  /*1180*/  IMAD.U32 R2, RZ, RZ, UR8 ;  /* 0x00000008ff027e24 */ /* 0x005fe4000f8e00ff */
[----:B------:R-:W-:Y:S01]  /*1190*/  IMAD.U32 R3, RZ, RZ, UR9 ;  /* 0x00000009ff037e24 */ /* 0x000fe2000f8e00ff */
[----:B------:R-:W-:Y:S02]  /*11a0*/  @UP1 ULDC.64 UR8, c[0x0][0xa18] ;  /* 0x0002860000081ab9 */ /* 0x000fe40000000a00 */
[----:B------:R-:W-:Y:S02]  /*11b0*/  @UP1 UIMAD.WIDE UR8, UR7, 0x4, UR8 ;  /* 0x00000004070818a5 */ /* 0x000fe4000f8e0208 */
[----:B------:R-:W2:Y:S04]  /*11c0*/  @P0 LDG.E R2, desc[UR36][R2.64] ;  /* 0x0000002402020981 */ /* 0x000ea8000c1e1900 */
[----:B------:R-:W-:-:S02]  /*11d0*/  IMAD.U32 R4, RZ, RZ, UR8 ;  /* 0x00000008ff047e24 */ /* 0x000fc4000f8e00ff */
[----:B------:R-:W-:Y:S01]  /*11e0*/  IMAD.U32 R5, RZ, RZ, UR9 ;  /* 0x00000009ff057e24 */ /* 0x000fe2000f8e00ff */
[----:B------:R-:W-:-:S04]  /*11f0*/  ULDC.64 UR8, c[0x0][0x418] ;  /* 0x0001060000087ab9 */ /* 0x000fc80000000a00 */
[----:B---3--:R-:W3:Y:S01]  /*1200*/  @P2 LDG.E R4, desc[UR36][R4.64] ;  /* 0x0000002404042981 */ /* 0x008ee2000c1e1900 */
[----:B------:R-:W-:Y:S02]  /*1210*/  UISETP.NE.U32.AND UP0, UPT, UR8, URZ, UPT ;  /* 0x0000003f0800728c */ /* 0x000fe4000bf05070 */
[----:B------:R-:W-:Y:S02]  /*1220*/  ULOP3.LUT UR10, UR5, 0xffff, URZ, 0xc0, !UPT ;  /* 0x0000ffff050a7892 */ /* 0x000fe4000f8ec03f */
[----:B------:R-:W-:Y:S01]  /*1230*/  UISETP.NE.AND.EX UP0, UPT, UR9, URZ, UPT, UP0 ;  /* 0x0000003f0900728c */ /* 0x000fe2000bf05300 */
[----:B------:R-:W-:Y:S02]  /*1240*/  UMOV UR42, URZ ;  /* 0x0000003f002a7c82 */ /* 0x000fe40008000000 */
[----:B------:R-:W-:Y:S01]  /*1250*/  ULDC.64 UR8, c[0x0][0xa20] ;  /* 0x0002880000087ab9 */ /* 0x000fe20000000a00 */
[----:B------:R-:W-:Y:S01]  /*1260*/  USEL UR4, UR4, 0x1, UP0 ;  /* 0x0000000104047887 */ /* 0x000fe20008000000 */
[----:B------:R-:W-:Y:S01]  /*1270*/  ISETP.NE.U32.AND P1, PT, RZ, UR8, PT ;  /* 0x00000008ff007c0c */ /* 0x000fe2000bf25070 */
[----:B------:R-:W-:Y:S01]  /*1280*/  ULDC UR8, c[0x0][0x2f0] ;  /* 0x0000bc0000087ab9 */ /* 0x000fe20000000800 */
[----:B------:R-:W-:Y:S01]  /*1290*/  IMAD.U32 R205, RZ, RZ, UR10 ;  /* 0x0000000affcd7e24 */ /* 0x000fe2000f8e00ff */
[----:B------:R-:W-:Y:S01]  /*12a0*/  UIMAD UR4, UR4, UR8, URZ ;  /* 0x00000008040472a4 */ /* 0x000fe2000f8e023f */
[----:B------:R-:W-:-:S02]  /*12b0*/  ISETP.NE.AND.EX P1, PT, RZ, UR9, PT, P1 ;  /* 0x00000009ff007c0c */ /* 0x000fc4000bf25310 */
[----:B--2---:R-:W-:Y:S02]  /*12c0*/  @P0 R2UR UR42, R2 ;  /* 0x00000000022a02ca */ /* 0x004fe400000e0000 */
[----:B---3--:R-:W-:Y:S01]  /*12d0*/  @P2 R2UR UR41, R4 ;  /* 0x00000000042922ca */ /* 0x008fe200000e0000 */
[----:B-1--45:R-:W-:-:S14]  /*12e0*/  @P2 BRA `(.L_x_1217) ;  /* 0x0000000000382947 */ /* 0x032fdc0003800000 */
[----:B------:R-:W-:Y:S01]  /*12f0*/  ULDC.64 UR8, c[0x0][0xa00] ;  /* 0x0002800000087ab9 */ /* 0x000fe20000000a00 */
[----:B------:R-:W-:Y:S01]  /*1300*/  ULDC UR41, c[0x0][0x288] ;  /* 0x0000a20000297ab9 */ /* 0x000fe20000000800 */
[----:B------:R-:W-:-:S04]  /*1310*/  ISETP.NE.U32.AND P0, PT, RZ, UR8, PT ;  /* 0x00000008ff007c0c */ /* 0x000fc8000bf05070 */
[----:B------:R-:W-:-:S13]  /*1320*/  ISETP.NE.AND.EX P0, PT, RZ, UR9, PT, P0 ;  /* 0x00000009ff007c0c */ /* 0x000fda000bf05300 */
[----:B------:R-:W-:Y:S05]  /*1330*/  @!P0 BRA `(.L_x_1217) ;  /* 0x0000000000248947 */ /* 0x000fea0003800000 */
[----:B------:R-:W-:Y:S02]  /*1340*/  ULDC.64 UR8, c[0x0][0xa00] ;  /* 0x0002800000087ab9 */ /* 0x000fe40000000a00 */
[----:B------:R-:W-:-:S06]  /*1350*/  UIMAD.WIDE UR8, UR7, 0x4, UR8 ;  /* 0x00000004070878a5 */ /* 0x000fcc000f8e0208 */
[----:B------:R-:W-:Y:S02]  /*1360*/  IMAD.U32 R2, RZ, RZ, UR8 ;  /* 0x00000008ff027e24 */ /* 0x000fe4000f8e00ff */
[----:B------:R-:W-:-:S05]  /*1370*/  IMAD.U32 R3, RZ, RZ, UR9 ;  /* 0x00000009ff037e24 */ /* 0x000fca000f8e00ff */
[----:B------:R-:W2:Y:S04]  /*1380*/  LDG.E R4, desc[UR36][R2.64] ;  /* 0x0000002402047981 */ /* 0x000ea8000c1e1900 */
[----:B------:R-:W3:Y:S01]  /*1390*/  LDG.E R0, desc[UR36][R2.64+0x4] ;  /* 0x0000042402007981 */ /* 0x000ee2000c1e1900 */
[----:B--2---:R-:W-:Y:S02]  /*13a0*/  R2UR UR41, R4 ;  /* 0x00000000042972ca */ /* 0x004fe400000e0000 */
[----:B---3--:R-:W-:-:S13]  /*13b0*/  R2UR UR8, R0 ;  /* 0x00000000000872ca */ /* 0x008fda00000e0000 */
[----:B------:R-:W-:-:S12]  /*13c0*/  UIADD3 UR41, -UR41, UR8, URZ ;  /* 0x0000000829297290 */ /* 0x000fd8000fffe13f */
.L_x_1217:
[----:B------:R-:W-:-:S05]  /*13d0*/  IMAD.U32 R0, RZ, RZ, UR7 ;  /* 0x00000007ff007e24 */ /* 0x000fca000f8e00ff */
[----:B------:R0:W-:Y:S01]  /*13e0*/  STL [R1+0x10], R0 ;  /* 0x0000100001007387 */ /* 0x0001e20000100800 */
[----:B------:R-:W-:Y:S05]  /*13f0*/  @!P1 BRA `(.L_x_1218) ;  /* 0x00000000001c9947 */ /* 0x000fea0003800000 */
[----:B------:R-:W-:Y:S02]  /*1400*/  ULDC.64 UR8, c[0x0][0xa20] ;  /* 0x0002880000087ab9 */ /* 0x000fe40000000a00 */
[----:B------:R-:W-:-:S06]  /*1410*/  UIMAD.WIDE UR8, UR7, 0x4, UR8 ;  /* 0x00000004070878a5 */ /* 0x000fcc000f8e0208 */
[----:B------:R-:W-:Y:S02]  /*1420*/  IMAD.U32 R2, RZ, RZ, UR8 ;  /* 0x00000008ff027e24 */ /* 0x000fe4000f8e00ff */
[----:B------:R-:W-:-:S05]  /*1430*/  IMAD.U32 R3, RZ, RZ, UR9 ;  /* 0x00000009ff037e24 */ /* 0x000fca000f8e00ff */
[----:B------:R-:W2:Y:S02]  /*1440*/  LDG.E R2, desc[UR36][R2.64] ;  /* 0x0000002402027981 */ /* 0x000ea4000c1e1900 */
[----:B--2---:R-:W-:Y:S01]  /*1450*/  R2UR UR4, R2 ;  /* 0x00000000020472ca */ /* 0x004fe200000e0000 */
[----:B------:R-:W-:-:S14]  /*1460*/  BRA `(.L_x_1219) ;  /* 0x0000000000347947 */ /* 0x000fdc0003800000 */
.L_x_1218:
[----:B------:R-:W-:Y:S02]  /*1470*/  ULDC.64 UR8, c[0x0][0xa08] ;  /* 0x0002820000087ab9 */ /* 0x000fe40000000a00 */
        /* <DEDUP_REMOVED lines=8> */
[----:B0-----:R-:W3:Y:S01]  /*1500*/  LDG.E R0, desc[UR36][R2.64+0x4] ;  /* 0x0000042402007981 */ /* 0x001ee2000c1e1900 */
[----:B--2---:R-:W-:Y:S02]  /*1510*/  R2UR UR4, R4 ;  /* 0x00000000040472ca */ /* 0x004fe400000e0000 */
[----:B---3--:R-:W-:-:S13]  /*1520*/  R2UR UR7, R0 ;  /* 0x00000000000772ca */ /* 0x008fda00000e0000 */
[----:B------:R-:W-:-:S12]  /*1530*/  UIADD3 UR4, -UR4, UR7, URZ ;  /* 0x0000000704047290 */ /* 0x000fd8000fffe13f */
.L_x_1219:
[----:B------:R-:W-:Y:S01]  /*1540*/  ULDC UR7, c[0x0][0x448] ;  /* 0x0001120000077ab9 */ /* 0x000fe20000000800 */
[----:B------:R-:W-:Y:S02]  /*1550*/  USHF.L.U32 UR60, UR6, 0x7, URZ ;  /* 0x00000007063c7899 */ /* 0x000fe4000800063f */
[----:B------:R-:W-:Y:S02]  /*1560*/  UISETP.NE.AND UP0, UPT, UR7, 0x1, UPT ;  /* 0x000000010700788c */ /* 0x000fe4000bf05270 */
[----:B------:R-:W-:Y:S02]  /*1570*/  UIADD3 UR10, UR60, 0x7f, URZ ;  /* 0x0000007f3c0a7890 */ /* 0x000fe4000fffe03f */
[----:B------:R-:W-:Y:S01]  /*1580*/  UIADD3 UR42, UR4, -UR42, URZ ;  /* 0x8000002a042a7290 */ /* 0x000fe2000fffe03f */
[----:B------:R-:W-:Y:S01]  /*1590*/  ULDC.64 UR6, c[0x0][0x9e0] ;  /* 0x0002780000067ab9 */ /* 0x000fe20000000a00 */
[----:B------:R-:W-:-:S05]  /*15a0*/  UP2UR UR4, UPR, URZ, 0x1 ;  /* 0x000000013f047883 */ /* 0x000fca0008000000 */
[----:B------:R-:W-:Y:S01]  /*15b0*/  @UP0 ULDC UR8, c[0x0][0x44c] ;  /* 0x0001130000080ab9 */ /* 0x000fe20000000800 */
[----:B------:R-:W-:Y:S01]  /*15c0*/  @UP0 ULDC UR11, c[0x0][0x450] ;  /* 0x00011400000b0ab9 */ /* 0x000fe20000000800 */
[----:B------:R-:W-:Y:S01]  /*15d0*/  UIMAD.WIDE.U32 UR8, UR10, UR8, URZ ;  /* 0x000000080a0872a5 */ /* 0x000fe2000f8e003f */
[----:B------:R-:W-:Y:S01]  /*15e0*/  IMAD.U32 R22, RZ, RZ, UR4 ;  /* 0x00000004ff167e24 */ /* 0x000fe2000f8e00ff */
[----:B------:R-:W-:Y:S02]  /*15f0*/  UIADD3 UR4, UR42, 0x1, -UR41 ;  /* 0x000000012a047890 */ /* 0x000fe4000fffe829 */
[----:B------:R-:W-:Y:S02]  /*1600*/  @UP0 USHF.R.U32.HI UR10, URZ, UR11, UR9 ;  /* 0x0000000b3f0a0299 */ /* 0x000fe40008011609 */
[----:B------:R-:W-:Y:S02]  /*1610*/  UISETP.GE.AND UP0, UPT, UR7, 0x1, UPT ;  /* 0x000000010700788c */ /* 0x000fe4000bf06270 */
[----:B------:R-:W-:-:S02]  /*1620*/  UIADD3 UR10, UR4, UR10, URZ ;  /* 0x0000000a040a7290 */ /* 0x000fc4000fffe03f */
[----:B------:R-:W-:Y:S02]  /*1630*/  UP2UR UR43, UPR, URZ, 0x1 ;  /* 0x000000013f2b7883 */ /* 0x000fe40008000000 */
[----:B------:R-:W-:Y:S01]  /*1640*/  PLOP3.LUT P0, PT, PT, PT, UP0, 0x40, 0x0 ;  /* 0x000000000000781c */ /* 0x000fe20003f0e808 */
[----:B------:R-:W-:-:S12]  /*1650*/  UIADD3 UR6, UR10, UR6, URZ ;  /* 0x000000060a067290 */ /* 0x000fd8000fffe03f */
[----:B------:R-:W-:Y:S05]  /*1660*/  @P0 BRA `(.L_x_1220) ;  /* 0x0000000000440947 */ /* 0x000fea0003800000 */
        /* <DEDUP_REMOVED lines=10> */
.L_x_1221:
[----:B------:R-:W-:-:S11]  /*1710*/  UISETP.NE.AND UP0, UPT, UR7, 0x1, UPT ;  /* 0x000000010700788c */ /* 0x000fd6000bf05270 */
[----:B------:R-:W-:Y:S02]  /*1720*/  @UP0 ULDC.64 UR10, c[0x0][0x9e8] ;  /* 0x00027a00000a0ab9 */ /* 0x000fe40000000a00 */
[----:B------:R-:W-:-:S04]  /*1730*/  UIMAD.WIDE.U32 UR8, UR4, UR10, URZ ;  /* 0x0000000a040872a5 */ /* 0x000fc8000f8e003f */
[----:B------:R-:W-:-:S12]  /*1740*/  @UP0 USHF.R.U32.HI UR4, URZ, UR11, UR9 ;  /* 0x0000000b3f040299 */ /* 0x000fd80008011609 */
.L_x_1222:
[----:B------:R-:W-:-:S04]  /*1750*/  UIMAD UR4, UR4, UR7, UR7 ;  /* 0x00000007040472a4 */ /* 0x000fc8000f8e0207 */
[----:B------:R-:W-:-:S04]  /*1760*/  UISETP.LT.AND UP0, UPT, UR6, UR4, UPT ;  /* 0x000000040600728c */ /* 0x000fc8000bf01270 */
[----:B------:R-:W-:-:S12]  /*1770*/  USEL UR6, UR6, UR4, UP0 ;  /* 0x0000000406067287 */ /* 0x000fd80008000000 */
.L_x_1220:
[----:B------:R-:W-:Y:S01]  /*1780*/  R2UR UR4, R22 ;  /* 0x00000000160472ca */ /* 0x000fe200000e0000 */
[----:B------:R-:W-:Y:S02]  /*1790*/  UIADD3 UR10, UR6, 0x3f, URZ ;  /* 0x0000003f060a7890 */ /* 0x000fe4000fffe03f */
[----:B------:R-:W-:Y:S02]  /*17a0*/  UISETP.GE.AND UP1, UPT, UR7, 0x1, UPT ;  /* 0x000000010700788c */ /* 0x000fe4000bf26270 */
[----:B------:R-:W-:Y:S01]  /*17b0*/  USHF.R.S32.HI UR11, URZ, 0x1f, UR10 ;  /* 0x0000001f3f0b7899 */ /* 0x000fe2000801140a */
[----:B------:R-:W-:Y:S01]  /*17c0*/  UMOV UR12, UR60 ;  /* 0x0000003c000c7c82 */ /* 0x000fe20008000000 */
[----:B------:R-:W-:Y:S02]  /*17d0*/  UIADD3 UR48, UR42, -UR41, URZ ;  /* 0x800000292a307290 */ /* 0x000fe4000fffe03f */
[----:B------:R-:W-:Y:S01]  /*17e0*/  PLOP3.LUT P0, PT, PT, PT, UP1, 0x40, 0x0 ;  /* 0x000000000000781c */ /* 0x000fe20003f0e818 */
[----:B------:R-:W-:-:S03]  /*17f0*/  ULEA.HI UR11, UR11, UR10, URZ, 0x6 ;  /* 0x0000000a0b0b7291 */ /* 0x000fc6000f8f303f */
[----:B------:R-:W-:Y:S02]  /*1800*/  UISETP.NE.AND UP0, UPT, UR4, URZ, UPT ;  /* 0x0000003f0400728c */ /* 0x000fe4000bf05270 */
[----:B------:R-:W-:Y:S02]  /*1810*/  UIADD3 UR4, UR42, 0x3f, URZ ;  /* 0x0000003f2a047890 */ /* 0x000fe4000fffe03f */
[----:B------:R-:W-:Y:S02]  /*1820*/  USHF.R.S32.HI UR11, URZ, 0x6, UR11 ;  /* 0x000000063f0b7899 */ /* 0x000fe4000801140b */
[----:B------:R-:W-:Y:S01]  /*1830*/  USHF.R.S32.HI UR6, URZ, 0x1f, UR4 ;  /* 0x0000001f3f067899 */ /* 0x000fe20008011404 */
[----:B------:R-:W-:-:S03]  /*1840*/  ULDC UR10, c[0x0][0x9dc] ;  /* 0x00027700000a7ab9 */ /* 0x000fc60000000800 */
[----:B------:R-:W-:Y:S01]  /*1850*/  ULEA.HI UR6, UR6, UR4, URZ, 0x6 ;  /* 0x0000000406067291 */ /* 0x000fe2000f8f303f */
[----:B------:R-:W-:Y:S01]  /*1860*/  @UP0 ULDC UR8, c[0x0][0x44c] ;  /* 0x0001130000080ab9 */ /* 0x000fe20000000800 */
[----:B------:R-:W-:Y:S01]  /*1870*/  @UP0 ULDC UR13, c[0x0][0x450] ;  /* 0x00011400000d0ab9 */ /* 0x000fe20000000800 */
[----:B------:R-:W-:Y:S02]  /*1880*/  UIMAD.WIDE.U32 UR8, UR60, UR8, URZ ;  /* 0x000000083c0872a5 */ /* 0x000fe4000f8e003f */
[----:B------:R-:W-:Y:S02]  /*1890*/  USHF.R.S32.HI UR6, URZ, 0x6, UR6 ;  /* 0x000000063f067899 */ /* 0x000fe40008011406 */
[----:B------:R-:W-:Y:S02]  /*18a0*/  @UP0 USHF.R.U32.HI UR12, URZ, UR13, UR9 ;  /* 0x0000000d3f0c0299 */ /* 0x000fe40008011609 */
[----:B------:R-:W-:Y:S02]  /*18b0*/  UISETP.LT.AND UP0, UPT, UR6, UR11, UPT ;  /* 0x0000000b0600728c */ /* 0x000fe4000bf01270 */
[----:B------:R-:W-:-:S02]  /*18c0*/  UIADD3 UR4, UR48, UR12, URZ ;  /* 0x0000000c30047290 */ /* 0x000fc4000fffe03f */
[----:B------:R-:W-:Y:S02]  /*18d0*/  USEL UR6, UR6, UR11, UP0 ;  /* 0x0000000b06067287 */ /* 0x000fe40008000000 */
[----:B------:R-:W-:Y:S01]  /*18e0*/  UIADD3 UR10, UR4, -UR10, URZ ;  /* 0x8000000a040a7290 */ /* 0x000fe2000fffe03f */
[----:B------:R-:W-:Y:S11]  /*18f0*/  @P0 BRA `(.L_x_1223) ;  /* 0x0000000000440947 */ /* 0x000ff60003800000 */
        /* <DEDUP_REMOVED lines=10> */
.L_x_1224:
[----:B------:R-:W-:-:S11]  /*19a0*/  UISETP.NE.AND UP0, UPT, UR7, 0x1, UPT ;  /* 0x000000010700788c */ /* 0x000fd6000bf05270 */
[----:B------:R-:W-:Y:S02]  /*19b0*/  @UP0 ULDC.64 UR12, c[0x0][0x9e8] ;  /* 0x00027a00000c0ab9 */ /* 0x000fe40000000a00 */
[----:B------:R-:W-:-:S04]  /*19c0*/  UIMAD.WIDE.U32 UR8, UR4, UR12, URZ ;  /* 0x0000000c040872a5 */ /* 0x000fc8000f8e003f */
[----:B------:R-:W-:-:S12]  /*19d0*/  @UP0 USHF.R.U32.HI UR4, URZ, UR13, UR9 ;  /* 0x0000000d3f040299 */ /* 0x000fd80008011609 */
.L_x_1225:
[----:B------:R-:W-:-:S04]  /*19e0*/  UIMAD UR4, UR4, UR7, URZ ;  /* 0x00000007040472a4 */ /* 0x000fc8000f8e023f */
[----:B------:R-:W-:-:S04]  /*19f0*/  UISETP.LT.AND UP0, UPT, UR10, UR4, UPT ;  /* 0x000000040a00728c */ /* 0x000fc8000bf01270 */
[----:B------:R-:W-:-:S12]  /*1a00*/  USEL UR10, UR10, UR4, !UP0 ;  /* 0x000000040a0a7287 */ /* 0x000fd8000c000000 */
.L_x_1223:
[----:B------:R-:W-:-:S04]  /*1a10*/  USHF.R.S32.HI UR4, URZ, 0x1f, UR10 ;  /* 0x0000001f3f047899 */ /* 0x000fc8000801140a */
[----:B------:R-:W-:-:S04]  /*1a20*/  ULEA.HI UR4, UR4, UR10, URZ, 0x6 ;  /* 0x0000000a04047291 */ /* 0x000fc8000f8f303f */
[----:B------:R-:W-:Y:S02]  /*1a30*/  USHF.R.S32.HI UR7, URZ, 0x6, UR4 ;  /* 0x000000063f077899 */ /* 0x000fe40008011404 */
[----:B------:R-:W-:Y:S02]  /*1a40*/  ULOP3.LUT UR4, UR5, 0xff000000, URZ, 0xc0, !UPT ;  /* 0xff00000005047892 */ /* 0x000fe4000f8ec03f */
[----:B------:R-:W-:Y:S02]  /*1a50*/  UISETP.LT.AND UP0, UPT, URZ, UR7, UPT ;  /* 0x000000073f00728c */ /* 0x000fe4000bf01270 */
[----:B------:R-:W-:Y:S02]  /*1a60*/  ULOP3.LUT UR5, UR5, 0xff0000, URZ, 0xc0, !UPT ;  /* 0x00ff000005057892 */ /* 0x000fe4000f8ec03f */
[----:B------:R-:W-:Y:S02]  /*1a70*/  USEL UR10, URZ, UR7, !UP0 ;  /* 0x000000073f0a7287 */ /* 0x000fe4000c000000 */
[----:B------:R-:W-:-:S02]  /*1a80*/  USHF.R.U32.HI UR4, URZ, 0x8, UR4 ;  /* 0x000000083f047899 */ /* 0x000fc40008011604 */
[----:B------:R-:W-:Y:S02]  /*1a90*/  UISETP.GT.AND UP0, UPT, UR6, UR10, UPT ;  /* 0x0000000a0600728c */ /* 0x000fe4000bf04270 */
[----:B------:R-:W-:-:S03]  /*1aa0*/  ULEA.HI UR5, UR5, UR4, URZ, 0x10 ;  /* 0x0000000405057291 */ /* 0x000fc6000f8f803f */
[----:B------:R-:W-:Y:S01]  /*1ab0*/  UMOV UR4, URZ ;  /* 0x0000003f00047c82 */ /* 0x000fe20008000000 */
[----:B------:R-:W-:Y:S01]  /*1ac0*/  PLOP3.LUT P0, PT, PT, PT, UP0, 0x80, 0x0 ;  /* 0x000000000000781c */ /* 0x000fe20003f0f008 */
[----:B------:R-:W-:Y:S02]  /*1ad0*/  ULOP3.LUT UR7, UR5, 0xff, URZ, 0xc0, !UPT ;  /* 0x000000ff05077892 */ /* 0x000fe4000f8ec03f */
[----:B------:R-:W-:-:S04]  /*1ae0*/  USHF.R.U32.HI UR5, URZ, 0x10, UR5 ;  /* 0x000000103f057899 */ /* 0x000fc80008011605 */
[----:B------:R-:W-:Y:S02]  /*1af0*/  IMAD.U32 R204, RZ, RZ, UR7 ;  /* 0x00000007ffcc7e24 */ /* 0x000fe4000f8e00ff */
[----:B------:R-:W-:-:S04]  /*1b00*/  IMAD.U32 R202, RZ, RZ, UR5 ;  /* 0x00000005ffca7e24 */ /* 0x000fc8000f8e00ff */
[----:B------:R-:W-:Y:S05]  /*1b10*/  @!P0 BRA `(.L_x_1226) ;  /* 0x0000000000988947 */ /* 0x000fea0003800000 */
[----:B------:R-:W-:Y:S01]  /*1b20*/  R2UR UR5, R202 ;  /* 0x00000000ca0572ca */ /* 0x000fe200000e0000 */
[----:B------:R-:W-:-:S12]  /*1b30*/  ULDC UR4, c[0x0][0x9f0] ;  /* 0x00027c0000047ab9 */ /* 0x000fd80000000800 */
[----:B------:R-:W-:-:S04]  /*1b40*/  UISETP.NE.AND UP0, UPT, UR5, URZ, UPT ;  /* 0x0000003f0500728c */ /* 0x000fc8000bf05270 */
[----:B------:R-:W-:-:S04]  /*1b50*/  USEL UR11, UR5, UR4, UP0 ;  /* 0x00000004050b7287 */ /* 0x000fc80008000000 */
[----:B------:R-:W-:Y:S02]  /*1b60*/  UIADD3 UR4, UR11, -0x1, UR6 ;  /* 0xffffffff0b047890 */ /* 0x000fe4000fffe006 */
[----:B------:R-:W-:Y:S02]  /*1b70*/  IMAD.U32 R3, RZ, RZ, UR11 ;  /* 0x0000000bff037e24 */ /* 0x000fe4000f8e00ff */
[----:B------:R-:W-:-:S03]  /*1b80*/  UIADD3 UR7, -UR10, UR4, URZ ;  /* 0x000000040a077290 */ /* 0x000fc6000fffe13f */
[-C--:B0-----:R-:W-:Y:S01]  /*1b90*/  IABS R0, R3.reuse ;  /* 0x0000000300007213 */ /* 0x081fe20000000000 */
[----:B------:R-:W-:Y:S01]  /*1ba0*/  UMOV UR4, URZ ;  /* 0x0000003f00047c82 */ /* 0x000fe20008000000 */
[----:B------:R-:W-:Y:S01]  /*1bb0*/  IABS R5, R3 ;  /* 0x0000000300057213 */ /* 0x000fe20000000000 */
[----:B------:R-:W-:Y:S01]  /*1bc0*/  IMAD.U32 R4, RZ, RZ, UR7 ;  /* 0x00000007ff047e24 */ /* 0x000fe2000f8e00ff */
[----:B------:R-:W-:Y:S01]  /*1bd0*/  R2UR UR12, R0 ;  /* 0x00000000000c72ca */ /* 0x000fe200000e0000 */
[----:B------:R-:W-:-:S03]  /*1be0*/  ULOP3.LUT UR7, UR7, UR11, URZ, 0x3c, !UPT ;  /* 0x0000000b07077292 */ /* 0x000fc6000f8e3c3f */
[----:B------:R-:W-:-:S05]  /*1bf0*/  IABS R4, R4 ;  /* 0x0000000400047213 */ /* 0x000fca0000000000 */
[----:B------:R-:W-:-:S04]  /*1c00*/  IMAD.MOV.U32 R3, RZ, RZ, R4 ;  /* 0x000000ffff037224 */ /* 0x000fc800078e0004 */
[----:B------:R-:W0:Y:S01]  /*1c10*/  I2F.RP R0, UR12 ;  /* 0x0000000c00007d06 */ /* 0x000e220008209400 */
[----:B------:R-:W-:-:S07]  /*1c20*/  R2UR UR9, R3 ;  /* 0x00000000030972ca */ /* 0x000fce00000e0000 */
[----:B0-----:R-:W0:Y:S02]  /*1c30*/  MUFU.RCP R0, R0 ;  /* 0x0000000000007308 */ /* 0x001e240000001000 */
[----:B0-----:R-:W-:Y:S02]  /*1c40*/  VIADD R2, R0, 0xffffffe ;  /* 0x0ffffffe00027836 */ /* 0x001fe40000000000 */
        /* <DEDUP_REMOVED lines=19> */
.L_x_1226:
[----:B------:R-:W-:Y:S01]  /*1d80*/  R2UR UR5, R204 ;  /* 0x00000000cc0572ca */ /* 0x000fe200000e0000 */
[----:B------:R-:W-:Y:S01]  /*1d90*/  IMAD.U32 R152, RZ, RZ, UR6 ;  /* 0x00000006ff987e24 */ /* 0x000fe2000f8e00ff */
[----:B------:R-:W-:Y:S01]  /*1da0*/  PLOP3.LUT P0, PT, PT, PT, PT, 0x80, 0x0 ;  /* 0x000000000000781c */ /* 0x000fe20003f0f070 */
[----:B------:R-:W-:Y:S01]  /*1db0*/  IMAD.U32 R3, RZ, RZ, UR4 ;  /* 0x00000004ff037e24 */ /* 0x000fe2000f8e00ff */
[----:B------:R-:W-:Y:S01]  /*1dc0*/  CS2R R150, SRZ ;  /* 0x0000000000967805 */ /* 0x000fe2000001ff00 */
[----:B0-----:R-:W-:Y:S01]  /*1dd0*/  IMAD.MOV.U32 R0, RZ, RZ, RZ ;  /* 0x000000ffff007224 */ /* 0x001fe200078e00ff */
[----:B------:R-:W-:Y:S01]  /*1de0*/  CS2R R148, SRZ ;  /* 0x0000000000947805 */ /* 0x000fe2000001ff00 */
[----:B------:R-:W-:Y:S01]  /*1df0*/  IMAD.MOV.U32 R2, RZ, RZ, RZ ;  /* 0x000000ffff027224 */ /* 0x000fe200078e00ff */
[----:B------:R-:W-:Y:S02]  /*1e00*/  CS2R R146, SRZ ;  /* 0x0000000000927805 */ /* 0x000fe4000001ff00 */
[----:B------:R-:W-:-:S02]  /*1e10*/  CS2R R144, SRZ ;  /* 0x0000000000907805 */ /* 0x000fc4000001ff00 */
[----:B------:R-:W-:Y:S02]  /*1e20*/  CS2R R142, SRZ ;  /* 0x00000000008e7805 */ /* 0x000fe4000001ff00 */
[----:B------:R-:W-:Y:S02]  /*1e30*/  CS2R R140, SRZ ;  /* 0x00000000008c7805 */ /* 0x000fe4000001ff00 */
[----:B------:R-:W-:Y:S01]  /*1e40*/  CS2R R138, SRZ ;  /* 0x00000000008a7805 */ /* 0x000fe2000001ff00 */
[----:B------:R-:W-:Y:S01]  /*1e50*/  UIMAD UR5, UR5, UR4, UR10 ;  /* 0x00000004050572a4 */ /* 0x000fe2000f8e020a */
[----:B------:R-:W-:Y:S02]  /*1e60*/  CS2R R136, SRZ ;  /* 0x0000000000887805 */ /* 0x000fe4000001ff00 */
[----:B------:R-:W-:Y:S02]  /*1e70*/  CS2R R134, SRZ ;  /* 0x0000000000867805 */ /* 0x000fe4000001ff00 */
[----:B------:R-:W-:-:S02]  /*1e80*/  CS2R R132, SRZ ;  /* 0x0000000000847805 */ /* 0x000fc4000001ff00 */
[----:B------:R-:W-:Y:S02]  /*1e90*/  CS2R R130, SRZ ;  /* 0x0000000000827805 */ /* 0x000fe4000001ff00 */
[----:B------:R-:W-:Y:S02]  /*1ea0*/  CS2R R128, SRZ ;  /* 0x0000000000807805 */ /* 0x000fe4000001ff00 */
[----:B------:R-:W-:Y:S01]  /*1eb0*/  VIADDMNMX R152, R3, UR5, R152, PT ;  /* 0x0000000503987c46 */ /* 0x000fe2000b800198 */
[----:B------:R-:W-:Y:S01]  /*1ec0*/  IMAD.U32 R200, RZ, RZ, UR5 ;  /* 0x00000005ffc87e24 */ /* 0x000fe2000f8e00ff */
[----:B------:R-:W-:Y:S02]  /*1ed0*/  CS2R R126, SRZ ;  /* 0x00000000007e7805 */ /* 0x000fe4000001ff00 */
[----:B------:R-:W-:Y:S02]  /*1ee0*/  CS2R R124, SRZ ;  /* 0x00000000007c7805 */ /* 0x000fe4000001ff00 */
[----:B------:R-:W-:-:S02]  /*1ef0*/  ISETP.GT.AND P1, PT, R152, UR5, PT ;  /* 0x0000000598007c0c */ /* 0x000fc4000bf24270 */
        /* <DEDUP_REMOVED lines=87> */
.L_x_1228:
[----:B------:R-:W2:Y:S04]  /*2470*/  LDL R18, [R1+0x14] ;  /* 0x0000140001127983 */ /* 0x000ea80000100800 */
[----:B------:R-:W3:Y:S01]  /*2480*/  LDL R2, [R1+0x2c] ;  /* 0x00002c0001027983 */ /* 0x000ee20000100800 */
        /* <DEDUP_REMOVED lines=9> */
[----:B------:R-:W0:Y:S02]  /*2520*/  SYNCS.PHASECHK.TRANS64.TRYWAIT P1, [UR40+0x30800], R0 ;  /* 0x03080000ff0075a7 */ /* 0x000e240008020168 */
[----:B0-----:R-:W-:Y:S05]  /*2530*/  @!P1 BRA `(.L_x_1229) ;  /* 0x00000160004c9947 */ /* 0x001fea0003800000 */
.L_x_1425:
[----:B------:R-:W-:Y:S05]  /*2540*/  @!P0 BRA `(.L_x_1230) ;  /* 0x0000000000048947 */ /* 0x000fea0003800000 */
[----:B------:R-:W-:Y:S01]  /*2550*/  BPT.TRAP 0x1 ;  /* 0x000000040000795c */ /* 0x000fe20000300000 */
.L_x_1230:
[----:B0-----:R-:W-:Y:S02]  /*2560*/  IMAD.U32 R3, RZ, RZ, UR39 ;  /* 0x00000027ff037e24 */ /* 0x001fe4000f8e00ff */
[----:B------:R-:W-:-:S03]  /*2570*/  IMAD.U32 R0, RZ, RZ, UR38 ;  /* 0x00000026ff007e24 */ /* 0x000fc6000f8e00ff */
[----:B------:R-:W-:Y:S02]  /*2580*/  LEA R3, R3, UR40, 0x3 ;  /* 0x0000002803037c11 */ /* 0x000fe4000f8e18ff */
[----:B------:R-:W-:-:S04]  /*2590*/  SHF.L.U32 R0, R0, 0x1f, RZ ;  /* 0x0000001f00007819 */ /* 0x000fc800000006ff */
[----:B------:R0:W1:Y:S01]  /*25a0*/  SYNCS.PHASECHK.TRANS64.TRYWAIT P1, [R3+URZ+0x30830], R0 ;  /* 0x03083000030075a7 */ /* 0x000062000802017f */
[----:B------:R-:W-:Y:S05]  /*25b0*/  @!P0 BRA `(.L_x_1231) ;  /* 0x0000000000048947 */ /* 0x000fea0003800000 */
[----:B------:R-:W-:Y:S01]  /*25c0*/  BPT.TRAP 0x1 ;  /* 0x000000040000795c */ /* 0x000fe20000300000 */
.L_x_1231:
[----:B-1----:R-:W-:Y:S05]  /*25d0*/  @P1 BRA `(.L_x_1232) ;  /* 0x0000000000081947 */ /* 0x002fea0003800000 */
[----:B------:R-:W1:Y:S02]  /*25e0*/  SYNCS.PHASECHK.TRANS64.TRYWAIT P1, [R3+URZ+0x30830], R0 ;  /* 0x03083000030075a7 */ /* 0x000e64000802017f */
[----:B-1----:R-:W-:Y:S05]  /*25f0*/  @!P1 BRA `(.L_x_1233) ;  /* 0x0000016000349947 */ /* 0x002fea0003800000 */
.L_x_1232:
[----:B------:R-:W-:Y:S05]  /*2600*/  WARPSYNC.ALL ;  /* 0x0000000000007948 */ /* 0x000fea0003800000 */
[----:B------:R-:W-:Y:S01]  /*2610*/  UIADD3 UR4, UR40, 0x20400, URZ ;  /* 0x0002040028047890 */ /* 0x000fe2000fffe03f */
[----:B------:R-:W-:Y:S01]  /*2620*/  WARPGROUP.ARRIVE ;  /* 0x00000000000079c5 */ /* 0x000fe20000000000 */
[----:B------:R-:W-:Y:S01]  /*2630*/  UMOV UR9, 0x40000040 ;  /* 0x4000004000097882 */ /* 0x000fe20000000000 */
[----:B------:R-:W-:Y:S01]  /*2640*/  UMOV UR11, 0x40000040 ;  /* 0x40000040000b7882 */ /* 0x000fe20000000000 */
[----:B------:R-:W-:Y:S01]  /*2650*/  USHF.R.U32.HI UR4, URZ, 0x4, UR4 ;  /* 0x000000043f047899 */ /* 0x000fe20008011604 */
[----:B------:R-:W-:Y:S01]  /*2660*/  IMAD.U32 R19, RZ, RZ, UR9 ;  /* 0x00000009ff137e24 */ /* 0x000fe2000f8e00ff */
[----:B------:R-:W-:Y:S01]  /*2670*/  UMOV UR57, 0x40000040 ;  /* 0x4000004000397882 */ /* 0x000fe20000000000 */
[----:B------:R-:W-:Y:S01]  /*2680*/  UMOV UR59, 0x40000040 ;  /* 0x40000040003b7882 */ /* 0x000fe20000000000 */
[----:B------:R-:W-:Y:S01]  /*2690*/  ULOP3.LUT UR4, UR4, 0x3fff, URZ, 0xc0, !UPT ;  /* 0x00003fff04047892 */ /* 0x000fe2000f8ec03f */
[----:B------:R-:W-:Y:S01]  /*26a0*/  UMOV UR13, 0x40000040 ;  /* 0x40000040000d7882 */ /* 0x000fe20000000000 */
[----:B------:R-:W-:-:S02]  /*26b0*/  UMOV UR15, 0x40000040 ;  /* 0x40000040000f7882 */ /* 0x000fc40000000000 */
[----:B------:R-:W-:Y:S02]  /*26c0*/  ULOP3.LUT UR61, UR4, 0x10000, URZ, 0xfc, !UPT ;  /* 0x00010000043d7892 */ /* 0x000fe4000f8efc3f */
[----:B------:R-:W-:Y:S02]  /*26d0*/  ULOP3.LUT UR4, UR44, 0x10000, URZ, 0xfc, !UPT ;  /* 0x000100002c047892 */ /* 0x000fe4000f8efc3f */
[----:B------:R-:W-:Y:S02]  /*26e0*/  ULEA UR5, UR39, UR61, 0xb ;  /* 0x0000003d27057291 */ /* 0x000fe4000f8e583f */
[----:B------:R-:W-:Y:S02]  /*26f0*/  UIADD3 UR6, UR4, 0x2, URZ ;  /* 0x0000000204067890 */ /* 0x000fe4000fffe03f */
[----:B------:R-:W-:Y:S01]  /*2700*/  UIADD3 UR7, UR5, 0x2, URZ ;  /* 0x0000000205077890 */ /* 0x000fe2000fffe03f */
[----:B------:R-:W-:Y:S02]  /*2710*/  UMOV UR8, UR4 ;  /* 0x0000000400087c82 */ /* 0x000fe40008000000 */
[----:B------:R-:W-:Y:S01]  /*2720*/  UMOV UR10, UR5 ;  /* 0x00000005000a7c82 */ /* 0x000fe20008000000 */
[----:B------:R-:W-:Y:S01]  /*2730*/  IMAD.U32 R18, RZ, RZ, UR8 ;  /* 0x00000008ff127e24 */ /* 0x000fe2000f8e00ff */
[----:B------:R-:W-:Y:S01]  /*2740*/  HGMMA.64x64x16.F32.BF16 R24, gdesc[UR8], RZ, !UPT, gsb0 ;  /* 0x00e00000081879f0 */ /* 0x000fe2000c0018ff */
[----:B------:R-:W-:Y:S01]  /*2750*/  UMOV UR8, UR6 ;  /* 0x0000000600087c82 */ /* 0x000fe20008000000 */
[----:B------:R-:W-:Y:S01]  /*2760*/  UMOV UR9, 0x40000040 ;  /* 0x4000004000097882 */ /* 0x000fe20000000000 */
[----:B------:R-:W-:Y:S01]  /*2770*/  UMOV UR10, UR7 ;  /* 0x00000007000a7c82 */ /* 0x000fe20008000000 */
[----:B------:R-:W-:Y:S01]  /*2780*/  UMOV UR11, 0x40000040 ;  /* 0x40000040000b7882 */ /* 0x000fe20000000000 */
[----:B------:R-:W-:Y:S01]  /*2790*/  UIADD3 UR6, UR4, 0x4, URZ ;  /* 0x0000000404067890 */ /* 0x000fe2000fffe03f */
[----:B------:R-:W-:Y:S01]  /*27a0*/  IMAD.U32 R14, RZ, RZ, UR8 ;  /* 0x00000008ff0e7e24 */ /* 0x000fe2000f8e00ff */
[----:B------:R-:W-:Y:S01]  /*27b0*/  UIADD3 UR7, UR5, 0x4, URZ ;  /* 0x0000000405077890 */ /* 0x000fe2000fffe03f */
[----:B------:R-:W-:Y:S01]  /*27c0*/  IMAD.U32 R15, RZ, RZ, UR9 ;  /* 0x00000009ff0f7e24 */ /* 0x000fe2000f8e00ff */
[----:B------:R-:W-:-:S02]  /*27d0*/  UIADD3 UR56, UR4, 0x404, URZ ;  /* 0x0000040404387890 */ /* 0x000fc4000fffe03f */
[----:B------:R-:W-:Y:S02]  /*27e0*/  UIADD3 UR58, UR5, 0x204, URZ ;  /* 0x00000204053a7890 */ /* 0x000fe4000fffe03f */
[----:B------:R-:W-:Y:S02]  /*27f0*/  UIADD3 UR12, UR4, 0x800, URZ ;  /* 0x00000800040c7890 */ /* 0x000fe4000fffe03f */
[----:B------:R-:W-:Y:S02]  /*2800*/  UIADD3 UR14, UR5, 0x400, URZ ;  /* 0x00000400050e7890 */ /* 0x000fe4000fffe03f */
[----:B------:R-:W-:Y:S02]  /*2810*/  UIADD3 UR16, UR4, 0x802, URZ ;  /* 0x0000080204107890 */ /* 0x000fe4000fffe03f */
[----:B------:R-:W-:Y:S01]  /*2820*/  UIADD3 UR18, UR5, 0x402, URZ ;  /* 0x0000040205127890 */ /* 0x000fe2000fffe03f */
[----:B------:R-:W-:Y:S01]  /*2830*/  UMOV UR17, 0x40000040 ;  /* 0x4000004000117882 */ /* 0x000fe20000000000 */
[----:B------:R-:W-:Y:S01]  /*2840*/  UMOV UR19, 0x40000040 ;  /* 0x4000004000137882 */ /* 0x000fe20000000000 */
[----:B------:R-:W-:-:S02]  /*2850*/  UIADD3 UR20, UR4, 0x804, URZ ;  /* 0x0000080404147890 */ /* 0x000fc4000fffe03f */
[----:B------:R-:W-:Y:S01]  /*2860*/  UIADD3 UR22, UR5, 0x404, URZ ;  /* 0x0000040405167890 */ /* 0x000fe2000fffe03f */
[----:B------:R-:W-:Y:S01]  /*2870*/  UMOV UR21, 0x40000040 ;  /* 0x4000004000157882 */ /* 0x000fe20000000000 */
[----:B------:R-:W-:Y:S01]  /*2880*/  UMOV UR23, 0x40000040 ;  /* 0x4000004000177882 */ /* 0x000fe20000000000 */
[----:B------:R-:W-:Y:S02]  /*2890*/  UIADD3 UR24, UR4, 0x806, URZ ;  /* 0x0000080604187890 */ /* 0x000fe4000fffe03f */
[----:B------:R-:W-:Y:S01]  /*28a0*/  UIADD3 UR26, UR5, 0x406, URZ ;  /* 0x00000406051a7890 */ /* 0x000fe2000fffe03f */
[----:B------:R-:W-:Y:S01]  /*28b0*/  UMOV UR25, 0x40000040 ;  /* 0x4000004000197882 */ /* 0x000fe20000000000 */
[----:B------:R-:W-:Y:S01]  /*28c0*/  UMOV UR27, 0x40000040 ;  /* 0x40000040001b7882 */ /* 0x000fe20000000000 */
        /* <DEDUP_REMOVED lines=16> */
[----:B------:R-:W-:-:S02]  /*29d0*/  WARPGROUP.DEPBAR.LE gsb0, 0x0 ;  /* 0x00008000000079c5 */ /* 0x000fc40000010000 */
[----:B------:R-:W-:-:S06]  /*29e0*/  WARPGROUP.ARRIVE ;  /* 0x00000000000079c5 */ /* 0x000fcc0000000000 */
[----:B------:R-:W-:Y:S01]  /*29f0*/  HGMMA.64x64x16.F32.BF16 R24, gdesc[UR8], R24, gsb0 ;  /* 0x00e00000081879f0 */ /* 0x000fe20008001818 */
        /* <DEDUP_REMOVED lines=8> */
[----:B------:R-:W-:Y:S02]  /*2a80*/  WARPGROUP.DEPBAR.LE gsb0, 0x0 ;  /* 0x00008000000079c5 */ /* 0x000fe40000010000 */
        /* <DEDUP_REMOVED lines=28> */
[----:B------:R-:W-:Y:S02]  /*2c50*/  IMAD.U32 R6, RZ, RZ, UR8 ;  /* 0x00000008ff067e24 */ /* 0x000fe4000f8e00ff */
[----:B------:R-:W-:Y:S01]  /*2c60*/  IMAD.U32 R7, RZ, RZ, UR9 ;  /* 0x00000009ff077e24 */ /* 0x000fe2000f8e00ff */
[----:B------:R-:W-:Y:S02]  /*2c70*/  WARPGROUP.DEPBAR.LE gsb0, 0x0 ;  /* 0x00008000000079c5 */ /* 0x000fe40000010000 */
[----:B------:R-:W-:-:S06]  /*2c80*/  WARPGROUP.ARRIVE ;  /* 0x00000000000079c5 */ /* 0x000fcc0000000000 */
[----:B------:R-:W-:Y:S01]  /*2c90*/  HGMMA.64x64x16.F32.BF16 R24, gdesc[UR8], R24, gsb0 ;  /* 0x00e00000081879f0 */ /* 0x000fe20008001818 */
[----:B------:R-:W-:Y:S02]  /*2ca0*/  UIADD3 UR8, UR4, 0x406, URZ ;  /* 0x0000040604087890 */ /* 0x000fe4000fffe03f */
[----:B------:R-:W-:Y:S01]  /*2cb0*/  UIADD3 UR10, UR5, 0x206, URZ ;  /* 0x00000206050a7890 */ /* 0x000fe2000fffe03f */
[----:B------:R-:W-:Y:S01]  /*2cc0*/  UMOV UR9, 0x40000040 ;  /* 0x4000004000097882 */ /* 0x000fe20000000000 */
        /* <DEDUP_REMOVED lines=34> */
.L_x_1234:
[----:B------:R-:W-:Y:S01]  /*2ef0*/  R2UR UR4, R22 ;  /* 0x00000000160472ca */ /* 0x000fe200000e0000 */
[----:B------:R-:W2:Y:S01]  /*2f00*/  S2UR UR6, SR_CgaCtaId ;  /* 0x00000000000679c3 */ /* 0x000ea20000008800 */
[----:B01----:R-:W-:Y:S01]  /*2f10*/  VIADD R0, R23, UR60 ;  /* 0x0000003c17007c36 */ /* 0x003fe20008000000 */
[----:B------:R-:W-:Y:S01]  /*2f20*/  UISETP.NE.AND UP0, UPT, UR43, URZ, UPT ;  /* 0x0000003f2b00728c */ /* 0x000fe2000bf05270 */
[----:B------:R-:W-:Y:S01]  /*2f30*/  LEA R56, R152, 0xffffffc0, 0x6 ;  /* 0xffffffc098387811 */ /* 0x000fe200078e30ff */
[----:B------:R-:W-:-:S08]  /*2f40*/  ULDC UR7, c[0x0][0x9e0] ;  /* 0x0002780000077ab9 */ /* 0x000fd00000000800 */
[----:B------:R-:W-:Y:S01]  /*2f50*/  UISETP.NE.AND UP1, UPT, UR4, URZ, UPT ;  /* 0x0000003f0400728c */ /* 0x000fe2000bf25270 */
[----:B------:R-:W-:Y:S01]  /*2f60*/  R2UR UR4, R3 ;  /* 0x00000000030472ca */ /* 0x000fe200000e0000 */
[----:B------:R-:W-:-:S04]  /*2f70*/  IMAD.MOV.U32 R3, RZ, RZ, -0x40 ;  /* 0xffffffc0ff037424 */ /* 0x000fc800078e00ff */
[----:B------:R-:W-:Y:S01]  /*2f80*/  PLOP3.LUT P1, PT, PT, PT, UP1, 0x80, 0x0 ;  /* 0x000000000000781c */ /* 0x000fe20003f2f018 */
[----:B------:R-:W-:Y:S01]  /*2f90*/  IMAD R20, R152, R3, 0x40 ;  /* 0x0000004098147424 */ /* 0x000fe200078e0203 */
[----:B------:R-:W-:Y:S01]  /*2fa0*/  PLOP3.LUT P2, PT, PT, PT, UP1, 0x80, 0x0 ;  /* 0x000000000000781c */ /* 0x000fe20003f4f018 */
[----:B------:R-:W-:Y:S02]  /*2fb0*/  IMAD.U32 R3, RZ, RZ, UR41 ;  /* 0x00000029ff037e24 */ /* 0x000fe4000f8e00ff */
[----:B------:R-:W-:Y:S01]  /*2fc0*/  @UP1 ULDC UR5, c[0x0][0x44c] ;  /* 0x0001130000051ab9 */ /* 0x000fe20000000800 */
[----:B------:R-:W-:Y:S02]  /*2fd0*/  IADD3 R21, -R17, UR42, R20 ;  /* 0x0000002a11157c10 */ /* 0x000fe4000fffe114 */
[----:B------:R-:W-:-:S04]  /*2fe0*/  UIADD3 UR4, UR4, 0x30840, URZ ;  /* 0x0003084004047890 */ /* 0x000fc8000fffe03f */
[----:B--2---:R-:W-:Y:S01]  /*2ff0*/  UPRMT UR4, UR6, 0x654, UR4 ;  /* 0x0000065406047896 */ /* 0x004fe20008000004 */
[----:B------:R-:W-:Y:S01]  /*3000*/  @P1 IMAD.HI.U32 R2, R0, UR5, RZ ;  /* 0x0000000500021c27 */ /* 0x000fe2000f8e00ff */
[----:B------:R-:W-:Y:S01]  /*3010*/  @UP1 ULDC UR5, c[0x0][0x450] ;  /* 0x0001140000051ab9 */ /* 0x000fe20000000800 */
[----:B------:R-:W-:Y:S01]  /*3020*/  PLOP3.LUT P1, PT, PT, PT, UP0, 0x40, 0x0 ;  /* 0x000000000000781c */ /* 0x000fe20003f2e808 */
[----:B------:R-:W-:Y:S02]  /*3030*/  ULDC UR6, c[0x0][0x9dc] ;  /* 0x0002770000067ab9 */ /* 0x000fe40000000800 */
[----:B------:R-:W-:Y:S02]  /*3040*/  @P2 SHF.R.U32.HI R0, RZ, UR5, R2 ;  /* 0x00000005ff002c19 */ /* 0x000fe40008011602 */
[----:B------:R-:W-:Y:S01]  /*3050*/  IADD3 R2, -R17, 0x1, R20 ;  /* 0x0000000111027810 */ /* 0x000fe20007ffe114 */
[----:B------:R-:W-:Y:S01]  /*3060*/  SYNCS.ARRIVE.TRANS64.RED.A1T0 RZ, [UR4], RZ ;  /* 0x000000ffffff79a7 */ /* 0x000fe20008100404 */
[----:B------:R-:W-:Y:S01]  /*3070*/  ULOP3.LUT UR4, URZ, UR6, URZ, 0x33, !UPT ;  /* 0x000000063f047292 */ /* 0x000fe2000f8e333f */
[----:B------:R-:W0:Y:S01]  /*3080*/  SHFL.IDX PT, R4, R0, RZ, 0x1c1f ;  /* 0x001c1fff00047589 */ /* 0x000e2200000e0000 */
[----:B------:R-:W-:-:S05]  /*3090*/  IADD3 R2, -R3, UR42, R2 ;  /* 0x0000002a03027c10 */ /* 0x000fca000fffe102 */
[C---:B------:R-:W-:Y:S02]  /*30a0*/  VIADD R58, R2.reuse, UR7 ;  /* 0x00000007023a7c36 */ /* 0x040fe40008000000 */
[----:B------:R-:W-:-:S03]  /*30b0*/  VIADD R57, R2, UR4 ;  /* 0x0000000402397c36 */ /* 0x000fc60008000000 */
[----:B0-----:R-:W-:Y:S01]  /*30c0*/  VIADDMNMX R2, R4, R58, R21, PT ;  /* 0x0000003a04027246 */ /* 0x001fe20003800115 */
[----:B------:R-:W-:Y:S01]  /*30d0*/  IMAD.IADD R3, R57, 0x1, R4 ;  /* 0x0000000139037824 */ /* 0x000fe200078e0204 */
[----:B------:R-:W-:Y:S06]  /*30e0*/  @P1 BRA `(.L_x_1235) ;  /* 0x0000000000641947 */ /* 0x000fec0003800000 */
[----:B------:R-:W-:Y:S01]  /*30f0*/  IMAD.U32 R5, RZ, RZ, UR41 ;  /* 0x00000029ff057e24 */ /* 0x000fe2000f8e00ff */
[----:B------:R-:W-:Y:S04]  /*3100*/  BSSY B0, `(.L_x_1236) ;  /* 0x0000013000007945 */ /* 0x000fe80003800000 */
[----:B------:R-:W-:-:S04]  /*3110*/  IADD3 R5, -R5, UR42, R4 ;  /* 0x0000002a05057c10 */ /* 0x000fc8000fffe104 */
        /* <DEDUP_REMOVED lines=11> */
.L_x_1237:
[----:B------:R-:W-:Y:S02]  /*31d0*/  ULDC UR4, c[0x0][0x9e4] ;  /* 0x0002790000047ab9 */ /* 0x000fe40000000800 */
[----:B------:R-:W-:-:S05]  /*31e0*/  IMAD.U32 R59, RZ, RZ, UR4 ;  /* 0x00000004ff3b7e24 */ /* 0x000fca000f8e00ff */
[----:B------:R-:W-:-:S13]  /*31f0*/  ISETP.NE.AND P1, PT, R59, 0x1, PT ;  /* 0x000000013b00780c */ /* 0x000fda0003f25270 */
[----:B------:R-:W0:Y:S02]  /*3200*/  @P1 LDC.64 R60, c[0x0][0x9e8] ;  /* 0x00027a00ff3c1b82 */ /* 0x000e240000000a00 */
[----:B0-----:R-:W-:-:S05]  /*3210*/  @P1 IMAD.HI.U32 R4, R5, R60, RZ ;  /* 0x0000003c05041227 */ /* 0x001fca00078e00ff */
[----:B------:R-:W-:-:S07]  /*3220*/  @P1 SHF.R.U32.HI R5, RZ, R61, R4 ;  /* 0x0000003dff051219 */ /* 0x000fce0000011604 */
.L_x_1238:
[----:B------:R-:W-:Y:S05]  /*3230*/  BSYNC B0 ;  /* 0x0000000000007941 */ /* 0x000fea0003800000 */
.L_x_1236:
[----:B------:R-:W-:-:S04]  /*3240*/  IMAD R4, R5, R59, -R56 ;  /* 0x0000003b05047224 */ /* 0x000fc800078e0a38 */
[----:B------:R-:W-:-:S05]  /*3250*/  IMAD.IADD R4, R4, 0x1, -R17 ;  /* 0x0000000104047824 */ /* 0x000fca00078e0a11 */
[----:B------:R-:W-:Y:S02]  /*3260*/  VIADDMNMX R2, R4, R59, R2, PT ;  /* 0x0000003b04027246 */ /* 0x000fe40003800102 */
[----:B------:R-:W-:-:S07]  /*3270*/  VIMNMX R3, R3, R4, !PT ;  /* 0x0000000403037248 */ /* 0x000fce0007fe0100 */
.L_x_1235:
[C---:B------:R-:W-:Y:S01]  /*3280*/  ISETP.GE.AND P2, PT, R20.reuse, 0x9, PT ;  /* 0x000000091400780c */ /* 0x040fe20003f46270 */
[----:B------:R-:W0:Y:S01]  /*3290*/  SHFL.IDX PT, R0, R0, 0x1, 0x1c1f ;  /* 0x003c1f0000007f89 */ /* 0x000e2200000e0000 */
[----:B------:R-:W-:Y:S01]  /*32a0*/  ISETP.GE.AND P1, PT, R20, 0x2, PT ;  /* 0x000000021400780c */ /* 0x000fe20003f26270 */
[----:B------:R-:W-:Y:S01]  /*32b0*/  UISETP.NE.AND UP0, UPT, UR43, URZ, UPT ;  /* 0x0000003f2b00728c */ /* 0x000fe2000bf05270 */
        /* <DEDUP_REMOVED lines=11> */
[C---:B------:R-:W-:Y:S02]  /*3370*/  ISETP.GT.AND P4, PT, R3.reuse, 0x9, !P6 ;  /* 0x000000090300780c */ /* 0x040fe40007784270 */
        /* <DEDUP_REMOVED lines=28> */
[C---:B------:R-:W-:Y:S02]  /*3540*/  ISETP.GT.AND P3, PT, R3.reuse, 0x28, !P4 ;  /* 0x000000280300780c */ /* 0x040fe40006764270 */
        /* <DEDUP_REMOVED lines=12> */
[----:B0-----:R-:W-:Y:S02]  /*3610*/  VIADDMNMX R5, R0, R58, R21, PT ;  /* 0x0000003a00057246 */ /* 0x001fe40003800115 */
[----:B------:R-:W-:-:S04]  /*3620*/  ISETP.LT.OR P4, PT, R2, 0x31, P4 ;  /* 0x000000310200780c */ /* 0x000fc80002781670 */
[----:B------:R-:W-:Y:S02]  /*3630*/  FSEL R48, R48, -INF , !P4 ;  /* 0xff80000030307808 */ /* 0x000fe40006000000 */
[----:B------:R-:W-:-:S04]  /*3640*/  ISETP.GE.AND P4, PT, R20, 0x32, PT ;  /* 0x000000321400780c */ /* 0x000fc80003f86270 */
[----:B------:R-:W-:-:S04]  /*3650*/  ISETP.GT.AND P5, PT, R3, 0x31, !P4 ;  /* 0x000000310300780c */ /* 0x000fc800067a4270 */
        /* <DEDUP_REMOVED lines=11> */
[----:B------:R-:W-:Y:S01]  /*3710*/  ISETP.GE.AND P6, PT, R20, 0x3a, PT ;  /* 0x0000003a1400780c */ /* 0x000fe20003fc6270 */
[----:B------:R-:W-:-:S03]  /*3720*/  IMAD.IADD R20, R57, 0x1, R0 ;  /* 0x0000000139147824 */ /* 0x000fc600078e0200 */
[----:B------:R-:W-:Y:S02]  /*3730*/  P2R R24, PR, RZ, 0x40 ;  /* 0x00000040ff187803 */ /* 0x000fe40000000000 */
[----:B------:R-:W-:-:S04]  /*3740*/  ISETP.GT.AND P6, PT, R3, 0x39, !P6 ;  /* 0x000000390300780c */ /* 0x000fc800077c4270 */
[----:B------:R-:W-:-:S04]  /*3750*/  ISETP.LT.OR P6, PT, R2, 0x3a, P6 ;  /* 0x0000003a0200780c */ /* 0x000fc800037c1670 */
[----:B------:R-:W-:Y:S02]  /*3760*/  FSEL R53, R53, -INF , !P6 ;  /* 0xff80000035357808 */ /* 0x000fe40007000000 */
[----:B------:R-:W-:-:S13]  /*3770*/  PLOP3.LUT P6, PT, PT, PT, UP0, 0x40, 0x0 ;  /* 0x000000000000781c */ /* 0x000fda0003fce808 */
[----:B------:R-:W-:Y:S05]  /*3780*/  @P6 BRA `(.L_x_1239) ;  /* 0x0000000000646947 */ /* 0x000fea0003800000 */
        /* <DEDUP_REMOVED lines=14> */
.L_x_1241:
[----:B------:R-:W-:Y:S02]  /*3870*/  ULDC UR4, c[0x0][0x9e4] ;  /* 0x0002790000047ab9 */ /* 0x000fe40000000800 */
[----:B------:R-:W-:-:S05]  /*3880*/  IMAD.U32 R4, RZ, RZ, UR4 ;  /* 0x00000004ff047e24 */ /* 0x000fca000f8e00ff */
[----:B------:R-:W-:-:S13]  /*3890*/  ISETP.NE.AND P6, PT, R4, 0x1, PT ;  /* 0x000000010400780c */ /* 0x000fda0003fc5270 */
[----:B------:R-:W0:Y:S02]  /*38a0*/  @P6 LDC.64 R2, c[0x0][0x9e8] ;  /* 0x00027a00ff026b82 */ /* 0x000e240000000a00 */
[----:B0-----:R-:W-:-:S05]  /*38b0*/  @P6 IMAD.HI.U32 R2, R21, R2, RZ ;  /* 0x0000000215026227 */ /* 0x001fca00078e00ff */
[----:B------:R-:W-:-:S07]  /*38c0*/  @P6 SHF.R.U32.HI R21, RZ, R3, R2 ;  /* 0x00000003ff156219 */ /* 0x000fce0000011602 */
.L_x_1242:
[----:B------:R-:W-:Y:S05]  /*38d0*/  BSYNC B0 ;  /* 0x0000000000007941 */ /* 0x000fea0003800000 */
.L_x_1240:
[----:B------:R-:W-:-:S04]  /*38e0*/  IMAD R0, R21, R4, -R56 ;  /* 0x0000000415007224 */ /* 0x000fc800078e0a38 */
[----:B------:R-:W-:-:S05]  /*38f0*/  IMAD.IADD R0, R0, 0x1, -R17 ;  /* 0x0000000100007824 */ /* 0x000fca00078e0a11 */
[----:B------:R-:W-:Y:S02]  /*3900*/  VIADDMNMX R5, R0, R4, R5, PT ;  /* 0x0000000400057246 */ /* 0x000fe40003800105 */
[----:B------:R-:W-:-:S07]  /*3910*/  VIMNMX R20, R20, R0, !PT ;  /* 0x0000000014147248 */ /* 0x000fce0007fe0100 */
.L_x_1239:
[----:B------:R-:W-:Y:S01]  /*3920*/  ISETP.GT.AND P1, PT, R20, 0x1, !P1 ;  /* 0x000000011400780c */ /* 0x000fe20004f24270 */
[----:B------:R-:W-:Y:S01]  /*3930*/  ULDC UR10, c[0x0][0x988] ;  /* 0x00026200000a7ab9 */ /* 0x000fe20000000800 */
[----:B------:R-:W-:Y:S01]  /*3940*/  FMNMX.FTZ R0, R25, R59, !PT ;  /* 0x0000003b19007209 */ /* 0x000fe20007810000 */
[----:B------:R-:W-:Y:S01]  /*3950*/  UISETP.NE.AND UP0, UPT, UR43, URZ, UPT ;  /* 0x0000003f2b00728c */ /* 0x000fe2000bf05270 */
[----:B------:R-:W-:Y:S01]  /*3960*/  ISETP.LT.OR P1, PT, R5, 0x2, P1 ;  /* 0x000000020500780c */ /* 0x000fe20000f21670 */
[----:B------:R-:W-:Y:S01]  /*3970*/  UMOV UR11, UR60 ;  /* 0x0000003c000b7c82 */ /* 0x000fe20008000000 */
[----:B------:R-:W-:Y:S01]  /*3980*/  FMNMX.FTZ R0, R61, R0, !PT ;  /* 0x000000003d007209 */ /* 0x000fe20007810000 */
[----:B------:R-:W-:Y:S01]  /*3990*/  VIADD R225, R152, 0xfffffffe ;  /* 0xfffffffe98e17836 */ /* 0x000fe20000000000 */
        /* <DEDUP_REMOVED lines=27> */
[----:B------:R-:W-:Y:S02]  /*3b50*/  ISETP.GT.AND P2, PT, R20, 0x8, !P2 ;  /* 0x000000081400780c */ /* 0x000fe40005744270 */
[----:B------:R-:W-:Y:S02]  /*3b60*/  FSEL R38, R38, -INF , !P1 ;  /* 0xff80000026267808 */ /* 0x000fe40004800000 */
[----:B------:R-:W-:Y:S02]  /*3b70*/  ISETP.NE.AND P1, PT, R36, RZ, PT ;  /* 0x000000ff2400720c */ /* 0x000fe40003f25270 */
[----:B------:R-:W-:Y:S02]  /*3b80*/  FMNMX.FTZ R0, R52, R3, !PT ;  /* 0x0000000334007209 */ /* 0x000fe40007810000 */
[----:B------:R-:W-:-:S02]  /*3b90*/  ISETP.GT.AND P1, PT, R20, 0x19, !P1 ;  /* 0x000000191400780c */ /* 0x000fc40004f24270 */
[C---:B------:R-:W-:Y:S02]  /*3ba0*/  ISETP.LT.OR P2, PT, R5.reuse, 0x9, P2 ;  /* 0x000000090500780c */ /* 0x040fe40001741670 */
[----:B------:R-:W-:Y:S02]  /*3bb0*/  ISETP.LT.OR P1, PT, R5, 0x1a, P1 ;  /* 0x0000001a0500780c */ /* 0x000fe40000f21670 */
[----:B------:R-:W-:Y:S02]  /*3bc0*/  FMNMX.FTZ R2, R53, R0, !PT ;  /* 0x0000000035027209 */ /* 0x000fe40007810000 */
[----:B------:R-:W-:Y:S02]  /*3bd0*/  FSEL R39, R39, -INF , !P1 ;  /* 0xff80000027277808 */ /* 0x000fe40004800000 */
[----:B------:R-:W-:Y:S01]  /*3be0*/  ISETP.NE.AND P1, PT, R66, RZ, PT ;  /* 0x000000ff4200720c */ /* 0x000fe20003f25270 */
[----:B------:R-:W0:Y:S01]  /*3bf0*/  SHFL.BFLY PT, R3, R2, 0x2, 0x1f ;  /* 0x0c401f0002037f89 */ /* 0x000e2200000e0000 */
        /* <DEDUP_REMOVED lines=14> */
[----:B------:R-:W-:Y:S01]  /*3ce0*/  ISETP.GT.AND P3, PT, R20, 0x30, !P3 ;  /* 0x000000301400780c */ /* 0x000fe20005f64270 */
        /* <DEDUP_REMOVED lines=10> */
[----:B------:R-:W-:-:S02]  /*3d90*/  ISETP.LT.OR P2, PT, R5, 0x2a, P2 ;  /* 0x0000002a0500780c */ /* 0x000fc40001741670 */
[----:B------:R-:W-:Y:S02]  /*3da0*/  FMNMX.FTZ R3, R35, R0, !PT ;  /* 0x0000000023037209 */ /* 0x000fe40007810000 */
[----:B------:R-:W-:Y:S02]  /*3db0*/  ISETP.GT.AND P4, PT, R20, 0x31, !P4 ;  /* 0x000000311400780c */ /* 0x000fe40006784270 */
[----:B------:R-:W-:Y:S02]  /*3dc0*/  FMNMX.FTZ R0, R38, R3, !PT ;  /* 0x0000000326007209 */ /* 0x000fe40007810000 */
[----:B0-----:R-:W-:Y:S02]  /*3dd0*/  FMNMX.FTZ R4, R21, R4, !PT ;  /* 0x0000000415047209 */ /* 0x001fe40007810000 */
[----:B------:R-:W-:Y:S02]  /*3de0*/  FMNMX.FTZ R3, R39, R0, !PT ;  /* 0x0000000027037209 */ /* 0x000fe40007810000 */
[----:B------:R-:W-:Y:S01]  /*3df0*/  ISETP.LT.OR P3, PT, R5, 0x31, P3 ;  /* 0x000000310500780c */ /* 0x000fe20001f61670 */
[----:B------:R-:W-:Y:S01]  /*3e00*/  FMUL.FTZ R2, R4, UR10 ;  /* 0x0000000a04027c20 */ /* 0x000fe20008410000 */
[----:B------:R-:W-:-:S02]  /*3e10*/  FMNMX.FTZ R0, R42, R3, !PT ;  /* 0x000000032a007209 */ /* 0x000fc40007810000 */
[----:B------:R-:W-:Y:S02]  /*3e20*/  FSEL R47, R47, -INF , !P2 ;  /* 0xff8000002f2f7808 */ /* 0x000fe40005000000 */
[----:B------:R-:W-:Y:S02]  /*3e30*/  FMNMX.FTZ R3, R43, R0, !PT ;  /* 0x000000002b037209 */ /* 0x000fe40007810000 */
[----:B------:R-:W-:Y:S02]  /*3e40*/  FSETP.NEU.FTZ.AND P1, PT, R4, -INF , PT ;  /* 0xff8000000400780b */ /* 0x000fe40003f3d000 */
[----:B------:R-:W-:Y:S02]  /*3e50*/  FMNMX.FTZ R0, R46, R3, !PT ;  /* 0x000000032e007209 */ /* 0x000fe40007810000 */
[----:B------:R-:W-:Y:S02]  /*3e60*/  ISETP.NE.AND P6, PT, R24, RZ, PT ;  /* 0x000000ff1800720c */ /* 0x000fe40003fc5270 */
[----:B------:R-:W-:-:S02]  /*3e70*/  ISETP.GT.AND P5, PT, R20, 0x38, !P5 ;  /* 0x000000381400780c */ /* 0x000fc40006fa4270 */
[----:B------:R-:W-:Y:S02]  /*3e80*/  ISETP.LT.OR P4, PT, R5, 0x32, P4 ;  /* 0x000000320500780c */ /* 0x000fe40002781670 */
[----:B------:R-:W-:Y:S02]  /*3e90*/  FSEL R50, R50, -INF , !P3 ;  /* 0xff80000032327808 */ /* 0x000fe40005800000 */
[----:B------:R-:W-:Y:S02]  /*3ea0*/  FMNMX.FTZ R3, R47, R0, !PT ;  /* 0x000000002f037209 */ /* 0x000fe40007810000 */
[----:B------:R-:W-:Y:S02]  /*3eb0*/  FSEL R24, R2, RZ, P1 ;  /* 0x000000ff02187208 */ /* 0x000fe40000800000 */
[----:B------:R-:W-:Y:S02]  /*3ec0*/  ISETP.GT.AND P1, PT, R20, 0x39, !P6 ;  /* 0x000000391400780c */ /* 0x000fe40007724270 */
[----:B------:R-:W-:Y:S01]  /*3ed0*/  ISETP.LT.OR P5, PT, R5, 0x39, P5 ;  /* 0x000000390500780c */ /* 0x000fe20002fa1670 */
[--C-:B------:R-:W-:Y:S01]  /*3ee0*/  FFMA.FTZ R2, R25, UR10, -R24.reuse ;  /* 0x0000000a19027c23 */ /* 0x100fe20008010818 */
[----:B------:R-:W-:Y:S01]  /*3ef0*/  FSEL R51, R51, -INF , !P4 ;  /* 0xff80000033337808 */ /* 0x000fe20006000000 */
[--C-:B------:R-:W-:Y:S01]  /*3f00*/  FFMA.FTZ R20, R59, UR10, -R24.reuse ;  /* 0x0000000a3b147c23 */ /* 0x100fe20008010818 */
[----:B------:R-:W-:Y:S01]  /*3f10*/  FMNMX.FTZ R0, R50, R3, !PT ;  /* 0x0000000332007209 */ /* 0x000fe20007810000 */
[----:B------:R0:W-:Y:S01]  /*3f20*/  MUFU.EX2 R196, R2 ;  /* 0x0000000200c47308 */ /* 0x0001e20000000800 */
[----:B------:R-:W-:Y:S01]  /*3f30*/  ISETP.LT.OR P1, PT, R5, 0x3a, P1 ;  /* 0x0000003a0500780c */ /* 0x000fe20000f21670 */
[--C-:B------:R-:W-:Y:S01]  /*3f40*/  FFMA.FTZ R21, R29, UR10, -R24.reuse ;  /* 0x0000000a1d157c23 */ /* 0x100fe20008010818 */
[----:B------:R-:W-:Y:S01]  /*3f50*/  FSEL R54, R54, -INF , !P5 ;  /* 0xff80000036367808 */ /* 0x000fe20006800000 */
[--C-:B------:R-:W-:Y:S01]  /*3f60*/  FFMA.FTZ R25, R63, UR10, -R24.reuse ;  /* 0x0000000a3f197c23 */ /* 0x100fe20008010818 */
[----:B------:R-:W-:Y:S01]  /*3f70*/  FMNMX.FTZ R3, R51, R0, !PT ;  /* 0x0000000033037209 */ /* 0x000fe20007810000 */
[--C-:B------:R-:W-:Y:S01]  /*3f80*/  FFMA.FTZ R28, R65, UR10, -R24.reuse ;  /* 0x0000000a411c7c23 */ /* 0x100fe20008010818 */
[----:B------:R-:W-:Y:S01]  /*3f90*/  FSEL R55, R55, -INF , !P1 ;  /* 0xff80000037377808 */ /* 0x000fe20004800000 */
[----:B------:R1:W2:Y:S01]  /*3fa0*/  MUFU.EX2 R5, R20 ;  /* 0x0000001400057308 */ /* 0x0002a20000000800 */
[----:B------:R-:W-:Y:S01]  /*3fb0*/  FMNMX.FTZ R0, R54, R3, !PT ;  /* 0x0000000336007209 */ /* 0x000fe20007810000 */
[--C-:B0-----:R-:W-:Y:S01]  /*3fc0*/  FFMA.FTZ R2, R61, UR10, -R24.reuse ;  /* 0x0000000a3d027c23 */ /* 0x101fe20008010818 */
[--C-:B------:R-:W-:Y:S01]  /*3fd0*/  FFMA.FTZ R29, R37, UR10, -R24.reuse ;  /* 0x0000000a251d7c23 */ /* 0x100fe20008010818 */
[--C-:B------:R-:W-:Y:S01]  /*3fe0*/  FFMA.FTZ R32, R67, UR10, -R24.reuse ;  /* 0x0000000a43207c23 */ /* 0x100fe20008010818 */
[----:B------:R-:W-:Y:S01]  /*3ff0*/  FMNMX.FTZ R0, R55, R0, !PT ;  /* 0x0000000037007209 */ /* 0x000fe20007810000 */
[--C-:B------:R-:W-:Y:S01]  /*4000*/  FFMA.FTZ R36, R69, UR10, -R24.reuse ;  /* 0x0000000a45247c23 */ /* 0x100fe20008010818 */
[--C-:B------:R-:W-:Y:S01]  /*4010*/  FFMA.FTZ R45, R45, UR10, -R24.reuse ;  /* 0x0000000a2d2d7c23 */ /* 0x100fe20008010818 */
[----:B------:R0:W-:Y:S01]  /*4020*/  MUFU.EX2 R198, R2 ;  /* 0x0000000200c67308 */ /* 0x0001e20000000800 */
[--C-:B-1----:R-:W-:Y:S01]  /*4030*/  FFMA.FTZ R20, R33, UR10, -R24.reuse ;  /* 0x0000000a21147c23 */ /* 0x102fe20008010818 */
[----:B------:R-:W0:Y:S01]  /*4040*/  SHFL.BFLY PT, R3, R0, 0x2, 0x1f ;  /* 0x0c401f0000037f89 */ /* 0x000e2200000e0000 */
[--C-:B------:R-:W-:Y:S01]  /*4050*/  FFMA.FTZ R48, R48, UR10, -R24.reuse ;  /* 0x0000000a30307c23 */ /* 0x100fe20008010818 */
[--C-:B------:R-:W-:Y:S01]  /*4060*/  FFMA.FTZ R49, R49, UR10, -R24.reuse ;  /* 0x0000000a31317c23 */ /* 0x100fe20008010818 */
[----:B------:R-:W-:Y:S01]  /*4070*/  FFMA.FTZ R52, R52, UR10, -R24 ;  /* 0x0000000a34347c23 */ /* 0x000fe20008010818 */
[----:B------:R-:W-:-:S02]  /*4080*/  R2UR UR4, R22 ;  /* 0x00000000160472ca */ /* 0x000fc400000e0000 */
[----:B------:R-:W-:Y:S08]  /*4090*/  MUFU.EX2 R21, R21 ;  /* 0x0000001500157308 */ /* 0x000ff00000000800 */
[----:B------:R-:W-:Y:S03]  /*40a0*/  MUFU.EX2 R25, R25 ;  /* 0x0000001900197308 */ /* 0x000fe60000000800 */
[----:B------:R-:W-:-:S05]  /*40b0*/  UISETP.NE.AND UP1, UPT, UR4, URZ, UPT ;  /* 0x0000003f0400728c */ /* 0x000fca000bf25270 */
[----:B------:R-:W1:Y:S01]  /*40c0*/  MUFU.EX2 R20, R20 ;  /* 0x0000001400147308 */ /* 0x000e620000000800 */
[----:B0-----:R-:W-:Y:S01]  /*40d0*/  FMNMX.FTZ R2, R0, R3, !PT ;  /* 0x0000000300027209 */ /* 0x001fe20007810000 */
[--C-:B------:R-:W-:Y:S01]  /*40e0*/  FFMA.FTZ R0, R41, UR10, -R24.reuse ;  /* 0x0000000a29007c23 */ /* 0x100fe20008010818 */
[----:B--2---:R-:W-:Y:S01]  /*40f0*/  FADD.FTZ R41, R196, R5 ;  /* 0x00000005c4297221 */ /* 0x004fe20000010000 */
[----:B------:R-:W-:Y:S01]  /*4100*/  FFMA.FTZ R24, R53, UR10, -R24 ;  /* 0x0000000a35187c23 */ /* 0x000fe20008010818 */
[----:B------:R-:W-:Y:S01]  /*4110*/  F2FP.BF16.F32.PACK_AB R196, R5, R196 ;  /* 0x000000c405c4723e */ /* 0x000fe200000010ff */
[----:B------:R-:W0:Y:S02]  /*4120*/  SHFL.BFLY PT, R3, R2, 0x1, 0x1f ;  /* 0x0c201f0002037f89 */ /* 0x000e2400000e0000 */
[----:B------:R2:W-:Y:S01]  /*4130*/  MUFU.EX2 R33, R0 ;  /* 0x0000000000217308 */ /* 0x0005e20000000800 */
[----:B------:R-:W-:Y:S01]  /*4140*/  @UP1 ULDC UR4, c[0x0][0x44c] ;  /* 0x0001130000041ab9 */ /* 0x000fe20000000800 */
[----:B------:R-:W-:Y:S01]  /*4150*/  @UP1 ULDC UR14, c[0x0][0x450] ;  /* 0x00011400000e1ab9 */ /* 0x000fe20000000800 */
[----:B------:R-:W-:-:S05]  /*4160*/  UIMAD.WIDE.U32 UR4, UR60, UR4, URZ ;  /* 0x000000043c0472a5 */ /* 0x000fca000f8e003f */
[----:B------:R-:W3:Y:S01]  /*4170*/  MUFU.EX2 R28, R28 ;  /* 0x0000001c001c7308 */ /* 0x000ee20000000800 */
[----:B-1----:R-:W-:Y:S01]  /*4180*/  F2FP.BF16.F32.PACK_AB R192, R20, R25 ;  /* 0x0000001914c0723e */ /* 0x002fe200000010ff */
[----:B------:R-:W-:Y:S02]  /*4190*/  @UP1 UMOV UR4, UR5 ;  /* 0x0000000500041c82 */ /* 0x000fe40008000000 */
[----:B------:R-:W-:-:S04]  /*41a0*/  @UP1 USHF.R.U32.HI UR11, URZ, UR14, UR4 ;  /* 0x0000000e3f0b1299 */ /* 0x000fc80008011604 */
[----:B------:R-:W1:Y:S01]  /*41b0*/  MUFU.EX2 R29, R29 ;  /* 0x0000001d001d7308 */ /* 0x000e620000000800 */
[----:B------:R-:W-:-:S04]  /*41c0*/  UIADD3 UR48, UR48, UR11, URZ ;  /* 0x0000000b30307290 */ /* 0x000fc8000fffe03f */
[----:B------:R-:W-:Y:S01]  /*41d0*/  UIADD3 UR7, UR48, UR7, URZ ;  /* 0x0000000730077290 */ /* 0x000fe2000fffe03f */
[----:B0-----:R-:W-:Y:S01]  /*41e0*/  FMNMX.FTZ R3, R2, R3, !PT ;  /* 0x0000000302037209 */ /* 0x001fe20007810000 */
[----:B------:R-:W-:Y:S01]  /*41f0*/  FADD.FTZ R2, R198, R41 ;  /* 0x00000029c6027221 */ /* 0x000fe20000010000 */
[----:B------:R-:W0:Y:S01]  /*4200*/  MUFU.EX2 R32, R32 ;  /* 0x0000002000207308 */ /* 0x000e220000000800 */
[----:B------:R-:W-:Y:S02]  /*4210*/  F2FP.BF16.F32.PACK_AB R198, R21, R198 ;  /* 0x000000c615c6723e */ /* 0x000fe400000010ff */
[C---:B--2---:R-:W-:Y:S01]  /*4220*/  FMUL.FTZ R0, R3.reuse, UR10 ;  /* 0x0000000a03007c20 */ /* 0x044fe20008410000 */
        /* <DEDUP_REMOVED lines=13> */
[----:B------:R-:W-:Y:S01]  /*4300*/  FADD.FTZ R41, R20, R41 ;  /* 0x0000002914297221 */ /* 0x000fe20000010000 */
[--C-:B------:R-:W-:Y:S01]  /*4310*/  FFMA.FTZ R38, R38, UR10, -R0.reuse ;  /* 0x0000000a26267c23 */ /* 0x100fe20008010800 */
[--C-:B------:R-:W-:Y:S01]  /*4320*/  FFMA.FTZ R39, R39, UR10, -R0.reuse ;  /* 0x0000000a27277c23 */ /* 0x100fe20008010800 */
[--C-:B------:R-:W-:Y:S01]  /*4330*/  FFMA.FTZ R42, R42, UR10, -R0.reuse ;  /* 0x0000000a2a2a7c23 */ /* 0x100fe20008010800 */
[----:B---3--:R-:W-:Y:S01]  /*4340*/  FADD.FTZ R2, R28, R41 ;  /* 0x000000291c027221 */ /* 0x008fe20000010000 */
[--C-:B------:R-:W-:Y:S01]  /*4350*/  FFMA.FTZ R43, R43, UR10, -R0.reuse ;  /* 0x0000000a2b2b7c23 */ /* 0x100fe20008010800 */
[----:B------:R-:W-:Y:S01]  /*4360*/  FFMA.FTZ R46, R46, UR10, -R0 ;  /* 0x0000000a2e2e7c23 */ /* 0x000fe20008010800 */
[----:B------:R-:W2:Y:S01]  /*4370*/  MUFU.EX2 R27, R27 ;  /* 0x0000001b001b7308 */ /* 0x000ea20000000800 */
[----:B-1----:R-:W-:Y:S01]  /*4380*/  FADD.FTZ R53, R29, R2 ;  /* 0x000000021d357221 */ /* 0x002fe20000010000 */
[--C-:B------:R-:W-:Y:S01]  /*4390*/  FFMA.FTZ R47, R47, UR10, -R0.reuse ;  /* 0x0000000a2f2f7c23 */ /* 0x100fe20008010800 */
[--C-:B------:R-:W-:Y:S01]  /*43a0*/  FFMA.FTZ R50, R50, UR10, -R0.reuse ;  /* 0x0000000a32327c23 */ /* 0x100fe20008010800 */
[--C-:B------:R-:W-:Y:S01]  /*43b0*/  FFMA.FTZ R51, R51, UR10, -R0.reuse ;  /* 0x0000000a33337c23 */ /* 0x100fe20008010800 */
[--C-:B------:R-:W-:Y:S01]  /*43c0*/  FFMA.FTZ R54, R54, UR10, -R0.reuse ;  /* 0x0000000a36367c23 */ /* 0x100fe20008010800 */
[----:B------:R-:W-:Y:S01]  /*43d0*/  FFMA.FTZ R0, R55, UR10, -R0 ;  /* 0x0000000a37007c23 */ /* 0x000fe20008010800 */
[----:B------:R-:W-:Y:S01]  /*43e0*/  F2FP.BF16.F32.PACK_AB R194, R29, R28 ;  /* 0x0000001c1dc2723e */ /* 0x000fe200000010ff */
[----:B------:R-:W1:Y:S01]  /*43f0*/  MUFU.EX2 R30, R30 ;  /* 0x0000001e001e7308 */ /* 0x000e620000000800 */
[----:B0-----:R-:W-:-:S07]  /*4400*/  F2FP.BF16.F32.PACK_AB R188, R33, R32 ;  /* 0x0000002021bc723e */ /* 0x001fce00000010ff */
[----:B------:R-:W0:Y:S01]  /*4410*/  MUFU.EX2 R31, R31 ;  /* 0x0000001f001f7308 */ /* 0x000e220000000800 */
[----:B--2---:R-:W-:Y:S01]  /*4420*/  FADD.FTZ R41, R26, R27 ;  /* 0x0000001b1a297221 */ /* 0x004fe20000010000 */
[----:B------:R-:W-:-:S06]  /*4430*/  F2FP.BF16.F32.PACK_AB R197, R27, R26 ;  /* 0x0000001a1bc5723e */ /* 0x000fcc00000010ff */
[----:B------:R-:W2:Y:S01]  /*4440*/  MUFU.EX2 R34, R34 ;  /* 0x0000002200227308 */ /* 0x000ea20000000800 */
[----:B-1----:R-:W-:-:S07]  /*4450*/  FADD.FTZ R2, R30, R41 ;  /* 0x000000291e027221 */ /* 0x002fce0000010000 */
[----:B------:R-:W1:Y:S01]  /*4460*/  MUFU.EX2 R35, R35 ;  /* 0x0000002300237308 */ /* 0x000e620000000800 */
[C---:B0-----:R-:W-:Y:S01]  /*4470*/  FADD.FTZ R41, R31.reuse, R2 ;  /* 0x000000021f297221 */ /* 0x041fe20000010000 */
[----:B------:R-:W-:-:S06]  /*4480*/  F2FP.BF16.F32.PACK_AB R199, R31, R30 ;  /* 0x0000001e1fc7723e */ /* 0x000fcc00000010ff */
[----:B------:R-:W0:Y:S01]  /*4490*/  MUFU.EX2 R38, R38 ;  /* 0x0000002600267308 */ /* 0x000e220000000800 */
[----:B--2---:R-:W-:-:S07]  /*44a0*/  FADD.FTZ R2, R34, R41 ;  /* 0x0000002922027221 */ /* 0x004fce0000010000 */
[----:B------:R-:W2:Y:S01]  /*44b0*/  MUFU.EX2 R39, R39 ;  /* 0x0000002700277308 */ /* 0x000ea20000000800 */
[C---:B-1----:R-:W-:Y:S01]  /*44c0*/  FADD.FTZ R5, R35.reuse, R2 ;  /* 0x0000000223057221 */ /* 0x042fe20000010000 */
[----:B------:R-:W-:-:S06]  /*44d0*/  F2FP.BF16.F32.PACK_AB R193, R35, R34 ;  /* 0x0000002223c1723e */ /* 0x000fcc00000010ff */
[----:B------:R-:W1:Y:S01]  /*44e0*/  MUFU.EX2 R42, R42 ;  /* 0x0000002a002a7308 */ /* 0x000e620000000800 */
[----:B0-----:R-:W-:-:S07]  /*44f0*/  FADD.FTZ R2, R38, R5 ;  /* 0x0000000526027221 */ /* 0x001fce0000010000 */
[----:B------:R-:W0:Y:S01]  /*4500*/  MUFU.EX2 R43, R43 ;  /* 0x0000002b002b7308 */ /* 0x000e220000000800 */
[C---:B--2---:R-:W-:Y:S01]  /*4510*/  FADD.FTZ R5, R39.reuse, R2 ;  /* 0x0000000227057221 */ /* 0x044fe20000010000 */
        /* <DEDUP_REMOVED lines=12> */
[----:B0-----:R-:W-:-:S07]  /*45e0*/  F2FP.BF16.F32.PACK_AB R190, R45, R36 ;  /* 0x000000242dbe723e */ /* 0x001fce00000010ff */
[----:B------:R0:W-:Y:S01]  /*45f0*/  MUFU.EX2 R37, R24 ;  /* 0x0000001800257308 */ /* 0x0001e20000000800 */
[----:B--2---:R-:W-:-:S07]  /*4600*/  FADD.FTZ R2, R50, R5 ;  /* 0x0000000532027221 */ /* 0x004fce0000010000 */
[----:B------:R-:W2:Y:S01]  /*4610*/  MUFU.EX2 R51, R51 ;  /* 0x0000003300337308 */ /* 0x000ea20000000800 */
[----:B0-----:R-:W-:-:S04]  /*4620*/  FADD.FTZ R24, R32, R53 ;  /* 0x0000003520187221 */ /* 0x001fc80000010000 */
[----:B------:R-:W-:-:S03]  /*4630*/  FADD.FTZ R53, R33, R24 ;  /* 0x0000001821357221 */ /* 0x000fc60000010000 */
[----:B------:R-:W0:Y:S01]  /*4640*/  MUFU.EX2 R49, R49 ;  /* 0x0000003100317308 */ /* 0x000e220000000800 */
[----:B------:R-:W-:-:S04]  /*4650*/  FADD.FTZ R24, R36, R53 ;  /* 0x0000003524187221 */ /* 0x000fc80000010000 */
[----:B------:R-:W-:-:S03]  /*4660*/  FADD.FTZ R41, R45, R24 ;  /* 0x000000182d297221 */ /* 0x000fc60000010000 */
[----:B------:R-:W3:Y:S01]  /*4670*/  MUFU.EX2 R54, R54 ;  /* 0x0000003600367308 */ /* 0x000ee20000000800 */
[----:B-1----:R-:W-:Y:S01]  /*4680*/  FADD.FTZ R20, R48, R41 ;  /* 0x0000002930147221 */ /* 0x002fe20000010000 */
[C---:B--2---:R-:W-:Y:S01]  /*4690*/  FADD.FTZ R5, R51.reuse, R2 ;  /* 0x0000000233057221 */ /* 0x044fe20000010000 */
[----:B------:R-:W-:-:S05]  /*46a0*/  F2FP.BF16.F32.PACK_AB R185, R51, R50 ;  /* 0x0000003233b9723e */ /* 0x000fca00000010ff */
[----:B------:R-:W1:Y:S01]  /*46b0*/  MUFU.EX2 R52, R52 ;  /* 0x0000003400347308 */ /* 0x000e620000000800 */
[C---:B0-----:R-:W-:Y:S01]  /*46c0*/  FADD.FTZ R21, R49.reuse, R20 ;  /* 0x0000001431157221 */ /* 0x041fe20000010000 */
[----:B------:R-:W-:-:S06]  /*46d0*/  F2FP.BF16.F32.PACK_AB R184, R49, R48 ;  /* 0x0000003031b8723e */ /* 0x000fcc00000010ff */
[----:B------:R3:W0:Y:S02]  /*46e0*/  MUFU.EX2 R187, R0 ;  /* 0x0000000000bb7308 */ /* 0x0006240000000800 */
[----:B---3--:R-:W-:Y:S01]  /*46f0*/  FADD.FTZ R0, R54, R5 ;  /* 0x0000000536007221 */ /* 0x008fe20000010000 */
[----:B-1----:R-:W-:Y:S01]  /*4700*/  FADD.FTZ R20, R52, R21 ;  /* 0x0000001534147221 */ /* 0x002fe20000010000 */
[----:B------:R-:W-:-:S03]  /*4710*/  F2FP.BF16.F32.PACK_AB R186, R37, R52 ;  /* 0x0000003425ba723e */ /* 0x000fc600000010ff */
[----:B------:R-:W-:Y:S01]  /*4720*/  FADD.FTZ R20, R37, R20 ;  /* 0x0000001425147221 */ /* 0x000fe20000010000 */
[C---:B0-----:R-:W-:Y:S01]  /*4730*/  FADD.FTZ R5, R187.reuse, R0 ;  /* 0x00000000bb057221 */ /* 0x041fe20000010000 */
        /* <DEDUP_REMOVED lines=9> */
[----:B------:R-:W-:-:S07]  /*47d0*/  UIMAD.WIDE.U32 UR14, UR18, UR4, URZ ;  /* 0x00000004120e72a5 */ /* 0x000fce000f8e003f */
[----:B------:R-:W-:Y:S02]  /*47e0*/  @UP0 UMOV UR14, UR15 ;  /* 0x0000000f000e0c82 */ /* 0x000fe40008000000 */
[----:B------:R-:W-:-:S04]  /*47f0*/  @UP0 USHF.R.U32.HI UR18, URZ, UR5, UR14 ;  /* 0x000000053f120299 */ /* 0x000fc8000801160e */
[----:B------:R-:W-:Y:S01]  /*4800*/  ULOP3.LUT UR18, URZ, UR18, URZ, 0x33, !UPT ;  /* 0x000000123f127292 */ /* 0x000fe2000f8e333f */
[----:B------:R-:W-:Y:S11]  /*4810*/  BRA `(.L_x_1245) ;  /* 0x0000000000187947 */ /* 0x000ff60003800000 */
.L_x_1244:
[----:B------:R-:W-:Y:S02]  /*4820*/  ULDC UR11, c[0x0][0x9e4] ;  /* 0x00027900000b7ab9 */ /* 0x000fe40000000800 */
[----:B------:R-:W-:-:S11]  /*4830*/  UISETP.NE.AND UP0, UPT, UR11, 0x1, UPT ;  /* 0x000000010b00788c */ /* 0x000fd6000bf05270 */
[----:B------:R-:W-:Y:S02]  /*4840*/  @UP0 ULDC.64 UR4, c[0x0][0x9e8] ;  /* 0x00027a0000040ab9 */ /* 0x000fe40000000a00 */
[----:B------:R-:W-:-:S07]  /*4850*/  UIMAD.WIDE.U32 UR14, UR18, UR4, URZ ;  /* 0x00000004120e72a5 */ /* 0x000fce000f8e003f */
[----:B------:R-:W-:Y:S02]  /*4860*/  @UP0 UMOV UR14, UR15 ;  /* 0x0000000f000e0c82 */ /* 0x000fe40008000000 */
[----:B------:R-:W-:-:S12]  /*4870*/  @UP0 USHF.R.U32.HI UR18, URZ, UR5, UR14 ;  /* 0x000000053f120299 */ /* 0x000fd8000801160e */
.L_x_1245:
[----:B------:R-:W-:-:S04]  /*4880*/  UIMAD UR11, UR18, UR11, UR11 ;  /* 0x0000000b120b72a4 */ /* 0x000fc8000f8e020b */
[----:B------:R-:W-:-:S04]  /*4890*/  UISETP.LT.AND UP0, UPT, UR7, UR11, UPT ;  /* 0x0000000b0700728c */ /* 0x000fc8000bf01270 */
[----:B------:R-:W-:-:S12]  /*48a0*/  USEL UR7, UR7, UR11, UP0 ;  /* 0x0000000b07077287 */ /* 0x000fd80008000000 */
.L_x_1243:
        /* <DEDUP_REMOVED lines=19> */
[----:B------:R-:W-:Y:S02]  /*49e0*/  CS2R R128, SRZ ;  /* 0x0000000000807805 */ /* 0x000fe4000001ff00 */
[----:B------:R-:W-:Y:S02]  /*49f0*/  CS2R R126, SRZ ;  /* 0x00000000007e7805 */ /* 0x000fe4000001ff00 */
[----:B------:R-:W-:Y:S02]  /*4a00*/  CS2R R124, SRZ ;  /* 0x00000000007c7805 */ /* 0x000fe4000001ff00 */
[----:B------:R-:W-:Y:S02]  /*4a10*/  CS2R R122, SRZ ;  /* 0x00000000007a7805 */ /* 0x000fe4000001ff00 */
[----:B------:R-:W-:Y:S02]  /*4a20*/  ISETP.GE.AND P1, PT, R225, UR54, PT ;  /* 0x00000036e1007c0c */ /* 0x000fe4000bf26270 */
        /* <DEDUP_REMOVED lines=50> */
[----:B------:R-:W-:Y:S01]  /*4d50*/  IMAD.MOV.U32 R224, RZ, RZ, R3 ;  /* 0x000000ffffe07224 */ /* 0x000fe200078e0003 */
[----:B------:R-:W-:Y:S01]  /*4d60*/  UMOV UR7, UR38 ;  /* 0x0000002600077c82 */ /* 0x000fe20008000000 */
[----:B------:R-:W-:Y:S01]  /*4d70*/  IMAD.MOV.U32 R21, RZ, RZ, R4 ;  /* 0x000000ffff157224 */ /* 0x000fe200078e0004 */
[----:B------:R-:W-:Y:S01]  /*4d80*/  UMOV UR4, UR39 ;  /* 0x0000002700047c82 */ /* 0x000fe20008000000 */
[----:B------:R-:W-:Y:S01]  /*4d90*/  IMAD.MOV.U32 R0, RZ, RZ, 0x3f800000 ;  /* 0x3f800000ff007424 */ /* 0x000fe200078e00ff */
[----:B------:R-:W-:Y:S01]  /*4da0*/  ULDC UR55, c[0x0][0x9e4] ;  /* 0x0002790000377ab9 */ /* 0x000fe20000000800 */
[----:B------:R-:W-:-:S07]  /*4db0*/  IMAD.MOV.U32 R151, RZ, RZ, RZ ;  /* 0x000000ffff977224 */ /* 0x000fce00078e00ff */
.L_x_1265:
[----:B------:R-:W-:-:S04]  /*4dc0*/  UISETP.NE.AND UP0, UPT, UR4, 0x1, UPT ;  /* 0x000000010400788c */ /* 0x000fc8000bf05270 */
[----:B------:R-:W-:-:S04]  /*4dd0*/  USEL UR38, URZ, 0x1, UP0 ;  /* 0x000000013f267887 */ /* 0x000fc80008000000 */
[----:B------:R-:W-:Y:S01]  /*4de0*/  ULOP3.LUT UR38, UR7, UR38, URZ, 0x3c, !UPT ;  /* 0x0000002607267292 */ /* 0x000fe2000f8e3c3f */
[----:B------:R-:W-:Y:S11]  /*4df0*/  @!P0 BRA `(.L_x_1247) ;  /* 0x0000000000048947 */ /* 0x000ff60003800000 */
[----:B------:R-:W-:Y:S01]  /*4e00*/  BPT.TRAP 0x1 ;  /* 0x000000040000795c */ /* 0x000fe20000300000 */
.L_x_1247:
[----:B------:R-:W-:Y:S01]  /*4e10*/  UIADD3 UR39, UR4, 0x1, URZ ;  /* 0x0000000104277890 */ /* 0x000fe2000fffe03f */
[----:B------:R-:W-:-:S03]  /*4e20*/  IMAD.U32 R3, RZ, RZ, UR38 ;  /* 0x00000026ff037e24 */ /* 0x000fc6000f8e00ff */
[----:B------:R-:W-:Y:S02]  /*4e30*/  UISETP.NE.AND UP0, UPT, UR39, 0x2, UPT ;  /* 0x000000022700788c */ /* 0x000fe4000bf05270 */
[----:B------:R-:W-:Y:S02]  /*4e40*/  SHF.L.U32 R3, R3, 0x1f, RZ ;  /* 0x0000001f03037819 */ /* 0x000fe400000006ff */
[----:B------:R-:W-:-:S04]  /*4e50*/  USEL UR39, UR39, URZ, UP0 ;  /* 0x0000003f27277287 */ /* 0x000fc80008000000 */
[----:B------:R-:W-:-:S09]  /*4e60*/  ULEA UR6, UR39, UR40, 0x3 ;  /* 0x0000002827067291 */ /* 0x000fd2000f8e183f */
[----:B------:R0:W1:Y:S01]  /*4e70*/  SYNCS.PHASECHK.TRANS64.TRYWAIT P1, [UR6+0x30830], R3 ;  /* 0x03083003ff0075a7 */ /* 0x0000620008020146 */
[----:B------:R-:W-:Y:S05]  /*4e80*/  @!P0 BRA `(.L_x_1248) ;  /* 0x0000000000048947 */ /* 0x000fea0003800000 */
[----:B------:R-:W-:Y:S01]  /*4e90*/  BPT.TRAP 0x1 ;  /* 0x000000040000795c */ /* 0x000fe20000300000 */
.L_x_1248:
[-C--:B------:R-:W-:Y:S01]  /*4ea0*/  FMUL.FTZ R24, R24, R2.reuse ;  /* 0x0000000218187220 */ /* 0x080fe20000410000 */
[----:B------:R-:W-:Y:S01]  /*4eb0*/  FMUL.FTZ R25, R25, R2 ;  /* 0x0000000219197220 */ /* 0x000fe20000410000 */
[----:B-1----:R-:W-:Y:S06]  /*4ec0*/  @P1 BRA `(.L_x_1249) ;  /* 0x0000000000081947 */ /* 0x002fec0003800000 */
[----:B------:R-:W1:Y:S02]  /*4ed0*/  SYNCS.PHASECHK.TRANS64.TRYWAIT P1, [UR6+0x30830], R3 ;  /* 0x03083003ff0075a7 */ /* 0x000e640008020146 */
[----:B-1----:R-:W-:Y:S05]  /*4ee0*/  @!P1 BRA `(.L_x_1250) ;  /* 0x00000138000c9947 */ /* 0x002fea0003800000 */
.L_x_1249:
[----:B------:R-:W-:Y:S01]  /*4ef0*/  R2UR UR48, R18 ;  /* 0x00000000123072ca */ /* 0x000fe200000e0000 */
[----:B------:R-:W-:Y:S01]  /*4f00*/  ULEA UR5, UR39, UR61, 0xb ;  /* 0x0000003d27057291 */ /* 0x000fe2000f8e583f */
[----:B------:R-:W-:Y:S01]  /*4f10*/  R2UR UR49, R19 ;  /* 0x00000000133172ca */ /* 0x000fe200000e0000 */
[----:B------:R-:W-:Y:S01]  /*4f20*/  WARPGROUP.ARRIVE ;  /* 0x00000000000079c5 */ /* 0x000fe20000000000 */
[----:B------:R-:W-:Y:S01]  /*4f30*/  UMOV UR51, 0x40000040 ;  /* 0x4000004000337882 */ /* 0x000fe20000000000 */
[----:B------:R-:W-:Y:S01]  /*4f40*/  UIADD3 UR10, UR5, 0x206, URZ ;  /* 0x00000206050a7890 */ /* 0x000fe2000fffe03f */
[-C--:B------:R-:W-:Y:S01]  /*4f50*/  FMUL.FTZ R28, R28, R2.reuse ;  /* 0x000000021c1c7220 */ /* 0x080fe20000410000 */
[----:B------:R-:W-:Y:S01]  /*4f60*/  UMOV UR11, 0x40000040 ;  /* 0x40000040000b7882 */ /* 0x000fe20000000000 */
[----:B------:R-:W-:Y:S01]  /*4f70*/  UMOV UR50, UR5 ;  /* 0x0000000500327c82 */ /* 0x000fe20008000000 */
[----:B------:R-:W-:Y:S01]  /*4f80*/  UIADD3 UR14, UR5, 0x400, URZ ;  /* 0x00000400050e7890 */ /* 0x000fe2000fffe03f */
[-C--:B------:R-:W-:Y:S01]  /*4f90*/  FMUL.FTZ R29, R29, R2.reuse ;  /* 0x000000021d1d7220 */ /* 0x080fe20000410000 */
[----:B------:R-:W-:Y:S01]  /*4fa0*/  UMOV UR15, 0x40000040 ;  /* 0x40000040000f7882 */ /* 0x000fe20000000000 */
[----:B------:R-:W-:Y:S01]  /*4fb0*/  UIADD3 UR18, UR5, 0x402, URZ ;  /* 0x0000040205127890 */ /* 0x000fe2000fffe03f */
[-C--:B------:R-:W-:Y:S01]  /*4fc0*/  FMUL.FTZ R32, R32, R2.reuse ;  /* 0x0000000220207220 */ /* 0x080fe20000410000 */
[----:B------:R-:W-:Y:S01]  /*4fd0*/  UMOV UR19, 0x40000040 ;  /* 0x4000004000137882 */ /* 0x000fe20000000000 */
[----:B------:R-:W-:Y:S01]  /*4fe0*/  HGMMA.64x64x16.F32.BF16 R152, gdesc[UR48], RZ, !UPT, gsb0 ;  /* 0x00e00000309879f0 */ /* 0x000fe2000c0018ff */
[----:B------:R-:W-:Y:S01]  /*4ff0*/  R2UR UR48, R14 ;  /* 0x000000000e3072ca */ /* 0x000fe200000e0000 */
[----:B------:R-:W-:Y:S01]  /*5000*/  UIADD3 UR50, UR5, 0x2, URZ ;  /* 0x0000000205327890 */ /* 0x000fe2000fffe03f */
[----:B------:R-:W-:Y:S01]  /*5010*/  R2UR UR49, R15 ;  /* 0x000000000f3172ca */ /* 0x000fe200000e0000 */
        /* <DEDUP_REMOVED lines=149> */
[----:B------:R-:W-:-:S09]  /*5970*/  WARPGROUP.ARRIVE ;  /* 0x00000000000079c5 */ /* 0x000fd20000000000 */
        /* <DEDUP_REMOVED lines=15> */
[----:B------:R-:W-:Y:S01]  /*5a70*/  UIADD3 UR50, UR5, 0x204, URZ ;  /* 0x0000020405327890 */ /* 0x000fe2000fffe03f */
[----:B------:R-:W-:Y:S01]  /*5a80*/  UMOV UR51, 0x40000040 ;  /* 0x4000004000337882 */ /* 0x000fe20000000000 */
[----:B------:R-:W-:Y:S01]  /*5a90*/  UMOV UR48, UR56 ;  /* 0x0000003800307c82 */ /* 0x000fe20008000000 */
[----:B------:R-:W-:Y:S01]  /*5aa0*/  UMOV UR49, UR57 ;  /* 0x0000003900317c82 */ /* 0x000fe20008000000 */
        /* <DEDUP_REMOVED lines=37> */
.L_x_1251:
[----:B------:R-:W-:Y:S01]  /*5d00*/  ULEA UR5, UR4, UR40, 0x3 ;  /* 0x0000002804057291 */ /* 0x000fe2000f8e183f */
[----:B------:R-:W-:-:S05]  /*5d10*/  IMAD.U32 R0, RZ, RZ, UR7 ;  /* 0x00000007ff007e24 */ /* 0x000fca000f8e00ff */
[----:B------:R-:W-:-:S04]  /*5d20*/  SHF.L.U32 R0, R0, 0x1f, RZ ;  /* 0x0000001f00007819 */ /* 0x000fc800000006ff */
[----:B------:R2:W3:Y:S01]  /*5d30*/  SYNCS.PHASECHK.TRANS64.TRYWAIT P1, [UR5+0x30850], R0 ;  /* 0x03085000ff0075a7 */ /* 0x0004e20008020145 */
[----:B------:R-:W-:Y:S05]  /*5d40*/  @!P0 BRA `(.L_x_1252) ;  /* 0x0000000000048947 */ /* 0x000fea0003800000 */
[----:B------:R-:W-:Y:S01]  /*5d50*/  BPT.TRAP 0x1 ;  /* 0x000000040000795c */ /* 0x000fe20000300000 */
.L_x_1252:
[----:B---3--:R-:W-:Y:S05]  /*5d60*/  @P1 BRA `(.L_x_1253) ;  /* 0x0000000000081947 */ /* 0x008fea0003800000 */
[----:B------:R-:W3:Y:S02]  /*5d70*/  SYNCS.PHASECHK.TRANS64.TRYWAIT P1, [UR5+0x30850], R0 ;  /* 0x03085000ff0075a7 */ /* 0x000ee40008020145 */
[----:B---3--:R-:W-:Y:S05]  /*5d80*/  @!P1 BRA `(.L_x_1254) ;  /* 0x00000128007c9947 */ /* 0x008fea0003800000 */
.L_x_1253:
[----:B------:R-:W-:Y:S01]  /*5d90*/  UIADD3 UR7, UR40, 0x400, URZ ;  /* 0x0000040028077890 */ /* 0x000fe2000fffe03f */
[----:B------:R-:W-:Y:S01]  /*5da0*/  WARPGROUP.ARRIVE ;  /* 0x00000000000079c5 */ /* 0x000fe20000000000 */
[----:B------:R-:W-:Y:S02]  /*5db0*/  UMOV UR11, 0x40000040 ;  /* 0x40000040000b7882 */ /* 0x000fe40000000000 */
        /* <DEDUP_REMOVED lines=27> */
.L_x_1255:
[----:B------:R-:W-:Y:S01]  /*5f70*/  R2UR UR4, R22 ;  /* 0x00000000160472ca */ /* 0x000fe200000e0000 */
[----:B------:R-:W4:Y:S01]  /*5f80*/  S2UR UR7, SR_CgaCtaId ;  /* 0x00000000000779c3 */ /* 0x000f220000008800 */
[----:B------:R-:W-:Y:S01]  /*5f90*/  VIADD R187, R23, UR60 ;  /* 0x0000003c17bb7c36 */ /* 0x000fe20008000000 */
[----:B------:R-:W-:Y:S01]  /*5fa0*/  UIADD3 UR6, UR6, 0x30840, URZ ;  /* 0x0003084006067890 */ /* 0x000fe2000fffe03f */
[----:B------:R-:W-:Y:S01]  /*5fb0*/  IMAD.U32 R185, RZ, RZ, UR41 ;  /* 0x00000029ffb97e24 */ /* 0x000fe2000f8e00ff */
[----:B------:R-:W-:-:S08]  /*5fc0*/  UISETP.NE.AND UP0, UPT, UR43, URZ, UPT ;  /* 0x0000003f2b00728c */ /* 0x000fd0000bf05270 */
[----:B------:R-:W-:-:S06]  /*5fd0*/  UISETP.NE.AND UP1, UPT, UR4, URZ, UPT ;  /* 0x0000003f0400728c */ /* 0x000fcc000bf25270 */
[----:B------:R-:W-:Y:S02]  /*5fe0*/  PLOP3.LUT P1, PT, PT, PT, UP1, 0x80, 0x0 ;  /* 0x000000000000781c */ /* 0x000fe40003f2f018 */
[----:B------:R-:W-:-:S03]  /*5ff0*/  PLOP3.LUT P2, PT, PT, PT, UP1, 0x80, 0x0 ;  /* 0x000000000000781c */ /* 0x000fc60003f4f018 */
[----:B------:R-:W-:Y:S01]  /*6000*/  @UP1 ULDC UR4, c[0x0][0x44c] ;  /* 0x0001130000041ab9 */ /* 0x000fe20000000800 */
[----:B----4-:R-:W-:-:S03]  /*6010*/  UPRMT UR6, UR7, 0x654, UR6 ;  /* 0x0000065407067896 */ /* 0x010fc60008000006 */
[----:B------:R-:W-:-:S04]  /*6020*/  ULDC UR7, c[0x0][0x9e0] ;  /* 0x0002780000077ab9 */ /* 0x000fc80000000800 */
[----:B--23--:R-:W-:Y:S01]  /*6030*/  @P1 IMAD.HI.U32 R0, R187, UR4, RZ ;  /* 0x00000004bb001c27 */ /* 0x00cfe2000f8e00ff */
[----:B------:R-:W-:Y:S01]  /*6040*/  @UP1 ULDC UR4, c[0x0][0x450] ;  /* 0x0001140000041ab9 */ /* 0x000fe20000000800 */
[----:B------:R-:W-:Y:S01]  /*6050*/  PLOP3.LUT P1, PT, PT, PT, UP0, 0x40, 0x0 ;  /* 0x000000000000781c */ /* 0x000fe20003f2e808 */
[----:B------:R-:W-:Y:S01]  /*6060*/  SYNCS.ARRIVE.TRANS64.RED.A1T0 RZ, [UR6], RZ ;  /* 0x000000ffffff79a7 */ /* 0x000fe20008100406 */
[----:B------:R-:W-:Y:S01]  /*6070*/  ULDC UR6, c[0x0][0x9dc] ;  /* 0x0002770000067ab9 */ /* 0x000fe20000000800 */
[----:B------:R-:W-:Y:S01]  /*6080*/  @P2 SHF.R.U32.HI R187, RZ, UR4, R0 ;  /* 0x00000004ffbb2c19 */ /* 0x000fe20008011600 */
[----:B------:R-:W-:Y:S01]  /*6090*/  IMAD.SHL.U32 R0, R225, 0x40, RZ ;  /* 0x00000040e1007824 */ /* 0x000fe200078e00ff */
[----:B------:R-:W-:-:S03]  /*60a0*/  ULOP3.LUT UR4, URZ, UR6, URZ, 0x33, !UPT ;  /* 0x000000063f047292 */ /* 0x000fc6000f8e333f */
[----:B------:R-:W2:Y:S01]  /*60b0*/  SHFL.IDX PT, R188, R187, RZ, 0x1c1f ;  /* 0x001c1fffbbbc7589 */ /* 0x000ea200000e0000 */
[----:B------:R-:W-:-:S04]  /*60c0*/  IADD3 R2, -R17, 0x1, -R0 ;  /* 0x0000000111027810 */ /* 0x000fc80007ffe900 */
[----:B------:R-:W-:-:S05]  /*60d0*/  IADD3 R185, -R185, UR42, R2 ;  /* 0x0000002ab9b97c10 */ /* 0x000fca000fffe102 */
[C---:B------:R-:W-:Y:S02]  /*60e0*/  VIADD R186, R185.reuse, UR7 ;  /* 0x00000007b9ba7c36 */ /* 0x040fe40008000000 */
[----:B------:R-:W-:Y:S02]  /*60f0*/  VIADD R185, R185, UR4 ;  /* 0x00000004b9b97c36 */ /* 0x000fe40008000000 */
[--C-:B--2---:R-:W-:Y:S02]  /*6100*/  IMAD.IADD R184, R186, 0x1, R188.reuse ;  /* 0x00000001bab87824 */ /* 0x104fe400078e02bc */
[----:B-1----:R-:W-:Y:S01]  /*6110*/  IMAD.IADD R4, R185, 0x1, R188 ;  /* 0x00000001b9047824 */ /* 0x002fe200078e02bc */
[----:B------:R-:W-:Y:S06]  /*6120*/  @P1 BRA `(.L_x_1256) ;  /* 0x00000000005c1947 */ /* 0x000fec0003800000 */
[----:B------:R-:W-:Y:S01]  /*6130*/  IMAD.U32 R2, RZ, RZ, UR41 ;  /* 0x00000029ff027e24 */ /* 0x000fe2000f8e00ff */
[----:B------:R-:W-:Y:S04]  /*6140*/  BSSY B0, `(.L_x_1257) ;  /* 0x0000011000007945 */ /* 0x000fe80003800000 */
[----:B------:R-:W-:-:S04]  /*6150*/  IADD3 R188, -R2, UR42, R188 ;  /* 0x0000002a02bc7c10 */ /* 0x000fc8000fffe1bc */
[----:B------:R-:W-:-:S13]  /*6160*/  ISETP.GT.AND P1, PT, R188, -0x1, PT ;  /* 0xffffffffbc00780c */ /* 0x000fda0003f24270 */
[----:B------:R-:W-:Y:S05]  /*6170*/  @P1 BRA `(.L_x_1258) ;  /* 0x0000000000201947 */ /* 0x000fea0003800000 */
[----:B------:R-:W-:Y:S01]  /*6180*/  IMAD.U32 R189, RZ, RZ, UR55 ;  /* 0x00000037ffbd7e24 */ /* 0x000fe2000f8e00ff */
[----:B------:R-:W-:-:S04]  /*6190*/  LOP3.LUT R188, RZ, R188, RZ, 0x33, !PT ;  /* 0x000000bcffbc7212 */ /* 0x000fc800078e33ff */
[----:B------:R-:W-:-:S13]  /*61a0*/  ISETP.NE.AND P1, PT, R189, 0x1, PT ;  /* 0x00000001bd00780c */ /* 0x000fda0003f25270 */
[----:B0-----:R-:W0:Y:S02]  /*61b0*/  @P1 LDC.64 R2, c[0x0][0x9e8] ;  /* 0x00027a00ff021b82 */ /* 0x001e240000000a00 */
[----:B0-----:R-:W-:-:S05]  /*61c0*/  @P1 IMAD.HI.U32 R2, R188, R2, RZ ;  /* 0x00000002bc021227 */ /* 0x001fca00078e00ff */
[----:B------:R-:W-:-:S04]  /*61d0*/  @P1 SHF.R.U32.HI R188, RZ, R3, R2 ;  /* 0x00000003ffbc1219 */ /* 0x000fc80000011602 */
[----:B------:R-:W-:Y:S01]  /*61e0*/  LOP3.LUT R188, RZ, R188, RZ, 0x33, !PT ;  /* 0x000000bcffbc7212 */ /* 0x000fe200078e33ff */
[----:B------:R-:W-:Y:S06]  /*61f0*/  BRA `(.L_x_1259) ;  /* 0x0000000000147947 */ /* 0x000fec0003800000 */
.L_x_1258:
[----:B------:R-:W-:-:S05]  /*6200*/  IMAD.U32 R189, RZ, RZ, UR55 ;  /* 0x00000037ffbd7e24 */ /* 0x000fca000f8e00ff */
[----:B------:R-:W-:-:S13]  /*6210*/  ISETP.NE.AND P1, PT, R189, 0x1, PT ;  /* 0x00000001bd00780c */ /* 0x000fda0003f25270 */
[----:B0-----:R-:W0:Y:S02]  /*6220*/  @P1 LDC.64 R2, c[0x0][0x9e8] ;  /* 0x00027a00ff021b82 */ /* 0x001e240000000a00 */
[----:B0-----:R-:W-:-:S05]  /*6230*/  @P1 IMAD.HI.U32 R2, R188, R2, RZ ;  /* 0x00000002bc021227 */ /* 0x001fca00078e00ff */
[----:B------:R-:W-:-:S07]  /*6240*/  @P1 SHF.R.U32.HI R188, RZ, R3, R2 ;  /* 0x00000003ffbc1219 */ /* 0x000fce0000011602 */
.L_x_1259:
[----:B------:R-:W-:Y:S05]  /*6250*/  BSYNC B0 ;  /* 0x0000000000007941 */ /* 0x000fea0003800000 */
.L_x_1257:
[----:B------:R-:W-:-:S04]  /*6260*/  IMAD R188, R188, R189, -R0 ;  /* 0x000000bdbcbc7224 */ /* 0x000fc800078e0a00 */
[----:B------:R-:W-:-:S05]  /*6270*/  IMAD.IADD R188, R188, 0x1, -R17 ;  /* 0x00000001bcbc7824 */ /* 0x000fca00078e0a11 */
[----:B------:R-:W-:Y:S02]  /*6280*/  VIMNMX R4, R4, R188, !PT ;  /* 0x000000bc04047248 */ /* 0x000fe40007fe0100 */
[----:B------:R-:W-:-:S07]  /*6290*/  VIADDMNMX R184, R188, R189, R184, PT ;  /* 0x000000bdbcb87246 */ /* 0x000fce00038001b8 */
.L_x_1256:
[----:B------:R-:W-:Y:S01]  /*62a0*/  ISETP.GT.AND P1, PT, R225, -0x1, PT ;  /* 0xffffffffe100780c */ /* 0x000fe20003f24270 */
[----:B------:R-:W1:Y:S01]  /*62b0*/  SHFL.IDX PT, R2, R187, 0x1, 0x1c1f ;  /* 0x003c1f00bb027f89 */ /* 0x000e6200000e0000 */
[----:B------:R-:W-:Y:S02]  /*62c0*/  UISETP.NE.AND UP0, UPT, UR43, URZ, UPT ;  /* 0x0000003f2b00728c */ /* 0x000fe4000bf05270 */
[C---:B------:R-:W-:Y:S02]  /*62d0*/  ISETP.GT.AND P4, PT, R4.reuse, 0x1, P1 ;  /* 0x000000010400780c */ /* 0x040fe40000f84270 */
[----:B------:R-:W-:Y:S02]  /*62e0*/  ISETP.GT.AND P5, PT, R4, RZ, P1 ;  /* 0x000000ff0400720c */ /* 0x000fe40000fa4270 */
[C---:B------:R-:W-:Y:S02]  /*62f0*/  ISETP.LT.OR P4, PT, R184.reuse, 0x2, P4 ;  /* 0x00000002b800780c */ /* 0x040fe40002781670 */
[----:B------:R-:W-:-:S02]  /*6300*/  ISETP.LT.OR P5, PT, R184, 0x1, P5 ;  /* 0x00000001b800780c */ /* 0x000fc40002fa1670 */
[----:B------:R-:W-:Y:S02]  /*6310*/  FSEL R153, R153, -INF , !P4 ;  /* 0xff80000099997808 */ /* 0x000fe40006000000 */
[----:B------:R-:W-:Y:S02]  /*6320*/  ISETP.GT.AND P4, PT, R4, 0x18, P1 ;  /* 0x000000180400780c */ /* 0x000fe40000f84270 */
[----:B------:R-:W-:Y:S02]  /*6330*/  FSEL R152, R152, -INF , !P5 ;  /* 0xff80000098987808 */ /* 0x000fe40006800000 */
[----:B------:R-:W-:Y:S02]  /*6340*/  ISETP.LT.OR P4, PT, R184, 0x19, P4 ;  /* 0x00000019b800780c */ /* 0x000fe40002781670 */
[C---:B------:R-:W-:Y:S02]  /*6350*/  ISETP.GT.AND P6, PT, R4.reuse, 0x8, P1 ;  /* 0x000000080400780c */ /* 0x040fe40000fc4270 */
[----:B------:R-:W-:-:S02]  /*6360*/  ISETP.GT.AND P2, PT, R4, 0x9, P1 ;  /* 0x000000090400780c */ /* 0x000fc40000f44270 */
[----:B------:R-:W-:Y:S01]  /*6370*/  ISETP.GT.AND P3, PT, R4, 0x10, P1 ;  /* 0x000000100400780c */ /* 0x000fe20000f64270 */
[--C-:B-1----:R-:W-:Y:S01]  /*6380*/  IMAD.IADD R186, R186, 0x1, R2.reuse ;  /* 0x00000001baba7824 */ /* 0x102fe200078e0202 */
        /* <DEDUP_REMOVED lines=53> */
.L_x_1262:
[----:B------:R-:W-:-:S05]  /*66e0*/  IMAD.U32 R184, RZ, RZ, UR55 ;  /* 0x00000037ffb87e24 */ /* 0x000fca000f8e00ff */
[----:B------:R-:W-:-:S13]  /*66f0*/  ISETP.NE.AND P2, PT, R184, 0x1, PT ;  /* 0x00000001b800780c */ /* 0x000fda0003f45270 */
[----:B0-----:R-:W0:Y:S02]  /*6700*/  @P2 LDC.64 R2, c[0x0][0x9e8] ;  /* 0x00027a00ff022b82 */ /* 0x001e240000000a00 */
[----:B0-----:R-:W-:-:S05]  /*6710*/  @P2 IMAD.HI.U32 R2, R4, R2, RZ ;  /* 0x0000000204022227 */ /* 0x001fca00078e00ff */
[----:B------:R-:W-:-:S07]  /*6720*/  @P2 SHF.R.U32.HI R4, RZ, R3, R2 ;  /* 0x00000003ff042219 */ /* 0x000fce0000011602 */
.L_x_1263:
[----:B------:R-:W-:Y:S05]  /*6730*/  BSYNC B0 ;  /* 0x0000000000007941 */ /* 0x000fea0003800000 */
.L_x_1261:
[----:B------:R-:W-:-:S04]  /*6740*/  IMAD R0, R4, R184, -R0 ;  /* 0x000000b804007224 */ /* 0x000fc800078e0a00 */
[----:B------:R-:W-:-:S05]  /*6750*/  IMAD.IADD R0, R0, 0x1, -R17 ;  /* 0x0000000100007824 */ /* 0x000fca00078e0a11 */
[----:B------:R-:W-:Y:S02]  /*6760*/  VIMNMX R185, R185, R0, !PT ;  /* 0x00000000b9b97248 */ /* 0x000fe40007fe0100 */
[----:B------:R-:W-:-:S07]  /*6770*/  VIADDMNMX R186, R0, R184, R186, PT ;  /* 0x000000b800ba7246 */ /* 0x000fce00038001ba */
.L_x_1260:
[----:B------:R-:W-:Y:S01]  /*6780*/  LOP3.LUT R16, R16, 0xfffff7ff, RZ, 0xc0, !PT ;  /* 0xfffff7ff10107812 */ /* 0x000fe200078ec0ff */
[----:B------:R-:W-:Y:S01]  /*6790*/  ULDC UR10, c[0x0][0x988] ;  /* 0x00026200000a7ab9 */ /* 0x000fe20000000800 */
[C---:B------:R-:W-:Y:S02]  /*67a0*/  ISETP.GT.AND P5, PT, R185.reuse, 0x1, P1 ;  /* 0x00000001b900780c */ /* 0x040fe40000fa4270 */
[----:B------:R-:W-:Y:S02]  /*67b0*/  @P0 LOP3.LUT R16, R16, 0x800, RZ, 0xfc, !PT ;  /* 0x0000080010100812 */ /* 0x000fe400078efcff */
[----:B------:R-:W-:Y:S02]  /*67c0*/  ISETP.GT.AND P0, PT, R185, 0x19, P1 ;  /* 0x00000019b900780c */ /* 0x000fe40000f04270 */
[----:B------:R-:W-:Y:S02]  /*67d0*/  LOP3.LUT R16, R16, 0xffff7fff, RZ, 0xc0, !PT ;  /* 0xffff7fff10107812 */ /* 0x000fe400078ec0ff */
[----:B------:R-:W-:-:S02]  /*67e0*/  ISETP.LT.OR P5, PT, R186, 0x2, P5 ;  /* 0x00000002ba00780c */ /* 0x000fc40002fa1670 */
[----:B------:R-:W-:Y:S02]  /*67f0*/  ISETP.GT.AND P6, PT, R185, 0x8, P1 ;  /* 0x00000008b900780c */ /* 0x000fe40000fc4270 */
[----:B------:R-:W-:Y:S02]  /*6800*/  FSEL R155, R155, -INF , !P5 ;  /* 0xff8000009b9b7808 */ /* 0x000fe40006800000 */
[C---:B------:R-:W-:Y:S02]  /*6810*/  ISETP.GT.AND P2, PT, R185.reuse, 0x9, P1 ;  /* 0x00000009b900780c */ /* 0x040fe40000f44270 */
[C---:B------:R-:W-:Y:S02]  /*6820*/  ISETP.GT.AND P3, PT, R185.reuse, 0x10, P1 ;  /* 0x00000010b900780c */ /* 0x040fe40000f64270 */
[----:B------:R-:W-:Y:S02]  /*6830*/  @P0 LOP3.LUT R16, R16, 0x8000, RZ, 0xfc, !PT ;  /* 0x0000800010100812 */ /* 0x000fe400078efcff */
[----:B------:R-:W-:-:S02]  /*6840*/  ISETP.GT.AND P0, PT, R185, 0x31, P1 ;  /* 0x00000031b900780c */ /* 0x000fc40000f04270 */
[----:B------:R-:W-:Y:S02]  /*6850*/  LOP3.LUT R16, R16, 0xfffffffd, RZ, 0xc0, !PT ;  /* 0xfffffffd10107812 */ /* 0x000fe400078ec0ff */
[C---:B------:R-:W-:Y:S02]  /*6860*/  ISETP.GT.AND P4, PT, R185.reuse, 0x11, P1 ;  /* 0x00000011b900780c */ /* 0x040fe40000f84270 */
[----:B------:R-:W-:Y:S02]  /*6870*/  ISETP.GT.AND P5, PT, R185, 0x18, P1 ;  /* 0x00000018b900780c */ /* 0x000fe40000fa4270 */
[C---:B------:R-:W-:Y:S02]  /*6880*/  ISETP.LT.OR P6, PT, R186.reuse, 0x9, P6 ;  /* 0x00000009ba00780c */ /* 0x040fe400037c1670 */
[C---:B------:R-:W-:Y:S02]  /*6890*/  ISETP.LT.OR P2, PT, R186.reuse, 0xa, P2 ;  /* 0x0000000aba00780c */ /* 0x040fe40001741670 */
[----:B------:R-:W-:-:S02]  /*68a0*/  ISETP.LT.OR P3, PT, R186, 0x11, P3 ;  /* 0x00000011ba00780c */ /* 0x000fc40001f61670 */
[----:B------:R-:W-:Y:S02]  /*68b0*/  @P0 LOP3.LUT R16, R16, 0x2, RZ, 0xfc, !PT ;  /* 0x0000000210100812 */ /* 0x000fe400078efcff */
[----:B------:R-:W-:Y:S02]  /*68c0*/  ISETP.GT.AND P0, PT, R185, 0x38, P1 ;  /* 0x00000038b900780c */ /* 0x000fe40000f04270 */
[----:B------:R-:W-:Y:S02]  /*68d0*/  LOP3.LUT R16, R16, 0xfffffff7, RZ, 0xc0, !PT ;  /* 0xfffffff710107812 */ /* 0x000fe400078ec0ff */
[C---:B------:R-:W-:Y:S02]  /*68e0*/  ISETP.LT.OR P4, PT, R186.reuse, 0x12, P4 ;  /* 0x00000012ba00780c */ /* 0x040fe40002781670 */
[----:B------:R-:W-:Y:S02]  /*68f0*/  ISETP.LT.OR P5, PT, R186, 0x19, P5 ;  /* 0x00000019ba00780c */ /* 0x000fe40002fa1670 */
[----:B------:R-:W-:-:S02]  /*6900*/  FSEL R158, R158, -INF , !P6 ;  /* 0xff8000009e9e7808 */ /* 0x000fc40007000000 */
[----:B------:R-:W-:Y:S02]  /*6910*/  FSEL R159, R159, -INF , !P2 ;  /* 0xff8000009f9f7808 */ /* 0x000fe40005000000 */
[----:B------:R-:W-:Y:S02]  /*6920*/  FSEL R162, R162, -INF , !P3 ;  /* 0xff800000a2a27808 */ /* 0x000fe40005800000 */
[----:B------:R-:W-:Y:S02]  /*6930*/  @P0 LOP3.LUT R16, R16, 0x8, RZ, 0xfc, !PT ;  /* 0x0000000810100812 */ /* 0x000fe400078efcff */
[----:B------:R-:W-:Y:S02]  /*6940*/  ISETP.GT.AND P0, PT, R185, RZ, P1 ;  /* 0x000000ffb900720c */ /* 0x000fe40000f04270 */
[----:B------:R-:W-:Y:S02]  /*6950*/  LOP3.LUT R16, R16, 0xffffff7f, RZ, 0xc0, !PT ;  /* 0xffffff7f10107812 */ /* 0x000fe400078ec0ff */
[----:B------:R-:W-:-:S02]  /*6960*/  FSEL R163, R163, -INF , !P4 ;  /* 0xff800000a3a37808 */ /* 0x000fc40006000000 */
[----:B------:R-:W-:Y:S02]  /*6970*/  FSEL R166, R166, -INF , !P5 ;  /* 0xff800000a6a67808 */ /* 0x000fe40006800000 */
[C---:B------:R-:W-:Y:S02]  /*6980*/  ISETP.GT.AND P2, PT, R185.reuse, 0x20, P1 ;  /* 0x00000020b900780c */ /* 0x040fe40000f44270 */
[C---:B------:R-:W-:Y:S02]  /*6990*/  ISETP.GT.AND P3, PT, R185.reuse, 0x21, P1 ;  /* 0x00000021b900780c */ /* 0x040fe40000f64270 */
[C---:B------:R-:W-:Y:S02]  /*69a0*/  ISETP.GT.AND P4, PT, R185.reuse, 0x28, P1 ;  /* 0x00000028b900780c */ /* 0x040fe40000f84270 */
[C---:B------:R-:W-:Y:S02]  /*69b0*/  ISETP.GT.AND P5, PT, R185.reuse, 0x29, P1 ;  /* 0x00000029b900780c */ /* 0x040fe40000fa4270 */
[----:B------:R-:W-:-:S02]  /*69c0*/  ISETP.GT.AND P6, PT, R185, 0x30, P1 ;  /* 0x00000030b900780c */ /* 0x000fc40000fc4270 */
[----:B------:R-:W-:Y:S02]  /*69d0*/  ISETP.GT.AND P1, PT, R185, 0x39, P1 ;  /* 0x00000039b900780c */ /* 0x000fe40000f24270 */
[----:B------:R-:W-:Y:S02]  /*69e0*/  @P0 LOP3.LUT R16, R16, 0x80, RZ, 0xfc, !PT ;  /* 0x0000008010100812 */ /* 0x000fe400078efcff */
[----:B------:R-:W-:Y:S02]  /*69f0*/  FMNMX.FTZ R0, R152, R21, !PT ;  /* 0x0000001598007209 */ /* 0x000fe40007810000 */
[C---:B------:R-:W-:Y:S02]  /*6a00*/  LOP3.LUT P0, RZ, R16.reuse, 0x8000, RZ, 0xc0, !PT ;  /* 0x0000800010ff7812 */ /* 0x040fe4000780c0ff */
[----:B------:R-:W-:Y:S02]  /*6a10*/  FMNMX.FTZ R0, R153, R0, !PT ;  /* 0x0000000099007209 */ /* 0x000fe40007810000 */
[----:B------:R-:W-:-:S02]  /*6a20*/  LOP3.LUT R16, R16, 0xffffffdf, RZ, 0xc0, !PT ;  /* 0xffffffdf10107812 */ /* 0x000fc400078ec0ff */
[----:B------:R-:W-:Y:S02]  /*6a30*/  FMNMX.FTZ R0, R156, R0, !PT ;  /* 0x000000009c007209 */ /* 0x000fe40007810000 */
[----:B------:R-:W-:Y:S02]  /*6a40*/  ISETP.LT.OR P0, PT, R186, 0x1a, P0 ;  /* 0x0000001aba00780c */ /* 0x000fe40000701670 */
[----:B------:R-:W-:Y:S02]  /*6a50*/  @P1 LOP3.LUT R16, R16, 0x20, RZ, 0xfc, !PT ;  /* 0x0000002010101812 */ /* 0x000fe400078efcff */
[----:B------:R-:W-:Y:S02]  /*6a60*/  FMNMX.FTZ R0, R157, R0, !PT ;  /* 0x000000009d007209 */ /* 0x000fe40007810000 */
[----:B------:R-:W-:Y:S02]  /*6a70*/  LOP3.LUT P1, RZ, R16, 0x2, RZ, 0xc0, !PT ;  /* 0x0000000210ff7812 */ /* 0x000fe4000782c0ff */
[----:B------:R-:W-:-:S02]  /*6a80*/  FMNMX.FTZ R0, R160, R0, !PT ;  /* 0x00000000a0007209 */ /* 0x000fc40007810000 */
[----:B------:R-:W-:Y:S02]  /*6a90*/  LOP3.LUT R16, R16, 0xfffffeff, RZ, 0xc0, !PT ;  /* 0xfffffeff10107812 */ /* 0x000fe400078ec0ff */
[----:B------:R-:W-:Y:S02]  /*6aa0*/  FMNMX.FTZ R0, R161, R0, !PT ;  /* 0x00000000a1007209 */ /* 0x000fe40007810000 */
[----:B------:R-:W-:Y:S02]  /*6ab0*/  @P0 LOP3.LUT R16, R16, 0x100, RZ, 0xfc, !PT ;  /* 0x0000010010100812 */ /* 0x000fe400078efcff */
[----:B------:R-:W-:Y:S02]  /*6ac0*/  ISETP.LT.OR P0, PT, R186, 0x21, P2 ;  /* 0x00000021ba00780c */ /* 0x000fe40001701670 */
[----:B------:R-:W-:Y:S02]  /*6ad0*/  FMNMX.FTZ R0, R164, R0, !PT ;  /* 0x00000000a4007209 */ /* 0x000fe40007810000 */
[----:B------:R-:W-:-:S02]  /*6ae0*/  LOP3.LUT P2, RZ, R16, 0x8, RZ, 0xc0, !PT ;  /* 0x0000000810ff7812 */ /* 0x000fc4000784c0ff */
[----:B------:R-:W-:Y:S02]  /*6af0*/  FMNMX.FTZ R0, R165, R0, !PT ;  /* 0x00000000a5007209 */ /* 0x000fe40007810000 */
[----:B------:R-:W-:Y:S02]  /*6b00*/  LOP3.LUT R16, R16, 0xffffffbf, RZ, 0xc0, !PT ;  /* 0xffffffbf10107812 */ /* 0x000fe400078ec0ff */
[----:B------:R-:W-:Y:S02]  /*6b10*/  FMNMX.FTZ R0, R168, R0, !PT ;  /* 0x00000000a8007209 */ /* 0x000fe40007810000 */
[----:B------:R-:W-:Y:S02]  /*6b20*/  ISETP.LT.OR P6, PT, R186, 0x31, P6 ;  /* 0x00000031ba00780c */ /* 0x000fe400037c1670 */
[----:B------:R-:W-:Y:S02]  /*6b30*/  @P0 LOP3.LUT R16, R16, 0x40, RZ, 0xfc, !PT ;  /* 0x0000004010100812 */ /* 0x000fe400078efcff */
[----:B------:R-:W-:-:S02]  /*6b40*/  FMNMX.FTZ R0, R169, R0, !PT ;  /* 0x00000000a9007209 */ /* 0x000fc40007810000 */
[----:B------:R-:W-:Y:S02]  /*6b50*/  ISETP.LT.OR P0, PT, R186, 0x22, P3 ;  /* 0x00000022ba00780c */ /* 0x000fe40001f01670 */
[----:B------:R-:W-:Y:S02]  /*6b60*/  FMNMX.FTZ R0, R172, R0, !PT ;  /* 0x00000000ac007209 */ /* 0x000fe40007810000 */
[C---:B------:R-:W-:Y:S02]  /*6b70*/  LOP3.LUT P3, RZ, R16.reuse, 0x80, RZ, 0xc0, !PT ;  /* 0x0000008010ff7812 */ /* 0x040fe4000786c0ff */
[----:B------:R-:W-:Y:S02]  /*6b80*/  FMNMX.FTZ R0, R173, R0, !PT ;  /* 0x00000000ad007209 */ /* 0x000fe40007810000 */
[----:B------:R-:W-:Y:S02]  /*6b90*/  LOP3.LUT R16, R16, 0xffffffef, RZ, 0xc0, !PT ;  /* 0xffffffef10107812 */ /* 0x000fe400078ec0ff */
[----:B------:R-:W-:-:S02]  /*6ba0*/  FMNMX.FTZ R0, R176, R0, !PT ;  /* 0x00000000b0007209 */ /* 0x000fc40007810000 */
[----:B------:R-:W-:Y:S02]  /*6bb0*/  ISETP.LT.OR P3, PT, R186, 0x1, P3 ;  /* 0x00000001ba00780c */ /* 0x000fe40001f61670 */
[----:B------:R-:W-:Y:S02]  /*6bc0*/  @P0 LOP3.LUT R16, R16, 0x10, RZ, 0xfc, !PT ;  /* 0x0000001010100812 */ /* 0x000fe400078efcff */
[----:B------:R-:W-:Y:S02]  /*6bd0*/  ISETP.LT.OR P0, PT, R186, 0x29, P4 ;  /* 0x00000029ba00780c */ /* 0x000fe40002701670 */
[----:B------:R-:W-:Y:S02]  /*6be0*/  FMNMX.FTZ R0, R177, R0, !PT ;  /* 0x00000000b1007209 */ /* 0x000fe40007810000 */
[----:B------:R-:W-:Y:S02]  /*6bf0*/  LOP3.LUT P4, RZ, R16, 0x20, RZ, 0xc0, !PT ;  /* 0x0000002010ff7812 */ /* 0x000fe4000788c0ff */
[----:B------:R-:W-:-:S02]  /*6c00*/  FMNMX.FTZ R0, R180, R0, !PT ;  /* 0x00000000b4007209 */ /* 0x000fc40007810000 */
[----:B------:R-:W-:Y:S02]  /*6c10*/  LOP3.LUT R16, R16, 0xfffffffb, RZ, 0xc0, !PT ;  /* 0xfffffffb10107812 */ /* 0x000fe400078ec0ff */
[----:B------:R-:W-:Y:S02]  /*6c20*/  FMNMX.FTZ R0, R181, R0, !PT ;  /* 0x00000000b5007209 */ /* 0x000fe40007810000 */
[----:B------:R-:W-:Y:S02]  /*6c30*/  FSEL R154, R154, -INF , !P3 ;  /* 0xff8000009a9a7808 */ /* 0x000fe40005800000 */
[----:B------:R-:W-:Y:S01]  /*6c40*/  @P0 LOP3.LUT R16, R16, 0x4, RZ, 0xfc, !PT ;  /* 0x0000000410100812 */ /* 0x000fe200078efcff */
[----:B------:R-:W1:Y:S01]  /*6c50*/  SHFL.BFLY PT, R2, R0, 0x2, 0x1f ;  /* 0x0c401f0000027f89 */ /* 0x000e6200000e0000 */
[----:B------:R-:W-:Y:S02]  /*6c60*/  ISETP.LT.OR P0, PT, R186, 0x2a, P5 ;  /* 0x0000002aba00780c */ /* 0x000fe40002f01670 */
[----:B------:R-:W-:-:S02]  /*6c70*/  LOP3.LUT R16, R16, 0xffffefff, RZ, 0xc0, !PT ;  /* 0xffffefff10107812 */ /* 0x000fc400078ec0ff */
[----:B0-----:R-:W-:Y:S02]  /*6c80*/  FMNMX.FTZ R3, R154, R224, !PT ;  /* 0x000000e09a037209 */ /* 0x001fe40007810000 */
[----:B------:R-:W-:Y:S02]  /*6c90*/  ISETP.LT.OR P1, PT, R186, 0x32, P1 ;  /* 0x00000032ba00780c */ /* 0x000fe40000f21670 */
[----:B------:R-:W-:Y:S02]  /*6ca0*/  FMNMX.FTZ R3, R155, R3, !PT ;  /* 0x000000039b037209 */ /* 0x000fe40007810000 */
[----:B------:R-:W-:Y:S02]  /*6cb0*/  FSEL R178, R178, -INF , !P6 ;  /* 0xff800000b2b27808 */ /* 0x000fe40007000000 */
[----:B------:R-:W-:Y:S02]  /*6cc0*/  FMNMX.FTZ R3, R158, R3, !PT ;  /* 0x000000039e037209 */ /* 0x000fe40007810000 */
[----:B------:R-:W-:-:S02]  /*6cd0*/  @P0 LOP3.LUT R16, R16, 0x1000, RZ, 0xfc, !PT ;  /* 0x0000100010100812 */ /* 0x000fc400078efcff */
[----:B------:R-:W-:Y:S02]  /*6ce0*/  FMNMX.FTZ R3, R159, R3, !PT ;  /* 0x000000039f037209 */ /* 0x000fe40007810000 */
[C---:B------:R-:W-:Y:S02]  /*6cf0*/  LOP3.LUT P0, RZ, R16.reuse, 0x10, RZ, 0xc0, !PT ;  /* 0x0000001010ff7812 */ /* 0x040fe4000780c0ff */
[----:B------:R-:W-:Y:S02]  /*6d00*/  LOP3.LUT R16, R16, 0xffffdfff, RZ, 0xc0, !PT ;  /* 0xffffdfff10107812 */ /* 0x000fe400078ec0ff */
[----:B------:R-:W-:Y:S02]  /*6d10*/  FMNMX.FTZ R3, R162, R3, !PT ;  /* 0x00000003a2037209 */ /* 0x000fe40007810000 */
[----:B-1----:R-:W-:Y:S02]  /*6d20*/  FMNMX.FTZ R2, R0, R2, !PT ;  /* 0x0000000200027209 */ /* 0x002fe40007810000 */
[----:B------:R-:W-:-:S02]  /*6d30*/  FMNMX.FTZ R3, R163, R3, !PT ;  /* 0x00000003a3037209 */ /* 0x000fc40007810000 */
[----:B------:R-:W-:Y:S01]  /*6d40*/  ISETP.LT.OR P2, PT, R186, 0x39, P2 ;  /* 0x00000039ba00780c */ /* 0x000fe20001741670 */
[----:B------:R-:W0:Y:S01]  /*6d50*/  SHFL.BFLY PT, R4, R2, 0x1, 0x1f ;  /* 0x0c201f0002047f89 */ /* 0x000e2200000e0000 */
[----:B------:R-:W-:Y:S02]  /*6d60*/  FMNMX.FTZ R3, R166, R3, !PT ;  /* 0x00000003a6037209 */ /* 0x000fe40007810000 */
[----:B------:R-:W-:Y:S02]  /*6d70*/  @P0 LOP3.LUT R16, R16, 0x2000, RZ, 0xfc, !PT ;  /* 0x0000200010100812 */ /* 0x000fe400078efcff */
[----:B------:R-:W-:Y:S02]  /*6d80*/  FSEL R179, R179, -INF , !P1 ;  /* 0xff800000b3b37808 */ /* 0x000fe40004800000 */
[C---:B------:R-:W-:Y:S02]  /*6d90*/  LOP3.LUT P0, RZ, R16.reuse, 0x40, RZ, 0xc0, !PT ;  /* 0x0000004010ff7812 */ /* 0x040fe4000780c0ff */
[----:B------:R-:W-:-:S02]  /*6da0*/  LOP3.LUT R16, R16, 0xffffbfff, RZ, 0xc0, !PT ;  /* 0xffffbfff10107812 */ /* 0x000fc400078ec0ff */
[----:B------:R-:W-:Y:S02]  /*6db0*/  ISETP.LT.OR P4, PT, R186, 0x3a, P4 ;  /* 0x0000003aba00780c */ /* 0x000fe40002781670 */
[----:B------:R-:W-:Y:S02]  /*6dc0*/  FSEL R182, R182, -INF , !P2 ;  /* 0xff800000b6b67808 */ /* 0x000fe40005000000 */
[----:B------:R-:W-:-:S05]  /*6dd0*/  FSEL R183, R183, -INF , !P4 ;  /* 0xff800000b7b77808 */ /* 0x000fca0006000000 */
[----:B------:R-:W-:-:S04]  /*6de0*/  @P0 LOP3.LUT R16, R16, 0x4000, RZ, 0xfc, !PT ;  /* 0x0000400010100812 */ /* 0x000fc800078efcff */
[----:B------:R-:W-:Y:S02]  /*6df0*/  LOP3.LUT P0, RZ, R16, 0x100, RZ, 0xc0, !PT ;  /* 0x0000010010ff7812 */ /* 0x000fe4000780c0ff */
[----:B0-----:R-:W-:Y:S02]  /*6e00*/  FMNMX.FTZ R4, R2, R4, !PT ;  /* 0x0000000402047209 */ /* 0x001fe40007810000 */
[----:B------:R-:W-:Y:S02]  /*6e10*/  FSEL R167, R167, -INF , !P0 ;  /* 0xff800000a7a77808 */ /* 0x000fe40004000000 */
[----:B------:R-:W-:Y:S01]  /*6e20*/  LOP3.LUT P0, RZ, R16, 0x4000, RZ, 0xc0, !PT ;  /* 0x0000400010ff7812 */ /* 0x000fe2000780c0ff */
[C---:B------:R-:W-:Y:S01]  /*6e30*/  FMUL.FTZ R2, R4.reuse, UR10 ;  /* 0x0000000a04027c20 */ /* 0x040fe20008410000 */
[----:B------:R-:W-:Y:S02]  /*6e40*/  FSETP.NEU.FTZ.AND P5, PT, R4, -INF , PT ;  /* 0xff8000000400780b */ /* 0x000fe40003fbd000 */
[----:B------:R-:W-:-:S02]  /*6e50*/  FSEL R170, R170, -INF , !P0 ;  /* 0xff800000aaaa7808 */ /* 0x000fc40004000000 */
[----:B------:R-:W-:Y:S02]  /*6e60*/  LOP3.LUT P0, RZ, R16, 0x2000, RZ, 0xc0, !PT ;  /* 0x0000200010ff7812 */ /* 0x000fe4000780c0ff */
[----:B------:R-:W-:Y:S02]  /*6e70*/  FMNMX.FTZ R3, R167, R3, !PT ;  /* 0x00000003a7037209 */ /* 0x000fe40007810000 */
[----:B------:R-:W-:Y:S02]  /*6e80*/  FSEL R0, R4, RZ, P5 ;  /* 0x000000ff04007208 */ /* 0x000fe40002800000 */
[----:B------:R-:W-:Y:S02]  /*6e90*/  FSEL R2, R2, RZ, P5 ;  /* 0x000000ff02027208 */ /* 0x000fe40002800000 */
[----:B------:R-:W-:Y:S01]  /*6ea0*/  LOP3.LUT P5, RZ, R16, 0x4, RZ, 0xc0, !PT ;  /* 0x0000000410ff7812 */ /* 0x000fe200078ac0ff */
[----:B------:R-:W-:Y:S01]  /*6eb0*/  FADD.FTZ R0, -R0, R21 ;  /* 0x0000001500007221 */ /* 0x000fe20000010100 */
[----:B------:R-:W-:Y:S01]  /*6ec0*/  FSEL R171, R171, -INF , !P0 ;  /* 0xff800000abab7808 */ /* 0x000fe20004000000 */
[--C-:B------:R-:W-:Y:S01]  /*6ed0*/  FFMA.FTZ R152, R152, UR10, -R2.reuse ;  /* 0x0000000a98987c23 */ /* 0x100fe20008010802 */
[----:B------:R-:W-:Y:S01]  /*6ee0*/  FMNMX.FTZ R3, R170, R3, !PT ;  /* 0x00000003aa037209 */ /* 0x000fe20007810000 */
[--C-:B------:R-:W-:Y:S01]  /*6ef0*/  FFMA.FTZ R153, R153, UR10, -R2.reuse ;  /* 0x0000000a99997c23 */ /* 0x100fe20008010802 */
[----:B------:R-:W-:Y:S01]  /*6f00*/  LOP3.LUT P0, RZ, R16, 0x1000, RZ, 0xc0, !PT ;  /* 0x0000100010ff7812 */ /* 0x000fe2000780c0ff */
[--C-:B------:R-:W-:Y:S01]  /*6f10*/  FFMA.FTZ R156, R156, UR10, -R2.reuse ;  /* 0x0000000a9c9c7c23 */ /* 0x100fe20008010802 */
[----:B------:R-:W-:Y:S01]  /*6f20*/  FSEL R174, R174, -INF , !P5 ;  /* 0xff800000aeae7808 */ /* 0x000fe20006800000 */
[--C-:B------:R-:W-:Y:S01]  /*6f30*/  FFMA.FTZ R157, R157, UR10, -R2.reuse ;  /* 0x0000000a9d9d7c23 */ /* 0x100fe20008010802 */
[----:B------:R-:W-:Y:S01]  /*6f40*/  FMNMX.FTZ R3, R171, R3, !PT ;  /* 0x00000003ab037209 */ /* 0x000fe20007810000 */
[--C-:B------:R-:W-:Y:S01]  /*6f50*/  FFMA.FTZ R160, R160, UR10, -R2.reuse ;  /* 0x0000000aa0a07c23 */ /* 0x100fe20008010802 */
[----:B------:R-:W-:Y:S01]  /*6f60*/  FSEL R175, R175, -INF , !P0 ;  /* 0xff800000afaf7808 */ /* 0x000fe20004000000 */
[--C-:B------:R-:W-:Y:S01]  /*6f70*/  FFMA.FTZ R161, R161, UR10, -R2.reuse ;  /* 0x0000000aa1a17c23 */ /* 0x100fe20008010802 */
[----:B------:R-:W-:Y:S01]  /*6f80*/  FMNMX.FTZ R3, R174, R3, !PT ;  /* 0x00000003ae037209 */ /* 0x000fe20007810000 */
[--C-:B------:R-:W-:Y:S01]  /*6f90*/  FFMA.FTZ R164, R164, UR10, -R2.reuse ;  /* 0x0000000aa4a47c23 */ /* 0x100fe20008010802 */
[--C-:B------:R-:W-:Y:S01]  /*6fa0*/  FFMA.FTZ R165, R165, UR10, -R2.reuse ;  /* 0x0000000aa5a57c23 */ /* 0x100fe20008010802 */
        /* <DEDUP_REMOVED lines=10> */
[----:B------:R-:W-:Y:S01]  /*7050*/  FFMA.FTZ R2, R181, UR10, -R2 ;  /* 0x0000000ab5027c23 */ /* 0x000fe20008010802 */
[----:B------:R-:W-:Y:S01]  /*7060*/  FMUL.FTZ R181, R0, UR10 ;  /* 0x0000000a00b57c20 */ /* 0x000fe20008410000 */
[----:B------:R-:W-:Y:S01]  /*7070*/  MUFU.EX2 R152, R152 ;  /* 0x0000009800987308 */ /* 0x000fe20000000800 */
[----:B------:R-:W-:-:S02]  /*7080*/  FMNMX.FTZ R3, R182, R3, !PT ;  /* 0x00000003b6037209 */ /* 0x000fc40007810000 */
[----:B------:R-:W-:Y:S02]  /*7090*/  LOP3.LUT P0, RZ, R16, 0x800, RZ, 0xc0, !PT ;  /* 0x0000080010ff7812 */ /* 0x000fe4000780c0ff */
[----:B------:R-:W-:-:S03]  /*70a0*/  FMNMX.FTZ R3, R183, R3, !PT ;  /* 0x00000003b7037209 */ /* 0x000fc60007810000 */
[----:B------:R0:W-:Y:S02]  /*70b0*/  MUFU.EX2 R186, R2 ;  /* 0x0000000200ba7308 */ /* 0x0001e40000000800 */
[----:B------:R-:W1:Y:S06]  /*70c0*/  SHFL.BFLY PT, R21, R3, 0x2, 0x1f ;  /* 0x0c401f0003157f89 */ /* 0x000e6c00000e0000 */
[----:B------:R-:W-:Y:S08]  /*70d0*/  MUFU.EX2 R153, R153 ;  /* 0x0000009900997308 */ /* 0x000ff00000000800 */
[----:B------:R-:W-:Y:S08]  /*70e0*/  MUFU.EX2 R156, R156 ;  /* 0x0000009c009c7308 */ /* 0x000ff00000000800 */
[----:B------:R-:W-:Y:S01]  /*70f0*/  MUFU.EX2 R157, R157 ;  /* 0x0000009d009d7308 */ /* 0x000fe20000000800 */
[----:B-1----:R-:W-:-:S05]  /*7100*/  FMNMX.FTZ R3, R3, R21, !PT ;  /* 0x0000001503037209 */ /* 0x002fca0007810000 */
[----:B------:R-:W1:Y:S02]  /*7110*/  SHFL.BFLY PT, R21, R3, 0x1, 0x1f ;  /* 0x0c201f0003157f89 */ /* 0x000e6400000e0000 */
[----:B------:R-:W-:Y:S08]  /*7120*/  MUFU.EX2 R160, R160 ;  /* 0x000000a000a07308 */ /* 0x000ff00000000800 */
[----:B------:R-:W-:Y:S08]  /*7130*/  MUFU.EX2 R161, R161 ;  /* 0x000000a100a17308 */ /* 0x000ff00000000800 */
[----:B------:R-:W-:Y:S01]  /*7140*/  MUFU.EX2 R164, R164 ;  /* 0x000000a400a47308 */ /* 0x000fe20000000800 */
[----:B-1----:R-:W-:-:S07]  /*7150*/  FMNMX.FTZ R3, R3, R21, !PT ;  /* 0x0000001503037209 */ /* 0x002fce0007810000 */
[----:B------:R-:W-:Y:S01]  /*7160*/  MUFU.EX2 R165, R165 ;  /* 0x000000a500a57308 */ /* 0x000fe20000000800 */
[C---:B------:R-:W-:Y:S01]  /*7170*/  FSETP.NEU.FTZ.AND P1, PT, R3.reuse, -INF , PT ;  /* 0xff8000000300780b */ /* 0x040fe20003f3d000 */
[----:B0-----:R-:W-:-:S03]  /*7180*/  FMUL.FTZ R2, R3, UR10 ;  /* 0x0000000a03027c20 */ /* 0x001fc60008410000 */
[----:B------:R-:W-:-:S03]  /*7190*/  FSEL R21, R3, RZ, P1 ;  /* 0x000000ff03157208 */ /* 0x000fc60000800000 */
[----:B------:R-:W-:Y:S01]  /*71a0*/  MUFU.EX2 R168, R168 ;  /* 0x000000a800a87308 */ /* 0x000fe20000000800 */
[----:B------:R-:W-:Y:S01]  /*71b0*/  FSEL R0, R2, RZ, P1 ;  /* 0x000000ff02007208 */ /* 0x000fe20000800000 */
[----:B------:R-:W-:-:S04]  /*71c0*/  FADD.FTZ R21, -R21, R224 ;  /* 0x000000e015157221 */ /* 0x000fc80000010100 */
[--C-:B------:R-:W-:Y:S01]  /*71d0*/  FFMA.FTZ R154, R154, UR10, -R0.reuse ;  /* 0x0000000a9a9a7c23 */ /* 0x100fe20008010800 */
[--C-:B------:R-:W-:Y:S01]  /*71e0*/  FFMA.FTZ R155, R155, UR10, -R0.reuse ;  /* 0x0000000a9b9b7c23 */ /* 0x100fe20008010800 */
[----:B------:R-:W-:Y:S01]  /*71f0*/  FMUL.FTZ R21, R21, UR10 ;  /* 0x0000000a15157c20 */ /* 0x000fe20008410000 */
[----:B------:R-:W0:Y:S01]  /*7200*/  MUFU.EX2 R2, R181 ;  /* 0x000000b500027308 */ /* 0x000e220000000800 */
[--C-:B------:R-:W-:Y:S01]  /*7210*/  FFMA.FTZ R158, R158, UR10, -R0.reuse ;  /* 0x0000000a9e9e7c23 */ /* 0x100fe20008010800 */
        /* <DEDUP_REMOVED lines=12> */
[----:B------:R-:W-:Y:S01]  /*72e0*/  FFMA.FTZ R183, R183, UR10, -R0 ;  /* 0x0000000ab7b77c23 */ /* 0x000fe20008010800 */
[----:B------:R-:W-:Y:S01]  /*72f0*/  MUFU.EX2 R154, R154 ;  /* 0x0000009a009a7308 */ /* 0x000fe20000000800 */
[----:B0-----:R-:W-:-:S04]  /*7300*/  FFMA.FTZ R20, R2, R20, R152 ;  /* 0x0000001402147223 */ /* 0x001fc80000010098 */
[----:B------:R-:W-:-:S03]  /*7310*/  FADD.FTZ R20, R153, R20 ;  /* 0x0000001499147221 */ /* 0x000fc60000010000 */
[----:B------:R-:W0:Y:S08]  /*7320*/  MUFU.EX2 R0, R21 ;  /* 0x0000001500007308 */ /* 0x000e300000000800 */
[----:B------:R-:W1:Y:S08]  /*7330*/  MUFU.EX2 R155, R155 ;  /* 0x0000009b009b7308 */ /* 0x000e700000000800 */
        /* <DEDUP_REMOVED lines=16> */
[----:B------:R-:W-:-:S06]  /*7440*/  FADD.FTZ R5, R168, R5 ;  /* 0x00000005a8057221 */ /* 0x000fcc0000010000 */
        /* <DEDUP_REMOVED lines=31> */
[----:B------:R-:W-:Y:S01]  /*7640*/  FADD.FTZ R20, R186, R5 ;  /* 0x00000005ba147221 */ /* 0x000fe20000010000 */
[----:B0-----:R-:W-:Y:S01]  /*7650*/  FADD.FTZ R5, R183, R21 ;  /* 0x00000015b7057221 */ /* 0x001fe20000010000 */
[----:B------:R-:W-:Y:S06]  /*7660*/  @!P0 BRA `(.L_x_1264) ;  /* 0x0000000000048947 */ /* 0x000fec0003800000 */
[----:B------:R-:W-:Y:S01]  /*7670*/  BPT.TRAP 0x1 ;  /* 0x000000040000795c */ /* 0x000fe20000300000 */
.L_x_1264:
[----:B------:R-:W0:Y:S01]  /*7680*/  S2UR UR4, SR_CgaCtaId ;  /* 0x00000000000479c3 */ /* 0x000e220000008800 */
[----:B------:R-:W-:Y:S01]  /*7690*/  UIADD3 UR5, UR5, 0x30860, URZ ;  /* 0x0003086005057890 */ /* 0x000fe2000fffe03f */
[----:B------:R-:W-:Y:S01]  /*76a0*/  ISETP.GT.AND P1, PT, R225, UR54, PT ;  /* 0x00000036e1007c0c */ /* 0x000fe2000bf24270 */
[----:B------:R-:W-:Y:S01]  /*76b0*/  UMOV UR7, UR38 ;  /* 0x0000002600077c82 */ /* 0x000fe20008000000 */
[----:B------:R-:W-:Y:S01]  /*76c0*/  F2FP.BF16.F32.PACK_AB R196, R153, R152 ;  /* 0x0000009899c4723e */ /* 0x000fe200000010ff */
[----:B------:R-:W-:Y:S01]  /*76d0*/  VIADD R225, R225, 0xffffffff ;  /* 0xffffffffe1e17836 */ /* 0x000fe20000000000 */
[----:B------:R-:W-:Y:S01]  /*76e0*/  F2FP.BF16.F32.PACK_AB R197, R155, R154 ;  /* 0x0000009a9bc5723e */ /* 0x000fe200000010ff */
[----:B------:R-:W-:Y:S01]  /*76f0*/  IMAD.MOV.U32 R224, RZ, RZ, R3 ;  /* 0x000000ffffe07224 */ /* 0x000fe200078e0003 */
[----:B------:R-:W-:Y:S01]  /*7700*/  F2FP.BF16.F32.PACK_AB R198, R157, R156 ;  /* 0x0000009c9dc6723e */ /* 0x000fe200000010ff */
[----:B------:R-:W-:Y:S01]  /*7710*/  IMAD.MOV.U32 R21, RZ, RZ, R4 ;  /* 0x000000ffff157224 */ /* 0x000fe200078e0004 */
[----:B------:R-:W-:-:S02]  /*7720*/  F2FP.BF16.F32.PACK_AB R199, R159, R158 ;  /* 0x0000009e9fc7723e */ /* 0x000fc400000010ff */
[----:B------:R-:W-:Y:S02]  /*7730*/  F2FP.BF16.F32.PACK_AB R192, R161, R160 ;  /* 0x000000a0a1c0723e */ /* 0x000fe400000010ff */
[----:B------:R-:W-:Y:S02]  /*7740*/  F2FP.BF16.F32.PACK_AB R193, R163, R162 ;  /* 0x000000a2a3c1723e */ /* 0x000fe400000010ff */
[----:B------:R-:W-:Y:S02]  /*7750*/  F2FP.BF16.F32.PACK_AB R194, R165, R164 ;  /* 0x000000a4a5c2723e */ /* 0x000fe400000010ff */
[----:B------:R-:W-:Y:S02]  /*7760*/  F2FP.BF16.F32.PACK_AB R195, R167, R166 ;  /* 0x000000a6a7c3723e */ /* 0x000fe400000010ff */
[----:B------:R-:W-:Y:S02]  /*7770*/  F2FP.BF16.F32.PACK_AB R188, R169, R168 ;  /* 0x000000a8a9bc723e */ /* 0x000fe400000010ff */
[----:B------:R-:W-:Y:S01]  /*7780*/  F2FP.BF16.F32.PACK_AB R189, R171, R170 ;  /* 0x000000aaabbd723e */ /* 0x000fe200000010ff */
[----:B0-----:R-:W-:Y:S01]  /*7790*/  UPRMT UR5, UR4, 0x654, UR5 ;  /* 0x0000065404057896 */ /* 0x001fe20008000005 */
[----:B------:R-:W-:-:S02]  /*77a0*/  F2FP.BF16.F32.PACK_AB R190, R173, R172 ;  /* 0x000000acadbe723e */ /* 0x000fc400000010ff */
[----:B------:R-:W-:Y:S01]  /*77b0*/  UMOV UR4, UR39 ;  /* 0x0000002700047c82 */ /* 0x000fe20008000000 */
[----:B------:R-:W-:Y:S02]  /*77c0*/  F2FP.BF16.F32.PACK_AB R191, R175, R174 ;  /* 0x000000aeafbf723e */ /* 0x000fe400000010ff */
[----:B------:R-:W-:Y:S02]  /*77d0*/  F2FP.BF16.F32.PACK_AB R184, R177, R176 ;  /* 0x000000b0b1b8723e */ /* 0x000fe400000010ff */
[----:B------:R-:W-:Y:S01]  /*77e0*/  F2FP.BF16.F32.PACK_AB R185, R179, R178 ;  /* 0x000000b2b3b9723e */ /* 0x000fe200000010ff */
[----:B------:R-:W-:Y:S01]  /*77f0*/  SYNCS.ARRIVE.TRANS64.RED.A1T0 RZ, [UR5], RZ ;  /* 0x000000ffffff79a7 */ /* 0x000fe20008100405 */
[----:B------:R-:W-:Y:S02]  /*7800*/  F2FP.BF16.F32.PACK_AB R186, R186, R180 ;  /* 0x000000b4baba723e */ /* 0x000fe400000010ff */
[----:B------:R-:W-:Y:S01]  /*7810*/  F2FP.BF16.F32.PACK_AB R187, R183, R182 ;  /* 0x000000b6b7bb723e */ /* 0x000fe200000010ff */
[----:B------:R-:W-:Y:S06]  /*7820*/  @P1 BRA `(.L_x_1265) ;  /* 0xffffffd400641947 */ /* 0x000fec000383ffff */
.L_x_1246:
[----:B------:R-:W-:Y:S01]  /*7830*/  R2UR UR4, R22 ;  /* 0x00000000160472ca */ /* 0x000fe200000e0000 */
[----:B------:R-:W-:Y:S02]  /*7840*/  UISETP.NE.AND UP0, UPT, UR43, URZ, UPT ;  /* 0x0000003f2b00728c */ /* 0x000fe4000bf05270 */
[----:B------:R-:W-:Y:S02]  /*7850*/  UIADD3 UR7, UR60, 0x7f, URZ ;  /* 0x0000007f3c077890 */ /* 0x000fe4000fffe03f */
[----:B------:R-:W-:Y:S02]  /*7860*/  UIADD3 UR11, UR42, 0x1, -UR41 ;  /* 0x000000012a0b7890 */ /* 0x000fe4000fffe829 */
[----:B------:R-:W-:-:S06]  /*7870*/  PLOP3.LUT P1, PT, PT, PT, UP0, 0x40, 0x0 ;  /* 0x000000000000781c */ /* 0x000fcc0003f2e808 */
[----:B------:R-:W-:-:S11]  /*7880*/  UISETP.NE.AND UP1, UPT, UR4, URZ, UPT ;  /* 0x0000003f0400728c */ /* 0x000fd6000bf25270 */
[----:B------:R-:W-:Y:S01]  /*7890*/  @UP1 ULDC UR4, c[0x0][0x44c] ;  /* 0x0001130000041ab9 */ /* 0x000fe20000000800 */
[----:B------:R-:W-:Y:S01]  /*78a0*/  @UP1 ULDC UR14, c[0x0][0x450] ;  /* 0x00011400000e1ab9 */ /* 0x000fe20000000800 */
[----:B------:R-:W-:-:S04]  /*78b0*/  UIMAD.WIDE.U32 UR4, UR7, UR4, URZ ;  /* 0x00000004070472a5 */ /* 0x000fc8000f8e003f */
[----:B------:R-:W-:-:S04]  /*78c0*/  @UP1 USHF.R.U32.HI UR7, URZ, UR14, UR5 ;  /* 0x0000000e3f071299 */ /* 0x000fc80008011605 */
[----:B------:R-:W-:-:S04]  /*78d0*/  UIADD3 UR15, UR11, UR7, URZ ;  /* 0x000000070b0f7290 */ /* 0x000fc8000fffe03f */
[----:B------:R-:W-:Y:S01]  /*78e0*/  UIADD3 UR11, UR15, -UR6, URZ ;  /* 0x800000060f0b7290 */ /* 0x000fe2000fffe03f */
[----:B------:R-:W-:Y:S11]  /*78f0*/  @P1 BRA `(.L_x_1266) ;  /* 0x00000000004c1947 */ /* 0x000ff60003800000 */
        /* <DEDUP_REMOVED lines=11> */
.L_x_1267:
[----:B------:R-:W-:Y:S02]  /*79b0*/  ULDC UR14, c[0x0][0x9e4] ;  /* 0x00027900000e7ab9 */ /* 0x000fe40000000800 */
[----:B------:R-:W-:-:S11]  /*79c0*/  UISETP.NE.AND UP0, UPT, UR14, 0x1, UPT ;  /* 0x000000010e00788c */ /* 0x000fd6000bf05270 */
[----:B------:R-:W-:Y:S02]  /*79d0*/  @UP0 ULDC.64 UR4, c[0x0][0x9e8] ;  /* 0x00027a0000040ab9 */ /* 0x000fe40000000a00 */
[----:B------:R-:W-:-:S04]  /*79e0*/  UIMAD.WIDE.U32 UR6, UR15, UR4, URZ ;  /* 0x000000040f0672a5 */ /* 0x000fc8000f8e003f */
[----:B------:R-:W-:-:S12]  /*79f0*/  @UP0 USHF.R.U32.HI UR15, URZ, UR5, UR7 ;  /* 0x000000053f0f0299 */ /* 0x000fd80008011607 */
.L_x_1268:
[----:B------:R-:W-:-:S04]  /*7a00*/  UIMAD UR14, UR15, UR14, URZ ;  /* 0x0000000e0f0e72a4 */ /* 0x000fc8000f8e023f */
[----:B------:R-:W-:-:S04]  /*7a10*/  UISETP.LT.AND UP0, UPT, UR11, UR14, UPT ;  /* 0x0000000e0b00728c */ /* 0x000fc8000bf01270 */
[----:B------:R-:W-:-:S12]  /*7a20*/  USEL UR11, UR11, UR14, !UP0 ;  /* 0x0000000e0b0b7287 */ /* 0x000fd8000c000000 */
.L_x_1266:
[----:B------:R-:W-:Y:S01]  /*7a30*/  UIADD3 UR11, UR11, 0x3f, URZ ;  /* 0x0000003f0b0b7890 */ /* 0x000fe2000fffe03f */
[----:B------:R-:W-:-:S03]  /*7a40*/  R2UR UR5, R200 ;  /* 0x00000000c80572ca */ /* 0x000fc600000e0000 */
[----:B------:R-:W-:-:S04]  /*7a50*/  USHF.R.S32.HI UR4, URZ, 0x1f, UR11 ;  /* 0x0000001f3f047899 */ /* 0x000fc8000801140b */
[----:B------:R-:W-:-:S04]  /*7a60*/  ULEA.HI UR4, UR4, UR11, URZ, 0x6 ;  /* 0x0000000b04047291 */ /* 0x000fc8000f8f303f */
[----:B------:R-:W-:-:S04]  /*7a70*/  USHF.R.S32.HI UR4, URZ, 0x6, UR4 ;  /* 0x000000063f047899 */ /* 0x000fc80008011404 */
[----:B------:R-:W-:-:S04]  /*7a80*/  UISETP.LT.AND UP0, UPT, UR5, UR4, UPT ;  /* 0x000000040500728c */ /* 0x000fc8000bf01270 */
[----:B------:R-:W-:-:S06]  /*7a90*/  USEL UR54, UR5, UR4, !UP0 ;  /* 0x0000000405367287 */ /* 0x000fcc000c000000 */
[----:B------:R-:W-:-:S13]  /*7aa0*/  ISETP.GE.AND P1, PT, R225, UR54, PT ;  /* 0x00000036e1007c0c */ /* 0x000fda000bf26270 */
[----:B------:R-:W-:Y:S05]  /*7ab0*/  @!P1 BRA `(.L_x_1269) ;  /* 0x0000001c00489947 */ /* 0x000fea0003800000 */
[----:B------:R-:W-:Y:S01]  /*7ac0*/  IMAD.MOV.U32 R224, RZ, RZ, R3 ;  /* 0x000000ffffe07224 */ /* 0x000fe200078e0003 */
[----:B------:R-:W-:Y:S01]  /*7ad0*/  UMOV UR7, UR38 ;  /* 0x0000002600077c82 */ /* 0x000fe20008000000 */
[----:B------:R-:W-:Y:S01]  /*7ae0*/  IMAD.MOV.U32 R21, RZ, RZ, R4 ;  /* 0x000000ffff157224 */ /* 0x000fe200078e0004 */
[----:B------:R-:W-:Y:S01]  /*7af0*/  UMOV UR4, UR39 ;  /* 0x0000002700047c82 */ /* 0x000fe20008000000 */
[----:B------:R-:W-:-:S05]  /*7b00*/  ULDC UR55, c[0x0][0x988] ;  /* 0x0002620000377ab9 */ /* 0x000fca0000000800 */
.L_x_1280:
[----:B------:R-:W-:-:S04]  /*7b10*/  UISETP.NE.AND UP0, UPT, UR4, 0x1, UPT ;  /* 0x000000010400788c */ /* 0x000fc8000bf05270 */
[----:B------:R-:W-:-:S04]  /*7b20*/  USEL UR38, URZ, 0x1, UP0 ;  /* 0x000000013f267887 */ /* 0x000fc80008000000 */
[----:B------:R-:W-:Y:S01]  /*7b30*/  ULOP3.LUT UR38, UR7, UR38, URZ, 0x3c, !UPT ;  /* 0x0000002607267292 */ /* 0x000fe2000f8e3c3f */
[----:B------:R-:W-:Y:S11]  /*7b40*/  @!P0 BRA `(.L_x_1270) ;  /* 0x0000000000048947 */ /* 0x000ff60003800000 */
[----:B------:R-:W-:Y:S01]  /*7b50*/  BPT.TRAP 0x1 ;  /* 0x000000040000795c */ /* 0x000fe20000300000 */
.L_x_1270:
        /* <DEDUP_REMOVED lines=9> */
.L_x_1271:
[-C--:B------:R-:W-:Y:S01]  /*7bf0*/  FMUL.FTZ R24, R24, R2.reuse ;  /* 0x0000000218187220 */ /* 0x080fe20000410000 */
[----:B------:R-:W-:Y:S01]  /*7c00*/  FMUL.FTZ R25, R25, R2 ;  /* 0x0000000219197220 */ /* 0x000fe20000410000 */
[----:B-1----:R-:W-:Y:S06]  /*7c10*/  @P1 BRA `(.L_x_1272) ;  /* 0x0000000000081947 */ /* 0x002fec0003800000 */
[----:B------:R-:W1:Y:S02]  /*7c20*/  SYNCS.PHASECHK.TRANS64.TRYWAIT P1, [UR6+0x30830], R3 ;  /* 0x03083003ff0075a7 */ /* 0x000e640008020146 */
[----:B-1----:R-:W-:Y:S05]  /*7c30*/  @!P1 BRA `(.L_x_1273) ;  /* 0x0000010800e89947 */ /* 0x002fea0003800000 */
.L_x_1272:
        /* <DEDUP_REMOVED lines=225> */
.L_x_1274:
[----:B------:R-:W-:Y:S01]  /*8a50*/  ULEA UR5, UR4, UR40, 0x3 ;  /* 0x0000002804057291 */ /* 0x000fe2000f8e183f */
[----:B------:R-:W-:-:S05]  /*8a60*/  IMAD.U32 R0, RZ, RZ, UR7 ;  /* 0x00000007ff007e24 */ /* 0x000fca000f8e00ff */
[----:B------:R-:W-:-:S04]  /*8a70*/  SHF.L.U32 R0, R0, 0x1f, RZ ;  /* 0x0000001f00007819 */ /* 0x000fc800000006ff */
[----:B------:R2:W3:Y:S01]  /*8a80*/  SYNCS.PHASECHK.TRANS64.TRYWAIT P1, [UR5+0x30850], R0 ;  /* 0x03085000ff0075a7 */ /* 0x0004e20008020145 */
[----:B------:R-:W-:Y:S05]  /*8a90*/  @!P0 BRA `(.L_x_1275) ;  /* 0x0000000000048947 */ /* 0x000fea0003800000 */
[----:B------:R-:W-:Y:S01]  /*8aa0*/  BPT.TRAP 0x1 ;  /* 0x000000040000795c */ /* 0x000fe20000300000 */
.L_x_1275:
[----:B---3--:R-:W-:Y:S05]  /*8ab0*/  @P1 BRA `(.L_x_1276) ;  /* 0x0000000000081947 */ /* 0x008fea0003800000 */
[----:B------:R-:W3:Y:S02]  /*8ac0*/  SYNCS.PHASECHK.TRANS64.TRYWAIT P1, [UR5+0x30850], R0 ;  /* 0x03085000ff0075a7 */ /* 0x000ee40008020145 */
[----:B---3--:R-:W-:Y:S05]  /*8ad0*/  @!P1 BRA `(.L_x_1277) ;  /* 0x000000fc00589947 */ /* 0x008fea0003800000 */
.L_x_1276:
        /* <DEDUP_REMOVED lines=30> */
.L_x_1278:
[----:B--23--:R-:W-:Y:S01]  /*8cc0*/  FMNMX.FTZ R0, R152, R21, !PT ;  /* 0x0000001598007209 */ /* 0x00cfe20007810000 */
[----:B------:R-:W-:Y:S01]  /*8cd0*/  UMOV UR10, UR55 ;  /* 0x00000037000a7c82 */ /* 0x000fe20008000000 */
[----:B------:R-:W2:Y:S01]  /*8ce0*/  S2UR UR4, SR_CgaCtaId ;  /* 0x00000000000479c3 */ /* 0x000ea20000008800 */
[----:B------:R-:W-:Y:S01]  /*8cf0*/  UIADD3 UR6, UR6, 0x30840, URZ ;  /* 0x0003084006067890 */ /* 0x000fe2000fffe03f */
[----:B------:R-:W-:-:S04]  /*8d00*/  FMNMX.FTZ R0, R153, R0, !PT ;  /* 0x0000000099007209 */ /* 0x000fc80007810000 */
[----:B------:R-:W-:-:S04]  /*8d10*/  FMNMX.FTZ R0, R156, R0, !PT ;  /* 0x000000009c007209 */ /* 0x000fc80007810000 */
[----:B------:R-:W-:-:S04]  /*8d20*/  FMNMX.FTZ R0, R157, R0, !PT ;  /* 0x000000009d007209 */ /* 0x000fc80007810000 */
[----:B------:R-:W-:-:S04]  /*8d30*/  FMNMX.FTZ R0, R160, R0, !PT ;  /* 0x00000000a0007209 */ /* 0x000fc80007810000 */
[----:B------:R-:W-:-:S04]  /*8d40*/  FMNMX.FTZ R0, R161, R0, !PT ;  /* 0x00000000a1007209 */ /* 0x000fc80007810000 */
[----:B------:R-:W-:Y:S01]  /*8d50*/  FMNMX.FTZ R0, R164, R0, !PT ;  /* 0x00000000a4007209 */ /* 0x000fe20007810000 */
[----:B--2---:R-:W-:-:S03]  /*8d60*/  UPRMT UR6, UR4, 0x654, UR6 ;  /* 0x0000065404067896 */ /* 0x004fc60008000006 */
[----:B------:R-:W-:-:S04]  /*8d70*/  FMNMX.FTZ R0, R165, R0, !PT ;  /* 0x00000000a5007209 */ /* 0x000fc80007810000 */
[----:B------:R-:W-:Y:S02]  /*8d80*/  FMNMX.FTZ R0, R168, R0, !PT ;  /* 0x00000000a8007209 */ /* 0x000fe40007810000 */
[----:B------:R-:W-:Y:S02]  /*8d90*/  SYNCS.ARRIVE.TRANS64.RED.A1T0 RZ, [UR6], RZ ;  /* 0x000000ffffff79a7 */ /* 0x000fe40008100406 */
        /* <DEDUP_REMOVED lines=27> */
[----:B------:R-:W1:Y:S02]  /*8f50*/  SHFL.BFLY PT, R2, R0, 0x2, 0x1f ;  /* 0x0c401f0000027f89 */ /* 0x000e6400000e0000 */
[----:B-1----:R-:W-:-:S05]  /*8f60*/  FMNMX.FTZ R2, R0, R2, !PT ;  /* 0x0000000200027209 */ /* 0x002fca0007810000 */
[----:B0-----:R-:W0:Y:S02]  /*8f70*/  SHFL.BFLY PT, R3, R2, 0x1, 0x1f ;  /* 0x0c201f0002037f89 */ /* 0x001e2400000e0000 */
[----:B0-----:R-:W-:Y:S01]  /*8f80*/  FMNMX.FTZ R3, R2, R3, !PT ;  /* 0x0000000302037209 */ /* 0x001fe20007810000 */
[C---:B------:R-:W-:Y:S01]  /*8f90*/  FADD.FTZ R2, -R4.reuse, R21 ;  /* 0x0000001504027221 */ /* 0x040fe20000010100 */
[----:B------:R-:W-:-:S03]  /*8fa0*/  FMUL.FTZ R21, R4, UR10 ;  /* 0x0000000a04157c20 */ /* 0x000fc60008410000 */
[----:B------:R-:W-:Y:S01]  /*8fb0*/  FADD.FTZ R0, -R3, R224 ;  /* 0x000000e003007221 */ /* 0x000fe20000010100 */
        /* <DEDUP_REMOVED lines=16> */
[----:B------:R-:W-:Y:S01]  /*90c0*/  FMUL.FTZ R181, R3, UR10 ;  /* 0x0000000a03b57c20 */ /* 0x000fe20008410000 */
[----:B------:R-:W-:Y:S01]  /*90d0*/  FMUL.FTZ R2, R2, UR10 ;  /* 0x0000000a02027c20 */ /* 0x000fe20008410000 */
        /* <DEDUP_REMOVED lines=19> */
[----:B------:R-:W-:-:S06]  /*9210*/  FFMA.FTZ R187, R183, UR10, -R181 ;  /* 0x0000000ab7bb7c23 */ /* 0x000fcc00080108b5 */
[----:B------:R-:W1:Y:S01]  /*9220*/  MUFU.EX2 R154, R154 ;  /* 0x0000009a009a7308 */ /* 0x000e620000000800 */
[----:B0-----:R-:W-:-:S07]  /*9230*/  FFMA.FTZ R20, R2, R20, R152 ;  /* 0x0000001402147223 */ /* 0x001fce0000010098 */
[----:B------:R-:W0:Y:S08]  /*9240*/  MUFU.EX2 R153, R153 ;  /* 0x0000009900997308 */ /* 0x000e300000000800 */
[----:B------:R-:W2:Y:S01]  /*9250*/  MUFU.EX2 R155, R155 ;  /* 0x0000009b009b7308 */ /* 0x000ea20000000800 */
[----:B-1----:R-:W-:-:S07]  /*9260*/  FFMA.FTZ R5, R0, R5, R154 ;  /* 0x0000000500057223 */ /* 0x002fce000001009a */
        /* <DEDUP_REMOVED lines=60> */
.L_x_1279:
        /* <DEDUP_REMOVED lines=27> */
.L_x_1269:
[----:B------:R-:W-:-:S13]  /*97e0*/  R2UR UR4, R200 ;  /* 0x00000000c80472ca */ /* 0x000fda00000e0000 */
[----:B------:R-:W-:-:S13]  /*97f0*/  ISETP.GE.AND P1, PT, R225, UR4, PT ;  /* 0x00000004e1007c0c */ /* 0x000fda000bf26270 */
[----:B------:R-:W-:Y:S05]  /*9800*/  @!P1 BRA `(.L_x_1281) ;  /* 0x0000002800b89947 */ /* 0x000fea0003800000 */
[----:B------:R-:W-:Y:S01]  /*9810*/  IMAD.MOV.U32 R21, RZ, RZ, R3 ;  /* 0x000000ffff157224 */ /* 0x000fe200078e0003 */
[----:B------:R-:W-:Y:S01]  /*9820*/  UMOV UR6, UR38 ;  /* 0x0000002600067c82 */ /* 0x000fe20008000000 */
[----:B------:R-:W-:Y:S01]  /*9830*/  IMAD.MOV.U32 R224, RZ, RZ, R4 ;  /* 0x000000ffffe07224 */ /* 0x000fe200078e0004 */
[----:B------:R-:W-:Y:S01]  /*9840*/  UMOV UR4, UR39 ;  /* 0x0000002700047c82 */ /* 0x000fe20008000000 */
[----:B------:R-:W-:Y:S01]  /*9850*/  ULDC UR54, c[0x0][0x9e4] ;  /* 0x0002790000367ab9 */ /* 0x000fe20000000800 */
[----:B------:R-:W-:-:S05]  /*9860*/  ULDC UR55, c[0x0][0x9dc] ;  /* 0x0002770000377ab9 */ /* 0x000fca0000000800 */
.L_x_1300:
[----:B------:R-:W-:-:S04]  /*9870*/  UIADD3 UR7, UR4, 0x1, URZ ;  /* 0x0000000104077890 */ /* 0x000fc8000fffe03f */
[----:B------:R-:W-:-:S04]  /*9880*/  UISETP.NE.AND UP0, UPT, UR7, 0x2, UPT ;  /* 0x000000020700788c */ /* 0x000fc8000bf05270 */
[----:B------:R-:W-:Y:S02]  /*9890*/  USEL UR7, UR7, URZ, UP0 ;  /* 0x0000003f07077287 */ /* 0x000fe40008000000 */
[----:B------:R-:W-:-:S04]  /*98a0*/  USEL UR38, URZ, 0x1, UP0 ;  /* 0x000000013f267887 */ /* 0x000fc80008000000 */
[----:B------:R-:W-:Y:S01]  /*98b0*/  ULOP3.LUT UR38, UR6, UR38, URZ, 0x3c, !UPT ;  /* 0x0000002606267292 */ /* 0x000fe2000f8e3c3f */
[----:B------:R-:W-:Y:S01]  /*98c0*/  UMOV UR39, UR7 ;  /* 0x0000000700277c82 */ /* 0x000fe20008000000 */
[----:B------:R-:W-:Y:S10]  /*98d0*/  @!P0 BRA `(.L_x_1282) ;  /* 0x0000000000048947 */ /* 0x000ff40003800000 */
[----:B------:R-:W-:Y:S01]  /*98e0*/  BPT.TRAP 0x1 ;  /* 0x000000040000795c */ /* 0x000fe20000300000 */
.L_x_1282:
[----:B------:R-:W-:Y:S01]  /*98f0*/  ULEA UR5, UR39, UR40, 0x3 ;  /* 0x0000002827057291 */ /* 0x000fe2000f8e183f */
[----:B------:R-:W-:-:S05]  /*9900*/  IMAD.U32 R3, RZ, RZ, UR38 ;  /* 0x00000026ff037e24 */ /* 0x000fca000f8e00ff */
[----:B------:R-:W-:-:S04]  /*9910*/  SHF.L.U32 R3, R3, 0x1f, RZ ;  /* 0x0000001f03037819 */ /* 0x000fc800000006ff */
[----:B------:R0:W1:Y:S01]  /*9920*/  SYNCS.PHASECHK.TRANS64.TRYWAIT P1, [UR5+0x30830], R3 ;  /* 0x03083003ff0075a7 */ /* 0x0000620008020145 */
[----:B------:R-:W-:Y:S05]  /*9930*/  @!P0 BRA `(.L_x_1283) ;  /* 0x0000000000048947 */ /* 0x000fea0003800000 */
[----:B------:R-:W-:Y:S01]  /*9940*/  BPT.TRAP 0x1 ;  /* 0x000000040000795c */ /* 0x000fe20000300000 */
.L_x_1283:
[-C--:B------:R-:W-:Y:S01]  /*9950*/  FMUL.FTZ R24, R24, R2.reuse ;  /* 0x0000000218187220 */ /* 0x080fe20000410000 */
[----:B------:R-:W-:Y:S01]  /*9960*/  FMUL.FTZ R25, R25, R2 ;  /* 0x0000000219197220 */ /* 0x000fe20000410000 */
[----:B-1----:R-:W-:Y:S06]  /*9970*/  @P1 BRA `(.L_x_1284) ;  /* 0x0000000000081947 */ /* 0x002fec0003800000 */
[----:B------:R-:W1:Y:S02]  /*9980*/  SYNCS.PHASECHK.TRANS64.TRYWAIT P1, [UR5+0x30830], R3 ;  /* 0x03083003ff0075a7 */ /* 0x000e640008020145 */
[----:B-1----:R-:W-:Y:S05]  /*9990*/  @!P1 BRA `(.L_x_1285) ;  /* 0x000000ec00c09947 */ /* 0x002fea0003800000 */
.L_x_1284:
        /* <DEDUP_REMOVED lines=225> */
.L_x_1286:
[----:B------:R-:W-:Y:S01]  /*a7b0*/  ULEA UR5, UR4, UR40, 0x3 ;  /* 0x0000002804057291 */ /* 0x000fe2000f8e183f */
[----:B------:R-:W-:-:S05]  /*a7c0*/  IMAD.U32 R0, RZ, RZ, UR6 ;  /* 0x00000006ff007e24 */ /* 0x000fca000f8e00ff */
[----:B------:R-:W-:-:S04]  /*a7d0*/  SHF.L.U32 R0, R0, 0x1f, RZ ;  /* 0x0000001f00007819 */ /* 0x000fc800000006ff */
[----:B------:R2:W3:Y:S01]  /*a7e0*/  SYNCS.PHASECHK.TRANS64.TRYWAIT P1, [UR5+0x30850], R0 ;  /* 0x03085000ff0075a7 */ /* 0x0004e20008020145 */
[----:B------:R-:W-:Y:S05]  /*a7f0*/  @!P0 BRA `(.L_x_1287) ;  /* 0x0000000000048947 */ /* 0x000fea0003800000 */
[----:B------:R-:W-:Y:S01]  /*a800*/  BPT.TRAP 0x1 ;  /* 0x000000040000795c */ /* 0x000fe20000300000 */
.L_x_1287:
[----:B---3--:R-:W-:Y:S05]  /*a810*/  @P1 BRA `(.L_x_1288) ;  /* 0x0000000000081947 */ /* 0x008fea0003800000 */
[----:B------:R-:W3:Y:S02]  /*a820*/  SYNCS.PHASECHK.TRANS64.TRYWAIT P1, [UR5+0x30850], R0 ;  /* 0x03085000ff0075a7 */ /* 0x000ee40008020145 */
[----:B---3--:R-:W-:Y:S05]  /*a830*/  @!P1 BRA `(.L_x_1289) ;  /* 0x000000e000309947 */ /* 0x008fea0003800000 */
.L_x_1288:
        /* <DEDUP_REMOVED lines=30> */
.L_x_1290:
[----:B------:R-:W-:Y:S01]  /*aa20*/  R2UR UR4, R22 ;  /* 0x00000000160472ca */ /* 0x000fe200000e0000 */
[----:B------:R-:W4:Y:S01]  /*aa30*/  S2UR UR6, SR_CgaCtaId ;  /* 0x00000000000679c3 */ /* 0x000f220000008800 */
[----:B------:R-:W-:Y:S01]  /*aa40*/  VIADD R187, R23, UR60 ;  /* 0x0000003c17bb7c36 */ /* 0x000fe20008000000 */
[----:B------:R-:W-:Y:S01]  /*aa50*/  UISETP.NE.AND UP0, UPT, UR43, URZ, UPT ;  /* 0x0000003f2b00728c */ /* 0x000fe2000bf05270 */
[----:B------:R-:W-:-:S09]  /*aa60*/  IMAD.U32 R185, RZ, RZ, UR41 ;  /* 0x00000029ffb97e24 */ /* 0x000fd2000f8e00ff */
[----:B------:R-:W-:-:S06]  /*aa70*/  UISETP.NE.AND UP1, UPT, UR4, URZ, UPT ;  /* 0x0000003f0400728c */ /* 0x000fcc000bf25270 */
[----:B------:R-:W-:Y:S02]  /*aa80*/  PLOP3.LUT P1, PT, PT, PT, UP1, 0x80, 0x0 ;  /* 0x000000000000781c */ /* 0x000fe40003f2f018 */
[----:B------:R-:W-:-:S03]  /*aa90*/  PLOP3.LUT P2, PT, PT, PT, UP1, 0x80, 0x0 ;  /* 0x000000000000781c */ /* 0x000fc60003f4f018 */
[----:B------:R-:W-:-:S08]  /*aaa0*/  @UP1 ULDC UR4, c[0x0][0x44c] ;  /* 0x0001130000041ab9 */ /* 0x000fd00000000800 */
[----:B--23--:R-:W-:Y:S01]  /*aab0*/  @P1 IMAD.HI.U32 R0, R187, UR4, RZ ;  /* 0x00000004bb001c27 */ /* 0x00cfe2000f8e00ff */
[----:B------:R-:W-:Y:S01]  /*aac0*/  @UP1 ULDC UR4, c[0x0][0x450] ;  /* 0x0001140000041ab9 */ /* 0x000fe20000000800 */
[----:B------:R-:W-:-:S03]  /*aad0*/  PLOP3.LUT P1, PT, PT, PT, UP0, 0x40, 0x0 ;  /* 0x000000000000781c */ /* 0x000fc60003f2e808 */
[----:B------:R-:W-:Y:S01]  /*aae0*/  @P2 SHF.R.U32.HI R187, RZ, UR4, R0 ;  /* 0x00000004ffbb2c19 */ /* 0x000fe20008011600 */
[----:B------:R-:W-:Y:S01]  /*aaf0*/  ULEA UR4, UR7, UR40, 0x3 ;  /* 0x0000002807047291 */ /* 0x000fe2000f8e183f */
[----:B------:R-:W-:-:S03]  /*ab00*/  IMAD.SHL.U32 R0, R225, 0x40, RZ ;  /* 0x00000040e1007824 */ /* 0x000fc600078e00ff */
[----:B------:R-:W-:Y:S01]  /*ab10*/  UIADD3 UR4, UR4, 0x30840, URZ ;  /* 0x0003084004047890 */ /* 0x000fe2000fffe03f */
[----:B------:R-:W2:Y:S01]  /*ab20*/  SHFL.IDX PT, R188, R187, RZ, 0x1c1f ;  /* 0x001c1fffbbbc7589 */ /* 0x000ea200000e0000 */
[----:B------:R-:W-:Y:S02]  /*ab30*/  IADD3 R2, -R17, 0x1, -R0 ;  /* 0x0000000111027810 */ /* 0x000fe40007ffe900 */
[----:B----4-:R-:W-:Y:S02]  /*ab40*/  UPRMT UR4, UR6, 0x654, UR4 ;  /* 0x0000065406047896 */ /* 0x010fe40008000004 */
[----:B------:R-:W-:Y:S01]  /*ab50*/  IADD3 R185, -R185, UR42, R2 ;  /* 0x0000002ab9b97c10 */ /* 0x000fe2000fffe102 */
[----:B------:R-:W-:-:S04]  /*ab60*/  ULDC UR6, c[0x0][0x9e0] ;  /* 0x0002780000067ab9 */ /* 0x000fc80000000800 */
[----:B------:R-:W-:Y:S02]  /*ab70*/  VIADD R186, R185, UR6 ;  /* 0x00000006b9ba7c36 */ /* 0x000fe40008000000 */
[----:B------:R-:W-:Y:S01]  /*ab80*/  SYNCS.ARRIVE.TRANS64.RED.A1T0 RZ, [UR4], RZ ;  /* 0x000000ffffff79a7 */ /* 0x000fe20008100404 */
[----:B------:R-:W-:-:S06]  /*ab90*/  ULOP3.LUT UR4, URZ, UR55, URZ, 0x33, !UPT ;  /* 0x000000373f047292 */ /* 0x000fcc000f8e333f */
        /* <DEDUP_REMOVED lines=17> */
.L_x_1293:
[----:B------:R-:W-:-:S05]  /*acb0*/  IMAD.U32 R189, RZ, RZ, UR54 ;  /* 0x00000036ffbd7e24 */ /* 0x000fca000f8e00ff */
[----:B------:R-:W-:-:S13]  /*acc0*/  ISETP.NE.AND P1, PT, R189, 0x1, PT ;  /* 0x00000001bd00780c */ /* 0x000fda0003f25270 */
[----:B0-----:R-:W0:Y:S02]  /*acd0*/  @P1 LDC.64 R2, c[0x0][0x9e8] ;  /* 0x00027a00ff021b82 */ /* 0x001e240000000a00 */
[----:B0-----:R-:W-:-:S05]  /*ace0*/  @P1 IMAD.HI.U32 R2, R188, R2, RZ ;  /* 0x00000002bc021227 */ /* 0x001fca00078e00ff */
[----:B------:R-:W-:-:S07]  /*acf0*/  @P1 SHF.R.U32.HI R188, RZ, R3, R2 ;  /* 0x00000003ffbc1219 */ /* 0x000fce0000011602 */
.L_x_1294:
[----:B------:R-:W-:Y:S05]  /*ad00*/  BSYNC B0 ;  /* 0x0000000000007941 */ /* 0x000fea0003800000 */
.L_x_1292:
[----:B------:R-:W-:-:S04]  /*ad10*/  IMAD R188, R188, R189, -R0 ;  /* 0x000000bdbcbc7224 */ /* 0x000fc800078e0a00 */
[----:B------:R-:W-:-:S05]  /*ad20*/  IMAD.IADD R188, R188, 0x1, -R17 ;  /* 0x00000001bcbc7824 */ /* 0x000fca00078e0a11 */
[----:B------:R-:W-:Y:S02]  /*ad30*/  VIMNMX R4, R4, R188, !PT ;  /* 0x000000bc04047248 */ /* 0x000fe40007fe0100 */
[----:B------:R-:W-:-:S07]  /*ad40*/  VIADDMNMX R184, R188, R189, R184, PT ;  /* 0x000000bdbcb87246 */ /* 0x000fce00038001b8 */
.L_x_1291:
        /* <DEDUP_REMOVED lines=68> */
.L_x_1297:
[----:B------:R-:W-:-:S05]  /*b190*/  IMAD.U32 R184, RZ, RZ, UR54 ;  /* 0x00000036ffb87e24 */ /* 0x000fca000f8e00ff */
[----:B------:R-:W-:-:S13]  /*b1a0*/  ISETP.NE.AND P2, PT, R184, 0x1, PT ;  /* 0x00000001b800780c */ /* 0x000fda0003f45270 */
[----:B0-----:R-:W0:Y:S02]  /*b1b0*/  @P2 LDC.64 R2, c[0x0][0x9e8] ;  /* 0x00027a00ff022b82 */ /* 0x001e240000000a00 */
[----:B0-----:R-:W-:-:S05]  /*b1c0*/  @P2 IMAD.HI.U32 R2, R4, R2, RZ ;  /* 0x0000000204022227 */ /* 0x001fca00078e00ff */
[----:B------:R-:W-:-:S07]  /*b1d0*/  @P2 SHF.R.U32.HI R4, RZ, R3, R2 ;  /* 0x00000003ff042219 */ /* 0x000fce0000011602 */
.L_x_1298:
[----:B------:R-:W-:Y:S05]  /*b1e0*/  BSYNC B0 ;  /* 0x0000000000007941 */ /* 0x000fea0003800000 */
.L_x_1296:
[----:B------:R-:W-:-:S04]  /*b1f0*/  IMAD R0, R4, R184, -R0 ;  /* 0x000000b804007224 */ /* 0x000fc800078e0a00 */
[----:B------:R-:W-:-:S05]  /*b200*/  IMAD.IADD R0, R0, 0x1, -R17 ;  /* 0x0000000100007824 */ /* 0x000fca00078e0a11 */
[----:B------:R-:W-:Y:S02]  /*b210*/  VIMNMX R185, R185, R0, !PT ;  /* 0x00000000b9b97248 */ /* 0x000fe40007fe0100 */
[----:B------:R-:W-:-:S07]  /*b220*/  VIADDMNMX R186, R0, R184, R186, PT ;  /* 0x000000b800ba7246 */ /* 0x000fce00038001ba */
.L_x_1295:
        /* <DEDUP_REMOVED lines=142> */
[----:B------:R-:W-:Y:S01]  /*bb10*/  MUFU.EX2 R152, R152 ;  /* 0x0000009800987308 */ /* 0x000fe20000000800 */
[----:B------:R-:W-:-:S02]  /*bb20*/  LOP3.LUT P0, RZ, R16, 0x800, RZ, 0xc0, !PT ;  /* 0x0000080010ff7812 */ /* 0x000fc4000780c0ff */
[----:B------:R-:W-:-:S04]  /*bb30*/  FMNMX.FTZ R3, R182, R3, !PT ;  /* 0x00000003b6037209 */ /* 0x000fc80007810000 */
[----:B------:R-:W-:Y:S01]  /*bb40*/  FMNMX.FTZ R3, R183, R3, !PT ;  /* 0x00000003b7037209 */ /* 0x000fe20007810000 */
[----:B------:R0:W-:Y:S04]  /*bb50*/  MUFU.EX2 R186, R2 ;  /* 0x0000000200ba7308 */ /* 0x0001e80000000800 */
[----:B------:R-:W1:Y:S04]  /*bb60*/  SHFL.BFLY PT, R181, R3, 0x2, 0x1f ;  /* 0x0c401f0003b57f89 */ /* 0x000e6800000e0000 */
[----:B------:R-:W-:Y:S08]  /*bb70*/  MUFU.EX2 R153, R153 ;  /* 0x0000009900997308 */ /* 0x000ff00000000800 */
[----:B------:R-:W-:Y:S08]  /*bb80*/  MUFU.EX2 R156, R156 ;  /* 0x0000009c009c7308 */ /* 0x000ff00000000800 */
[----:B------:R-:W-:Y:S01]  /*bb90*/  MUFU.EX2 R157, R157 ;  /* 0x0000009d009d7308 */ /* 0x000fe20000000800 */
[----:B-1----:R-:W-:-:S07]  /*bba0*/  FMNMX.FTZ R3, R3, R181, !PT ;  /* 0x000000b503037209 */ /* 0x002fce0007810000 */
[----:B------:R-:W-:Y:S01]  /*bbb0*/  MUFU.EX2 R160, R160 ;  /* 0x000000a000a07308 */ /* 0x000fe20000000800 */
[----:B------:R-:W1:Y:S07]  /*bbc0*/  SHFL.BFLY PT, R181, R3, 0x1, 0x1f ;  /* 0x0c201f0003b57f89 */ /* 0x000e6e00000e0000 */
[----:B------:R-:W-:Y:S08]  /*bbd0*/  MUFU.EX2 R161, R161 ;  /* 0x000000a100a17308 */ /* 0x000ff00000000800 */
[----:B------:R-:W-:Y:S08]  /*bbe0*/  MUFU.EX2 R164, R164 ;  /* 0x000000a400a47308 */ /* 0x000ff00000000800 */
[----:B------:R-:W-:Y:S01]  /*bbf0*/  MUFU.EX2 R165, R165 ;  /* 0x000000a500a57308 */ /* 0x000fe20000000800 */
[----:B-1----:R-:W-:-:S04]  /*bc00*/  FMNMX.FTZ R3, R3, R181, !PT ;  /* 0x000000b503037209 */ /* 0x002fc80007810000 */
[C---:B------:R-:W-:Y:S01]  /*bc10*/  FSETP.NEU.FTZ.AND P1, PT, R3.reuse, -INF , PT ;  /* 0xff8000000300780b */ /* 0x040fe20003f3d000 */
[C---:B0-----:R-:W-:Y:S02]  /*bc20*/  FMUL.FTZ R2, R3.reuse, UR10 ;  /* 0x0000000a03027c20 */ /* 0x041fe40008410000 */
[----:B------:R-:W-:Y:S01]  /*bc30*/  MUFU.EX2 R168, R168 ;  /* 0x000000a800a87308 */ /* 0x000fe20000000800 */
[----:B------:R-:W-:-:S05]  /*bc40*/  FSEL R181, R3, RZ, P1 ;  /* 0x000000ff03b57208 */ /* 0x000fca0000800000 */
[----:B------:R-:W-:Y:S01]  /*bc50*/  FADD.FTZ R21, -R181, R21 ;  /* 0x00000015b5157221 */ /* 0x000fe20000010100 */
[----:B------:R-:W-:Y:S01]  /*bc60*/  FMUL.FTZ R181, R0, UR10 ;  /* 0x0000000a00b57c20 */ /* 0x000fe20008410000 */
[----:B------:R-:W-:Y:S01]  /*bc70*/  FSEL R0, R2, RZ, P1 ;  /* 0x000000ff02007208 */ /* 0x000fe20000800000 */
[----:B------:R-:W-:Y:S01]  /*bc80*/  MUFU.EX2 R169, R169 ;  /* 0x000000a900a97308 */ /* 0x000fe20000000800 */
[----:B------:R-:W-:-:S03]  /*bc90*/  FMUL.FTZ R21, R21, UR10 ;  /* 0x0000000a15157c20 */ /* 0x000fc60008410000 */
        /* <DEDUP_REMOVED lines=18> */
[----:B0-----:R-:W-:-:S07]  /*bdc0*/  FFMA.FTZ R20, R2, R20, R152 ;  /* 0x0000001402147223 */ /* 0x001fce0000010098 */
[----:B------:R-:W0:Y:S01]  /*bdd0*/  MUFU.EX2 R0, R21 ;  /* 0x0000001500007308 */ /* 0x000e220000000800 */
[----:B------:R-:W-:-:S07]  /*bde0*/  FADD.FTZ R20, R153, R20 ;  /* 0x0000001499147221 */ /* 0x000fce0000010000 */
        /* <DEDUP_REMOVED lines=47> */
[----:B-1----:R-:W-:-:S03]  /*c0e0*/  FADD.FTZ R21, R182, R20 ;  /* 0x00000014b6157221 */ /* 0x002fc60000010000 */
[----:B------:R-:W-:Y:S01]  /*c0f0*/  FADD.FTZ R20, R186, R5 ;  /* 0x00000005ba147221 */ /* 0x000fe20000010000 */
[----:B--2---:R-:W-:Y:S01]  /*c100*/  FADD.FTZ R5, R183, R21 ;  /* 0x00000015b7057221 */ /* 0x004fe20000010000 */
[----:B------:R-:W-:Y:S06]  /*c110*/  @!P0 BRA `(.L_x_1299) ;  /* 0x0000000000048947 */ /* 0x000fec0003800000 */
[----:B------:R-:W-:Y:S01]  /*c120*/  BPT.TRAP 0x1 ;  /* 0x000000040000795c */ /* 0x000fe20000300000 */
.L_x_1299:
[----:B------:R-:W0:Y:S01]  /*c130*/  S2UR UR6, SR_CgaCtaId ;  /* 0x00000000000679c3 */ /* 0x000e220000008800 */
[----:B------:R-:W-:Y:S01]  /*c140*/  R2UR UR4, R200 ;  /* 0x00000000c80472ca */ /* 0x000fe200000e0000 */
[----:B------:R-:W-:Y:S01]  /*c150*/  UIADD3 UR5, UR5, 0x30860, URZ ;  /* 0x0003086005057890 */ /* 0x000fe2000fffe03f */
[----:B------:R-:W-:Y:S01]  /*c160*/  F2FP.BF16.F32.PACK_AB R196, R153, R152 ;  /* 0x0000009899c4723e */ /* 0x000fe200000010ff */
[----:B------:R-:W-:Y:S01]  /*c170*/  IMAD.MOV.U32 R21, RZ, RZ, R3 ;  /* 0x000000ffff157224 */ /* 0x000fe200078e0003 */
[----:B------:R-:W-:Y:S01]  /*c180*/  F2FP.BF16.F32.PACK_AB R197, R155, R154 ;  /* 0x0000009a9bc5723e */ /* 0x000fe200000010ff */
[----:B------:R-:W-:Y:S01]  /*c190*/  IMAD.MOV.U32 R224, RZ, RZ, R4 ;  /* 0x000000ffffe07224 */ /* 0x000fe200078e0004 */
[----:B------:R-:W-:Y:S02]  /*c1a0*/  F2FP.BF16.F32.PACK_AB R198, R157, R156 ;  /* 0x0000009c9dc6723e */ /* 0x000fe400000010ff */
[----:B------:R-:W-:Y:S02]  /*c1b0*/  F2FP.BF16.F32.PACK_AB R199, R159, R158 ;  /* 0x0000009e9fc7723e */ /* 0x000fe400000010ff */
[----:B------:R-:W-:-:S02]  /*c1c0*/  F2FP.BF16.F32.PACK_AB R192, R161, R160 ;  /* 0x000000a0a1c0723e */ /* 0x000fc400000010ff */
[----:B------:R-:W-:Y:S02]  /*c1d0*/  F2FP.BF16.F32.PACK_AB R193, R163, R162 ;  /* 0x000000a2a3c1723e */ /* 0x000fe400000010ff */
[----:B------:R-:W-:Y:S01]  /*c1e0*/  ISETP.GT.AND P1, PT, R225, UR4, PT ;  /* 0x00000004e1007c0c */ /* 0x000fe2000bf24270 */
[----:B------:R-:W-:Y:S01]  /*c1f0*/  UMOV UR4, UR39 ;  /* 0x0000002700047c82 */ /* 0x000fe20008000000 */
[----:B------:R-:W-:Y:S01]  /*c200*/  F2FP.BF16.F32.PACK_AB R194, R165, R164 ;  /* 0x000000a4a5c2723e */ /* 0x000fe200000010ff */
[----:B------:R-:W-:Y:S01]  /*c210*/  VIADD R225, R225, 0xffffffff ;  /* 0xffffffffe1e17836 */ /* 0x000fe20000000000 */
        /* <DEDUP_REMOVED lines=13> */
.L_x_1281:
        /* <DEDUP_REMOVED lines=131> */
.L_x_1301:
[----:B------:R-:W-:Y:S01]  /*cb20*/  ULEA UR5, UR39, UR40, 0x3 ;  /* 0x0000002827057291 */ /* 0x000fe2000f8e183f */
[----:B------:R-:W-:-:S05]  /*cb30*/  IMAD.U32 R0, RZ, RZ, UR38 ;  /* 0x00000026ff007e24 */ /* 0x000fca000f8e00ff */
[----:B------:R-:W-:-:S04]  /*cb40*/  SHF.L.U32 R0, R0, 0x1f, RZ ;  /* 0x0000001f00007819 */ /* 0x000fc800000006ff */
[----:B------:R0:W1:Y:S01]  /*cb50*/  SYNCS.PHASECHK.TRANS64.TRYWAIT P1, [UR5+0x30850], R0 ;  /* 0x03085000ff0075a7 */ /* 0x0000620008020145 */
[----:B------:R-:W-:Y:S05]  /*cb60*/  @!P0 BRA `(.L_x_1302) ;  /* 0x0000000000048947 */ /* 0x000fea0003800000 */
[----:B------:R-:W-:Y:S01]  /*cb70*/  BPT.TRAP 0x1 ;  /* 0x000000040000795c */ /* 0x000fe20000300000 */
.L_x_1302:
[----:B-1----:R-:W-:Y:S05]  /*cb80*/  @P1 BRA `(.L_x_1303) ;  /* 0x0000000000081947 */ /* 0x002fea0003800000 */
[----:B------:R-:W1:Y:S02]  /*cb90*/  SYNCS.PHASECHK.TRANS64.TRYWAIT P1, [UR5+0x30850], R0 ;  /* 0x03085000ff0075a7 */ /* 0x000e640008020145 */
[----:B-1----:R-:W-:Y:S05]  /*cba0*/  @!P1 BRA `(.L_x_1304) ;  /* 0x000000bc006c9947 */ /* 0x002fea0003800000 */
.L_x_1303:
[----:B------:R-:W-:Y:S01]  /*cbb0*/  UIADD3 UR40, UR40, 0x400, URZ ;  /* 0x0000040028287890 */ /* 0x000fe2000fffe03f */
[----:B------:R-:W-:Y:S01]  /*cbc0*/  WARPGROUP.ARRIVE ;  /* 0x00000000000079c5 */ /* 0x000fe20000000000 */
[----:B------:R-:W-:Y:S01]  /*cbd0*/  UMOV UR7, 0x40000040 ;  /* 0x4000004000077882 */ /* 0x000fe20000000000 */
[----:B-1----:R-:W1:Y:S01]  /*cbe0*/  SHFL.BFLY PT, R7, R20, 0x2, 0x1f ;  /* 0x0c401f0014077f89 */ /* 0x002e6200000e0000 */
[----:B------:R-:W-:Y:S01]  /*cbf0*/  USHF.R.U32.HI UR40, URZ, 0x4, UR40 ;  /* 0x000000043f287899 */ /* 0x000fe20008011628 */
[----:B------:R-:W-:Y:S02]  /*cc00*/  IMAD.MOV.U32 R6, RZ, RZ, RZ ;  /* 0x000000ffff067224 */ /* 0x000fe400078e00ff */
[----:B0-----:R-:W0:Y:S01]  /*cc10*/  SHFL.BFLY PT, R0, R5, 0x2, 0x1f ;  /* 0x0c401f0005007f89 */ /* 0x001e2200000e0000 */
[----:B------:R-:W-:Y:S01]  /*cc20*/  ULOP3.LUT UR40, UR40, 0x3fff, URZ, 0xc0, !UPT ;  /* 0x00003fff28287892 */ /* 0x000fe2000f8ec03f */
[----:B------:R-:W-:-:S03]  /*cc30*/  IMAD.U32 R13, RZ, RZ, UR10 ;  /* 0x0000000aff0d7e24 */ /* 0x000fc6000f8e00ff */
[----:B------:R-:W-:-:S04]  /*cc40*/  ULOP3.LUT UR4, UR40, 0x2000000, URZ, 0xfc, !UPT ;  /* 0x0200000028047892 */ /* 0x000fc8000f8efc3f */
[----:B------:R-:W-:-:S07]  /*cc50*/  ULEA UR4, UR39, UR4, 0xb ;  /* 0x0000000427047291 */ /* 0x000fce000f8e583f */
[----:B------:R-:W-:Y:S02]  /*cc60*/  UMOV UR6, UR4 ;  /* 0x0000000400067c82 */ /* 0x000fe40008000000 */
[----:B------:R-:W-:Y:S01]  /*cc70*/  HGMMA.64x256x16.F32.BF16 R24, R196, gdesc[UR4].tnspB, R24, gsb0 ;  /* 0x43e00004c4187df0 */ /* 0x000fe20008001818 */
[----:B------:R-:W-:Y:S01]  /*cc80*/  UIADD3 UR6, UR4, 0x80, URZ ;  /* 0x0000008004067890 */ /* 0x000fe2000fffe03f */
[----:B-1----:R-:W-:Y:S01]  /*cc90*/  FADD.FTZ R7, R7, R20 ;  /* 0x0000001407077221 */ /* 0x002fe20000010000 */
[----:B------:R-:W-:Y:S01]  /*cca0*/  UMOV UR7, 0x40000040 ;  /* 0x4000004000077882 */ /* 0x000fe20000000000 */
[----:B0-----:R-:W-:Y:S01]  /*ccb0*/  FADD.FTZ R2, R0, R5 ;  /* 0x0000000500027221 */ /* 0x001fe20000010000 */
[----:B------:R-:W-:Y:S02]  /*ccc0*/  IMAD.MOV.U32 R5, RZ, RZ, RZ ;  /* 0x000000ffff057224 */ /* 0x000fe400078e00ff */
[----:B------:R-:W0:Y:S04]  /*ccd0*/  SHFL.BFLY PT, R0, R7, 0x1, 0x1f ;  /* 0x0c201f0007007f89 */ /* 0x000e2800000e0000 */
[----:B------:R-:W1:Y:S01]  /*cce0*/  SHFL.BFLY PT, R9, R2, 0x1, 0x1f ;  /* 0x0c201f0002097f89 */ /* 0x000e6200000e0000 */
[----:B0-----:R-:W-:Y:S01]  /*ccf0*/  FADD.FTZ R11, R7, R0 ;  /* 0x00000000070b7221 */ /* 0x001fe20000010000 */
[----:B------:R-:W-:-:S02]  /*cd00*/  IMAD.U32 R7, RZ, RZ, UR10 ;  /* 0x0000000aff077e24 */ /* 0x000fc4000f8e00ff */
[----:B------:R-:W-:Y:S02]  /*cd10*/  IMAD.MOV.U32 R0, RZ, RZ, -0x800000 ;  /* 0xff800000ff007424 */ /* 0x000fe400078e00ff */
[----:B-1----:R-:W-:Y:S01]  /*cd20*/  FADD.FTZ R12, R2, R9 ;  /* 0x00000009020c7221 */ /* 0x002fe20000010000 */
[----:B------:R-:W-:Y:S01]  /*cd30*/  FSETP.NE.FTZ.AND P1, PT, R11, RZ, PT ;  /* 0x000000ff0b00720b */ /* 0x000fe20003f35000 */
[----:B------:R-:W-:-:S03]  /*cd40*/  IMAD.MOV.U32 R2, RZ, RZ, -0x800000 ;  /* 0xff800000ff027424 */ /* 0x000fc600078e00ff */
        /* <DEDUP_REMOVED lines=30> */
.L_x_1305:
[----:B------:R-:W2:Y:S01]  /*cf30*/  LDL.LU R3, [R1+0x14] ;  /* 0x0000140001037983 */ /* 0x000ea20000300800 */
[----:B------:R-:W-:Y:S01]  /*cf40*/  UIADD3 UR4, UR5, 0x30860, URZ ;  /* 0x0003086005047890 */ /* 0x000fe2000fffe03f */
[----:B------:R-:W0:Y:S01]  /*cf50*/  S2UR UR5, SR_CgaCtaId ;  /* 0x00000000000579c3 */ /* 0x000e220000008800 */
        /* <DEDUP_REMOVED lines=33> */
[----:B------:R-:W-:Y:S01]  /*d170*/  USEL UR4, URZ, 0x1, UP0 ;  /* 0x000000013f047887 */ /* 0x000fe20008000000 */
        /* <DEDUP_REMOVED lines=100> */
[----:B------:R-:W-:-:S02]  /*d7c0*/  USEL UR39, UR39, URZ, UP0 ;  /* 0x0000003f27277287 */ /* 0x000fc40008000000 */
[----:B------:R-:W-:Y:S01]  /*d7d0*/  ULOP3.LUT UR38, UR38, UR4, URZ, 0x3c, !UPT ;  /* 0x0000000426267292 */ /* 0x000fe2000f8e3c3f */
[----:B--2---:R-:W-:-:S13]  /*d7e0*/  R2UR UR6, R3 ;  /* 0x00000000030672ca */ /* 0x004fda00000e0000 */
[----:B------:R-:W-:-:S06]  /*d7f0*/  UIADD3 UR6, UR6, 0x1, URZ ;  /* 0x0000000106067890 */ /* 0x000fcc000fffe03f */
[----:B------:R-:W-:-:S05]  /*d800*/  IMAD.U32 R3, RZ, RZ, UR6 ;  /* 0x00000006ff037e24 */ /* 0x000fca000f8e00ff */
[----:B------:R0:W-:Y:S02]  /*d810*/  STL [R1+0x14], R3 ;  /* 0x0000140301007387 */ /* 0x0001e40000100800 */
.L_x_1227:
        /* <DEDUP_REMOVED lines=15> */
[----:B0-----:R-:W3:Y:S01]  /*d910*/  LDL R3, [R1+0x28] ;  /* 0x0000280001037983 */ /* 0x001ee20000100800 */
[----:B------:R-:W-:Y:S01]  /*d920*/  F2FP.BF16.F32.PACK_AB R7, R31, R30 ;  /* 0x0000001e1f07723e */ /* 0x000fe200000010ff */
[----:B------:R-:W-:Y:S01]  /*d930*/  ULDC.64 UR16, c[0x0][0xc00] ;  /* 0x0003000000107ab9 */ /* 0x000fe20000000a00 */
[----:B------:R-:W-:Y:S01]  /*d940*/  F2FP.BF16.F32.PACK_AB R10, R37, R36 ;  /* 0x00000024250a723e */ /* 0x000fe200000010ff */
[----:B------:R-:W-:Y:S01]  /*d950*/  ULDC.64 UR12, c[0x0][0xc00] ;  /* 0x00030000000c7ab9 */ /* 0x000fe20000000a00 */
[----:B------:R-:W-:Y:S01]  /*d960*/  F2FP.BF16.F32.PACK_AB R11, R39, R38 ;  /* 0x00000026270b723e */ /* 0x000fe200000010ff */
[----:B------:R-:W-:Y:S01]  /*d970*/  ULDC.64 UR14, c[0x0][0xc08] ;  /* 0x00030200000e7ab9 */ /* 0x000fe20000000a00 */
[----:B------:R-:W-:Y:S01]  /*d980*/  R2UR UR19, R202 ;  /* 0x00000000ca1372ca */ /* 0x000fe200000e0000 */
[----:B------:R-:W-:Y:S01]  /*d990*/  ULDC UR22, c[0x0][0xbe8] ;  /* 0x0002fa0000167ab9 */ /* 0x000fe20000000800 */
[----:B------:R-:W-:-:S02]  /*d9a0*/  R2UR UR18, R204 ;  /* 0x00000000cc1272ca */ /* 0x000fc400000e0000 */
[----:B------:R-:W-:Y:S01]  /*d9b0*/  R2UR UR26, R205 ;  /* 0x00000000cd1a72ca */ /* 0x000fe200000e0000 */
[----:B------:R-:W-:Y:S01]  /*d9c0*/  UMOV UR10, UR8 ;  /* 0x00000008000a7c82 */ /* 0x000fe20008000000 */
[----:B-1----:R-:W-:Y:S01]  /*d9d0*/  UMOV UR11, UR4 ;  /* 0x00000004000b7c82 */ /* 0x002fe20008000000 */
[----:B------:R-:W-:Y:S01]  /*d9e0*/  UISETP.NE.U32.AND UP0, UPT, UR14, URZ, UPT ;  /* 0x0000003f0e00728c */ /* 0x000fe2000bf05070 */
[----:B------:R-:W-:-:S03]  /*d9f0*/  ULDC UR4, c[0x0][0xad4] ;  /* 0x0002b50000047ab9 */ /* 0x000fc60000000800 */
[----:B------:R-:W-:-:S11]  /*da00*/  UISETP.NE.AND.EX UP0, UPT, UR15, URZ, UPT, UP0 ;  /* 0x0000003f0f00728c */ /* 0x000fd6000bf05300 */
[----:B------:R-:W-:Y:S01]  /*da10*/  @UP0 ULDC.64 UR14, c[0x0][0xc08] ;  /* 0x00030200000e0ab9 */ /* 0x000fe20000000a00 */
[----:B------:R-:W-:Y:S01]  /*da20*/  BAR.SYNC.DEFER_BLOCKING 0x1, 0x100 ;  /* 0x0044000000007b1d */ /* 0x000fe20000010000 */
[----:B--2---:R-:W-:Y:S01]  /*da30*/  R2UR UR9, R8 ;  /* 0x00000000080972ca */ /* 0x004fe200000e0000 */
[----:B---3--:R-:W-:-:S03]  /*da40*/  IMAD.WIDE R18, R3, R18, UR10 ;  /* 0x0000000a03127e25 */ /* 0x008fc6000f8e0212 */
[C---:B------:R-:W-:Y:S02]  /*da50*/  IADD3 R159, P0, R18.reuse, 0x40, RZ ;  /* 0x00000040129f7810 */ /* 0x040fe40007f1e0ff */
[C---:B------:R-:W-:Y:S02]  /*da60*/  LOP3.LUT R5, R18.reuse, 0x380, RZ, 0xc0, !PT ;  /* 0x0000038012057812 */ /* 0x040fe400078ec0ff */
[----:B------:R-:W-:-:S05]  /*da70*/  IADD3 R9, P1, R18, 0x20, RZ ;  /* 0x0000002012097810 */ /* 0x000fca0007f3e0ff */
[----:B------:R-:W-:Y:S01]  /*da80*/  UIMAD.WIDE UR12, UR9, 0x4, UR12 ;  /* 0x00000004090c78a5 */ /* 0x000fe2000f8e020c */
[----:B------:R-:W-:Y:S02]  /*da90*/  LOP3.LUT R158, R159, 0x380, RZ, 0xc0, !PT ;  /* 0x000003809f9e7812 */ /* 0x000fe400078ec0ff */
[----:B------:R-:W-:Y:S02]  /*daa0*/  SHF.R.U64 R5, R5, 0x3, RZ ;  /* 0x0000000305057819 */ /* 0x000fe400000012ff */
[----:B------:R-:W-:Y:S02]  /*dab0*/  LOP3.LUT R8, R9, 0x380, RZ, 0xc0, !PT ;  /* 0x0000038009087812 */ /* 0x000fe400078ec0ff */
[----:B------:R-:W-:Y:S02]  /*dac0*/  SHF.R.U64 R158, R158, 0x3, RZ ;  /* 0x000000039e9e7819 */ /* 0x000fe400000012ff */
[C---:B------:R-:W-:Y:S02]  /*dad0*/  IADD3 R167, P5, R18.reuse, 0x4040, RZ ;  /* 0x0000404012a77810 */ /* 0x040fe40007fbe0ff */
[----:B------:R-:W-:-:S02]  /*dae0*/  IADD3 R3, P2, R18, 0x4060, RZ ;  /* 0x0000406012037810 */ /* 0x000fc40007f5e0ff */
[----:B------:R-:W-:Y:S02]  /*daf0*/  IADD3 R163, P3, R18, 0x4000, RZ ;  /* 0x0000400012a37810 */ /* 0x000fe40007f7e0ff */
[----:B------:R-:W-:Y:S01]  /*db00*/  LOP3.LUT R4, R5, R18, RZ, 0x3c, !PT ;  /* 0x0000001205047212 */ /* 0x000fe200078e3cff */
[--C-:B------:R-:W-:Y:S01]  /*db10*/  IMAD.MOV.U32 R5, RZ, RZ, R19.reuse ;  /* 0x000000ffff057224 */ /* 0x100fe200078e0013 */
[----:B------:R-:W-:Y:S02]  /*db20*/  SHF.R.U64 R8, R8, 0x3, RZ ;  /* 0x0000000308087819 */ /* 0x000fe400000012ff */
[----:B------:R-:W-:Y:S02]  /*db30*/  IADD3 R161, P4, R18, 0x60, RZ ;  /* 0x0000006012a17810 */ /* 0x000fe40007f9e0ff */
[----:B------:R-:W-:Y:S01]  /*db40*/  LOP3.LUT R158, R158, R159, RZ, 0x3c, !PT ;  /* 0x0000009f9e9e7212 */ /* 0x000fe200078e3cff */
[----:B------:R-:W-:Y:S01]  /*db50*/  IMAD.X R159, RZ, RZ, R19, P0 ;  /* 0x000000ffff9f7224 */ /* 0x000fe200000e0613 */
[----:B------:R-:W-:-:S02]  /*db60*/  IADD3 R165, P6, R18, 0x4020, RZ ;  /* 0x0000402012a57810 */ /* 0x000fc40007fde0ff */
[----:B------:R-:W-:Y:S02]  /*db70*/  LOP3.LUT R166, R167, 0x380, RZ, 0xc0, !PT ;  /* 0x00000380a7a67812 */ /* 0x000fe400078ec0ff */
[----:B------:R-:W-:Y:S02]  /*db80*/  LOP3.LUT R12, R3, 0x380, RZ, 0xc0, !PT ;  /* 0x00000380030c7812 */ /* 0x000fe400078ec0ff */
[----:B------:R-:W-:Y:S02]  /*db90*/  LOP3.LUT R162, R163, 0x380, RZ, 0xc0, !PT ;  /* 0x00000380a3a27812 */ /* 0x000fe400078ec0ff */
[----:B------:R-:W-:Y:S02]  /*dba0*/  IADD3 R15, P0, R18, 0x8020, RZ ;  /* 0x00008020120f7810 */ /* 0x000fe40007f1e0ff */
[----:B------:R-:W-:Y:S01]  /*dbb0*/  LOP3.LUT R8, R8, R9, RZ, 0x3c, !PT ;  /* 0x0000000908087212 */ /* 0x000fe200078e3cff */
[----:B------:R-:W-:Y:S01]  /*dbc0*/  IMAD.X R9, RZ, RZ, R19, P1 ;  /* 0x000000ffff097224 */ /* 0x000fe200008e0613 */
[----:B------:R-:W-:-:S02]  /*dbd0*/  LOP3.LUT R160, R161, 0x380, RZ, 0xc0, !PT ;  /* 0x00000380a1a07812 */ /* 0x000fc400078ec0ff */
[----:B------:R-:W-:Y:S02]  /*dbe0*/  LOP3.LUT R164, R165, 0x380, RZ, 0xc0, !PT ;  /* 0x00000380a5a47812 */ /* 0x000fe400078ec0ff */
[----:B------:R-:W-:Y:S02]  /*dbf0*/  MOV R13, R4 ;  /* 0x00000004000d7202 */ /* 0x000fe40000000f00 */
[----:B------:R-:W-:Y:S02]  /*dc00*/  F2FP.BF16.F32.PACK_AB R4, R25, R24 ;  /* 0x000000181904723e */ /* 0x000fe400000010ff */
[----:B------:R-:W-:Y:S02]  /*dc10*/  F2FP.BF16.F32.PACK_AB R5, R27, R26 ;  /* 0x0000001a1b05723e */ /* 0x000fe400000010ff */
[----:B------:R-:W-:Y:S02]  /*dc20*/  SHF.R.U64 R166, R166, 0x3, RZ ;  /* 0x00000003a6a67819 */ /* 0x000fe400000012ff */
[----:B------:R-:W-:Y:S01]  /*dc30*/  SHF.R.U64 R12, R12, 0x3, RZ ;  /* 0x000000030c0c7819 */ /* 0x000fe200000012ff */
[----:B------:R0:W-:Y:S01]  /*dc40*/  STSM.16.M88.4 [R13], R4 ;  /* 0x000000040d007844 */ /* 0x0001e20000000200 */
[----:B------:R-:W-:-:S02]  /*dc50*/  IADD3 R169, P1, R18, 0x8000, RZ ;  /* 0x0000800012a97810 */ /* 0x000fc40007f3e0ff */
[----:B------:R-:W-:Y:S02]  /*dc60*/  SHF.R.U64 R162, R162, 0x3, RZ ;  /* 0x00000003a2a27819 */ /* 0x000fe400000012ff */
[----:B------:R-:W-:Y:S02]  /*dc70*/  LOP3.LUT R14, R15, 0x380, RZ, 0xc0, !PT ;  /* 0x000003800f0e7812 */ /* 0x000fe400078ec0ff */
[----:B------:R-:W-:Y:S02]  /*dc80*/  SHF.R.U64 R160, R160, 0x3, RZ ;  /* 0x00000003a0a07819 */ /* 0x000fe400000012ff */
[----:B------:R-:W-:Y:S02]  /*dc90*/  SHF.R.U64 R164, R164, 0x3, RZ ;  /* 0x00000003a4a47819 */ /* 0x000fe400000012ff */
[----:B------:R-:W-:Y:S01]  /*dca0*/  LOP3.LUT R166, R166, R167, RZ, 0x3c, !PT ;  /* 0x000000a7a6a67212 */ /* 0x000fe200078e3cff */
[----:B------:R-:W-:Y:S01]  /*dcb0*/  IMAD.X R167, RZ, RZ, R19, P5 ;  /* 0x000000ffffa77224 */ /* 0x000fe200028e0613 */
[----:B------:R-:W-:-:S02]  /*dcc0*/  LOP3.LUT R12, R12, R3, RZ, 0x3c, !PT ;  /* 0x000000030c0c7212 */ /* 0x000fc400078e3cff */
[----:B------:R-:W-:Y:S01]  /*dcd0*/  LOP3.LUT R168, R169, 0x380, RZ, 0xc0, !PT ;  /* 0x00000380a9a87812 */ /* 0x000fe200078ec0ff */
[--C-:B0-----:R-:W-:Y:S01]  /*dce0*/  IMAD.X R13, RZ, RZ, R19.reuse, P2 ;  /* 0x000000ffff0d7224 */ /* 0x101fe200010e0613 */
[----:B------:R-:W-:Y:S01]  /*dcf0*/  LOP3.LUT R162, R162, R163, RZ, 0x3c, !PT ;  /* 0x000000a3a2a27212 */ /* 0x000fe200078e3cff */
[--C-:B------:R-:W-:Y:S01]  /*dd00*/  IMAD.X R163, RZ, RZ, R19.reuse, P3 ;  /* 0x000000ffffa37224 */ /* 0x100fe200018e0613 */
[----:B------:R-:W-:Y:S02]  /*dd10*/  MOV R3, R8 ;  /* 0x0000000800037202 */ /* 0x000fe40000000f00 */
[----:B------:R-:W-:Y:S02]  /*dd20*/  SHF.R.U64 R14, R14, 0x3, RZ ;  /* 0x000000030e0e7819 */ /* 0x000fe400000012ff */
[----:B------:R-:W-:Y:S01]  /*dd30*/  LOP3.LUT R160, R160, R161, RZ, 0x3c, !PT ;  /* 0x000000a1a0a07212 */ /* 0x000fe200078e3cff */
[----:B------:R-:W-:Y:S01]  /*dd40*/  IMAD.X R161, RZ, RZ, R19, P4 ;  /* 0x000000ffffa17224 */ /* 0x000fe200020e0613 */
[----:B------:R-:W-:-:S02]  /*dd50*/  F2FP.BF16.F32.PACK_AB R8, R33, R32 ;  /* 0x000000202108723e */ /* 0x000fc400000010ff */
[----:B------:R-:W-:Y:S02]  /*dd60*/  F2FP.BF16.F32.PACK_AB R9, R35, R34 ;  /* 0x000000222309723e */ /* 0x000fe400000010ff */
[----:B------:R-:W-:Y:S02]  /*dd70*/  IADD3 R20, P5, R18, 0xc020, RZ ;  /* 0x0000c02012147810 */ /* 0x000fe40007fbe0ff */
[----:B------:R-:W-:Y:S01]  /*dd80*/  LOP3.LUT R164, R164, R165, RZ, 0x3c, !PT ;  /* 0x000000a5a4a47212 */ /* 0x000fe200078e3cff */
[----:B------:R-:W-:Y:S01]  /*dd90*/  IMAD.X R165, RZ, RZ, R19, P6 ;  /* 0x000000ffffa57224 */ /* 0x000fe200030e0613 */
[C---:B------:R-:W-:Y:S01]  /*dda0*/  IADD3 R155, P3, R18.reuse, 0x8060, RZ ;  /* 0x00008060129b7810 */ /* 0x040fe20007f7e0ff */
[----:B------:R0:W-:Y:S01]  /*ddb0*/  STSM.16.M88.4 [R3], R8 ;  /* 0x0000000803007844 */ /* 0x0001e20000000200 */
[----:B------:R-:W-:Y:S02]  /*ddc0*/  IADD3 R153, P2, R18, 0xc040, RZ ;  /* 0x0000c04012997810 */ /* 0x000fe40007f5e0ff */
[----:B------:R-:W-:-:S02]  /*ddd0*/  SHF.R.U64 R168, R168, 0x3, RZ ;  /* 0x00000003a8a87819 */ /* 0x000fc400000012ff */
[----:B------:R-:W-:Y:S02]  /*dde0*/  IADD3 R171, P4, R18, 0x8040, RZ ;  /* 0x0000804012ab7810 */ /* 0x000fe40007f9e0ff */
[----:B------:R-:W-:Y:S01]  /*ddf0*/  LOP3.LUT R14, R14, R15, RZ, 0x3c, !PT ;  /* 0x0000000f0e0e7212 */ /* 0x000fe200078e3cff */
[----:B------:R-:W-:Y:S01]  /*de00*/  IMAD.X R15, RZ, RZ, R19, P0 ;  /* 0x000000ffff0f7224 */ /* 0x000fe200000e0613 */
[----:B------:R-:W-:Y:S02]  /*de10*/  IADD3 R157, P6, R18, 0xc000, RZ ;  /* 0x0000c000129d7810 */ /* 0x000fe40007fde0ff */
[----:B------:R-:W-:Y:S02]  /*de20*/  LOP3.LUT R21, R20, 0x380, RZ, 0xc0, !PT ;  /* 0x0000038014157812 */ /* 0x000fe400078ec0ff */
[----:B------:R-:W-:Y:S02]  /*de30*/  LOP3.LUT R154, R155, 0x380, RZ, 0xc0, !PT ;  /* 0x000003809b9a7812 */ /* 0x000fe400078ec0ff */
[----:B------:R-:W-:-:S02]  /*de40*/  LOP3.LUT R152, R153, 0x380, RZ, 0xc0, !PT ;  /* 0x0000038099987812 */ /* 0x000fc400078ec0ff */
[----:B------:R-:W-:Y:S02]  /*de50*/  MOV R159, R158 ;  /* 0x0000009e009f7202 */ /* 0x000fe40000000f00 */
[----:B------:R-:W-:Y:S02]  /*de60*/  F2FP.BF16.F32.PACK_AB R4, R41, R40 ;  /* 0x000000282904723e */ /* 0x000fe400000010ff */
[----:B------:R-:W-:Y:S02]  /*de70*/  F2FP.BF16.F32.PACK_AB R5, R43, R42 ;  /* 0x0000002a2b05723e */ /* 0x000fe400000010ff */
[----:B------:R-:W-:Y:S02]  /*de80*/  F2FP.BF16.F32.PACK_AB R6, R45, R44 ;  /* 0x0000002c2d06723e */ /* 0x000fe400000010ff */
[----:B------:R-:W-:Y:S02]  /*de90*/  F2FP.BF16.F32.PACK_AB R7, R47, R46 ;  /* 0x0000002e2f07723e */ /* 0x000fe400000010ff */
[----:B------:R-:W-:Y:S01]  /*dea0*/  LOP3.LUT R168, R168, R169, RZ, 0x3c, !PT ;  /* 0x000000a9a8a87212 */ /* 0x000fe200078e3cff */
[----:B------:R-:W-:Y:S01]  /*deb0*/  IMAD.X R169, RZ, RZ, R19, P1 ;  /* 0x000000ffffa97224 */ /* 0x000fe200008e0613 */
[----:B------:R-:W-:Y:S01]  /*dec0*/  LOP3.LUT R170, R171, 0x380, RZ, 0xc0, !PT ;  /* 0x00000380abaa7812 */ /* 0x000fe200078ec0ff */
[----:B------:R1:W-:Y:S01]  /*ded0*/  STSM.16.M88.4 [R159], R4 ;  /* 0x000000049f007844 */ /* 0x0003e20000000200 */
[----:B------:R-:W-:-:S02]  /*dee0*/  MOV R160, R160 ;  /* 0x000000a000a07202 */ /* 0x000fc40000000f00 */
[----:B0-----:R-:W-:Y:S02]  /*def0*/  F2FP.BF16.F32.PACK_AB R8, R49, R48 ;  /* 0x000000303108723e */ /* 0x001fe400000010ff */
[----:B------:R-:W-:Y:S02]  /*df00*/  F2FP.BF16.F32.PACK_AB R9, R51, R50 ;  /* 0x000000323309723e */ /* 0x000fe400000010ff */
[----:B------:R-:W-:Y:S02]  /*df10*/  F2FP.BF16.F32.PACK_AB R10, R53, R52 ;  /* 0x00000034350a723e */ /* 0x000fe400000010ff */
[----:B------:R-:W-:Y:S02]  /*df20*/  F2FP.BF16.F32.PACK_AB R11, R55, R54 ;  /* 0x00000036370b723e */ /* 0x000fe400000010ff */
[----:B------:R-:W-:Y:S02]  /*df30*/  LOP3.LUT R156, R157, 0x380, RZ, 0xc0, !PT ;  /* 0x000003809d9c7812 */ /* 0x000fe400078ec0ff */
[----:B------:R-:W-:Y:S01]  /*df40*/  SHF.R.U64 R21, R21, 0x3, RZ ;  /* 0x0000000315157819 */ /* 0x000fe200000012ff */
[----:B------:R0:W-:Y:S01]  /*df50*/  STSM.16.M88.4 [R160], R8 ;  /* 0x00000008a0007844 */ /* 0x0001e20000000200 */
[----:B------:R-:W-:-:S02]  /*df60*/  IADD3 R3, P1, R18, 0xc060, RZ ;  /* 0x0000c06012037810 */ /* 0x000fc40007f3e0ff */
[----:B------:R-:W-:Y:S02]  /*df70*/  SHF.R.U64 R154, R154, 0x3, RZ ;  /* 0x000000039a9a7819 */ /* 0x000fe400000012ff */
[----:B------:R-:W-:Y:S02]  /*df80*/  SHF.R.U64 R152, R152, 0x3, RZ ;  /* 0x0000000398987819 */ /* 0x000fe400000012ff */
[----:B------:R-:W-:Y:S02]  /*df90*/  MOV R158, R12 ;  /* 0x0000000c009e7202 */ /* 0x000fe40000000f00 */
[----:B------:R-:W-:Y:S02]  /*dfa0*/  MOV R22, R14 ;  /* 0x0000000e00167202 */ /* 0x000fe40000000f00 */
[----:B------:R-:W-:Y:S02]  /*dfb0*/  SHF.R.U64 R170, R170, 0x3, RZ ;  /* 0x00000003aaaa7819 */ /* 0x000fe400000012ff */
[----:B------:R-:W-:-:S02]  /*dfc0*/  MOV R162, R162 ;  /* 0x000000a200a27202 */ /* 0x000fc40000000f00 */
[----:B------:R-:W-:Y:S02]  /*dfd0*/  F2FP.BF16.F32.PACK_AB R12, R57, R56 ;  /* 0x00000038390c723e */ /* 0x000fe400000010ff */
[----:B------:R-:W-:Y:S02]  /*dfe0*/  F2FP.BF16.F32.PACK_AB R13, R59, R58 ;  /* 0x0000003a3b0d723e */ /* 0x000fe400000010ff */
[----:B------:R-:W-:Y:S02]  /*dff0*/  F2FP.BF16.F32.PACK_AB R14, R61, R60 ;  /* 0x0000003c3d0e723e */ /* 0x000fe400000010ff */
[----:B------:R-:W-:Y:S02]  /*e000*/  F2FP.BF16.F32.PACK_AB R15, R63, R62 ;  /* 0x0000003e3f0f723e */ /* 0x000fe400000010ff */
[----:B------:R-:W-:Y:S02]  /*e010*/  SHF.R.U64 R156, R156, 0x3, RZ ;  /* 0x000000039c9c7819 */ /* 0x000fe400000012ff */
[----:B------:R-:W-:Y:S01]  /*e020*/  MOV R164, R164 ;  /* 0x000000a400a47202 */ /* 0x000fe20000000f00 */
[----:B------:R2:W-:Y:S01]  /*e030*/  STSM.16.M88.4 [R162], R12 ;  /* 0x0000000ca2007844 */ /* 0x0005e20000000200 */
[----:B-1----:R-:W-:-:S02]  /*e040*/  F2FP.BF16.F32.PACK_AB R4, R65, R64 ;  /* 0x000000404104723e */ /* 0x002fc400000010ff */
        /* <DEDUP_REMOVED lines=20> */
[----:B------:R-:W-:Y:S01]  /*e190*/  SHF.R.U64 R18, R18, 0x3, RZ ;  /* 0x0000000312127819 */ /* 0x000fe200000012ff */
[----:B------:R0:W-:Y:S01]  /*e1a0*/  STSM.16.M88.4 [R166], R8 ;  /* 0x00000008a6007844 */ /* 0x0001e20000000200 */
[----:B------:R-:W-:Y:S01]  /*e1b0*/  F2FP.BF16.F32.PACK_AB R160, R81, R80 ;  /* 0x0000005051a0723e */ /* 0x000fe200000010ff */
[----:B------:R-:W-:Y:S01]  /*e1c0*/  IMAD.X R19, RZ, RZ, R19, P1 ;  /* 0x000000ffff137224 */ /* 0x000fe200008e0613 */
[----:B------:R-:W-:-:S02]  /*e1d0*/  F2FP.BF16.F32.PACK_AB R161, R83, R82 ;  /* 0x0000005253a1723e */ /* 0x000fc400000010ff */
[----:B--2---:R-:W-:Y:S02]  /*e1e0*/  F2FP.BF16.F32.PACK_AB R162, R85, R84 ;  /* 0x0000005455a2723e */ /* 0x004fe400000010ff */
[----:B------:R-:W-:Y:S02]  /*e1f0*/  F2FP.BF16.F32.PACK_AB R163, R87, R86 ;  /* 0x0000005657a3723e */ /* 0x000fe400000010ff */
[----:B------:R-:W-:Y:S02]  /*e200*/  MOV R168, R168 ;  /* 0x000000a800a87202 */ /* 0x000fe40000000f00 */
[----:B-1----:R-:W-:Y:S01]  /*e210*/  F2FP.BF16.F32.PACK_AB R164, R89, R88 ;  /* 0x0000005859a4723e */ /* 0x002fe200000010ff */
[----:B------:R1:W-:Y:S01]  /*e220*/  STSM.16.M88.4 [R158], R160 ;  /* 0x000000a09e007844 */ /* 0x0003e20000000200 */
[----:B------:R-:W-:Y:S02]  /*e230*/  F2FP.BF16.F32.PACK_AB R165, R91, R90 ;  /* 0x0000005a5ba5723e */ /* 0x000fe400000010ff */
[----:B------:R-:W-:-:S02]  /*e240*/  F2FP.BF16.F32.PACK_AB R167, R95, R94 ;  /* 0x0000005e5fa7723e */ /* 0x000fc400000010ff */
[----:B0-----:R-:W-:Y:S02]  /*e250*/  F2FP.BF16.F32.PACK_AB R166, R93, R92 ;  /* 0x0000005c5da6723e */ /* 0x001fe400000010ff */
[----:B------:R-:W-:Y:S02]  /*e260*/  MOV R20, R20 ;  /* 0x0000001400147202 */ /* 0x000fe40000000f00 */
[----:B------:R-:W-:Y:S01]  /*e270*/  MOV R169, R154 ;  /* 0x0000009a00a97202 */ /* 0x000fe20000000f00 */
[----:B------:R-:W-:Y:S01]  /*e280*/  STSM.16.M88.4 [R168], R164 ;  /* 0x000000a4a8007844 */ /* 0x000fe20000000200 */
[----:B------:R-:W-:Y:S02]  /*e290*/  MOV R21, R152 ;  /* 0x0000009800157202 */ /* 0x000fe40000000f00 */
[----:B------:R-:W-:Y:S02]  /*e2a0*/  F2FP.BF16.F32.PACK_AB R12, R97, R96 ;  /* 0x00000060610c723e */ /* 0x000fe400000010ff */
[----:B------:R-:W-:-:S02]  /*e2b0*/  F2FP.BF16.F32.PACK_AB R13, R99, R98 ;  /* 0x00000062630d723e */ /* 0x000fc400000010ff */
[----:B------:R-:W-:Y:S02]  /*e2c0*/  F2FP.BF16.F32.PACK_AB R14, R101, R100 ;  /* 0x00000064650e723e */ /* 0x000fe400000010ff */
[----:B------:R-:W-:Y:S02]  /*e2d0*/  F2FP.BF16.F32.PACK_AB R15, R103, R102 ;  /* 0x00000066670f723e */ /* 0x000fe400000010ff */
[----:B------:R-:W-:Y:S02]  /*e2e0*/  LOP3.LUT R18, R18, R3, RZ, 0x3c, !PT ;  /* 0x0000000312127212 */ /* 0x000fe400078e3cff */
[----:B------:R-:W-:Y:S01]  /*e2f0*/  MOV R170, R170 ;  /* 0x000000aa00aa7202 */ /* 0x000fe20000000f00 */
[----:B------:R0:W-:Y:S01]  /*e300*/  STSM.16.M88.4 [R22], R12 ;  /* 0x0000000c16007844 */ /* 0x0001e20000000200 */
[----:B------:R-:W-:Y:S02]  /*e310*/  F2FP.BF16.F32.PACK_AB R152, R105, R104 ;  /* 0x000000686998723e */ /* 0x000fe400000010ff */
[----:B------:R-:W-:-:S02]  /*e320*/  F2FP.BF16.F32.PACK_AB R153, R107, R106 ;  /* 0x0000006a6b99723e */ /* 0x000fc400000010ff */
[----:B------:R-:W-:Y:S02]  /*e330*/  F2FP.BF16.F32.PACK_AB R154, R109, R108 ;  /* 0x0000006c6d9a723e */ /* 0x000fe400000010ff */
[----:B------:R-:W-:Y:S02]  /*e340*/  F2FP.BF16.F32.PACK_AB R155, R111, R110 ;  /* 0x0000006e6f9b723e */ /* 0x000fe400000010ff */
[----:B------:R-:W-:Y:S02]  /*e350*/  MOV R3, R156 ;  /* 0x0000009c00037202 */ /* 0x000fe40000000f00 */
[----:B------:R-:W-:Y:S01]  /*e360*/  F2FP.BF16.F32.PACK_AB R156, R113, R112 ;  /* 0x00000070719c723e */ /* 0x000fe200000010ff */
[----:B------:R2:W-:Y:S01]  /*e370*/  STSM.16.M88.4 [R170], R152 ;  /* 0x00000098aa007844 */ /* 0x0005e20000000200 */
[----:B------:R-:W-:Y:S02]  /*e380*/  F2FP.BF16.F32.PACK_AB R157, R115, R114 ;  /* 0x00000072739d723e */ /* 0x000fe400000010ff */
[----:B-1----:R-:W-:-:S02]  /*e390*/  F2FP.BF16.F32.PACK_AB R158, R117, R116 ;  /* 0x00000074759e723e */ /* 0x002fc400000010ff */
[----:B------:R-:W-:Y:S02]  /*e3a0*/  F2FP.BF16.F32.PACK_AB R159, R119, R118 ;  /* 0x00000076779f723e */ /* 0x000fe400000010ff */
[----:B------:R-:W-:Y:S02]  /*e3b0*/  F2FP.BF16.F32.PACK_AB R4, R121, R120 ;  /* 0x000000787904723e */ /* 0x000fe400000010ff */
[----:B------:R-:W-:Y:S01]  /*e3c0*/  F2FP.BF16.F32.PACK_AB R5, R123, R122 ;  /* 0x0000007a7b05723e */ /* 0x000fe200000010ff */
[----:B------:R-:W-:Y:S01]  /*e3d0*/  STSM.16.M88.4 [R169], R156 ;  /* 0x0000009ca9007844 */ /* 0x000fe20000000200 */
[----:B------:R-:W-:Y:S02]  /*e3e0*/  F2FP.BF16.F32.PACK_AB R6, R125, R124 ;  /* 0x0000007c7d06723e */ /* 0x000fe400000010ff */
[----:B------:R-:W-:Y:S02]  /*e3f0*/  F2FP.BF16.F32.PACK_AB R7, R127, R126 ;  /* 0x0000007e7f07723e */ /* 0x000fe400000010ff */
[----:B------:R-:W-:-:S02]  /*e400*/  F2FP.BF16.F32.PACK_AB R8, R129, R128 ;  /* 0x000000808108723e */ /* 0x000fc400000010ff */
[----:B------:R-:W-:Y:S01]  /*e410*/  F2FP.BF16.F32.PACK_AB R9, R131, R130 ;  /* 0x000000828309723e */ /* 0x000fe200000010ff */
[----:B------:R1:W-:Y:S01]  /*e420*/  STSM.16.M88.4 [R3], R4 ;  /* 0x0000000403007844 */ /* 0x0003e20000000200 */
[----:B------:R-:W-:Y:S02]  /*e430*/  F2FP.BF16.F32.PACK_AB R10, R133, R132 ;  /* 0x00000084850a723e */ /* 0x000fe400000010ff */
[----:B------:R-:W-:Y:S02]  /*e440*/  F2FP.BF16.F32.PACK_AB R11, R135, R134 ;  /* 0x00000086870b723e */ /* 0x000fe400000010ff */
[----:B0-----:R-:W-:Y:S02]  /*e450*/  F2FP.BF16.F32.PACK_AB R12, R137, R136 ;  /* 0x00000088890c723e */ /* 0x001fe400000010ff */
[----:B------:R-:W-:Y:S01]  /*e460*/  F2FP.BF16.F32.PACK_AB R13, R139, R138 ;  /* 0x0000008a8b0d723e */ /* 0x000fe200000010ff */
[----:B------:R0:W-:Y:S01]  /*e470*/  STSM.16.M88.4 [R20], R8 ;  /* 0x0000000814007844 */ /* 0x0001e20000000200 */
[----:B------:R-:W-:-:S02]  /*e480*/  F2FP.BF16.F32.PACK_AB R14, R141, R140 ;  /* 0x0000008c8d0e723e */ /* 0x000fc400000010ff */
[----:B------:R-:W-:Y:S02]  /*e490*/  F2FP.BF16.F32.PACK_AB R15, R143, R142 ;  /* 0x0000008e8f0f723e */ /* 0x000fe400000010ff */
[----:B------:R-:W-:Y:S02]  /*e4a0*/  MOV R18, R18 ;  /* 0x0000001200127202 */ /* 0x000fe40000000f00 */
[----:B--2---:R-:W-:Y:S01]  /*e4b0*/  F2FP.BF16.F32.PACK_AB R152, R145, R144 ;  /* 0x000000909198723e */ /* 0x004fe200000010ff */
[----:B------:R2:W-:Y:S01]  /*e4c0*/  STSM.16.M88.4 [R21], R12 ;  /* 0x0000000c15007844 */ /* 0x0005e20000000200 */
[----:B------:R-:W-:Y:S01]  /*e4d0*/  F2FP.BF16.F32.PACK_AB R153, R147, R146 ;  /* 0x000000929399723e */ /* 0x000fe200000010ff */
[----:B-1----:R-:W-:Y:S01]  /*e4e0*/  IMAD.U32 R4, RZ, RZ, UR12 ;  /* 0x0000000cff047e24 */ /* 0x002fe2000f8e00ff */
[----:B------:R-:W-:Y:S01]  /*e4f0*/  F2FP.BF16.F32.PACK_AB R154, R149, R148 ;  /* 0x00000094959a723e */ /* 0x000fe200000010ff */
[----:B------:R-:W-:Y:S01]  /*e500*/  IMAD.U32 R5, RZ, RZ, UR13 ;  /* 0x0000000dff057e24 */ /* 0x000fe2000f8e00ff */
[----:B------:R-:W-:-:S02]  /*e510*/  F2FP.BF16.F32.PACK_AB R155, R151, R150 ;  /* 0x00000096979b723e */ /* 0x000fc400000010ff */
[----:B------:R-:W-:-:S03]  /*e520*/  ISETP.NE.U32.AND P0, PT, RZ, UR16, PT ;  /* 0x00000010ff007c0c */ /* 0x000fc6000bf05070 */
[----:B------:R2:W-:Y:S01]  /*e530*/  STSM.16.M88.4 [R18], R152 ;  /* 0x0000009812007844 */ /* 0x0005e20000000200 */
[----:B------:R-:W-:Y:S01]  /*e540*/  BAR.SYNC.DEFER_BLOCKING 0x1, 0x100 ;  /* 0x0044000000007b1d */ /* 0x000fe20000010000 */
[----:B------:R-:W-:-:S13]  /*e550*/  ISETP.NE.AND.EX P0, PT, RZ, UR17, PT, P0 ;  /* 0x00000011ff007c0c */ /* 0x000fda000bf05300 */
[----:B------:R1:W3:Y:S01]  /*e560*/  @P0 LDG.E R19, desc[UR36][R4.64] ;  /* 0x0000002404130981 */ /* 0x0002e2000c1e1900 */
[----:B------:R-:W-:Y:S01]  /*e570*/  PLOP3.LUT P4, PT, PT, PT, UP0, 0x80, 0x0 ;  /* 0x000000000000781c */ /* 0x000fe20003f8f008 */
[----:B------:R-:W-:-:S06]  /*e580*/  @UP0 UIMAD.WIDE UR14, UR9, 0x4, UR14 ;  /* 0x00000004090e08a5 */ /* 0x000fcc000f8e020e */
[----:B-1----:R-:W-:Y:S02]  /*e590*/  IMAD.U32 R4, RZ, RZ, UR14 ;  /* 0x0000000eff047e24 */ /* 0x002fe4000f8e00ff */
[----:B------:R-:W-:-:S05]  /*e5a0*/  IMAD.U32 R5, RZ, RZ, UR15 ;  /* 0x0000000fff057e24 */ /* 0x000fca000f8e00ff */
[----:B------:R1:W4:Y:S01]  /*e5b0*/  @P4 LDG.E R6, desc[UR36][R4.64] ;  /* 0x0000002404064981 */ /* 0x000322000c1e1900 */
[----:B------:R-:W-:Y:S01]  /*e5c0*/  UISETP.NE.AND UP0, UPT, UR19, URZ, UPT ;  /* 0x0000003f1300728c */ /* 0x000fe2000bf05270 */
[----:B------:R-:W-:Y:S01]  /*e5d0*/  VIADD R3, R23, UR60 ;  /* 0x0000003c17037c36 */ /* 0x000fe20008000000 */
[----:B------:R-:W-:Y:S02]  /*e5e0*/  UISETP.NE.AND UP1, UPT, UR22, 0x1, UPT ;  /* 0x000000011600788c */ /* 0x000fe4000bf25270 */
[----:B------:R-:W-:Y:S01]  /*e5f0*/  USEL UR4, UR19, UR4, UP0 ;  /* 0x0000000413047287 */ /* 0x000fe20008000000 */
[----:B------:R-:W-:Y:S01]  /*e600*/  UMOV UR25, 0x9b8 ;  /* 0x000009b800197882 */ /* 0x000fe20000000000 */
[----:B------:R-:W-:Y:S02]  /*e610*/  UISETP.NE.U32.AND UP0, UPT, UR16, URZ, UPT ;  /* 0x0000003f1000728c */ /* 0x000fe4000bf05070 */
[----:B------:R-:W-:Y:S01]  /*e620*/  PLOP3.LUT P1, PT, PT, PT, UP1, 0x80, 0x0 ;  /* 0x000000000000781c */ /* 0x000fe20003f2f018 */
[----:B------:R-:W-:Y:S01]  /*e630*/  UISETP.GT.AND UP2, UPT, UR4, 0x1, UPT ;  /* 0x000000010400788c */ /* 0x000fe2000bf44270 */
[----:B-1----:R-:W-:Y:S01]  /*e640*/  IMAD.MOV.U32 R5, RZ, RZ, R3 ;  /* 0x000000ffff057224 */ /* 0x002fe200078e0003 */
[----:B------:R-:W-:-:S02]  /*e650*/  UISETP.NE.AND.EX UP0, UPT, UR17, URZ, UPT, UP0 ;  /* 0x0000003f1100728c */ /* 0x000fc4000bf05300 */
[----:B------:R-:W-:Y:S01]  /*e660*/  USEL UR25, UR25, 0x978, UP2 ;  /* 0x0000097819197887 */ /* 0x000fe20009000000 */
[----:B------:R-:W-:Y:S01]  /*e670*/  UMOV UR4, URZ ;  /* 0x0000003f00047c82 */ /* 0x000fe20008000000 */
[----:B------:R-:W-:Y:S02]  /*e680*/  USHF.R.S32.HI UR14, URZ, 0x1f, UR9 ;  /* 0x0000001f3f0e7899 */ /* 0x000fe40008011409 */
[----:B------:R-:W-:Y:S01]  /*e690*/  USEL UR9, UR9, URZ, !UP0 ;  /* 0x0000003f09097287 */ /* 0x000fe2000c000000 */
[----:B------:R-:W-:Y:S01]  /*e6a0*/  @UP1 ULDC UR27, c[0x0][0xbec] ;  /* 0x0002fb00001b1ab9 */ /* 0x000fe20000000800 */
[----:B------:R-:W-:Y:S02]  /*e6b0*/  USEL UR23, UR18, URZ, UP2 ;  /* 0x0000003f12177287 */ /* 0x000fe40009000000 */
[----:B------:R-:W-:Y:S01]  /*e6c0*/  @P1 IMAD.HI.U32 R4, R3, UR27, RZ ;  /* 0x0000001b03041c27 */ /* 0x000fe2000f8e00ff */
[----:B------:R-:W-:-:S03]  /*e6d0*/  USEL UR24, UR14, URZ, !UP0 ;  /* 0x0000003f0e187287 */ /* 0x000fc6000c000000 */
[----:B------:R-:W-:Y:S01]  /*e6e0*/  ULDC.64 UR18, c[0x0][UR25+0x220] ;  /* 0x0000880019127abb */ /* 0x000fe20008000a00 */
[----:B------:R-:W-:Y:S01]  /*e6f0*/  ULDC.64 UR16, c[0x0][UR25+0x218] ;  /* 0x0000860019107abb */ /* 0x000fe20008000a00 */
[----:B------:R-:W-:Y:S01]  /*e700*/  UIMAD UR19, UR19, UR9, URZ ;  /* 0x00000009131372a4 */ /* 0x000fe2000f8e023f */
[----:B------:R-:W-:Y:S01]  /*e710*/  ULDC.64 UR20, c[0x0][UR25+0x228] ;  /* 0x00008a0019147abb */ /* 0x000fe20008000a00 */
[----:B------:R-:W-:Y:S01]  /*e720*/  @UP1 ULDC UR30, c[0x0][0xbf0] ;  /* 0x0002fc00001e1ab9 */ /* 0x000fe20000000800 */
[----:B------:R-:W-:Y:S01]  /*e730*/  UIMAD.WIDE.U32 UR14, UR16, UR26, URZ ;  /* 0x0000001a100e72a5 */ /* 0x000fe2000f8e003f */
[----:B------:R-:W-:Y:S01]  /*e740*/  @P1 SHF.R.U32.HI R5, RZ, UR30, R4 ;  /* 0x0000001eff051c19 */ /* 0x000fe20008011604 */
[----:B------:R-:W-:Y:S02]  /*e750*/  UIMAD UR26, UR17, UR26, URZ ;  /* 0x0000001a111a72a4 */ /* 0x000fe4000f8e023f */
[----:B------:R-:W-:Y:S02]  /*e760*/  UIMAD.WIDE.U32 UR28, UR20, UR23, URZ ;  /* 0x00000017141c72a5 */ /* 0x000fe4000f8e003f */
[----:B------:R-:W-:Y:S01]  /*e770*/  UIMAD.WIDE.U32 UR16, UR18, UR9, URZ ;  /* 0x00000009121072a5 */ /* 0x000fe2000f8e003f */
[----:B------:R-:W-:Y:S01]  /*e780*/  IMAD.MOV R4, RZ, RZ, -R5 ;  /* 0x000000ffff047224 */ /* 0x000fe200078e0a05 */
[----:B------:R-:W-:-:S02]  /*e790*/  UIMAD UR20, UR21, UR23, URZ ;  /* 0x00000017151472a4 */ /* 0x000fc4000f8e023f */
[----:B------:R-:W-:Y:S01]  /*e7a0*/  UIMAD UR19, UR18, UR24, UR19 ;  /* 0x00000018121372a4 */ /* 0x000fe2000f8e0213 */
[----:B0-----:R-:W-:Y:S01]  /*e7b0*/  IMAD.U32 R8, RZ, RZ, UR28 ;  /* 0x0000001cff087e24 */ /* 0x001fe2000f8e00ff */
[----:B------:R-:W-:Y:S01]  /*e7c0*/  UIADD3 UR20, UR29, UR20, URZ ;  /* 0x000000141d147290 */ /* 0x000fe2000fffe03f */
[----:B------:R-:W-:Y:S01]  /*e7d0*/  IMAD R7, R4, UR22, R3 ;  /* 0x0000001604077c24 */ /* 0x000fe2000f8e0203 */
[----:B------:R-:W-:Y:S02]  /*e7e0*/  UIADD3 UR19, UR17, UR19, URZ ;  /* 0x0000001311137290 */ /* 0x000fe4000fffe03f */
[----:B------:R-:W-:Y:S02]  /*e7f0*/  UIADD3 UR26, UR15, UR26, URZ ;  /* 0x0000001a0f1a7290 */ /* 0x000fe4000fffe03f */
[----:B------:R-:W-:Y:S01]  /*e800*/  IMAD.U32 R10, RZ, RZ, UR20 ;  /* 0x00000014ff0a7e24 */ /* 0x000fe2000f8e00ff */
[----:B---3--:R-:W-:-:S13]  /*e810*/  @P0 R2UR UR4, R19 ;  /* 0x00000000130402ca */ /* 0x008fda00000e0000 */
[----:B------:R-:W-:Y:S02]  /*e820*/  UIADD3 UR14, UP0, UP3, UR16, UR14, UR4 ;  /* 0x0000000e100e7290 */ /* 0x000fe4000fb1e004 */
[----:B------:R-:W-:-:S04]  /*e830*/  USHF.R.S32.HI UR17, URZ, 0x1f, UR4 ;  /* 0x0000001f3f117899 */ /* 0x000fc80008011404 */
[----:B------:R-:W-:Y:S01]  /*e840*/  UIADD3.X UR16, UR19, UR26, UR17, UP0, UP3 ;  /* 0x0000001a13107290 */ /* 0x000fe200087e6411 */
[----:B------:R-:W-:Y:S01]  /*e850*/  IADD3 R4, P2, P3, R5, UR14, R8 ;  /* 0x0000000e05047c10 */ /* 0x000fe2000fb5e008 */
[----:B------:R-:W-:Y:S01]  /*e860*/  ULDC.64 UR14, c[0x0][UR25+0x210] ;  /* 0x00008400190e7abb */ /* 0x000fe20008000a00 */
[----:B------:R-:W-:Y:S01]  /*e870*/  SHF.R.S32.HI R5, RZ, 0x1f, R5 ;  /* 0x0000001fff057819 */ /* 0x000fe20000011405 */
[----:B------:R-:W-:Y:S01]  /*e880*/  IMAD R9, R7, UR15, RZ ;  /* 0x0000000f07097c24 */ /* 0x000fe2000f8e02ff */
[----:B------:R-:W-:Y:S01]  /*e890*/  SHF.R.S32.HI R8, RZ, 0x1f, R7 ;  /* 0x0000001fff087819 */ /* 0x000fe20000011407 */
[----:B------:R-:W-:Y:S01]  /*e8a0*/  ULDC.64 UR18, c[0x0][0xba8] ;  /* 0x0002ea0000127ab9 */ /* 0x000fe20000000a00 */
[----:B------:R-:W-:Y:S01]  /*e8b0*/  IADD3.X R5, R5, UR16, R10, P2, P3 ;  /* 0x0000001005057c10 */ /* 0x000fe200097e640a */
[----:B------:R-:W-:Y:S01]  /*e8c0*/  @!UP2 ULDC UR18, c[0x0][0xb50] ;  /* 0x0002d4000012aab9 */ /* 0x000fe20000000800 */
[----:B------:R-:W-:Y:S01]  /*e8d0*/  @!UP2 ULDC UR19, c[0x0][0xb54] ;  /* 0x0002d5000013aab9 */ /* 0x000fe20000000800 */
[----:B------:R-:W-:-:S02]  /*e8e0*/  IMAD R9, R8, UR14, R9 ;  /* 0x0000000e08097c24 */ /* 0x000fc4000f8e0209 */
[----:B------:R-:W-:Y:S01]  /*e8f0*/  IMAD.WIDE.U32 R4, R7, UR14, R4 ;  /* 0x0000000e07047c25 */ /* 0x000fe2000f8e0004 */
[----:B------:R-:W-:Y:S01]  /*e900*/  ULDC UR14, c[0x0][0xa88] ;  /* 0x0002a200000e7ab9 */ /* 0x000fe20000000800 */
[----:B----4-:R-:W-:Y:S02]  /*e910*/  @P4 R2UR UR14, R6 ;  /* 0x00000000060e42ca */ /* 0x010fe400000e0000 */
[----:B------:R-:W-:Y:S01]  /*e920*/  IMAD.IADD R5, R5, 0x1, R9 ;  /* 0x0000000105057824 */ /* 0x000fe200078e0209 */
[----:B------:R-:W-:-:S04]  /*e930*/  LEA R9, P2, R4, UR18, 0x2 ;  /* 0x0000001204097c11 */ /* 0x000fc8000f8410ff */
[----:B------:R-:W-:Y:S01]  /*e940*/  LEA.HI.X R10, R4, UR19, R5, 0x2, P2 ;  /* 0x00000013040a7c11 */ /* 0x000fe200090f1405 */
[----:B--2---:R-:W-:Y:S08]  /*e950*/  @P4 BRA `(.L_x_1308) ;  /* 0x0000000000284947 */ /* 0x004ff00003800000 */
[----:B------:R-:W-:Y:S05]  /*e960*/  @!P0 BRA `(.L_x_1308) ;  /* 0x0000000000248947 */ /* 0x000fea0003800000 */
[----:B------:R-:W-:Y:S02]  /*e970*/  IMAD.U32 R4, RZ, RZ, UR12 ;  /* 0x0000000cff047e24 */ /* 0x000fe4000f8e00ff */
[----:B------:R-:W-:Y:S02]  /*e980*/  IMAD.U32 R6, RZ, RZ, UR12 ;  /* 0x0000000cff067e24 */ /* 0x000fe4000f8e00ff */
[----:B------:R-:W-:Y:S02]  /*e990*/  IMAD.U32 R5, RZ, RZ, UR13 ;  /* 0x0000000dff057e24 */ /* 0x000fe4000f8e00ff */
[----:B------:R-:W-:-:S03]  /*e9a0*/  IMAD.U32 R7, RZ, RZ, UR13 ;  /* 0x0000000dff077e24 */ /* 0x000fc6000f8e00ff */
[----:B------:R-:W2:Y:S04]  /*e9b0*/  LDG.E R4, desc[UR36][R4.64] ;  /* 0x0000002404047981 */ /* 0x000ea8000c1e1900 */
[----:B------:R-:W3:Y:S01]  /*e9c0*/  LDG.E R6, desc[UR36][R6.64+0x4] ;  /* 0x0000042406067981 */ /* 0x000ee2000c1e1900 */
[----:B--2---:R-:W-:Y:S02]  /*e9d0*/  R2UR UR12, R4 ;  /* 0x00000000040c72ca */ /* 0x004fe400000e0000 */
[----:B---3--:R-:W-:-:S13]  /*e9e0*/  R2UR UR14, R6 ;  /* 0x00000000060e72ca */ /* 0x008fda00000e0000 */
[----:B------:R-:W-:-:S12]  /*e9f0*/  UIADD3 UR14, -UR12, UR14, URZ ;  /* 0x0000000e0c0e7290 */ /* 0x000fd8000fffe13f */
.L_x_1308:
[----:B------:R-:W2:Y:S04]  /*ea00*/  LDL R11, [R1+0x24] ;  /* 0x00002400010b7983 */ /* 0x000ea80000100800 */
[----:B------:R-:W3:Y:S01]  /*ea10*/  LDL R8, [R1+0x18] ;  /* 0x0000180001087983 */ /* 0x000ee20000100800 */
[----:B------:R-:W-:Y:S01]  /*ea20*/  UIMAD UR16, UR14, UR22, URZ ;  /* 0x000000160e1072a4 */ /* 0x000fe2000f8e023f */
[----:B------:R-:W-:Y:S02]  /*ea30*/  PLOP3.LUT P3, PT, PT, PT, UP2, 0x80, 0x0 ;  /* 0x000000000000781c */ /* 0x000fe40003f6f028 */
[----:B------:R-:W-:Y:S04]  /*ea40*/  SHFL.IDX PT, R4, R9, RZ, 0x1c1f ;  /* 0x001c1fff09047589 */ /* 0x000fe800000e0000 */
[----:B------:R-:W0:Y:S04]  /*ea50*/  SHFL.IDX PT, R5, R10, RZ, 0x1c1f ;  /* 0x001c1fff0a057589 */ /* 0x000e2800000e0000 */
[----:B------:R-:W-:Y:S04]  /*ea60*/  SHFL.IDX PT, R6, R9, 0x1, 0x1c1f ;  /* 0x003c1f0009067f89 */ /* 0x000fe800000e0000 */
[----:B------:R-:W1:Y:S01]  /*ea70*/  SHFL.IDX PT, R7, R10, 0x1, 0x1c1f ;  /* 0x003c1f000a077f89 */ /* 0x000e6200000e0000 */
[----:B--2---:R-:W-:Y:S01]  /*ea80*/  VIADD R11, R11, UR60 ;  /* 0x0000003c0b0b7c36 */ /* 0x004fe20008000000 */
        /* <DEDUP_REMOVED lines=9> */
[----:B------:R-:W2:Y:S01]  /*eb20*/  LDL R22, [R1+0xc] ;  /* 0x00000c0001167983 */ /* 0x000ea20000100800 */
[----:B0-----:R-:W-:Y:S01]  /*eb30*/  IMAD.SHL.U32 R0, R201, 0x8, RZ ;  /* 0x00000008c9007824 */ /* 0x001fe200078e00ff */
[----:B------:R-:W-:Y:S01]  /*eb40*/  ULDC.64 UR14, c[0x0][0xaa0] ;  /* 0x0002a800000e7ab9 */ /* 0x000fe20000000a00 */
[----:B------:R-:W-:Y:S01]  /*eb50*/  IMAD.MOV.U32 R3, RZ, RZ, 0x2 ;  /* 0x00000002ff037424 */ /* 0x000fe200078e00ff */
[----:B------:R-:W-:Y:S01]  /*eb60*/  R2UR UR18, R205 ;  /* 0x00000000cd1272ca */ /* 0x000fe200000e0000 */
[----:B------:R-:W-:-:S04]  /*eb70*/  UIMAD UR12, UR17, UR14, URZ ;  /* 0x0000000e110c72a4 */ /* 0x000fc8000f8e023f */
[----:B------:R-:W-:Y:S02]  /*eb80*/  UIMAD UR12, UR4, UR15, UR12 ;  /* 0x0000000f040c72a4 */ /* 0x000fe4000f8e020c */
[----:B------:R-:W-:-:S04]  /*eb90*/  UIADD3 UR8, UR8, 0x30820, URZ ;  /* 0x0003082008087890 */ /* 0x000fc8000fffe03f */
[----:B------:R-:W-:Y:S01]  /*eba0*/  UPRMT UR8, URZ, 0x654, UR8 ;  /* 0x000006543f087896 */ /* 0x000fe20008000008 */
[C---:B------:R-:W-:Y:S02]  /*ebb0*/  VIADD R82, R0.reuse, 0x40 ;  /* 0x0000004000527836 */ /* 0x040fe40000000000 */
[C---:B------:R-:W-:Y:S02]  /*ebc0*/  VIADD R84, R0.reuse, 0x80 ;  /* 0x0000008000547836 */ /* 0x040fe40000000000 */
[----:B------:R-:W-:Y:S01]  /*ebd0*/  VIADD R86, R0, 0xc0 ;  /* 0x000000c000567836 */ /* 0x000fe20000000000 */
[----:B------:R-:W-:Y:S01]  /*ebe0*/  BSSY B1, `(.L_x_1310) ;  /* 0x00000ac000017945 */ /* 0x000fe20003800000 */
[----:B------:R-:W-:Y:S02]  /*ebf0*/  SHF.R.S32.HI R87, RZ, 0x1f, R0 ;  /* 0x0000001fff577819 */ /* 0x000fe40000011400 */
[----:B------:R-:W-:Y:S02]  /*ec00*/  SHF.R.S32.HI R81, RZ, 0x1f, R82 ;  /* 0x0000001fff517819 */ /* 0x000fe40000011452 */
[----:B------:R-:W-:-:S02]  /*ec10*/  SHF.R.S32.HI R83, RZ, 0x1f, R84 ;  /* 0x0000001fff537819 */ /* 0x000fc40000011454 */
[----:B------:R-:W-:Y:S01]  /*ec20*/  SHF.R.S32.HI R85, RZ, 0x1f, R86 ;  /* 0x0000001fff557819 */ /* 0x000fe20000011456 */
[----:B--2---:R-:W-:-:S04]  /*ec30*/  IMAD R2, R22, 0x40, R0 ;  /* 0x0000004016027824 */ /* 0x004fc800078e0200 */
[----:B------:R-:W-:-:S03]  /*ec40*/  IMAD.WIDE R2, R2, R3, UR10 ;  /* 0x0000000a02027e25 */ /* 0x000fc6000f8e0203 */
[C---:B------:R-:W-:Y:S02]  /*ec50*/  IADD3 R25, P2, R2.reuse, 0x3000, RZ ;  /* 0x0000300002197810 */ /* 0x040fe40007f5e0ff */
[C---:B------:R-:W-:Y:S02]  /*ec60*/  IADD3 R9, P4, R2.reuse, 0x1000, RZ ;  /* 0x0000100002097810 */ /* 0x040fe40007f9e0ff */
[----:B------:R-:W-:Y:S02]  /*ec70*/  LOP3.LUT R24, R25, 0x380, RZ, 0xc0, !PT ;  /* 0x0000038019187812 */ /* 0x000fe400078ec0ff */
[----:B------:R-:W-:Y:S02]  /*ec80*/  IADD3 R13, P3, R2, 0x2000, RZ ;  /* 0x00002000020d7810 */ /* 0x000fe40007f7e0ff */
[----:B------:R-:W-:Y:S02]  /*ec90*/  SHF.R.U64 R24, R24, 0x3, RZ ;  /* 0x0000000318187819 */ /* 0x000fe400000012ff */
[----:B------:R-:W-:-:S02]  /*eca0*/  LOP3.LUT R8, R9, 0x380, RZ, 0xc0, !PT ;  /* 0x0000038009087812 */ /* 0x000fc400078ec0ff */
[----:B------:R-:W-:Y:S02]  /*ecb0*/  LOP3.LUT R12, R13, 0x380, RZ, 0xc0, !PT ;  /* 0x000003800d0c7812 */ /* 0x000fe400078ec0ff */
[----:B------:R-:W-:Y:S01]  /*ecc0*/  LOP3.LUT R24, R24, R25, RZ, 0x3c, !PT ;  /* 0x0000001918187212 */ /* 0x000fe200078e3cff */
[--C-:B------:R-:W-:Y:S01]  /*ecd0*/  IMAD.X R25, RZ, RZ, R3.reuse, P2 ;  /* 0x000000ffff197224 */ /* 0x100fe200010e0603 */
[----:B------:R-:W-:Y:S02]  /*ece0*/  IADD3 R49, P2, R2, 0x9000, RZ ;  /* 0x0000900002317810 */ /* 0x000fe40007f5e0ff */
[----:B------:R-:W-:Y:S02]  /*ecf0*/  SHF.R.U64 R8, R8, 0x3, RZ ;  /* 0x0000000308087819 */ /* 0x000fe400000012ff */
[----:B------:R-:W-:Y:S01]  /*ed00*/  SHF.R.U64 R12, R12, 0x3, RZ ;  /* 0x000000030c0c7819 */ /* 0x000fe200000012ff */
[----:B------:R-:W-:Y:S01]  /*ed10*/  UIMAD.WIDE.U32 UR10, UR4, UR14, URZ ;  /* 0x0000000e040a72a5 */ /* 0x000fe2000f8e003f */
[----:B------:R-:W-:Y:S01]  /*ed20*/  LOP3.LUT R48, R49, 0x380, RZ, 0xc0, !PT ;  /* 0x0000038031307812 */ /* 0x000fe200078ec0ff */
[----:B------:R-:W5:Y:S01]  /*ed30*/  LD.E.128 R24, desc[UR36][R24.64] ;  /* 0x0000002418187980 */ /* 0x000f62000c101d00 */
[----:B------:R-:W-:Y:S01]  /*ed40*/  LOP3.LUT R8, R8, R9, RZ, 0x3c, !PT ;  /* 0x0000000908087212 */ /* 0x000fe200078e3cff */
[--C-:B------:R-:W-:Y:S01]  /*ed50*/  IMAD.X R9, RZ, RZ, R3.reuse, P4 ;  /* 0x000000ffff097224 */ /* 0x100fe200020e0603 */
[----:B------:R-:W-:Y:S01]  /*ed60*/  LOP3.LUT R12, R12, R13, RZ, 0x3c, !PT ;  /* 0x0000000d0c0c7212 */ /* 0x000fe200078e3cff */
[----:B------:R-:W-:Y:S01]  /*ed70*/  IMAD.X R13, RZ, RZ, R3, P3 ;  /* 0x000000ffff0d7224 */ /* 0x000fe200018e0603 */
[----:B------:R-:W-:-:S02]  /*ed80*/  IADD3 R29, P0, R2, 0x4000, RZ ;  /* 0x00004000021d7810 */ /* 0x000fc40007f1e0ff */
[C---:B------:R-:W-:Y:S02]  /*ed90*/  IADD3 R33, P6, R2.reuse, 0x5000, RZ ;  /* 0x0000500002217810 */ /* 0x040fe40007fde0ff */
[C---:B------:R-:W-:Y:S02]  /*eda0*/  IADD3 R37, P5, R2.reuse, 0x6000, RZ ;  /* 0x0000600002257810 */ /* 0x040fe40007fbe0ff */
[C---:B------:R-:W-:Y:S01]  /*edb0*/  LOP3.LUT R7, R2.reuse, 0x380, RZ, 0xc0, !PT ;  /* 0x0000038002077812 */ /* 0x040fe200078ec0ff */
[----:B------:R-:W-:Y:S01]  /*edc0*/  UIADD3 UR11, UR11, UR12, URZ ;  /* 0x0000000c0b0b7290 */ /* 0x000fe2000fffe03f */
[C---:B------:R-:W-:Y:S01]  /*edd0*/  IADD3 R41, P4, R2.reuse, 0x7000, RZ ;  /* 0x0000700002297810 */ /* 0x040fe20007f9e0ff */
[----:B------:R-:W-:Y:S01]  /*ede0*/  USHF.R.S32.HI UR4, URZ, 0x1f, UR9 ;  /* 0x0000001f3f047899 */ /* 0x000fe20008011409 */
[----:B------:R-:W-:Y:S01]  /*edf0*/  IADD3 R45, P3, R2, 0x8000, RZ ;  /* 0x00008000022d7810 */ /* 0x000fe20007f7e0ff */
[----:B------:R-:W-:Y:S01]  /*ee00*/  ULDC.64 UR12, c[0x0][0xae8] ;  /* 0x0002ba00000c7ab9 */ /* 0x000fe20000000a00 */
[----:B------:R-:W-:Y:S01]  /*ee10*/  SHF.R.U64 R48, R48, 0x3, RZ ;  /* 0x0000000330307819 */ /* 0x000fe200000012ff */
[----:B------:R-:W-:Y:S01]  /*ee20*/  @UP1 ULDC UR14, c[0x0][0xbec] ;  /* 0x0002fb00000e1ab9 */ /* 0x000fe20000000800 */
[----:B------:R-:W-:Y:S01]  /*ee30*/  LOP3.LUT R28, R29, 0x380, RZ, 0xc0, !PT ;  /* 0x000003801d1c7812 */ /* 0x000fe200078ec0ff */
[----:B------:R-:W5:Y:S01]  /*ee40*/  LD.E.128 R8, desc[UR36][R8.64] ;  /* 0x0000002408087980 */ /* 0x000f62000c101d00 */
[----:B------:R-:W-:-:S02]  /*ee50*/  LOP3.LUT R32, R33, 0x380, RZ, 0xc0, !PT ;  /* 0x0000038021207812 */ /* 0x000fc400078ec0ff */
[----:B------:R-:W-:Y:S01]  /*ee60*/  LOP3.LUT R36, R37, 0x380, RZ, 0xc0, !PT ;  /* 0x0000038025247812 */ /* 0x000fe200078ec0ff */
[----:B------:R-:W5:Y:S01]  /*ee70*/  LD.E.128 R12, desc[UR36][R12.64] ;  /* 0x000000240c0c7980 */ /* 0x000f62000c101d00 */
[----:B------:R-:W-:Y:S02]  /*ee80*/  LOP3.LUT R40, R41, 0x380, RZ, 0xc0, !PT ;  /* 0x0000038029287812 */ /* 0x000fe400078ec0ff */
[----:B------:R-:W-:Y:S02]  /*ee90*/  LOP3.LUT R44, R45, 0x380, RZ, 0xc0, !PT ;  /* 0x000003802d2c7812 */ /* 0x000fe400078ec0ff */
[----:B------:R-:W-:Y:S01]  /*eea0*/  LOP3.LUT R48, R48, R49, RZ, 0x3c, !PT ;  /* 0x0000003130307212 */ /* 0x000fe200078e3cff */
[----:B------:R-:W-:Y:S01]  /*eeb0*/  IMAD.X R49, RZ, RZ, R3, P2 ;  /* 0x000000ffff317224 */ /* 0x000fe200010e0603 */
[----:B------:R-:W-:Y:S02]  /*eec0*/  IADD3 R5, P2, R2, 0xf000, RZ ;  /* 0x0000f00002057810 */ /* 0x000fe40007f5e0ff */
[----:B------:R-:W-:-:S02]  /*eed0*/  SHF.R.U64 R28, R28, 0x3, RZ ;  /* 0x000000031c1c7819 */ /* 0x000fc400000012ff */
[----:B------:R-:W-:Y:S02]  /*eee0*/  SHF.R.U64 R32, R32, 0x3, RZ ;  /* 0x0000000320207819 */ /* 0x000fe400000012ff */
[----:B------:R-:W-:Y:S01]  /*eef0*/  SHF.R.U64 R7, R7, 0x3, RZ ;  /* 0x0000000307077819 */ /* 0x000fe200000012ff */
[----:B------:R-:W-:Y:S01]  /*ef00*/  UIMAD.WIDE.U32 UR10, UR18, UR12, UR10 ;  /* 0x0000000c120a72a5 */ /* 0x000fe2000f8e000a */
[----:B------:R-:W-:Y:S01]  /*ef10*/  SHF.R.U64 R36, R36, 0x3, RZ ;  /* 0x0000000324247819 */ /* 0x000fe200000012ff */
[----:B------:R-:W-:Y:S01]  /*ef20*/  IMAD.X R73, RZ, RZ, R3, P2 ;  /* 0x000000ffff497224 */ /* 0x000fe200010e0603 */
[----:B------:R-:W-:Y:S01]  /*ef30*/  SHF.R.U64 R40, R40, 0x3, RZ ;  /* 0x0000000328287819 */ /* 0x000fe200000012ff */
[----:B------:R-:W5:Y:S01]  /*ef40*/  LD.E.128 R48, desc[UR36][R48.64] ;  /* 0x0000002430307980 */ /* 0x000f62000c101d00 */
[----:B------:R-:W-:Y:S02]  /*ef50*/  SHF.R.U64 R44, R44, 0x3, RZ ;  /* 0x000000032c2c7819 */ /* 0x000fe400000012ff */
[----:B------:R-:W-:-:S02]  /*ef60*/  LOP3.LUT R4, R5, 0x380, RZ, 0xc0, !PT ;  /* 0x0000038005047812 */ /* 0x000fc400078ec0ff */
        /* <DEDUP_REMOVED lines=11> */
[----:B------:R-:W-:Y:S01]  /*f020*/  UIMAD UR11, UR18, UR13, UR11 ;  /* 0x0000000d120b72a4 */ /* 0x000fe2000f8e020b */
[C---:B------:R-:W-:Y:S01]  /*f030*/  IADD3 R57, P6, R2.reuse, 0xb000, RZ ;  /* 0x0000b00002397810 */ /* 0x040fe20007fde0ff */
[----:B------:R-:W5:Y:S01]  /*f040*/  LD.E.128 R28, desc[UR36][R28.64] ;  /* 0x000000241c1c7980 */ /* 0x000f62000c101d00 */
[C---:B------:R-:W-:Y:S01]  /*f050*/  IADD3 R61, P5, R2.reuse, 0xc000, RZ ;  /* 0x0000c000023d7810 */ /* 0x040fe20007fbe0ff */
[----:B------:R-:W-:Y:S01]  /*f060*/  ULDC.64 UR12, c[0x0][0xaf0] ;  /* 0x0002bc00000c7ab9 */ /* 0x000fe20000000a00 */
[C---:B------:R-:W-:Y:S01]  /*f070*/  IADD3 R65, P4, R2.reuse, 0xd000, RZ ;  /* 0x0000d00002417810 */ /* 0x040fe20007f9e0ff */
[----:B------:R-:W5:Y:S01]  /*f080*/  LD.E.128 R32, desc[UR36][R32.64] ;  /* 0x0000002420207980 */ /* 0x000f62000c101d00 */
[----:B------:R-:W-:-:S02]  /*f090*/  IADD3 R69, P3, R2, 0xe000, RZ ;  /* 0x0000e00002457810 */ /* 0x000fc40007f7e0ff */
[----:B------:R-:W-:Y:S01]  /*f0a0*/  SHF.R.U64 R4, R4, 0x3, RZ ;  /* 0x0000000304047819 */ /* 0x000fe200000012ff */
[----:B------:R-:W5:Y:S01]  /*f0b0*/  LD.E.128 R36, desc[UR36][R36.64] ;  /* 0x0000002424247980 */ /* 0x000f62000c101d00 */
[----:B------:R-:W-:Y:S02]  /*f0c0*/  LOP3.LUT R2, R7, R2, RZ, 0x3c, !PT ;  /* 0x0000000207027212 */ /* 0x000fe400078e3cff */
[----:B------:R-:W-:Y:S01]  /*f0d0*/  LOP3.LUT R72, R4, R5, RZ, 0x3c, !PT ;  /* 0x0000000504487212 */ /* 0x000fe200078e3cff */
[----:B------:R-:W-:Y:S01]  /*f0e0*/  UIMAD UR4, UR4, UR12, URZ ;  /* 0x0000000c040472a4 */ /* 0x000fe2000f8e023f */
[----:B------:R-:W-:Y:S01]  /*f0f0*/  LOP3.LUT R52, R53, 0x380, RZ, 0xc0, !PT ;  /* 0x0000038035347812 */ /* 0x000fe200078ec0ff */
[----:B------:R0:W5:Y:S01]  /*f100*/  LD.E.128 R4, desc[UR36][R2.64] ;  /* 0x0000002402047980 */ /* 0x000162000c101d00 */
[----:B------:R-:W-:Y:S01]  /*f110*/  UIMAD.WIDE.U32 UR10, UR9, UR12, UR10 ;  /* 0x0000000c090a72a5 */ /* 0x000fe2000f8e000a */
[----:B------:R-:W-:Y:S01]  /*f120*/  LOP3.LUT R56, R57, 0x380, RZ, 0xc0, !PT ;  /* 0x0000038039387812 */ /* 0x000fe200078ec0ff */
[----:B------:R-:W-:Y:S01]  /*f130*/  UIMAD UR4, UR9, UR13, UR4 ;  /* 0x0000000d090472a4 */ /* 0x000fe2000f8e0204 */
[----:B------:R-:W-:Y:S01]  /*f140*/  LOP3.LUT R60, R61, 0x380, RZ, 0xc0, !PT ;  /* 0x000003803d3c7812 */ /* 0x000fe200078ec0ff */
[----:B------:R-:W5:Y:S01]  /*f150*/  LD.E.128 R40, desc[UR36][R40.64] ;  /* 0x0000002428287980 */ /* 0x000f62000c101d00 */
[----:B------:R-:W-:Y:S01]  /*f160*/  @UP1 ULDC UR9, c[0x0][0xbf0] ;  /* 0x0002fc0000091ab9 */ /* 0x000fe20000000800 */
[----:B------:R-:W-:-:S02]  /*f170*/  LOP3.LUT R64, R65, 0x380, RZ, 0xc0, !PT ;  /* 0x0000038041407812 */ /* 0x000fc400078ec0ff */
[----:B------:R-:W-:Y:S01]  /*f180*/  LOP3.LUT R68, R69, 0x380, RZ, 0xc0, !PT ;  /* 0x0000038045447812 */ /* 0x000fe200078ec0ff */
[----:B0-----:R-:W-:Y:S01]  /*f190*/  IMAD R2, R201, 0x20, R22 ;  /* 0x00000020c9027824 */ /* 0x001fe200078e0216 */
[----:B------:R-:W-:Y:S01]  /*f1a0*/  SHF.R.U64 R52, R52, 0x3, RZ ;  /* 0x0000000334347819 */ /* 0x000fe200000012ff */
[----:B------:R-:W-:Y:S01]  /*f1b0*/  UIADD3 UR4, UR11, UR4, URZ ;  /* 0x000000040b047290 */ /* 0x000fe2000fffe03f */
[----:B------:R-:W-:Y:S01]  /*f1c0*/  SHF.R.U64 R56, R56, 0x3, RZ ;  /* 0x0000000338387819 */ /* 0x000fe200000012ff */
[----:B------:R-:W-:Y:S01]  /*f1d0*/  VIADD R20, R2, UR60 ;  /* 0x0000003c02147c36 */ /* 0x000fe20008000000 */
[----:B------:R-:W-:Y:S01]  /*f1e0*/  SHF.R.U64 R60, R60, 0x3, RZ ;  /* 0x000000033c3c7819 */ /* 0x000fe200000012ff */
[----:B------:R-:W-:Y:S01]  /*f1f0*/  ULDC.64 UR12, c[0x0][0xae0] ;  /* 0x0002b800000c7ab9 */ /* 0x000fe20000000a00 */
[----:B------:R-:W-:Y:S01]  /*f200*/  SHF.R.U64 R64, R64, 0x3, RZ ;  /* 0x0000000340407819 */ /* 0x000fe200000012ff */
[----:B------:R-:W-:Y:S01]  /*f210*/  @P1 IMAD.HI.U32 R2, R20, UR14, RZ ;  /* 0x0000000e14021c27 */ /* 0x000fe2000f8e00ff */
[----:B------:R-:W-:Y:S01]  /*f220*/  SHF.R.U64 R68, R68, 0x3, RZ ;  /* 0x0000000344447819 */ /* 0x000fe200000012ff */
[----:B------:R-:W5:Y:S01]  /*f230*/  LD.E.128 R44, desc[UR36][R44.64] ;  /* 0x000000242c2c7980 */ /* 0x000f62000c101d00 */
[----:B------:R-:W-:Y:S01]  /*f240*/  LOP3.LUT R52, R52, R53, RZ, 0x3c, !PT ;  /* 0x0000003534347212 */ /* 0x000fe200078e3cff */
[----:B------:R-:W-:Y:S01]  /*f250*/  IMAD.MOV.U32 R19, RZ, RZ, R20 ;  /* 0x000000ffff137224 */ /* 0x000fe200078e0014 */
[----:B------:R-:W-:Y:S01]  /*f260*/  @P1 SHF.R.U32.HI R19, RZ, UR9, R2 ;  /* 0x00000009ff131c19 */ /* 0x000fe20008011602 */
[--C-:B------:R-:W-:Y:S01]  /*f270*/  IMAD.X R53, RZ, RZ, R3.reuse, P0 ;  /* 0x000000ffff357224 */ /* 0x100fe200000e0603 */
[----:B------:R-:W-:Y:S01]  /*f280*/  LOP3.LUT R56, R56, R57, RZ, 0x3c, !PT ;  /* 0x0000003938387212 */ /* 0x000fe200078e3cff */
[----:B------:R-:W-:Y:S01]  /*f290*/  IMAD.X R57, RZ, RZ, R3, P6 ;  /* 0x000000ffff397224 */ /* 0x000fe200030e0603 */
[--C-:B------:R-:W-:Y:S01]  /*f2a0*/  SHF.R.S32.HI R18, RZ, 0x1f, R19.reuse ;  /* 0x0000001fff127819 */ /* 0x100fe20000011413 */
[----:B------:R-:W-:Y:S01]  /*f2b0*/  IMAD.MOV R21, RZ, RZ, -R19 ;  /* 0x000000ffff157224 */ /* 0x000fe200078e0a13 */
[----:B------:R-:W-:Y:S01]  /*f2c0*/  LOP3.LUT R60, R60, R61, RZ, 0x3c, !PT ;  /* 0x0000003d3c3c7212 */ /* 0x000fe200078e3cff */
[--C-:B------:R-:W-:Y:S01]  /*f2d0*/  IMAD.X R61, RZ, RZ, R3.reuse, P5 ;  /* 0x000000ffff3d7224 */ /* 0x100fe200028e0603 */
[----:B------:R-:W-:Y:S01]  /*f2e0*/  LOP3.LUT R64, R64, R65, RZ, 0x3c, !PT ;  /* 0x0000004140407212 */ /* 0x000fe200078e3cff */
[--C-:B------:R-:W-:Y:S01]  /*f2f0*/  IMAD.X R65, RZ, RZ, R3.reuse, P4 ;  /* 0x000000ffff417224 */ /* 0x100fe200020e0603 */
[----:B------:R-:W-:Y:S01]  /*f300*/  LOP3.LUT R68, R68, R69, RZ, 0x3c, !PT ;  /* 0x0000004544447212 */ /* 0x000fe200078e3cff */
[----:B------:R-:W-:Y:S01]  /*f310*/  IMAD.X R69, RZ, RZ, R3, P3 ;  /* 0x000000ffff457224 */ /* 0x000fe200018e0603 */
[----:B------:R-:W5:Y:S01]  /*f320*/  LD.E.128 R52, desc[UR36][R52.64] ;  /* 0x0000002434347980 */ /* 0x000f62000c101d00 */
[----:B------:R-:W-:-:S02]  /*f330*/  IMAD R18, R18, UR12, RZ ;  /* 0x0000000c12127c24 */ /* 0x000fc4000f8e02ff */
[----:B------:R-:W-:Y:S01]  /*f340*/  IMAD R21, R21, UR22, R20 ;  /* 0x0000001615157c24 */ /* 0x000fe2000f8e0214 */
[----:B------:R-:W5:Y:S01]  /*f350*/  LD.E.128 R56, desc[UR36][R56.64] ;  /* 0x0000002438387980 */ /* 0x000f62000c101d00 */
[----:B------:R-:W-:Y:S02]  /*f360*/  IMAD.U32 R3, RZ, RZ, UR11 ;  /* 0x0000000bff037e24 */ /* 0x000fe4000f8e00ff */
[----:B------:R-:W-:Y:S01]  /*f370*/  IMAD.U32 R2, RZ, RZ, UR10 ;  /* 0x0000000aff027e24 */ /* 0x000fe2000f8e00ff */
[----:B------:R-:W-:Y:S01]  /*f380*/  ULDC.64 UR10, c[0x0][0xad8] ;  /* 0x0002b600000a7ab9 */ /* 0x000fe20000000a00 */
[----:B------:R-:W-:Y:S01]  /*f390*/  IMAD.U32 R3, RZ, RZ, UR4 ;  /* 0x00000004ff037e24 */ /* 0x000fe2000f8e00ff */
[----:B------:R-:W5:Y:S01]  /*f3a0*/  LD.E.128 R60, desc[UR36][R60.64] ;  /* 0x000000243c3c7980 */ /* 0x000f62000c101d00 */
[C---:B------:R-:W-:Y:S01]  /*f3b0*/  IMAD R77, R19.reuse, UR13, R18 ;  /* 0x0000000d134d7c24 */ /* 0x040fe2000f8e0212 */
[----:B------:R-:W-:Y:S01]  /*f3c0*/  SHF.R.S32.HI R18, RZ, 0x1f, R21 ;  /* 0x0000001fff127819 */ /* 0x000fe20000011415 */
[----:B------:R-:W-:Y:S01]  /*f3d0*/  IMAD.WIDE.U32 R2, R19, UR12, R2 ;  /* 0x0000000c13027c25 */ /* 0x000fe2000f8e0002 */
[----:B------:R-:W5:Y:S03]  /*f3e0*/  LD.E.128 R64, desc[UR36][R64.64] ;  /* 0x0000002440407980 */ /* 0x000f66000c101d00 */
[----:B------:R-:W-:Y:S01]  /*f3f0*/  IMAD.IADD R3, R3, 0x1, R77 ;  /* 0x0000000103037824 */ /* 0x000fe200078e024d */
[----:B------:R-:W5:Y:S01]  /*f400*/  LD.E.128 R68, desc[UR36][R68.64] ;  /* 0x0000002444447980 */ /* 0x000f62000c101d00 */
[----:B------:R-:W-:-:S03]  /*f410*/  IMAD R18, R18, UR10, RZ ;  /* 0x0000000a12127c24 */ /* 0x000fc6000f8e02ff */
[----:B------:R-:W5:Y:S01]  /*f420*/  LD.E.128 R72, desc[UR36][R72.64] ;  /* 0x0000002448487980 */ /* 0x000f62000c101d00 */
[C---:B------:R-:W-:Y:S01]  /*f430*/  IMAD R19, R21.reuse, UR11, R18 ;  /* 0x0000000b15137c24 */ /* 0x040fe2000f8e0212 */
[----:B------:R-:W-:Y:S01]  /*f440*/  @!PT LDS RZ, [RZ] ;  /* 0x00000000fffff984 */ /* 0x000fe20000000800 */
[----:B------:R-:W-:Y:S01]  /*f450*/  @!PT LDS RZ, [RZ] ;  /* 0x00000000fffff984 */ /* 0x000fe20000000800 */
[----:B------:R-:W-:Y:S01]  /*f460*/  @!PT LDS RZ, [RZ] ;  /* 0x00000000fffff984 */ /* 0x000fe20000000800 */
[----:B------:R-:W-:Y:S01]  /*f470*/  @!PT LDS RZ, [RZ] ;  /* 0x00000000fffff984 */ /* 0x000fe20000000800 */
[----:B------:R0:W-:Y:S06]  /*f480*/  MEMBAR.ALL.CTA ;  /* 0x0000000000007992 */ /* 0x0001ec0000008000 */
[----:B0-----:R-:W0:Y:S01]  /*f490*/  FENCE.VIEW.ASYNC.S ;  /* 0x00000000000073c6 */ /* 0x001e220000000000 */
[----:B------:R-:W-:Y:S01]  /*f4a0*/  IMAD.WIDE.U32 R2, R21, UR10, R2 ;  /* 0x0000000a15027c25 */ /* 0x000fe2000f8e0002 */
[----:B------:R-:W-:-:S03]  /*f4b0*/  ULDC.64 UR10, c[0x0][0xa80] ;  /* 0x0002a000000a7ab9 */ /* 0x000fc60000000a00 */
[----:B------:R-:W-:Y:S01]  /*f4c0*/  VIADD R80, R22, UR60 ;  /* 0x0000003c16507c36 */ /* 0x000fe20008000000 */
[----:B------:R-:W-:Y:S01]  /*f4d0*/  LEA R22, P2, R2, UR10, 0x1 ;  /* 0x0000000a02167c11 */ /* 0x000fe2000f8408ff */
[----:B------:R-:W-:-:S05]  /*f4e0*/  IMAD.IADD R3, R3, 0x1, R19 ;  /* 0x0000000103037824 */ /* 0x000fca00078e0213 */
[----:B------:R-:W-:Y:S02]  /*f4f0*/  LEA.HI.X R78, R2, UR11, R3, 0x1, P2 ;  /* 0x0000000b024e7c11 */ /* 0x000fe400090f0c03 */
[C---:B------:R-:W-:Y:S01]  /*f500*/  ISETP.GE.AND P2, PT, R80.reuse, UR16, PT ;  /* 0x0000001050007c0c */ /* 0x040fe2000bf46270 */
[C---:B------:R-:W-:Y:S02]  /*f510*/  VIADD R18, R80.reuse, 0x20 ;  /* 0x0000002050127836 */ /* 0x040fe40000000000 */
[----:B------:R-:W-:Y:S01]  /*f520*/  VIADD R20, R80, 0x40 ;  /* 0x0000004050147836 */ /* 0x000fe20000000000 */
[----:B0-----:R0:W1:Y:S04]  /*f530*/  SHFL.IDX PT, R79, R22, RZ, 0x181f ;  /* 0x00181fff164f7589 */ /* 0x00106800000e0000 */
[----:B------:R0:W2:Y:S01]  /*f540*/  SHFL.IDX PT, R77, R78, RZ, 0x181f ;  /* 0x00181fff4e4d7589 */ /* 0x0000a200000e0000 */
[----:B------:R-:W-:Y:S01]  /*f550*/  SYNCS.ARRIVE.TRANS64.RED.A1T0 RZ, [UR8], RZ ;  /* 0x000000ffffff79a7 */ /* 0x000fe20008100408 */
[----:B------:R-:W-:-:S02]  /*f560*/  ISETP.GE.AND P1, PT, R18, UR16, PT ;  /* 0x0000001012007c0c */ /* 0x000fc4000bf26270 */
[----:B------:R-:W-:Y:S01]  /*f570*/  ISETP.GE.AND P0, PT, R20, UR16, PT ;  /* 0x0000001014007c0c */ /* 0x000fe2000bf06270 */
[----:B------:R-:W-:-:S12]  /*f580*/  @P2 BRA `(.L_x_1311) ;  /* 0x0000000000442947 */ /* 0x000fd80003800000 */
        /* <DEDUP_REMOVED lines=17> */
.L_x_1311:
[----:B------:R-:W-:Y:S05]  /*f6a0*/  BSYNC B1 ;  /* 0x0000000000017941 */ /* 0x000fea0003800000 */
.L_x_1310:
[----:B---3--:R3:W4:Y:S01]  /*f6b0*/  SHFL.IDX PT, R19, R78, 0x1, 0x181f ;  /* 0x00381f004e137f89 */ /* 0x00872200000e0000 */
[----:B------:R-:W-:Y:S03]  /*f6c0*/  BSSY B1, `(.L_x_1312) ;  /* 0x0000014000017945 */ /* 0x000fe60003800000 */
[----:B-----5:R3:W0:Y:S01]  /*f6d0*/  SHFL.IDX PT, R7, R22, 0x1, 0x181f ;  /* 0x00381f0016077f89 */ /* 0x02062200000e0000 */
[----:B------:R-:W-:Y:S05]  /*f6e0*/  @P1 BRA `(.L_x_1313) ;  /* 0x0000000000441947 */ /* 0x000fea0003800000 */
[----:B------:R-:W-:Y:S02]  /*f6f0*/  ULDC UR4, c[0x0][0xac8] ;  /* 0x0002b20000047ab9 */ /* 0x000fe40000000800 */
        /* <DEDUP_REMOVED lines=16> */
.L_x_1313:
[----:B------:R-:W-:Y:S05]  /*f800*/  BSYNC B1 ;  /* 0x0000000000017941 */ /* 0x000fea0003800000 */
.L_x_1312:
[----:B0-----:R0:W0:Y:S01]  /*f810*/  SHFL.IDX PT, R9, R78, 0x2, 0x181f ;  /* 0x00581f004e097f89 */ /* 0x00102200000e0000 */
        /* <DEDUP_REMOVED lines=20> */
.L_x_1315:
[----:B------:R-:W-:Y:S05]  /*f960*/  BSYNC B1 ;  /* 0x0000000000017941 */ /* 0x000fea0003800000 */
.L_x_1314:
[----:B0-----:R-:W-:Y:S01]  /*f970*/  VIADD R2, R80, 0x60 ;  /* 0x0000006050027836 */ /* 0x001fe20000000000 */
[----:B------:R0:W0:Y:S04]  /*f980*/  SHFL.IDX PT, R9, R78, 0x3, 0x181f ;  /* 0x00781f004e097f89 */ /* 0x00002800000e0000 */
[----:B------:R-:W-:Y:S01]  /*f990*/  ISETP.GE.AND P0, PT, R2, UR16, PT ;  /* 0x0000001002007c0c */ /* 0x000fe2000bf06270 */
[----:B------:R0:W0:-:S12]  /*f9a0*/  SHFL.IDX PT, R11, R22, 0x3, 0x181f ;  /* 0x00781f00160b7f89 */ /* 0x00001800000e0000 */
[----:B------:R-:W-:Y:S05]  /*f9b0*/  @P0 BRA `(.L_x_1316) ;  /* 0x0000002400f80947 */ /* 0x000fea0003800000 */
[----:B------:R-:W-:Y:S02]  /*f9c0*/  ULDC UR4, c[0x0][0xac8] ;  /* 0x0002b20000047ab9 */ /* 0x000fe40000000800 */
[----:B------:R-:W-:Y:S02]  /*f9d0*/  ISETP.GE.AND P3, PT, R0, UR4, PT ;  /* 0x0000000400007c0c */ /* 0x000fe4000bf66270 */
[----:B------:R-:W-:Y:S02]  /*f9e0*/  ISETP.GE.AND P4, PT, R82, UR4, PT ;  /* 0x0000000452007c0c */ /* 0x000fe4000bf86270 */
[----:B------:R-:W-:-:S09]  /*f9f0*/  ISETP.GE.AND P5, PT, R84, UR4, PT ;  /* 0x0000000454007c0c */ /* 0x000fd2000bfa6270 */
[-C--:B0-----:R-:W-:Y:S02]  /*fa00*/  @!P3 LEA R2, P0, R0, R11.reuse, 0x1 ;  /* 0x0000000b0002b211 */ /* 0x081fe400078008ff */
[-C--:B------:R-:W-:Y:S02]  /*fa10*/  @!P4 LEA R4, P1, R82, R11.reuse, 0x1 ;  /* 0x0000000b5204c211 */ /* 0x080fe400078208ff */
[----:B------:R-:W-:Y:S02]  /*fa20*/  @!P5 LEA R6, P2, R84, R11, 0x1 ;  /* 0x0000000b5406d211 */ /* 0x000fe400078408ff */
[-C--:B------:R-:W-:Y:S02]  /*fa30*/  @!P3 LEA.HI.X R3, R0, R9.reuse, R87, 0x1, P0 ;  /* 0x000000090003b211 */ /* 0x080fe400000f0c57 */
[-C--:B------:R-:W-:Y:S02]  /*fa40*/  @!P4 LEA.HI.X R5, R82, R9.reuse, R81, 0x1, P1 ;  /* 0x000000095205c211 */ /* 0x080fe400008f0c51 */
[----:B------:R-:W-:Y:S01]  /*fa50*/  @!P5 LEA.HI.X R7, R84, R9, R83, 0x1, P2 ;  /* 0x000000095407d211 */ /* 0x000fe200010f0c53 */
        /* <DEDUP_REMOVED lines=9> */
.L_x_1309:
        /* <DEDUP_REMOVED lines=11> */
[----:B------:R-:W-:Y:S01]  /*fba0*/  VIADD R178, R17, 0x8 ;  /* 0x0000000811b27836 */ /* 0x000fe20000000000 */
[----:B------:R-:W-:Y:S01]  /*fbb0*/  ULDC.64 UR14, c[0x0][0xb40] ;  /* 0x0002d000000e7ab9 */ /* 0x000fe20000000a00 */
[----:B------:R-:W-:Y:S01]  /*fbc0*/  ULDC.64 UR12, c[0x0][0xb38] ;  /* 0x0002ce00000c7ab9 */ /* 0x000fe20000000a00 */
[----:B------:R-:W-:Y:S01]  /*fbd0*/  UIMAD UR4, UR4, UR14, URZ ;  /* 0x0000000e040472a4 */ /* 0x000fe2000f8e023f */
[----:B------:R-:W-:Y:S01]  /*fbe0*/  BSSY B1, `(.L_x_1317) ;  /* 0x00000d0000017945 */ /* 0x000fe20003800000 */
[----:B------:R-:W-:Y:S01]  /*fbf0*/  UIMAD.WIDE.U32 UR10, UR18, UR12, UR10 ;  /* 0x0000000c120a72a5 */ /* 0x000fe2000f8e000a */
[----:B------:R-:W-:Y:S01]  /*fc00*/  SHF.R.S32.HI R22, RZ, 0x1f, R206 ;  /* 0x0000001fff167819 */ /* 0x000fe200000114ce */
[----:B------:R-:W-:Y:S01]  /*fc10*/  UIMAD UR4, UR9, UR15, UR4 ;  /* 0x0000000f090472a4 */ /* 0x000fe2000f8e0204 */
[----:B------:R-:W-:Y:S01]  /*fc20*/  SHF.R.S32.HI R152, RZ, 0x1f, R207 ;  /* 0x0000001fff987819 */ /* 0x000fe200000114cf */
[----:B------:R-:W-:Y:S01]  /*fc30*/  UIMAD UR11, UR18, UR13, UR11 ;  /* 0x0000000d120b72a4 */ /* 0x000fe2000f8e020b */
[----:B------:R-:W-:Y:S01]  /*fc40*/  SHF.R.S32.HI R153, RZ, 0x1f, R208 ;  /* 0x0000001fff997819 */ /* 0x000fe200000114d0 */
[----:B------:R-:W-:Y:S01]  /*fc50*/  UIADD3 UR8, UR8, 0x30820, URZ ;  /* 0x0003082008087890 */ /* 0x000fe2000fffe03f */
[----:B------:R-:W-:Y:S01]  /*fc60*/  SHF.R.S32.HI R154, RZ, 0x1f, R209 ;  /* 0x0000001fff9a7819 */ /* 0x000fe200000114d1 */
[----:B------:R-:W-:Y:S01]  /*fc70*/  UIMAD.WIDE.U32 UR10, UR9, UR14, UR10 ;  /* 0x0000000e090a72a5 */ /* 0x000fe2000f8e000a */
[----:B------:R-:W-:Y:S01]  /*fc80*/  SHF.R.S32.HI R155, RZ, 0x1f, R210 ;  /* 0x0000001fff9b7819 */ /* 0x000fe200000114d2 */
[----:B------:R-:W-:Y:S01]  /*fc90*/  ULDC.64 UR12, c[0x0][0xb48] ;  /* 0x0002d200000c7ab9 */ /* 0x000fe20000000a00 */
[----:B------:R-:W-:Y:S01]  /*fca0*/  @UP1 ULDC UR9, c[0x0][0xbec] ;  /* 0x0002fb0000091ab9 */ /* 0x000fe20000000800 */
[----:B------:R-:W-:Y:S01]  /*fcb0*/  UIADD3 UR11, UR11, UR4, URZ ;  /* 0x000000040b0b7290 */ /* 0x000fe2000fffe03f */
[----:B------:R-:W-:Y:S01]  /*fcc0*/  @P1 IMAD.HI.U32 R0, R3, UR9, RZ ;  /* 0x0000000903001c27 */ /* 0x000fe2000f8e00ff */
[----:B------:R-:W-:Y:S01]  /*fcd0*/  UPRMT UR8, URZ, 0x654, UR8 ;  /* 0x000006543f087896 */ /* 0x000fe20008000008 */
[----:B------:R-:W-:Y:S01]  /*fce0*/  SHF.R.S32.HI R156, RZ, 0x1f, R211 ;  /* 0x0000001fff9c7819 */ /* 0x000fe200000114d3 */
[----:B------:R-:W-:Y:S01]  /*fcf0*/  @UP1 ULDC UR4, c[0x0][0xbf0] ;  /* 0x0002fc0000041ab9 */ /* 0x000fe20000000800 */
[----:B------:R-:W-:Y:S01]  /*fd00*/  UIMAD.WIDE.U32 UR10, UR16, UR12, UR10 ;  /* 0x0000000c100a72a5 */ /* 0x000fe2000f8e000a */
[----:B------:R-:W-:Y:S01]  /*fd10*/  @P1 SHF.R.U32.HI R5, RZ, UR4, R0 ;  /* 0x00000004ff051c19 */ /* 0x000fe20008011600 */
[----:B------:R-:W-:Y:S01]  /*fd20*/  VIADD R173, R17, 0x18 ;  /* 0x0000001811ad7836 */ /* 0x000fe20000000000 */
[----:B------:R-:W-:Y:S01]  /*fd30*/  SHF.R.S32.HI R157, RZ, 0x1f, R212 ;  /* 0x0000001fff9d7819 */ /* 0x000fe200000114d4 */
[----:B------:R-:W-:Y:S01]  /*fd40*/  UIMAD UR4, UR16, UR13, UR11 ;  /* 0x0000000d100472a4 */ /* 0x000fe2000f8e020b */
[--C-:B------:R-:W-:Y:S01]  /*fd50*/  SHF.R.S32.HI R0, RZ, 0x1f, R5.reuse ;  /* 0x0000001fff007819 */ /* 0x100fe20000011405 */
[----:B------:R-:W-:Y:S01]  /*fd60*/  IMAD.MOV R2, RZ, RZ, -R5 ;  /* 0x000000ffff027224 */ /* 0x000fe200078e0a05 */
[----:B------:R-:W-:Y:S01]  /*fd70*/  ULDC.64 UR12, c[0x0][0xb30] ;  /* 0x0002cc00000c7ab9 */ /* 0x000fe20000000a00 */
[----:B------:R-:W-:Y:S01]  /*fd80*/  SYNCS.ARRIVE.TRANS64.RED.A1T0 RZ, [UR8], RZ ;  /* 0x000000ffffff79a7 */ /* 0x000fe20008100408 */
[----:B------:R-:W-:Y:S01]  /*fd90*/  SHF.R.S32.HI R158, RZ, 0x1f, R213 ;  /* 0x0000001fff9e7819 */ /* 0x000fe200000114d5 */
[----:B------:R-:W-:Y:S01]  /*fda0*/  IMAD R7, R2, UR22, R3 ;  /* 0x0000001602077c24 */ /* 0x000fe2000f8e0203 */
[----:B------:R-:W-:Y:S01]  /*fdb0*/  SHF.R.S32.HI R159, RZ, 0x1f, R214 ;  /* 0x0000001fff9f7819 */ /* 0x000fe200000114d6 */
[----:B------:R-:W-:Y:S01]  /*fdc0*/  IMAD R0, R0, UR12, RZ ;  /* 0x0000000c00007c24 */ /* 0x000fe2000f8e02ff */
[----:B------:R-:W-:Y:S01]  /*fdd0*/  SHF.R.S32.HI R160, RZ, 0x1f, R215 ;  /* 0x0000001fffa07819 */ /* 0x000fe200000114d7 */
[----:B------:R-:W-:Y:S01]  /*fde0*/  IMAD.U32 R3, RZ, RZ, UR11 ;  /* 0x0000000bff037e24 */ /* 0x000fe2000f8e00ff */
        /* <DEDUP_REMOVED lines=23> */
[----:B------:R-:W-:Y:S01]  /*ff60*/  VIADD R177, R17, 0x8 ;  /* 0x0000000811b17836 */ /* 0x000fe20000000000 */
[----:B------:R-:W-:Y:S01]  /*ff70*/  LEA.HI.X R6, R2, UR11, R3, 0x2, P1 ;  /* 0x0000000b02067c11 */ /* 0x000fe200088f1403 */
[----:B------:R0:W1:Y:S01]  /*ff80*/  SHFL.IDX PT, R7, R0, RZ, 0x1c1f ;  /* 0x001c1fff00077589 */ /* 0x00006200000e0000 */
[----:B------:R-:W-:-:S02]  /*ff90*/  SHF.R.S32.HI R170, RZ, 0x1f, R227 ;  /* 0x0000001fffaa7819 */ /* 0x000fc400000114e3 */
[----:B------:R-:W-:Y:S01]  /*ffa0*/  SHF.R.S32.HI R171, RZ, 0x1f, R228 ;  /* 0x0000001fffab7819 */ /* 0x000fe200000114e4 */
[----:B------:R0:W2:Y:S01]  /*ffb0*/  SHFL.IDX PT, R8, R6, RZ, 0x1c1f ;  /* 0x001c1fff06087589 */ /* 0x0000a200000e0000 */
[----:B------:R-:W-:Y:S02]  /*ffc0*/  SHF.R.S32.HI R172, RZ, 0x1f, R229 ;  /* 0x0000001fffac7819 */ /* 0x000fe400000114e5 */
[----:B------:R-:W-:Y:S02]  /*ffd0*/  SHF.R.S32.HI R174, RZ, 0x1f, R174 ;  /* 0x0000001fffae7819 */ /* 0x000fe400000114ae */
[----:B------:R-:W-:Y:S02]  /*ffe0*/  SHF.R.S32.HI R176, RZ, 0x1f, R176 ;  /* 0x0000001fffb07819 */ /* 0x000fe400000114b0 */
[----:B------:R-:W-:Y:S02]  /*fff0*/  SHF.R.S32.HI R178, RZ, 0x1f, R178 ;  /* 0x0000001fffb27819 */ /* 0x000fe400000114b2 */
[----:B------:R-:W-:Y:S01]  /*10000*/  SHF.R.S32.HI R179, RZ, 0x1f, R17 ;  /* 0x0000001fffb37819 */ /* 0x000fe20000011411 */
[----:B0-----:R-:W-:Y:S06]  /*10010*/  @P2 BRA `(.L_x_1318) ;  /* 0x0000000800302947 */ /* 0x001fec0003800000 */
[----:B------:R-:W-:Y:S01]  /*10020*/  ULDC UR4, c[0x0][0xac8] ;  /* 0x0002b20000047ab9 */ /* 0x000fe20000000800 */
[C---:B------:R-:W-:Y:S01]  /*10030*/  VIADD R20, R17.reuse, 0xd8 ;  /* 0x000000d811147836 */ /* 0x040fe20000000000 */
[C---:B------:R-:W-:Y:S01]  /*10040*/  ISETP.GE.AND P4, PT, R17.reuse, UR4, PT ;  /* 0x0000000411007c0c */ /* 0x040fe2000bf86270 */
[----:B------:R-:W-:Y:S01]  /*10050*/  VIADD R21, R17, 0xe0 ;  /* 0x000000e011157836 */ /* 0x000fe20000000000 */
[----:B------:R-:W-:Y:S02]  /*10060*/  ISETP.GE.AND P2, PT, R177, UR4, PT ;  /* 0x00000004b1007c0c */ /* 0x000fe4000bf46270 */
[----:B------:R-:W-:Y:S02]  /*10070*/  ISETP.GE.AND P1, PT, R175, UR4, PT ;  /* 0x00000004af007c0c */ /* 0x000fe4000bf26270 */
[----:B------:R-:W-:-:S07]  /*10080*/  SHF.R.S32.HI R9, RZ, 0x1f, R203 ;  /* 0x0000001fff097819 */ /* 0x000fce00000114cb */
[-C--:B-1----:R-:W-:Y:S02]  /*10090*/  @!P4 LEA R2, P3, R17, R7.reuse, 0x2 ;  /* 0x000000071102c211 */ /* 0x082fe400078610ff */
[----:B------:R-:W-:Y:S02]  /*100a0*/  @!P2 LEA R4, P5, R177, R7, 0x2 ;  /* 0x00000007b104a211 */ /* 0x000fe400078a10ff */
[-C--:B--2---:R-:W-:Y:S02]  /*100b0*/  @!P4 LEA.HI.X R3, R17, R8.reuse, R179, 0x2, P3 ;  /* 0x000000081103c211 */ /* 0x084fe400018f14b3 */
[----:B------:R-:W-:Y:S02]  /*100c0*/  ISETP.GE.AND P3, PT, R173, UR4, PT ;  /* 0x00000004ad007c0c */ /* 0x000fe4000bf66270 */
[----:B------:R-:W-:Y:S01]  /*100d0*/  @!P2 LEA.HI.X R5, R177, R8, R178, 0x2, P5 ;  /* 0x00000008b105a211 */ /* 0x000fe200028f14b2 */
[----:B------:R0:W-:Y:S01]  /*100e0*/  @!P4 ST.E.64 desc[UR36][R2.64], R24 ;  /* 0x000000180200c985 */ /* 0x0001e2000c101b24 */
[----:B------:R-:W-:-:S03]  /*100f0*/  ISETP.GE.AND P4, PT, R229, UR4, PT ;  /* 0x00000004e5007c0c */ /* 0x000fc6000bf86270 */
        /* <DEDUP_REMOVED lines=67> */
[-C--:B------:R-:W-:Y:S02]  /*10530*/  @!P1 LEA.HI.X R3, R213, R8.reuse, R158, 0x2, P6 ;  /* 0x00000008d5039211 */ /* 0x080fe400030f149e */
[CC--:B------:R-:W-:Y:S02]  /*10540*/  @!P4 LEA R10, P6, R211.reuse, R7.reuse, 0x2 ;  /* 0x00000007d30ac211 */ /* 0x0c0fe400078c10ff */
[C---:B-1----:R-:W-:Y:S01]  /*10550*/  @!P3 LEA R4, P5, R212.reuse, R7, 0x2 ;  /* 0x00000007d404b211 */ /* 0x042fe200078a10ff */
[----:B------:R0:W-:Y:S01]  /*10560*/  @!P1 ST.E.64 desc[UR36][R2.64], R96 ;  /* 0x0000006002009985 */ /* 0x0001e2000c101b24 */
[-C--:B------:R-:W-:Y:S02]  /*10570*/  @!P4 LEA.HI.X R11, R211, R8.reuse, R156, 0x2, P6 ;  /* 0x00000008d30bc211 */ /* 0x080fe400030f149c */
[----:B------:R-:W-:Y:S02]  /*10580*/  @!P3 LEA.HI.X R5, R212, R8, R157, 0x2, P5 ;  /* 0x00000008d405b211 */ /* 0x000fe400028f149d */
[----:B------:R-:W-:-:S02]  /*10590*/  ISETP.GE.AND P1, PT, R209, UR4, PT ;  /* 0x00000004d1007c0c */ /* 0x000fc4000bf26270 */
[-C--:B------:R-:W-:Y:S01]  /*105a0*/  @!P2 LEA R12, P5, R210, R7.reuse, 0x2 ;  /* 0x00000007d20ca211 */ /* 0x080fe200078a10ff */
[----:B------:R1:W-:Y:S01]  /*105b0*/  @!P3 ST.E.64 desc[UR36][R4.64], R100 ;  /* 0x000000640400b985 */ /* 0x0003e2000c101b24 */
[----:B------:R-:W-:Y:S02]  /*105c0*/  ISETP.GE.AND P3, PT, R208, UR4, PT ;  /* 0x00000004d0007c0c */ /* 0x000fe4000bf66270 */
[----:B------:R-:W-:Y:S01]  /*105d0*/  @!P2 LEA.HI.X R13, R210, R8, R155, 0x2, P5 ;  /* 0x00000008d20da211 */ /* 0x000fe200028f149b */
[----:B------:R-:W-:Y:S01]  /*105e0*/  @!P4 ST.E.64 desc[UR36][R10.64], R104 ;  /* 0x000000680a00c985 */ /* 0x000fe2000c101b24 */
[----:B------:R-:W-:Y:S02]  /*105f0*/  ISETP.GE.AND P4, PT, R207, UR4, PT ;  /* 0x00000004cf007c0c */ /* 0x000fe4000bf86270 */
[----:B------:R-:W-:Y:S01]  /*10600*/  ISETP.GE.AND P5, PT, R206, UR4, PT ;  /* 0x00000004ce007c0c */ /* 0x000fe2000bfa6270 */
[----:B------:R2:W-:Y:S02]  /*10610*/  @!P2 ST.E.64 desc[UR36][R12.64], R108 ;  /* 0x0000006c0c00a985 */ /* 0x0005e4000c101b24 */
[----:B------:R-:W-:-:S04]  /*10620*/  @!P1 LEA R14, P6, R209, R7, 0x2 ;  /* 0x00000007d10e9211 */ /* 0x000fc800078c10ff */
[-C--:B------:R-:W-:Y:S02]  /*10630*/  @!P1 LEA.HI.X R15, R209, R8.reuse, R154, 0x2, P6 ;  /* 0x00000008d10f9211 */ /* 0x080fe400030f149a */
[-C--:B0-----:R-:W-:Y:S02]  /*10640*/  @!P3 LEA R2, P6, R208, R7.reuse, 0x2 ;  /* 0x00000007d002b211 */ /* 0x081fe400078c10ff */
[----:B-1----:R-:W-:Y:S01]  /*10650*/  @!P4 LEA R4, P2, R207, R7, 0x2 ;  /* 0x00000007cf04c211 */ /* 0x002fe200078410ff */
[----:B------:R0:W-:Y:S01]  /*10660*/  @!P1 ST.E.64 desc[UR36][R14.64], R112 ;  /* 0x000000700e009985 */ /* 0x0001e2000c101b24 */
[----:B------:R-:W-:Y:S02]  /*10670*/  ISETP.GE.AND P1, PT, R203, UR4, PT ;  /* 0x00000004cb007c0c */ /* 0x000fe4000bf26270 */
[----:B------:R-:W-:Y:S01]  /*10680*/  @!P4 LEA.HI.X R5, R207, R8, R152, 0x2, P2 ;  /* 0x00000008cf05c211 */ /* 0x000fe200010f1498 */
[----:B--2---:R-:W-:Y:S01]  /*10690*/  VIADD R13, R17, 0xe8 ;  /* 0x000000e8110d7836 */ /* 0x004fe20000000000 */
[----:B------:R-:W-:-:S02]  /*106a0*/  ISETP.GE.AND P2, PT, R20, UR4, PT ;  /* 0x0000000414007c0c */ /* 0x000fc4000bf46270 */
[-C--:B------:R-:W-:Y:S02]  /*106b0*/  @!P3 LEA.HI.X R3, R208, R8.reuse, R153, 0x2, P6 ;  /* 0x00000008d003b211 */ /* 0x080fe400030f1499 */
[C---:B------:R-:W-:Y:S02]  /*106c0*/  @!P5 LEA R18, P6, R206.reuse, R7, 0x2 ;  /* 0x00000007ce12d211 */ /* 0x040fe400078c10ff */
[----:B------:R-:W-:Y:S01]  /*106d0*/  SHF.R.S32.HI R12, RZ, 0x1f, R21 ;  /* 0x0000001fff0c7819 */ /* 0x000fe20000011415 */
[----:B------:R1:W-:Y:S01]  /*106e0*/  @!P3 ST.E.64 desc[UR36][R2.64], R116 ;  /* 0x000000740200b985 */ /* 0x0003e2000c101b24 */
[----:B------:R-:W-:Y:S01]  /*106f0*/  @!P5 LEA.HI.X R19, R206, R8, R22, 0x2, P6 ;  /* 0x00000008ce13d211 */ /* 0x000fe200030f1416 */
[----:B0-----:R-:W-:Y:S01]  /*10700*/  VIADD R15, R17, 0xf0 ;  /* 0x000000f0110f7836 */ /* 0x001fe20000000000 */
[----:B------:R-:W-:Y:S01]  /*10710*/  ISETP.GE.AND P3, PT, R21, UR4, PT ;  /* 0x0000000415007c0c */ /* 0x000fe2000bf66270 */
[----:B------:R0:W-:Y:S01]  /*10720*/  @!P4 ST.E.64 desc[UR36][R4.64], R120 ;  /* 0x000000780400c985 */ /* 0x0001e2000c101b24 */
[----:B------:R-:W-:-:S03]  /*10730*/  ISETP.GE.AND P4, PT, R13, UR4, PT ;  /* 0x000000040d007c0c */ /* 0x000fc6000bf86270 */
[----:B------:R2:W-:Y:S01]  /*10740*/  @!P5 ST.E.64 desc[UR36][R18.64], R124 ;  /* 0x0000007c1200d985 */ /* 0x0005e2000c101b24 */
[----:B------:R-:W-:-:S04]  /*10750*/  @!P1 LEA R10, P5, R203, R7, 0x2 ;  /* 0x00000007cb0a9211 */ /* 0x000fc800078a10ff */
[-C--:B------:R-:W-:Y:S02]  /*10760*/  @!P1 LEA.HI.X R11, R203, R8.reuse, R9, 0x2, P5 ;  /* 0x00000008cb0b9211 */ /* 0x080fe400028f1409 */
[----:B-1----:R-:W-:Y:S02]  /*10770*/  SHF.R.S32.HI R3, RZ, 0x1f, R20 ;  /* 0x0000001fff037819 */ /* 0x002fe40000011414 */
[CC--:B------:R-:W-:Y:S01]  /*10780*/  @!P2 LEA R2, P6, R20.reuse, R7.reuse, 0x2 ;  /* 0x000000071402a211 */ /* 0x0c0fe200078c10ff */
[----:B------:R3:W-:Y:S01]  /*10790*/  @!P1 ST.E.64 desc[UR36][R10.64], R128 ;  /* 0x000000800a009985 */ /* 0x0007e2000c101b24 */
[----:B0-----:R-:W-:Y:S02]  /*107a0*/  @!P3 LEA R4, P5, R21, R7, 0x2 ;  /* 0x000000071504b211 */ /* 0x001fe400078a10ff */
[----:B------:R-:W-:Y:S01]  /*107b0*/  @!P2 LEA.HI.X R3, R20, R8, R3, 0x2, P6 ;  /* 0x000000081403a211 */ /* 0x000fe200030f1403 */
[----:B--2---:R-:W-:Y:S01]  /*107c0*/  VIADD R19, R17, 0xf8 ;  /* 0x000000f811137836 */ /* 0x004fe20000000000 */
[----:B------:R-:W-:-:S02]  /*107d0*/  ISETP.GE.AND P6, PT, R15, UR4, PT ;  /* 0x000000040f007c0c */ /* 0x000fc4000bfc6270 */
[----:B------:R-:W-:Y:S01]  /*107e0*/  @!P3 LEA.HI.X R5, R21, R8, R12, 0x2, P5 ;  /* 0x000000081505b211 */ /* 0x000fe200028f140c */
[----:B------:R3:W-:Y:S01]  /*107f0*/  @!P2 ST.E.64 desc[UR36][R2.64], R132 ;  /* 0x000000840200a985 */ /* 0x0007e2000c101b24 */
[----:B------:R-:W-:Y:S02]  /*10800*/  ISETP.GE.AND P1, PT, R19, UR4, PT ;  /* 0x0000000413007c0c */ /* 0x000fe4000bf26270 */
[----:B------:R-:W-:Y:S01]  /*10810*/  SHF.R.S32.HI R9, RZ, 0x1f, R13 ;  /* 0x0000001fff097819 */ /* 0x000fe2000001140d */
[----:B------:R3:W-:Y:S01]  /*10820*/  @!P3 ST.E.64 desc[UR36][R4.64], R136 ;  /* 0x000000880400b985 */ /* 0x0007e2000c101b24 */
[----:B------:R-:W-:-:S04]  /*10830*/  @!P4 LEA R12, P5, R13, R7, 0x2 ;  /* 0x000000070d0cc211 */ /* 0x000fc800078a10ff */
[-C--:B------:R-:W-:Y:S02]  /*10840*/  @!P4 LEA.HI.X R13, R13, R8.reuse, R9, 0x2, P5 ;  /* 0x000000080d0dc211 */ /* 0x080fe400028f1409 */
[----:B------:R-:W-:Y:S02]  /*10850*/  SHF.R.S32.HI R9, RZ, 0x1f, R15 ;  /* 0x0000001fff097819 */ /* 0x000fe4000001140f */
[C---:B------:R-:W-:Y:S01]  /*10860*/  @!P6 LEA R14, P5, R15.reuse, R7, 0x2 ;  /* 0x000000070f0ee211 */ /* 0x040fe200078a10ff */
[----:B------:R3:W-:Y:S03]  /*10870*/  @!P4 ST.E.64 desc[UR36][R12.64], R140 ;  /* 0x0000008c0c00c985 */ /* 0x0007e6000c101b24 */
[----:B------:R-:W-:Y:S02]  /*10880*/  @!P6 LEA.HI.X R15, R15, R8, R9, 0x2, P5 ;  /* 0x000000080f0fe211 */ /* 0x000fe400028f1409 */
[----:B------:R-:W-:-:S02]  /*10890*/  SHF.R.S32.HI R9, RZ, 0x1f, R19 ;  /* 0x0000001fff097819 */ /* 0x000fc40000011413 */
[C---:B------:R-:W-:Y:S01]  /*108a0*/  @!P1 LEA R18, P5, R19.reuse, R7, 0x2 ;  /* 0x0000000713129211 */ /* 0x040fe200078a10ff */
[----:B------:R3:W-:Y:S03]  /*108b0*/  @!P6 ST.E.64 desc[UR36][R14.64], R144 ;  /* 0x000000900e00e985 */ /* 0x0007e6000c101b24 */
[----:B------:R-:W-:-:S05]  /*108c0*/  @!P1 LEA.HI.X R19, R19, R8, R9, 0x2, P5 ;  /* 0x0000000813139211 */ /* 0x000fca00028f1409 */
[----:B------:R3:W-:Y:S04]  /*108d0*/  @!P1 ST.E.64 desc[UR36][R18.64], R148 ;  /* 0x0000009412009985 */ /* 0x0007e8000c101b24 */
.L_x_1318:
[----:B------:R-:W-:Y:S05]  /*108e0*/  BSYNC B1 ;  /* 0x0000000000017941 */ /* 0x000fea0003800000 */
.L_x_1317:
[----:B---3--:R0:W3:Y:S04]  /*108f0*/  SHFL.IDX PT, R14, R6, 0x1, 0x1c1f ;  /* 0x003c1f00060e7f89 */ /* 0x0080e800000e0000 */
[----:B------:R-:W4:Y:S01]  /*10900*/  SHFL.IDX PT, R0, R0, 0x1, 0x1c1f ;  /* 0x003c1f0000007f89 */ /* 0x000f2200000e0000 */
[----:B------:R-:W-:Y:S05]  /*10910*/  @P0 BRA `(.L_x_1316) ;  /* 0x0000001800200947 */ /* 0x000fea0003800000 */
[----:B------:R-:W-:Y:S01]  /*10920*/  ULDC UR4, c[0x0][0xac8] ;  /* 0x0002b20000047ab9 */ /* 0x000fe20000000800 */
[C---:B------:R-:W-:Y:S01]  /*10930*/  VIADD R21, R17.reuse, 0xd8 ;  /* 0x000000d811157836 */ /* 0x040fe20000000000 */
[C---:B------:R-:W-:Y:S01]  /*10940*/  ISETP.GE.AND P4, PT, R17.reuse, UR4, PT ;  /* 0x0000000411007c0c */ /* 0x040fe2000bf86270 */
[----:B------:R-:W-:Y:S01]  /*10950*/  VIADD R19, R17, 0xe8 ;  /* 0x000000e811137836 */ /* 0x000fe20000000000 */
[----:B------:R-:W-:Y:S01]  /*10960*/  ISETP.GE.AND P2, PT, R177, UR4, PT ;  /* 0x00000004b1007c0c */ /* 0x000fe2000bf46270 */
[----:B------:R-:W-:Y:S01]  /*10970*/  VIADD R15, R17, 0xf0 ;  /* 0x000000f0110f7836 */ /* 0x000fe20000000000 */
[----:B------:R-:W-:Y:S02]  /*10980*/  ISETP.GE.AND P1, PT, R175, UR4, PT ;  /* 0x00000004af007c0c */ /* 0x000fe4000bf26270 */
[----:B------:R-:W-:-:S07]  /*10990*/  ISETP.GE.AND P0, PT, R173, UR4, PT ;  /* 0x00000004ad007c0c */ /* 0x000fce000bf06270 */
[-C--:B----4-:R-:W-:Y:S02]  /*109a0*/  @!P4 LEA R2, P3, R17, R0.reuse, 0x2 ;  /* 0x000000001102c211 */ /* 0x090fe400078610ff */
[----:B------:R-:W-:Y:S02]  /*109b0*/  @!P2 LEA R4, P6, R177, R0, 0x2 ;  /* 0x00000000b104a211 */ /* 0x000fe400078c10ff */
[----:B---3--:R-:W-:Y:S02]  /*109c0*/  @!P4 LEA.HI.X R3, R17, R14, R179, 0x2, P3 ;  /* 0x0000000e1103c211 */ /* 0x008fe400018f14b3 */
[----:B------:R-:W-:Y:S02]  /*109d0*/  ISETP.GE.AND P3, PT, R229, UR4, PT ;  /* 0x00000004e5007c0c */ /* 0x000fe4000bf66270 */
[----:B0-----:R-:W-:Y:S01]  /*109e0*/  @!P1 LEA R6, P5, R175, R0, 0x2 ;  /* 0x00000000af069211 */ /* 0x001fe200078a10ff */
[----:B------:R0:W-:Y:S01]  /*109f0*/  @!P4 ST.E.64 desc[UR36][R2.64], R26 ;  /* 0x0000001a0200c985 */ /* 0x0001e2000c101b24 */
[----:B------:R-:W-:-:S02]  /*10a00*/  @!P2 LEA.HI.X R5, R177, R14, R178, 0x2, P6 ;  /* 0x0000000eb105a211 */ /* 0x000fc400030f14b2 */
[----:B------:R-:W-:Y:S02]  /*10a10*/  ISETP.GE.AND P4, PT, R228, UR4, PT ;  /* 0x00000004e4007c0c */ /* 0x000fe4000bf86270 */
[----:B--2---:R-:W-:Y:S01]  /*10a20*/  @!P0 LEA R8, P6, R173, R0, 0x2 ;  /* 0x00000000ad088211 */ /* 0x004fe200078c10ff */
[----:B------:R2:W-:Y:S01]  /*10a30*/  @!P2 ST.E.64 desc[UR36][R4.64], R30 ;  /* 0x0000001e0400a985 */ /* 0x0005e2000c101b24 */
[-C--:B-1----:R-:W-:Y:S02]  /*10a40*/  @!P1 LEA.HI.X R7, R175, R14.reuse, R176, 0x2, P5 ;  /* 0x0000000eaf079211 */ /* 0x082fe400028f14b0 */
[----:B------:R-:W-:Y:S02]  /*10a50*/  ISETP.GE.AND P5, PT, R227, UR4, PT ;  /* 0x00000004e3007c0c */ /* 0x000fe4000bfa6270 */
[----:B------:R-:W-:Y:S01]  /*10a60*/  @!P0 LEA.HI.X R9, R173, R14, R174, 0x2, P6 ;  /* 0x0000000ead098211 */ /* 0x000fe200030f14ae */
[----:B------:R1:W-:Y:S01]  /*10a70*/  @!P1 ST.E.64 desc[UR36][R6.64], R34 ;  /* 0x0000002206009985 */ /* 0x0003e2000c101b24 */
[----:B------:R-:W-:-:S02]  /*10a80*/  ISETP.GE.AND P1, PT, R223, UR4, PT ;  /* 0x00000004df007c0c */ /* 0x000fc4000bf26270 */
[CC--:B0-----:R-:W-:Y:S01]  /*10a90*/  @!P3 LEA R2, P6, R229.reuse, R0.reuse, 0x2 ;  /* 0x00000000e502b211 */ /* 0x0c1fe200078c10ff */
[----:B------:R0:W-:Y:S01]  /*10aa0*/  @!P0 ST.E.64 desc[UR36][R8.64], R38 ;  /* 0x0000002608008985 */ /* 0x0001e2000c101b24 */
[----:B------:R-:W-:Y:S02]  /*10ab0*/  ISETP.GE.AND P0, PT, R226, UR4, PT ;  /* 0x00000004e2007c0c */ /* 0x000fe4000bf06270 */
[C---:B------:R-:W-:Y:S02]  /*10ac0*/  @!P4 LEA R10, P2, R228.reuse, R0, 0x2 ;  /* 0x00000000e40ac211 */ /* 0x040fe400078410ff */
[----:B------:R-:W-:Y:S02]  /*10ad0*/  @!P3 LEA.HI.X R3, R229, R14, R172, 0x2, P6 ;  /* 0x0000000ee503b211 */ /* 0x000fe400030f14ac */
[----:B------:R-:W-:Y:S02]  /*10ae0*/  @!P5 LEA R12, P6, R227, R0, 0x2 ;  /* 0x00000000e30cd211 */ /* 0x000fe400078c10ff */
[----:B------:R-:W-:Y:S01]  /*10af0*/  @!P4 LEA.HI.X R11, R228, R14, R171, 0x2, P2 ;  /* 0x0000000ee40bc211 */ /* 0x000fe200010f14ab */
[----:B------:R3:W-:Y:S01]  /*10b00*/  @!P3 ST.E.64 desc[UR36][R2.64], R42 ;  /* 0x0000002a0200b985 */ /* 0x0007e2000c101b24 */
[----:B------:R-:W-:-:S02]  /*10b10*/  ISETP.GE.AND P2, PT, R222, UR4, PT ;  /* 0x00000004de007c0c */ /* 0x000fc4000bf46270 */
[----:B------:R-:W-:Y:S01]  /*10b20*/  @!P5 LEA.HI.X R13, R227, R14, R170, 0x2, P6 ;  /* 0x0000000ee30dd211 */ /* 0x000fe200030f14aa */
[----:B------:R4:W-:Y:S01]  /*10b30*/  @!P4 ST.E.64 desc[UR36][R10.64], R46 ;  /* 0x0000002e0a00c985 */ /* 0x0009e2000c101b24 */
[CC--:B--2---:R-:W-:Y:S02]  /*10b40*/  @!P0 LEA R4, P4, R226.reuse, R0.reuse, 0x2 ;  /* 0x00000000e2048211 */ /* 0x0c4fe400078810ff */
[----:B------:R-:W-:Y:S01]  /*10b50*/  ISETP.GE.AND P3, PT, R221, UR4, PT ;  /* 0x00000004dd007c0c */ /* 0x000fe2000bf66270 */
[----:B------:R2:W-:Y:S01]  /*10b60*/  @!P5 ST.E.64 desc[UR36][R12.64], R50 ;  /* 0x000000320c00d985 */ /* 0x0005e2000c101b24 */
[----:B-1----:R-:W-:Y:S02]  /*10b70*/  @!P1 LEA R6, P5, R223, R0, 0x2 ;  /* 0x00000000df069211 */ /* 0x002fe400078a10ff */
[----:B------:R-:W-:Y:S02]  /*10b80*/  @!P0 LEA.HI.X R5, R226, R14, R169, 0x2, P4 ;  /* 0x0000000ee2058211 */ /* 0x000fe400020f14a9 */
[----:B------:R-:W-:-:S02]  /*10b90*/  ISETP.GE.AND P4, PT, R220, UR4, PT ;  /* 0x00000004dc007c0c */ /* 0x000fc4000bf86270 */
[----:B------:R-:W-:Y:S01]  /*10ba0*/  @!P1 LEA.HI.X R7, R223, R14, R168, 0x2, P5 ;  /* 0x0000000edf079211 */ /* 0x000fe200028f14a8 */
[----:B------:R-:W-:Y:S01]  /*10bb0*/  @!P0 ST.E.64 desc[UR36][R4.64], R54 ;  /* 0x0000003604008985 */ /* 0x000fe2000c101b24 */
[----:B------:R-:W-:Y:S02]  /*10bc0*/  ISETP.GE.AND P5, PT, R219, UR4, PT ;  /* 0x00000004db007c0c */ /* 0x000fe4000bfa6270 */
[C---:B0-----:R-:W-:Y:S01]  /*10bd0*/  @!P2 LEA R8, P6, R222.reuse, R0, 0x2 ;  /* 0x00000000de08a211 */ /* 0x041fe200078c10ff */
[----:B------:R0:W-:Y:S01]  /*10be0*/  @!P1 ST.E.64 desc[UR36][R6.64], R58 ;  /* 0x0000003a06009985 */ /* 0x0001e2000c101b24 */
[----:B------:R-:W-:Y:S02]  /*10bf0*/  ISETP.GE.AND P1, PT, R217, UR4, PT ;  /* 0x00000004d9007c0c */ /* 0x000fe4000bf26270 */
[----:B------:R-:W-:Y:S02]  /*10c00*/  @!P2 LEA.HI.X R9, R222, R14, R167, 0x2, P6 ;  /* 0x0000000ede09a211 */ /* 0x000fe400030f14a7 */
[----:B---3--:R-:W-:-:S02]  /*10c10*/  @!P3 LEA R2, P6, R221, R0, 0x2 ;  /* 0x00000000dd02b211 */ /* 0x008fc400078c10ff */
[----:B----4-:R-:W-:Y:S01]  /*10c20*/  @!P4 LEA R10, P0, R220, R0, 0x2 ;  /* 0x00000000dc0ac211 */ /* 0x010fe200078010ff */
[----:B------:R1:W-:Y:S01]  /*10c30*/  @!P2 ST.E.64 desc[UR36][R8.64], R62 ;  /* 0x0000003e0800a985 */ /* 0x0003e2000c101b24 */
[----:B------:R-:W-:Y:S02]  /*10c40*/  ISETP.GE.AND P2, PT, R218, UR4, PT ;  /* 0x00000004da007c0c */ /* 0x000fe4000bf46270 */
[----:B------:R-:W-:Y:S02]  /*10c50*/  @!P3 LEA.HI.X R3, R221, R14, R166, 0x2, P6 ;  /* 0x0000000edd03b211 */ /* 0x000fe400030f14a6 */
[C---:B--2---:R-:W-:Y:S02]  /*10c60*/  @!P5 LEA R12, P6, R219.reuse, R0, 0x2 ;  /* 0x00000000db0cd211 */ /* 0x044fe400078c10ff */
[-C--:B------:R-:W-:Y:S01]  /*10c70*/  @!P4 LEA.HI.X R11, R220, R14.reuse, R165, 0x2, P0 ;  /* 0x0000000edc0bc211 */ /* 0x080fe200000f14a5 */
[----:B------:R2:W-:Y:S01]  /*10c80*/  @!P3 ST.E.64 desc[UR36][R2.64], R66 ;  /* 0x000000420200b985 */ /* 0x0005e2000c101b24 */
[----:B------:R-:W-:-:S02]  /*10c90*/  @!P5 LEA.HI.X R13, R219, R14, R164, 0x2, P6 ;  /* 0x0000000edb0dd211 */ /* 0x000fc400030f14a4 */
[----:B------:R-:W-:Y:S01]  /*10ca0*/  ISETP.GE.AND P0, PT, R216, UR4, PT ;  /* 0x00000004d8007c0c */ /* 0x000fe2000bf06270 */
[----:B------:R3:W-:Y:S01]  /*10cb0*/  @!P4 ST.E.64 desc[UR36][R10.64], R70 ;  /* 0x000000460a00c985 */ /* 0x0007e2000c101b24 */
[-C--:B0-----:R-:W-:Y:S02]  /*10cc0*/  @!P1 LEA R6, P3, R217, R0.reuse, 0x2 ;  /* 0x00000000d9069211 */ /* 0x081fe400078610ff */
[C---:B------:R-:W-:Y:S01]  /*10cd0*/  @!P2 LEA R4, P6, R218.reuse, R0, 0x2 ;  /* 0x00000000da04a211 */ /* 0x040fe200078c10ff */
[----:B------:R0:W-:Y:S01]  /*10ce0*/  @!P5 ST.E.64 desc[UR36][R12.64], R74 ;  /* 0x0000004a0c00d985 */ /* 0x0001e2000c101b24 */
[----:B------:R-:W-:Y:S02]  /*10cf0*/  ISETP.GE.AND P5, PT, R215, UR4, PT ;  /* 0x00000004d7007c0c */ /* 0x000fe4000bfa6270 */
[-C--:B------:R-:W-:Y:S02]  /*10d00*/  @!P2 LEA.HI.X R5, R218, R14.reuse, R163, 0x2, P6 ;  /* 0x0000000eda05a211 */ /* 0x080fe400030f14a3 */
[----:B------:R-:W-:-:S02]  /*10d10*/  @!P1 LEA.HI.X R7, R217, R14, R162, 0x2, P3 ;  /* 0x0000000ed9079211 */ /* 0x000fc400018f14a2 */
[----:B------:R-:W-:Y:S01]  /*10d20*/  ISETP.GE.AND P4, PT, R214, UR4, PT ;  /* 0x00000004d6007c0c */ /* 0x000fe2000bf86270 */
[----:B------:R-:W-:Y:S01]  /*10d30*/  @!P2 ST.E.64 desc[UR36][R4.64], R78 ;  /* 0x0000004e0400a985 */ /* 0x000fe2000c101b24 */
[----:B------:R-:W-:Y:S02]  /*10d40*/  ISETP.GE.AND P3, PT, R213, UR4, PT ;  /* 0x00000004d5007c0c */ /* 0x000fe4000bf66270 */
[-C--:B-1----:R-:W-:Y:S01]  /*10d50*/  @!P0 LEA R8, P6, R216, R0.reuse, 0x2 ;  /* 0x00000000d8088211 */ /* 0x082fe200078c10ff */
[----:B------:R1:W-:Y:S01]  /*10d60*/  @!P1 ST.E.64 desc[UR36][R6.64], R82 ;  /* 0x0000005206009985 */ /* 0x0003e2000c101b24 */
[----:B------:R-:W-:Y:S02]  /*10d70*/  ISETP.GE.AND P2, PT, R212, UR4, PT ;  /* 0x00000004d4007c0c */ /* 0x000fe4000bf46270 */
[----:B--2---:R-:W-:Y:S02]  /*10d80*/  @!P5 LEA R2, P1, R215, R0, 0x2 ;  /* 0x00000000d702d211 */ /* 0x004fe400078210ff */
[----:B------:R-:W-:-:S02]  /*10d90*/  @!P0 LEA.HI.X R9, R216, R14, R161, 0x2, P6 ;  /* 0x0000000ed8098211 */ /* 0x000fc400030f14a1 */
[----:B------:R-:W-:Y:S02]  /*10da0*/  @!P5 LEA.HI.X R3, R215, R14, R160, 0x2, P1 ;  /* 0x0000000ed703d211 */ /* 0x000fe400008f14a0 */
[----:B------:R-:W-:Y:S01]  /*10db0*/  ISETP.GE.AND P1, PT, R211, UR4, PT ;  /* 0x00000004d3007c0c */ /* 0x000fe2000bf26270 */
[----:B------:R2:W-:Y:S01]  /*10dc0*/  @!P0 ST.E.64 desc[UR36][R8.64], R86 ;  /* 0x0000005608008985 */ /* 0x0005e2000c101b24 */
[CC--:B---3--:R-:W-:Y:S02]  /*10dd0*/  @!P4 LEA R10, P0, R214.reuse, R0.reuse, 0x2 ;  /* 0x00000000d60ac211 */ /* 0x0c8fe400078010ff */
[----:B0-----:R-:W-:Y:S01]  /*10de0*/  @!P3 LEA R12, P6, R213, R0, 0x2 ;  /* 0x00000000d50cb211 */ /* 0x001fe200078c10ff */
[----:B------:R-:W-:Y:S01]  /*10df0*/  @!P5 ST.E.64 desc[UR36][R2.64], R90 ;  /* 0x0000005a0200d985 */ /* 0x000fe2000c101b24 */
[----:B------:R-:W-:Y:S02]  /*10e00*/  @!P4 LEA.HI.X R11, R214, R14, R159, 0x2, P0 ;  /* 0x0000000ed60bc211 */ /* 0x000fe400000f149f */
[----:B------:R-:W-:-:S02]  /*10e10*/  ISETP.GE.AND P0, PT, R210, UR4, PT ;  /* 0x00000004d2007c0c */ /* 0x000fc4000bf06270 */
[----:B------:R-:W-:Y:S01]  /*10e20*/  @!P3 LEA.HI.X R13, R213, R14, R158, 0x2, P6 ;  /* 0x0000000ed50db211 */ /* 0x000fe200030f149e */
[----:B------:R0:W-:Y:S01]  /*10e30*/  @!P4 ST.E.64 desc[UR36][R10.64], R94 ;  /* 0x0000005e0a00c985 */ /* 0x0001e2000c101b24 */
[----:B------:R-:W-:Y:S02]  /*10e40*/  ISETP.GE.AND P5, PT, R209, UR4, PT ;  /* 0x00000004d1007c0c */ /* 0x000fe4000bfa6270 */
[CC--:B-1----:R-:W-:Y:S01]  /*10e50*/  @!P1 LEA R6, P4, R211.reuse, R0.reuse, 0x2 ;  /* 0x00000000d3069211 */ /* 0x0c2fe200078810ff */
[----:B------:R1:W-:Y:S01]  /*10e60*/  @!P3 ST.E.64 desc[UR36][R12.64], R98 ;  /* 0x000000620c00b985 */ /* 0x0003e2000c101b24 */
[----:B------:R-:W-:Y:S02]  /*10e70*/  @!P2 LEA R4, P6, R212, R0, 0x2 ;  /* 0x00000000d404a211 */ /* 0x000fe400078c10ff */
[----:B------:R-:W-:Y:S02]  /*10e80*/  ISETP.GE.AND P3, PT, R208, UR4, PT ;  /* 0x00000004d0007c0c */ /* 0x000fe4000bf66270 */
[----:B------:R-:W-:-:S02]  /*10e90*/  @!P1 LEA.HI.X R7, R211, R14, R156, 0x2, P4 ;  /* 0x0000000ed3079211 */ /* 0x000fc400020f149c */
[----:B------:R-:W-:Y:S02]  /*10ea0*/  ISETP.GE.AND P4, PT, R207, UR4, PT ;  /* 0x00000004cf007c0c */ /* 0x000fe4000bf86270 */
[----:B------:R-:W-:Y:S02]  /*10eb0*/  @!P2 LEA.HI.X R5, R212, R14, R157, 0x2, P6 ;  /* 0x0000000ed405a211 */ /* 0x000fe400030f149d */
[----:B--2---:R-:W-:-:S03]  /*10ec0*/  @!P0 LEA R8, P6, R210, R0, 0x2 ;  /* 0x00000000d2088211 */ /* 0x004fc600078c10ff */
[----:B------:R2:W-:Y:S01]  /*10ed0*/  @!P2 ST.E.64 desc[UR36][R4.64], R102 ;  /* 0x000000660400a985 */ /* 0x0005e2000c101b24 */
[----:B------:R-:W-:Y:S02]  /*10ee0*/  @!P0 LEA.HI.X R9, R210, R14, R155, 0x2, P6 ;  /* 0x0000000ed2098211 */ /* 0x000fe400030f149b */
[CC--:B0-----:R-:W-:Y:S01]  /*10ef0*/  @!P3 LEA R10, P2, R208.reuse, R0.reuse, 0x2 ;  /* 0x00000000d00ab211 */ /* 0x0c1fe200078410ff */
[----:B------:R-:W-:Y:S01]  /*10f00*/  @!P1 ST.E.64 desc[UR36][R6.64], R106 ;  /* 0x0000006a06009985 */ /* 0x000fe2000c101b24 */
[C---:B------:R-:W-:Y:S02]  /*10f10*/  @!P5 LEA R2, P1, R209.reuse, R0, 0x2 ;  /* 0x00000000d102d211 */ /* 0x040fe400078210ff */
[-C--:B------:R-:W-:Y:S01]  /*10f20*/  @!P3 LEA.HI.X R11, R208, R14.reuse, R153, 0x2, P2 ;  /* 0x0000000ed00bb211 */ /* 0x080fe200010f1499 */
[----:B------:R0:W-:Y:S01]  /*10f30*/  @!P0 ST.E.64 desc[UR36][R8.64], R110 ;  /* 0x0000006e08008985 */ /* 0x0001e2000c101b24 */
[----:B------:R-:W-:Y:S02]  /*10f40*/  @!P5 LEA.HI.X R3, R209, R14, R154, 0x2, P1 ;  /* 0x0000000ed103d211 */ /* 0x000fe400008f149a */
[----:B------:R-:W-:-:S02]  /*10f50*/  ISETP.GE.AND P0, PT, R203, UR4, PT ;  /* 0x00000004cb007c0c */ /* 0x000fc4000bf06270 */
[----:B-1----:R-:W-:Y:S01]  /*10f60*/  @!P4 LEA R12, P1, R207, R0, 0x2 ;  /* 0x00000000cf0cc211 */ /* 0x002fe200078210ff */
[----:B------:R1:W-:Y:S01]  /*10f70*/  @!P5 ST.E.64 desc[UR36][R2.64], R114 ;  /* 0x000000720200d985 */ /* 0x0003e2000c101b24 */
[----:B------:R-:W-:Y:S02]  /*10f80*/  ISETP.GE.AND P2, PT, R21, UR4, PT ;  /* 0x0000000415007c0c */ /* 0x000fe4000bf46270 */
[----:B------:R-:W-:Y:S01]  /*10f90*/  @!P4 LEA.HI.X R13, R207, R14, R152, 0x2, P1 ;  /* 0x0000000ecf0dc211 */ /* 0x000fe200008f1498 */
[----:B------:R3:W-:Y:S01]  /*10fa0*/  @!P3 ST.E.64 desc[UR36][R10.64], R118 ;  /* 0x000000760a00b985 */ /* 0x0007e2000c101b24 */
[----:B------:R-:W-:Y:S02]  /*10fb0*/  ISETP.GE.AND P1, PT, R206, UR4, PT ;  /* 0x00000004ce007c0c */ /* 0x000fe4000bf26270 */
[----:B--2---:R-:W-:Y:S01]  /*10fc0*/  SHF.R.S32.HI R5, RZ, 0x1f, R203 ;  /* 0x0000001fff057819 */ /* 0x004fe200000114cb */
[----:B0-----:R-:W-:Y:S01]  /*10fd0*/  VIADD R9, R17, 0xe0 ;  /* 0x000000e011097836 */ /* 0x001fe20000000000 */
[----:B------:R0:W-:Y:S01]  /*10fe0*/  @!P4 ST.E.64 desc[UR36][R12.64], R122 ;  /* 0x0000007a0c00c985 */ /* 0x0001e2000c101b24 */
[----:B------:R-:W-:-:S02]  /*10ff0*/  @!P0 LEA R4, P6, R203, R0, 0x2 ;  /* 0x00000000cb048211 */ /* 0x000fc400078c10ff */
[----:B------:R-:W-:Y:S02]  /*11000*/  ISETP.GE.AND P3, PT, R19, UR4, PT ;  /* 0x0000000413007c0c */ /* 0x000fe4000bf66270 */
[----:B------:R-:W-:Y:S02]  /*11010*/  ISETP.GE.AND P4, PT, R9, UR4, PT ;  /* 0x0000000409007c0c */ /* 0x000fe4000bf86270 */
[----:B-1----:R-:W-:Y:S02]  /*11020*/  SHF.R.S32.HI R3, RZ, 0x1f, R21 ;  /* 0x0000001fff037819 */ /* 0x002fe40000011415 */
[----:B------:R-:W-:Y:S02]  /*11030*/  @!P2 LEA R6, P5, R21, R0, 0x2 ;  /* 0x000000001506a211 */ /* 0x000fe400078a10ff */
[----:B------:R-:W-:Y:S02]  /*11040*/  @!P0 LEA.HI.X R5, R203, R14, R5, 0x2, P6 ;  /* 0x0000000ecb058211 */ /* 0x000fe400030f1405 */
[----:B------:R-:W-:-:S02]  /*11050*/  @!P1 LEA R2, P6, R206, R0, 0x2 ;  /* 0x00000000ce029211 */ /* 0x000fc400078c10ff */
[-C--:B------:R-:W-:Y:S02]  /*11060*/  @!P2 LEA.HI.X R7, R21, R14.reuse, R3, 0x2, P5 ;  /* 0x0000000e1507a211 */ /* 0x080fe400028f1403 */
[----:B------:R-:W-:Y:S02]  /*11070*/  ISETP.GE.AND P5, PT, R15, UR4, PT ;  /* 0x000000040f007c0c */ /* 0x000fe4000bfa6270 */
[----:B------:R-:W-:Y:S02]  /*11080*/  @!P1 LEA.HI.X R3, R206, R14, R22, 0x2, P6 ;  /* 0x0000000ece039211 */ /* 0x000fe400030f1416 */
[----:B---3--:R-:W-:Y:S02]  /*11090*/  SHF.R.S32.HI R10, RZ, 0x1f, R9 ;  /* 0x0000001fff0a7819 */ /* 0x008fe40000011409 */
[----:B------:R-:W-:Y:S01]  /*110a0*/  @!P4 LEA R8, P6, R9, R0, 0x2 ;  /* 0x000000000908c211 */ /* 0x000fe200078c10ff */
[----:B------:R1:W-:Y:S01]  /*110b0*/  @!P1 ST.E.64 desc[UR36][R2.64], R126 ;  /* 0x0000007e02009985 */ /* 0x0003e2000c101b24 */
[----:B------:R-:W-:-:S02]  /*110c0*/  SHF.R.S32.HI R11, RZ, 0x1f, R19 ;  /* 0x0000001fff0b7819 */ /* 0x000fc40000011413 */
[----:B------:R-:W-:Y:S01]  /*110d0*/  @!P4 LEA.HI.X R9, R9, R14, R10, 0x2, P6 ;  /* 0x0000000e0909c211 */ /* 0x000fe200030f140a */
[----:B------:R1:W-:Y:S01]  /*110e0*/  @!P0 ST.E.64 desc[UR36][R4.64], R130 ;  /* 0x0000008204008985 */ /* 0x0003e2000c101b24 */
[C---:B------:R-:W-:Y:S02]  /*110f0*/  @!P3 LEA R10, P6, R19.reuse, R0, 0x2 ;  /* 0x00000000130ab211 */ /* 0x040fe400078c10ff */
[----:B0-----:R-:W-:Y:S01]  /*11100*/  SHF.R.S32.HI R13, RZ, 0x1f, R15 ;  /* 0x0000001fff0d7819 */ /* 0x001fe2000001140f */
[----:B------:R1:W-:Y:S01]  /*11110*/  @!P2 ST.E.64 desc[UR36][R6.64], R134 ;  /* 0x000000860600a985 */ /* 0x0003e2000c101b24 */
[----:B------:R-:W-:Y:S02]  /*11120*/  @!P3 LEA.HI.X R11, R19, R14, R11, 0x2, P6 ;  /* 0x0000000e130bb211 */ /* 0x000fe400030f140b */
[C---:B------:R-:W-:Y:S01]  /*11130*/  @!P5 LEA R12, P6, R15.reuse, R0, 0x2 ;  /* 0x000000000f0cd211 */ /* 0x040fe200078c10ff */
[----:B------:R1:W-:Y:S03]  /*11140*/  @!P4 ST.E.64 desc[UR36][R8.64], R138 ;  /* 0x0000008a0800c985 */ /* 0x0003e6000c101b24 */
[----:B------:R-:W-:Y:S01]  /*11150*/  @!P5 LEA.HI.X R13, R15, R14, R13, 0x2, P6 ;  /* 0x0000000e0f0dd211 */ /* 0x000fe200030f140d */
[----:B------:R1:W-:Y:S01]  /*11160*/  @!P3 ST.E.64 desc[UR36][R10.64], R142 ;  /* 0x0000008e0a00b985 */ /* 0x0003e2000c101b24 */
[----:B------:R-:W-:-:S03]  /*11170*/  VIADD R15, R17, 0xf8 ;  /* 0x000000f8110f7836 */ /* 0x000fc60000000000 */
[----:B------:R1:W-:Y:S02]  /*11180*/  @!P5 ST.E.64 desc[UR36][R12.64], R146 ;  /* 0x000000920c00d985 */ /* 0x0003e4000c101b24 */
[----:B------:R-:W-:-:S13]  /*11190*/  ISETP.GE.AND P0, PT, R15, UR4, PT ;  /* 0x000000040f007c0c */ /* 0x000fda000bf06270 */
[----:B-1----:R-:W-:Y:S05]  /*111a0*/  @P0 BRA `(.L_x_1316) ;  /* 0x0000000c00fc0947 */ /* 0x002fea0003800000 */
[----:B------:R-:W-:Y:S02]  /*111b0*/  LEA R2, P0, R15, R0, 0x2 ;  /* 0x000000000f027211 */ /* 0x000fe400078010ff */
[----:B------:R-:W-:-:S04]  /*111c0*/  SHF.R.S32.HI R0, RZ, 0x1f, R15 ;  /* 0x0000001fff007819 */ /* 0x000fc8000001140f */
[----:B------:R-:W-:-:S05]  /*111d0*/  LEA.HI.X R3, R15, R14, R0, 0x2, P0 ;  /* 0x0000000e0f037211 */ /* 0x000fca00000f1400 */
[----:B------:R0:W-:Y:S01]  /*111e0*/  ST.E.64 desc[UR36][R2.64], R150 ;  /* 0x0000009602007985 */ /* 0x0001e2000c101b24 */
[----:B------:R-:W-:Y:S05]  /*111f0*/  BRA `(.L_x_1316) ;  /* 0x0000000c00e87947 */ /* 0x000fea0003800000 */
.L_x_1307:
        /* <DEDUP_REMOVED lines=23> */
[----:B------:R-:W-:Y:S01]  /*11370*/  UISETP.NE.AND UP1, UPT, UR10, URZ, UPT ;  /* 0x0000003f0a00728c */ /* 0x000fe2000bf25270 */
[----:B------:R-:W-:Y:S01]  /*11380*/  UMOV UR4, URZ ;  /* 0x0000003f00047c82 */ /* 0x000fe20008000000 */
[----:B------:R-:W1:Y:S09]  /*11390*/  S2R R6, SR_TID.X ;  /* 0x0000000000067919 */ /* 0x000e720000002100 */
[----:B------:R-:W-:-:S02]  /*113a0*/  @!UP1 ULDC UR10, c[0x0][0xad4] ;  /* 0x0002b500000a9ab9 */ /* 0x000fc40000000800 */
[----:B------:R-:W-:Y:S02]  /*113b0*/  IMAD.U32 R202, RZ, RZ, UR10 ;  /* 0x0000000affca7e24 */ /* 0x000fe4000f8e00ff */
[----:B-1----:R-:W-:-:S05]  /*113c0*/  VIADD R7, R6, 0xffffff80 ;  /* 0xffffff8006077836 */ /* 0x002fca0000000000 */
[----:B------:R-:W-:Y:S02]  /*113d0*/  ISETP.GT.AND P0, PT, R7, 0x7f, PT ;  /* 0x0000007f0700780c */ /* 0x000fe40003f04270 */
[----:B--2---:R-:W-:Y:S01]  /*113e0*/  @P1 R2UR UR4, R8 ;  /* 0x00000000080412ca */ /* 0x004fe200000e0000 */
[----:B0-----:R-:W-:-:S14]  /*113f0*/  @P2 BRA `(.L_x_1319) ;  /* 0x0000000000102947 */ /* 0x001fdc0003800000 */
[----:B------:R-:W-:Y:S05]  /*11400*/  @!P1 BRA `(.L_x_1319) ;  /* 0x00000000000c9947 */ /* 0x000fea0003800000 */
[----:B------:R-:W2:Y:S04]  /*11410*/  LDG.E R5, desc[UR36][R2.64] ;  /* 0x0000002402057981 */ /* 0x000ea8000c1e1900 */
[----:B-----5:R-:W2:Y:S02]  /*11420*/  LDG.E R0, desc[UR36][R2.64+0x4] ;  /* 0x0000042402007981 */ /* 0x020ea4000c1e1900 */
[----:B--2---:R-:W-:-:S07]  /*11430*/  IMAD.IADD R0, R0, 0x1, -R5 ;  /* 0x0000000100007824 */ /* 0x004fce00078e0a05 */
.L_x_1319:
[----:B------:R-:W-:Y:S01]  /*11440*/  R2UR UR8, R9 ;  /* 0x00000000090872ca */ /* 0x000fe200000e0000 */
[----:B------:R-:W-:Y:S01]  /*11450*/  USHF.R.S32.HI UR21, URZ, 0x1f, UR4 ;  /* 0x0000001f3f157899 */ /* 0x000fe20008011404 */
[----:B------:R-:W-:Y:S11]  /*11460*/  BSSY B1, `(.L_x_1320) ;  /* 0x000003c000017945 */ /* 0x000ff60003800000 */
[----:B------:R-:W-:-:S02]  /*11470*/  USHF.R.S32.HI UR13, URZ, 0x1f, UR8 ;  /* 0x0000001f3f0d7899 */ /* 0x000fc40008011408 */
[----:B------:R-:W-:Y:S02]  /*11480*/  USEL UR12, UR8, URZ, !UP0 ;  /* 0x0000003f080c7287 */ /* 0x000fe4000c000000 */
[----:B------:R-:W-:Y:S01]  /*11490*/  USEL UR13, UR13, URZ, !UP0 ;  /* 0x0000003f0d0d7287 */ /* 0x000fe2000c000000 */
[----:B------:R-:W-:Y:S11]  /*114a0*/  @P0 BRA `(.L_x_1321) ;  /* 0x0000000000dc0947 */ /* 0x000ff60003800000 */
[----:B------:R-:W0:Y:S01]  /*114b0*/  LDC R9, c[0x0][0xbe8] ;  /* 0x0002fa00ff097b82 */ /* 0x000e220000000800 */
[----:B------:R-:W-:-:S05]  /*114c0*/  IMAD.U32 R3, RZ, RZ, UR60 ;  /* 0x0000003cff037e24 */ /* 0x000fca000f8e00ff */
[----:B------:R-:W-:Y:S01]  /*114d0*/  IADD3 R4, R3, -0x80, R6 ;  /* 0xffffff8003047810 */ /* 0x000fe20007ffe006 */
[----:B0----5:R-:W-:-:S05]  /*114e0*/  IMAD R2, R0, R9, RZ ;  /* 0x0000000900027224 */ /* 0x021fca00078e02ff */
        /* <DEDUP_REMOVED lines=51> */
.L_x_1321:
[----:B------:R-:W-:Y:S05]  /*11820*/  BSYNC B1 ;  /* 0x0000000000017941 */ /* 0x000fea0003800000 */
.L_x_1320:
[----:B------:R-:W-:-:S13]  /*11830*/  R2UR UR8, R202 ;  /* 0x00000000ca0872ca */ /* 0x000fda00000e0000 */
[----:B------:R-:W-:-:S06]  /*11840*/  UISETP.GT.AND UP0, UPT, UR8, 0x1, UPT ;  /* 0x000000010800788c */ /* 0x000fcc000bf04270 */
[----:B------:R-:W-:-:S13]  /*11850*/  PLOP3.LUT P0, PT, PT, PT, UP0, 0x80, 0x0 ;  /* 0x000000000000781c */ /* 0x000fda0003f0f008 */
[----:B------:R-:W-:Y:S05]  /*11860*/  @P0 BRA `(.L_x_1316) ;  /* 0x00000008004c0947 */ /* 0x000fea0003800000 */
[----:B------:R-:W2:Y:S01]  /*11870*/  LDL R6, [R1+0xc] ;  /* 0x00000c0001067983 */ /* 0x000ea20000100800 */
[----:B------:R-:W1:Y:S01]  /*11880*/  LDC R11, c[0x0][0xbe8] ;  /* 0x0002fa00ff0b7b82 */ /* 0x000e620000000800 */
[----:B------:R-:W-:Y:S01]  /*11890*/  ULDC.64 UR14, c[0x0][0xaa0] ;  /* 0x0002a800000e7ab9 */ /* 0x000fe20000000a00 */
[----:B------:R-:W-:Y:S01]  /*118a0*/  R2UR UR16, R205 ;  /* 0x00000000cd1072ca */ /* 0x000fe200000e0000 */
[----:B------:R-:W-:Y:S01]  /*118b0*/  UIMAD UR10, UR21, UR14, URZ ;  /* 0x0000000e150a72a4 */ /* 0x000fe2000f8e023f */
[----:B------:R-:W-:Y:S01]  /*118c0*/  BSSY B1, `(.L_x_1322) ;  /* 0x000004b000017945 */ /* 0x000fe20003800000 */
[----:B------:R-:W-:Y:S02]  /*118d0*/  UIMAD.WIDE.U32 UR8, UR4, UR14, URZ ;  /* 0x0000000e040872a5 */ /* 0x000fe4000f8e003f */
[----:B------:R-:W-:-:S04]  /*118e0*/  UIMAD UR10, UR4, UR15, UR10 ;  /* 0x0000000f040a72a4 */ /* 0x000fc8000f8e020a */
[----:B------:R-:W-:-:S03]  /*118f0*/  UIADD3 UR9, UR9, UR10, URZ ;  /* 0x0000000a09097290 */ /* 0x000fc6000fffe03f */
[----:B------:R-:W-:Y:S02]  /*11900*/  ULDC.64 UR10, c[0x0][0xae8] ;  /* 0x0002ba00000a7ab9 */ /* 0x000fe40000000a00 */
[----:B------:R-:W-:-:S04]  /*11910*/  UIMAD.WIDE.U32 UR8, UR16, UR10, UR8 ;  /* 0x0000000a100872a5 */ /* 0x000fc8000f8e0008 */
[----:B------:R-:W-:-:S03]  /*11920*/  UIMAD UR9, UR16, UR11, UR9 ;  /* 0x0000000b100972a4 */ /* 0x000fc6000f8e0209 */
[----:B------:R-:W-:Y:S01]  /*11930*/  ULDC.64 UR10, c[0x0][0xaf0] ;  /* 0x0002bc00000a7ab9 */ /* 0x000fe20000000a00 */
[----:B-1----:R-:W-:Y:S01]  /*11940*/  ISETP.NE.AND P0, PT, R11, 0x1, PT ;  /* 0x000000010b00780c */ /* 0x002fe20003f05270 */
[----:B------:R-:W-:-:S04]  /*11950*/  UIMAD UR13, UR13, UR10, URZ ;  /* 0x0000000a0d0d72a4 */ /* 0x000fc8000f8e023f */
[----:B------:R-:W-:Y:S02]  /*11960*/  UIMAD UR4, UR12, UR11, UR13 ;  /* 0x0000000b0c0472a4 */ /* 0x000fe4000f8e020d */
[----:B------:R-:W-:-:S03]  /*11970*/  UIMAD.WIDE.U32 UR12, UR12, UR10, UR8 ;  /* 0x0000000a0c0c72a5 */ /* 0x000fc6000f8e0008 */
[----:B------:R-:W-:Y:S01]  /*11980*/  ULDC.64 UR8, c[0x0][0xae0] ;  /* 0x0002b80000087ab9 */ /* 0x000fe20000000a00 */
[----:B------:R-:W-:Y:S02]  /*11990*/  UIADD3 UR4, UR13, UR4, URZ ;  /* 0x000000040d047290 */ /* 0x000fe4000fffe03f */
[----:B0-----:R-:W0:Y:S08]  /*119a0*/  @P0 LDC R3, c[0x0][0xbec] ;  /* 0x0002fb00ff030b82 */ /* 0x001e300000000800 */
[----:B------:R-:W1:Y:S01]  /*119b0*/  @P0 LDC R7, c[0x0][0xbf0] ;  /* 0x0002fc00ff070b82 */ /* 0x000e620000000800 */
[----:B--2---:R-:W-:-:S02]  /*119c0*/  IMAD R2, R201, 0x20, R6 ;  /* 0x00000020c9027824 */ /* 0x004fc400078e0206 */
[----:B------:R-:W-:Y:S02]  /*119d0*/  VIADD R6, R6, UR60 ;  /* 0x0000003c06067c36 */ /* 0x000fe40008000000 */
[----:B------:R-:W-:-:S04]  /*119e0*/  VIADD R4, R2, UR60 ;  /* 0x0000003c02047c36 */ /* 0x000fc80008000000 */
[----:B0-----:R-:W-:-:S04]  /*119f0*/  @P0 IMAD.HI.U32 R2, R4, R3, RZ ;  /* 0x0000000304020227 */ /* 0x001fc800078e00ff */
[----:B------:R-:W-:Y:S01]  /*11a00*/  IMAD.MOV.U32 R5, RZ, RZ, R4 ;  /* 0x000000ffff057224 */ /* 0x000fe200078e0004 */
[----:B-1----:R-:W-:Y:S01]  /*11a10*/  @P0 SHF.R.U32.HI R5, RZ, R7, R2 ;  /* 0x00000007ff050219 */ /* 0x002fe20000011602 */
[----:B------:R-:W-:Y:S02]  /*11a20*/  IMAD.U32 R3, RZ, RZ, UR13 ;  /* 0x0000000dff037e24 */ /* 0x000fe4000f8e00ff */
[----:B------:R-:W-:Y:S01]  /*11a30*/  IMAD.U32 R3, RZ, RZ, UR4 ;  /* 0x00000004ff037e24 */ /* 0x000fe2000f8e00ff */
[--C-:B------:R-:W-:Y:S01]  /*11a40*/  SHF.R.S32.HI R2, RZ, 0x1f, R5.reuse ;  /* 0x0000001fff027819 */ /* 0x100fe20000011405 */
[----:B------:R-:W-:-:S04]  /*11a50*/  IMAD.MOV R7, RZ, RZ, -R5 ;  /* 0x000000ffff077224 */ /* 0x000fc800078e0a05 */
[----:B------:R-:W-:Y:S02]  /*11a60*/  IMAD R7, R11, R7, R4 ;  /* 0x000000070b077224 */ /* 0x000fe400078e0204 */
[----:B------:R-:W-:Y:S02]  /*11a70*/  IMAD R4, R2, UR8, RZ ;  /* 0x0000000802047c24 */ /* 0x000fe4000f8e02ff */
[----:B------:R-:W-:Y:S02]  /*11a80*/  IMAD.U32 R2, RZ, RZ, UR12 ;  /* 0x0000000cff027e24 */ /* 0x000fe4000f8e00ff */
[C---:B------:R-:W-:Y:S01]  /*11a90*/  IMAD R9, R5.reuse, UR9, R4 ;  /* 0x0000000905097c24 */ /* 0x040fe2000f8e0204 */
[----:B------:R-:W-:Y:S01]  /*11aa0*/  SHF.R.S32.HI R4, RZ, 0x1f, R7 ;  /* 0x0000001fff047819 */ /* 0x000fe20000011407 */
[----:B------:R-:W-:Y:S01]  /*11ab0*/  IMAD.WIDE.U32 R2, R5, UR8, R2 ;  /* 0x0000000805027c25 */ /* 0x000fe2000f8e0002 */
[----:B------:R-:W-:-:S03]  /*11ac0*/  ULDC.64 UR8, c[0x0][0xad8] ;  /* 0x0002b60000087ab9 */ /* 0x000fc60000000a00 */
[----:B------:R-:W-:Y:S02]  /*11ad0*/  IMAD R4, R4, UR8, RZ ;  /* 0x0000000804047c24 */ /* 0x000fe4000f8e02ff */
[----:B------:R-:W-:Y:S02]  /*11ae0*/  IMAD.IADD R3, R3, 0x1, R9 ;  /* 0x0000000103037824 */ /* 0x000fe400078e0209 */
[C---:B------:R-:W-:Y:S02]  /*11af0*/  IMAD R5, R7.reuse, UR9, R4 ;  /* 0x0000000907057c24 */ /* 0x040fe4000f8e0204 */
[----:B------:R-:W-:Y:S01]  /*11b00*/  IMAD.WIDE.U32 R2, R7, UR8, R2 ;  /* 0x0000000807027c25 */ /* 0x000fe2000f8e0002 */
[----:B------:R-:W-:-:S03]  /*11b10*/  ULDC.64 UR8, c[0x0][0xa80] ;  /* 0x0002a00000087ab9 */ /* 0x000fc60000000a00 */
[----:B-----5:R-:W-:Y:S02]  /*11b20*/  IMAD R11, R0, R11, RZ ;  /* 0x0000000b000b7224 */ /* 0x020fe400078e02ff */
[----:B------:R-:W-:Y:S02]  /*11b30*/  VIADD R4, R6, 0x40 ;  /* 0x0000004006047836 */ /* 0x000fe40000000000 */
[----:B------:R-:W-:Y:S01]  /*11b40*/  IMAD.IADD R3, R3, 0x1, R5 ;  /* 0x0000000103037824 */ /* 0x000fe200078e0205 */
[----:B------:R-:W-:Y:S01]  /*11b50*/  LEA R5, P2, R2, UR8, 0x1 ;  /* 0x0000000802057c11 */ /* 0x000fe2000f8408ff */
[----:B------:R-:W-:Y:S01]  /*11b60*/  VIADD R0, R6, 0x20 ;  /* 0x0000002006007836 */ /* 0x000fe20000000000 */
[-C--:B------:R-:W-:Y:S01]  /*11b70*/  ISETP.GE.AND P0, PT, R4, R11.reuse, PT ;  /* 0x0000000b0400720c */ /* 0x080fe20003f06270 */
[----:B------:R-:W-:Y:S01]  /*11b80*/  IMAD.SHL.U32 R7, R201, 0x8, RZ ;  /* 0x00000008c9077824 */ /* 0x000fe200078e00ff */
[----:B------:R-:W-:Y:S02]  /*11b90*/  LEA.HI.X R4, R2, UR9, R3, 0x1, P2 ;  /* 0x0000000902047c11 */ /* 0x000fe400090f0c03 */
[-C--:B------:R-:W-:Y:S01]  /*11ba0*/  ISETP.GE.AND P2, PT, R6, R11.reuse, PT ;  /* 0x0000000b0600720c */ /* 0x080fe20003f46270 */
[C---:B------:R-:W-:Y:S01]  /*11bb0*/  VIADD R13, R7.reuse, 0x80 ;  /* 0x00000080070d7836 */ /* 0x040fe20000000000 */
[----:B------:R-:W-:Y:S01]  /*11bc0*/  ISETP.GE.AND P1, PT, R0, R11, PT ;  /* 0x0000000b0000720c */ /* 0x000fe20003f26270 */
[C---:B------:R-:W-:Y:S01]  /*11bd0*/  VIADD R15, R7.reuse, 0x40 ;  /* 0x00000040070f7836 */ /* 0x040fe20000000000 */
[----:B------:R0:W1:Y:S01]  /*11be0*/  SHFL.IDX PT, R2, R5, RZ, 0x181f ;  /* 0x00181fff05027589 */ /* 0x00006200000e0000 */
[----:B------:R-:W-:Y:S01]  /*11bf0*/  VIADD R9, R7, 0xc0 ;  /* 0x000000c007097836 */ /* 0x000fe20000000000 */
[----:B------:R-:W-:-:S02]  /*11c00*/  SHF.R.S32.HI R10, RZ, 0x1f, R7 ;  /* 0x0000001fff0a7819 */ /* 0x000fc40000011407 */
[----:B------:R0:W2:Y:S01]  /*11c10*/  SHFL.IDX PT, R0, R4, RZ, 0x181f ;  /* 0x00181fff04007589 */ /* 0x0000a200000e0000 */
[----:B------:R-:W-:Y:S02]  /*11c20*/  SHF.R.S32.HI R8, RZ, 0x1f, R13 ;  /* 0x0000001fff087819 */ /* 0x000fe4000001140d */
[----:B------:R-:W-:Y:S02]  /*11c30*/  SHF.R.S32.HI R12, RZ, 0x1f, R15 ;  /* 0x0000001fff0c7819 */ /* 0x000fe4000001140f */
        /* <DEDUP_REMOVED lines=19> */
.L_x_1323:
[----:B------:R-:W-:Y:S05]  /*11d70*/  BSYNC B1 ;  /* 0x0000000000017941 */ /* 0x000fea0003800000 */
.L_x_1322:
        /* <DEDUP_REMOVED lines=21> */
.L_x_1325:
[----:B------:R-:W-:Y:S05]  /*11ed0*/  BSYNC B1 ;  /* 0x0000000000017941 */ /* 0x000fea0003800000 */
.L_x_1324:
        /* <DEDUP_REMOVED lines=21> */
.L_x_1327:
[----:B------:R-:W-:Y:S05]  /*12030*/  BSYNC B1 ;  /* 0x0000000000017941 */ /* 0x000fea0003800000 */
.L_x_1326:
        /* <DEDUP_REMOVED lines=22> */
.L_x_1316:
[----:B------:R-:W-:Y:S05]  /*121a0*/  BSYNC B0 ;  /* 0x0000000000007941 */ /* 0x000fea0003800000 */
.L_x_1306:
[----:B------:R-:W-:Y:S02]  /*121b0*/  ULDC UR4, c[0x0][0xc3c] ;  /* 0x00030f0000047ab9 */ /* 0x000fe40000000800 */
[----:B------:R-:W-:-:S06]  /*121c0*/  UISETP.GE.AND UP0, UPT, UR7, UR4, UPT ;  /* 0x000000040700728c */ /* 0x000fcc000bf06270 */
[----:B------:R-:W-:-:S13]  /*121d0*/  PLOP3.LUT P0, PT, PT, PT, UP0, 0x80, 0x0 ;  /* 0x000000000000781c */ /* 0x000fda0003f0f008 */
[----:B------:R-:W-:Y:S05]  /*121e0*/  @!P0 BRA `(.L_x_1328) ;  /* 0xfffffeec00b88947 */ /* 0x000fea000383ffff */
[----:B------:R-:W-:Y:S05]  /*121f0*/  EXIT ;  /* 0x000000000000794d */ /* 0x000fea0003800000 */
.L_x_1215:
        /* <DEDUP_REMOVED lines=13> */
[----:B------:R-:W1:Y:S01]  /*122d0*/  LDS.128 R24, [UR4+0x308d0] ;  /* 0x0308d004ff187984 */ /* 0x000e620008000c00 */
[----:B------:R-:W-:Y:S06]  /*122e0*/  BAR.ARV 0x4, 0x180 ;  /* 0x0106000000007b1d */ /* 0x000fec0000002000 */
[----:B------:R-:W-:Y:S05]  /*122f0*/  BRA `(.L_x_1330) ;  /* 0x0000000c00907947 */ /* 0x000fea0003800000 */
.L_x_1329:
        /* <DEDUP_REMOVED lines=43> */
.L_x_1333:
        /* <DEDUP_REMOVED lines=35> */
.L_x_1331:
        /* <DEDUP_REMOVED lines=9> */
[----:B0-----:R-:W-:-:S07]  /*12870*/  ISETP.NE.AND P1, PT, R9, 0x1, PT ;  /* 0x000000010900780c */ /* 0x001fce0003f25270 */
[----:B-1----:R-:W-:Y:S06]  /*12880*/  @!P0 BRA `(.L_x_1334) ;  /* 0x0000000000088947 */ /* 0x002fec0003800000 */
[----:B------:R-:W-:-:S06]  /*12890*/  VIADD R24, R27, 0xffffffff ;  /* 0xffffffff1b187836 */ /* 0x000fcc0000000000 */
[----:B------:R0:W1:Y:S02]  /*128a0*/  SHFL.IDX PT, R24, R5, R24, 0x1f ;  /* 0x00001f1805187589 */ /* 0x00006400000e0000 */
.L_x_1334:
[----:B-1----:R-:W-:Y:S02]  /*128b0*/  IMAD R24, R24, UR5, R3 ;  /* 0x0000000518187c24 */ /* 0x002fe4000f8e0203 */
[----:B------:R-:W-:-:S03]  /*128c0*/  VIADD R27, R27, UR4 ;  /* 0x000000041b1b7c36 */ /* 0x000fc60008000000 */
[----:B0-----:R-:W-:Y:S01]  /*128d0*/  IADD3 R5, -R24, UR6, RZ ;  /* 0x0000000618057c10 */ /* 0x001fe2000fffe1ff */
[----:B------:R-:W-:Y:S06]  /*128e0*/  @!P1 BRA `(.L_x_1335) ;  /* 0x0000000000e89947 */ /* 0x000fec0003800000 */
[-C--:B--2---:R-:W-:Y:S02]  /*128f0*/  IABS R12, R6.reuse ;  /* 0x00000006000c7213 */ /* 0x084fe40000000000 */
[----:B------:R-:W-:Y:S02]  /*12900*/  IABS R4, R9 ;  /* 0x0000000900047213 */ /* 0x000fe40000000000 */
[----:B------:R-:W0:Y:S01]  /*12910*/  I2F.RP R8, R12 ;  /* 0x0000000c00087306 */ /* 0x000e220000209400 */
[----:B------:R-:W-:-:S07]  /*12920*/  IABS R13, R6 ;  /* 0x00000006000d7213 */ /* 0x000fce0000000000 */
[----:B------:R-:W1:Y:S08]  /*12930*/  I2F.RP R10, R4 ;  /* 0x00000004000a7306 */ /* 0x000e700000209400 */
[----:B0-----:R-:W0:Y:S08]  /*12940*/  MUFU.RCP R8, R8 ;  /* 0x0000000800087308 */ /* 0x001e300000001000 */
[----:B-1----:R-:W-:Y:S01]  /*12950*/  MUFU.RCP R10, R10 ;  /* 0x0000000a000a7308 */ /* 0x002fe20000001000 */
[----:B0-----:R-:W-:Y:S01]  /*12960*/  VIADD R2, R8, 0xffffffe ;  /* 0x0ffffffe08027836 */ /* 0x001fe20000000000 */
[----:B------:R-:W-:-:S06]  /*12970*/  IABS R8, R5 ;  /* 0x0000000500087213 */ /* 0x000fcc0000000000 */
[----:B------:R0:W1:Y:S02]  /*12980*/  F2I.FTZ.U32.TRUNC.NTZ R3, R2 ;  /* 0x0000000200037305 */ /* 0x000064000021f000 */
[----:B0-----:R-:W-:Y:S02]  /*12990*/  IMAD.MOV.U32 R2, RZ, RZ, RZ ;  /* 0x000000ffff027224 */ /* 0x001fe400078e00ff */
[----:B-1----:R-:W-:-:S04]  /*129a0*/  IMAD.MOV R11, RZ, RZ, -R3 ;  /* 0x000000ffff0b7224 */ /* 0x002fc800078e0a03 */
[----:B------:R-:W-:-:S04]  /*129b0*/  IMAD R11, R11, R12, RZ ;  /* 0x0000000c0b0b7224 */ /* 0x000fc800078e02ff */
[----:B------:R-:W-:-:S04]  /*129c0*/  IMAD.HI.U32 R3, R3, R11, R2 ;  /* 0x0000000b03037227 */ /* 0x000fc800078e0002 */
[----:B------:R-:W-:Y:S02]  /*129d0*/  IMAD.MOV R11, RZ, RZ, -R13 ;  /* 0x000000ffff0b7224 */ /* 0x000fe400078e0a0d */
[----:B------:R-:W-:-:S04]  /*129e0*/  IMAD.HI.U32 R2, R3, R8, RZ ;  /* 0x0000000803027227 */ /* 0x000fc800078e00ff */
[----:B------:R-:W-:Y:S01]  /*129f0*/  IMAD R3, R2, R11, R8 ;  /* 0x0000000b02037224 */ /* 0x000fe200078e0208 */
[----:B------:R-:W-:Y:S01]  /*12a00*/  LOP3.LUT R8, R5, R6, RZ, 0x3c, !PT ;  /* 0x0000000605087212 */ /* 0x000fe200078e3cff */
[----:B------:R-:W-:-:S03]  /*12a10*/  VIADD R11, R10, 0xffffffe ;  /* 0x0ffffffe0a0b7836 */ /* 0x000fc60000000000 */
[----:B------:R-:W-:Y:S02]  /*12a20*/  ISETP.GT.U32.AND P1, PT, R12, R3, PT ;  /* 0x000000030c00720c */ /* 0x000fe40003f24070 */
[----:B------:R-:W-:-:S11]  /*12a30*/  ISETP.GE.AND P2, PT, R8, RZ, PT ;  /* 0x000000ff0800720c */ /* 0x000fd60003f46270 */
[----:B------:R-:W-:Y:S02]  /*12a40*/  @!P1 IMAD.IADD R3, R3, 0x1, -R12 ;  /* 0x0000000103039824 */ /* 0x000fe400078e0a0c */
[----:B------:R-:W-:Y:S01]  /*12a50*/  @!P1 VIADD R2, R2, 0x1 ;  /* 0x0000000102029836 */ /* 0x000fe20000000000 */
[----:B------:R-:W-:Y:S02]  /*12a60*/  ISETP.NE.AND P1, PT, R6, RZ, PT ;  /* 0x000000ff0600720c */ /* 0x000fe40003f25270 */
[----:B------:R-:W-:Y:S02]  /*12a70*/  ISETP.GE.U32.AND P0, PT, R3, R12, PT ;  /* 0x0000000c0300720c */ /* 0x000fe40003f06070 */
[----:B------:R-:W0:Y:S11]  /*12a80*/  F2I.FTZ.U32.TRUNC.NTZ R3, R11 ;  /* 0x0000000b00037305 */ /* 0x000e36000021f000 */
[----:B------:R-:W-:-:S04]  /*12a90*/  @P0 VIADD R2, R2, 0x1 ;  /* 0x0000000102020836 */ /* 0x000fc80000000000 */
[----:B------:R-:W-:Y:S01]  /*12aa0*/  IMAD.MOV.U32 R10, RZ, RZ, R2 ;  /* 0x000000ffff0a7224 */ /* 0x000fe200078e0002 */
[----:B------:R-:W-:Y:S01]  /*12ab0*/  IABS R2, R9 ;  /* 0x0000000900027213 */ /* 0x000fe20000000000 */
[----:B0-----:R-:W-:Y:S02]  /*12ac0*/  IMAD.MOV R13, RZ, RZ, -R3 ;  /* 0x000000ffff0d7224 */ /* 0x001fe400078e0a03 */
[----:B------:R-:W-:Y:S01]  /*12ad0*/  @!P2 IMAD.MOV R10, RZ, RZ, -R10 ;  /* 0x000000ffff0aa224 */ /* 0x000fe200078e0a0a */
[----:B------:R-:W-:Y:S01]  /*12ae0*/  @!P1 LOP3.LUT R10, RZ, R6, RZ, 0x33, !PT ;  /* 0x00000006ff0a9212 */ /* 0x000fe200078e33ff */
[----:B------:R-:W-:Y:S02]  /*12af0*/  IMAD.MOV R12, RZ, RZ, -R2 ;  /* 0x000000ffff0c7224 */ /* 0x000fe400078e0a02 */
[----:B------:R-:W-:Y:S01]  /*12b00*/  IMAD R11, R13, R4, RZ ;  /* 0x000000040d0b7224 */ /* 0x000fe200078e02ff */
[----:B------:R-:W-:Y:S01]  /*12b10*/  IABS R8, R10 ;  /* 0x0000000a00087213 */ /* 0x000fe20000000000 */
[----:B------:R-:W-:-:S04]  /*12b20*/  IMAD.MOV.U32 R2, RZ, RZ, RZ ;  /* 0x000000ffff027224 */ /* 0x000fc800078e00ff */
[----:B------:R-:W-:-:S04]  /*12b30*/  IMAD.HI.U32 R2, R3, R11, R2 ;  /* 0x0000000b03027227 */ /* 0x000fc800078e0002 */
[----:B------:R-:W-:Y:S02]  /*12b40*/  IMAD.MOV.U32 R3, RZ, RZ, R8 ;  /* 0x000000ffff037224 */ /* 0x000fe400078e0008 */
[----:B------:R-:W-:Y:S02]  /*12b50*/  IMAD.MOV.U32 R8, RZ, RZ, R12 ;  /* 0x000000ffff087224 */ /* 0x000fe400078e000c */
[----:B------:R-:W-:-:S04]  /*12b60*/  IMAD.HI.U32 R2, R2, R3, RZ ;  /* 0x0000000302027227 */ /* 0x000fc800078e00ff */
[----:B------:R-:W-:-:S05]  /*12b70*/  IMAD R3, R2, R8, R3 ;  /* 0x0000000802037224 */ /* 0x000fca00078e0203 */
[----:B------:R-:W-:-:S13]  /*12b80*/  ISETP.GT.U32.AND P1, PT, R4, R3, PT ;  /* 0x000000030400720c */ /* 0x000fda0003f24070 */
[----:B------:R-:W-:Y:S02]  /*12b90*/  @!P1 IMAD.IADD R3, R3, 0x1, -R4 ;  /* 0x0000000103039824 */ /* 0x000fe400078e0a04 */
[----:B------:R-:W-:Y:S01]  /*12ba0*/  @!P1 VIADD R2, R2, 0x1 ;  /* 0x0000000102029836 */ /* 0x000fe20000000000 */
[----:B------:R-:W-:Y:S02]  /*12bb0*/  ISETP.NE.AND P1, PT, R9, RZ, PT ;  /* 0x000000ff0900720c */ /* 0x000fe40003f25270 */
[----:B------:R-:W-:Y:S02]  /*12bc0*/  ISETP.GE.U32.AND P0, PT, R3, R4, PT ;  /* 0x000000040300720c */ /* 0x000fe40003f06070 */
[----:B------:R-:W-:-:S04]  /*12bd0*/  LOP3.LUT R3, R10, R9, RZ, 0x3c, !PT ;  /* 0x000000090a037212 */ /* 0x000fc800078e3cff */
[----:B------:R-:W-:Y:S01]  /*12be0*/  ISETP.GE.AND P2, PT, R3, RZ, PT ;  /* 0x000000ff0300720c */ /* 0x000fe20003f46270 */
[----:B------:R-:W-:-:S06]  /*12bf0*/  IMAD.MOV R3, RZ, RZ, -R10 ;  /* 0x000000ffff037224 */ /* 0x000fcc00078e0a0a */
[----:B------:R-:W-:-:S06]  /*12c00*/  @P0 VIADD R2, R2, 0x1 ;  /* 0x0000000102020836 */ /* 0x000fcc0000000000 */
[----:B------:R-:W-:Y:S01]  /*12c10*/  @!P2 IMAD.MOV R2, RZ, RZ, -R2 ;  /* 0x000000ffff02a224 */ /* 0x000fe200078e0a02 */
[----:B------:R-:W-:-:S05]  /*12c20*/  @!P1 LOP3.LUT R2, RZ, R9, RZ, 0x33, !PT ;  /* 0x00000009ff029212 */ /* 0x000fca00078e33ff */
[----:B------:R-:W-:-:S04]  /*12c30*/  IMAD.MOV R26, RZ, RZ, -R2 ;  /* 0x000000ffff1a7224 */ /* 0x000fc800078e0a02 */
[C---:B------:R-:W-:Y:S02]  /*12c40*/  IMAD R26, R9.reuse, R26, R10 ;  /* 0x0000001a091a7224 */ /* 0x040fe400078e020a */
[----:B------:R-:W-:Y:S02]  /*12c50*/  IMAD R9, R9, 0x1000000, R2 ;  /* 0x0100000009097824 */ /* 0x000fe400078e0202 */
[----:B------:R-:W-:Y:S02]  /*12c60*/  IMAD R2, R6, R3, R5 ;  /* 0x0000000306027224 */ /* 0x000fe400078e0205 */
[----:B------:R-:W-:Y:S01]  /*12c70*/  IMAD R26, R26, 0x10000, R9 ;  /* 0x000100001a1a7824 */ /* 0x000fe200078e0209 */
[----:B------:R-:W-:Y:S06]  /*12c80*/  BRA `(.L_x_1336) ;  /* 0x0000000000f47947 */ /* 0x000fec0003800000 */
.L_x_1335:
[----:B------:R-:W0:Y:S02]  /*12c90*/  LDC.64 R2, c[0x0][0xc90] ;  /* 0x00032400ff027b82 */ /* 0x000e240000000a00 */
[----:B0-----:R-:W-:-:S05]  /*12ca0*/  IMAD.WIDE R2, R27, 0x4, R2 ;  /* 0x000000041b027825 */ /* 0x001fca00078e0202 */
[----:B------:R0:W2:Y:S01]  /*12cb0*/  LDG.E R13, desc[UR36][R2.64] ;  /* 0x00000024020d7981 */ /* 0x0000a2000c1e1900 */
[----:B------:R-:W-:Y:S01]  /*12cc0*/  IABS R15, R5 ;  /* 0x00000005000f7213 */ /* 0x000fe20000000000 */
[----:B0-----:R-:W-:Y:S02]  /*12cd0*/  IMAD.MOV.U32 R2, RZ, RZ, RZ ;  /* 0x000000ffff027224 */ /* 0x001fe400078e00ff */
[----:B--2---:R-:W-:-:S05]  /*12ce0*/  IMAD R4, R6, R13, RZ ;  /* 0x0000000d06047224 */ /* 0x004fca00078e02ff */
[-C--:B------:R-:W-:Y:S02]  /*12cf0*/  IABS R10, R4.reuse ;  /* 0x00000004000a7213 */ /* 0x080fe40000000000 */
[----:B------:R-:W-:Y:S02]  /*12d00*/  IABS R12, R4 ;  /* 0x00000004000c7213 */ /* 0x000fe40000000000 */
[----:B------:R-:W0:Y:S08]  /*12d10*/  I2F.RP R8, R10 ;  /* 0x0000000a00087306 */ /* 0x000e300000209400 */
[----:B0-----:R-:W0:Y:S02]  /*12d20*/  MUFU.RCP R8, R8 ;  /* 0x0000000800087308 */ /* 0x001e240000001000 */
[----:B0-----:R-:W-:-:S06]  /*12d30*/  VIADD R9, R8, 0xffffffe ;  /* 0x0ffffffe08097836 */ /* 0x001fcc0000000000 */
[----:B------:R-:W0:Y:S02]  /*12d40*/  F2I.FTZ.U32.TRUNC.NTZ R3, R9 ;  /* 0x0000000900037305 */ /* 0x000e24000021f000 */
[----:B0-----:R-:W-:-:S04]  /*12d50*/  IMAD.MOV R11, RZ, RZ, -R3 ;  /* 0x000000ffff0b7224 */ /* 0x001fc800078e0a03 */
[----:B------:R-:W-:-:S04]  /*12d60*/  IMAD R11, R11, R10, RZ ;  /* 0x0000000a0b0b7224 */ /* 0x000fc800078e02ff */
[----:B------:R-:W-:-:S04]  /*12d70*/  IMAD.HI.U32 R2, R3, R11, R2 ;  /* 0x0000000b03027227 */ /* 0x000fc800078e0002 */
[----:B------:R-:W-:Y:S02]  /*12d80*/  IMAD.MOV R3, RZ, RZ, -R12 ;  /* 0x000000ffff037224 */ /* 0x000fe400078e0a0c */
        /* <DEDUP_REMOVED lines=12> */
[----:B------:R-:W-:Y:S02]  /*12e50*/  IMAD R11, R13, R2, RZ ;  /* 0x000000020d0b7224 */ /* 0x000fe400078e02ff */
[----:B------:R-:W-:Y:S02]  /*12e60*/  IMAD.MOV R2, RZ, RZ, -R2 ;  /* 0x000000ffff027224 */ /* 0x000fe400078e0a02 */
[----:B------:R-:W-:Y:S02]  /*12e70*/  IMAD.MOV R3, RZ, RZ, -R11 ;  /* 0x000000ffff037224 */ /* 0x000fe400078e0a0b */
[----:B------:R-:W-:Y:S02]  /*12e80*/  IMAD R4, R4, R2, R5 ;  /* 0x0000000204047224 */ /* 0x000fe400078e0205 */
[----:B------:R-:W-:Y:S01]  /*12e90*/  IMAD.MOV.U32 R2, RZ, RZ, RZ ;  /* 0x000000ffff027224 */ /* 0x000fe200078e00ff */
[----:B------:R-:W-:-:S04]  /*12ea0*/  VIADDMNMX R13, R3, UR5, R13, PT ;  /* 0x00000005030d7c46 */ /* 0x000fc8000b80010d */
[-C--:B------:R-:W-:Y:S01]  /*12eb0*/  IABS R10, R13.reuse ;  /* 0x0000000d000a7213 */ /* 0x080fe20000000000 */
[----:B------:R-:W-:Y:S01]  /*12ec0*/  IMAD.MOV R26, RZ, RZ, -R13 ;  /* 0x000000ffff1a7224 */ /* 0x000fe200078e0a0d */
[----:B------:R-:W-:Y:S02]  /*12ed0*/  IABS R12, R13 ;  /* 0x0000000d000c7213 */ /* 0x000fe40000000000 */
[----:B------:R-:W0:Y:S08]  /*12ee0*/  I2F.RP R8, R10 ;  /* 0x0000000a00087306 */ /* 0x000e300000209400 */
[----:B0-----:R-:W0:Y:S02]  /*12ef0*/  MUFU.RCP R8, R8 ;  /* 0x0000000800087308 */ /* 0x001e240000001000 */
[----:B0-----:R-:W-:-:S06]  /*12f00*/  VIADD R3, R8, 0xffffffe ;  /* 0x0ffffffe08037836 */ /* 0x001fcc0000000000 */
[----:B------:R-:W0:Y:S02]  /*12f10*/  F2I.FTZ.U32.TRUNC.NTZ R3, R3 ;  /* 0x0000000300037305 */ /* 0x000e24000021f000 */
[----:B0-----:R-:W-:-:S04]  /*12f20*/  IMAD.MOV R9, RZ, RZ, -R3 ;  /* 0x000000ffff097224 */ /* 0x001fc800078e0a03 */
[----:B------:R-:W-:Y:S01]  /*12f30*/  IMAD.MOV.U32 R5, RZ, RZ, R9 ;  /* 0x000000ffff057224 */ /* 0x000fe200078e0009 */
[----:B------:R-:W-:-:S03]  /*12f40*/  IABS R9, R4 ;  /* 0x0000000400097213 */ /* 0x000fc60000000000 */
        /* <DEDUP_REMOVED lines=11> */
[----:B------:R-:W-:Y:S02]  /*13000*/  ISETP.GE.AND P2, PT, R3, RZ, PT ;  /* 0x000000ff0300720c */ /* 0x000fe40003f46270 */
[----:B------:R-:W-:-:S05]  /*13010*/  IADD3 R3, R11, 0x1000000, R4 ;  /* 0x010000000b037810 */ /* 0x000fca0007ffe004 */
[----:B------:R-:W-:-:S06]  /*13020*/  @P0 VIADD R2, R2, 0x1 ;  /* 0x0000000102020836 */ /* 0x000fcc0000000000 */
[----:B------:R-:W-:Y:S01]  /*13030*/  @!P2 IMAD.MOV R2, RZ, RZ, -R2 ;  /* 0x000000ffff02a224 */ /* 0x000fe200078e0a02 */
[----:B------:R-:W-:-:S05]  /*13040*/  @!P1 LOP3.LUT R2, RZ, R13, RZ, 0x33, !PT ;  /* 0x0000000dff029212 */ /* 0x000fca00078e33ff */
[----:B------:R-:W-:-:S07]  /*13050*/  IMAD R26, R2, R26, R3 ;  /* 0x0000001a021a7224 */ /* 0x000fce00078e0203 */
.L_x_1336:
[----:B------:R-:W-:-:S05]  /*13060*/  LOP3.LUT R25, RZ, R2, RZ, 0x33, !PT ;  /* 0x00000002ff197212 */ /* 0x000fca00078e33ff */
[----:B------:R-:W-:Y:S01]  /*13070*/  IMAD.IADD R25, R6, 0x1, R25 ;  /* 0x0000000106197824 */ /* 0x000fe200078e0219 */
[----:B------:R-:W-:Y:S06]  /*13080*/  BRA `(.L_x_1337) ;  /* 0x0000000000147947 */ /* 0x000fec0003800000 */
.L_x_1332:
[----:B------:R-:W-:Y:S01]  /*13090*/  ULDC UR4, c[0x0][0xc3c] ;  /* 0x00030f0000047ab9 */ /* 0x000fe20000000800 */
[----:B------:R-:W-:Y:S02]  /*130a0*/  IMAD.MOV.U32 R25, RZ, RZ, RZ ;  /* 0x000000ffff197224 */ /* 0x000fe400078e00ff */
[----:B------:R-:W-:Y:S02]  /*130b0*/  IMAD.U32 R24, RZ, RZ, UR6 ;  /* 0x00000006ff187e24 */ /* 0x000fe4000f8e00ff */
[----:B------:R-:W-:Y:S02]  /*130c0*/  IMAD.MOV.U32 R26, RZ, RZ, RZ ;  /* 0x000000ffff1a7224 */ /* 0x000fe400078e00ff */
[----:B------:R-:W-:-:S07]  /*130d0*/  IMAD.U32 R27, RZ, RZ, UR4 ;  /* 0x00000004ff1b7e24 */ /* 0x000fce000f8e00ff */
.L_x_1337:
[----:B------:R-:W-:-:S13]  /*130e0*/  ISETP.NE.AND P0, PT, R7, RZ, PT ;  /* 0x000000ff0700720c */ /* 0x000fda0003f05270 */
[----:B------:R-:W0:Y:S01]  /*130f0*/  @!P0 S2R R3, SR_CgaCtaId ;  /* 0x0000000000038919 */ /* 0x000e220000008800 */
[----:B------:R-:W-:-:S04]  /*13100*/  @!P0 MOV R2, 0x400 ;  /* 0x0000040000028802 */ /* 0x000fc80000000f00 */
[----:B0-----:R-:W-:-:S05]  /*13110*/  @!P0 LEA R2, R3, R2, 0x18 ;  /* 0x0000000203028211 */ /* 0x001fca00078ec0ff */
[----:B------:R0:W-:Y:S01]  /*13120*/  @!P0 STS.128 [R2+0x308d0], R24 ;  /* 0x0308d01802008388 */ /* 0x0001e20000000c00 */
[----:B------:R-:W-:Y:S06]  /*13130*/  BAR.ARV 0x5, 0x180 ;  /* 0x0146000000007b1d */ /* 0x000fec0000002000 */
.L_x_1330:
[----:B------:R2:W-:Y:S01]  /*13140*/  STL [R1+0x20], RZ ;  /* 0x000020ff01007387 */ /* 0x0005e20000100800 */
[----:B------:R-:W-:Y:S01]  /*13150*/  ULDC UR4, c[0x0][0xc3c] ;  /* 0x00030f0000047ab9 */ /* 0x000fe20000000800 */
[----:B------:R-:W-:Y:S01]  /*13160*/  IMAD.MOV.U32 R28, RZ, RZ, 0x1 ;  /* 0x00000001ff1c7424 */ /* 0x000fe200078e00ff */
[----:B-1----:R-:W-:Y:S01]  /*13170*/  ISETP.GE.AND P0, PT, R27, UR4, PT ;  /* 0x000000041b007c0c */ /* 0x002fe2000bf06270 */
[----:B------:R-:W-:-:S12]  /*13180*/  IMAD.MOV.U32 R22, RZ, RZ, RZ ;  /* 0x000000ffff167224 */ /* 0x000fd800078e00ff */
[----:B--2---:R-:W-:Y:S05]  /*13190*/  @P0 BRA `(.L_x_1338) ;  /* 0x0000005000440947 */ /* 0x004fea0003800000 */
[----:B0-----:R-:W2:Y:S01]  /*131a0*/  LDL R2, [R1+0x30] ;  /* 0x0000300001027983 */ /* 0x001ea20000100800 */
[----:B------:R-:W0:Y:S01]  /*131b0*/  S2UR UR5, SR_CgaCtaId ;  /* 0x00000000000579c3 */ /* 0x000e220000008800 */
[C---:B------:R-:W-:Y:S01]  /*131c0*/  IMAD.SHL.U32 R33, R0.reuse, 0x8, RZ ;  /* 0x0000000800217824 */ /* 0x040fe200078e00ff */
[----:B------:R-:W-:Y:S01]  /*131d0*/  LOP3.LUT R4, R0, 0x7f, RZ, 0xc0, !PT ;  /* 0x0000007f00047812 */ /* 0x000fe200078ec0ff */
[----:B------:R1:W-:Y:S01]  /*131e0*/  STL [R1+0x20], RZ ;  /* 0x000020ff01007387 */ /* 0x0003e20000100800 */
[----:B------:R-:W-:Y:S01]  /*131f0*/  BSSY B8, `(.L_x_1338) ;  /* 0x000050b000087945 */ /* 0x000fe20003800000 */
[----:B------:R-:W-:Y:S01]  /*13200*/  IMAD.MOV.U32 R28, RZ, RZ, 0x1 ;  /* 0x00000001ff1c7424 */ /* 0x000fe200078e00ff */
[----:B------:R-:W-:Y:S01]  /*13210*/  LOP3.LUT R3, R33, 0x1f8, RZ, 0xc0, !PT ;  /* 0x000001f821037812 */ /* 0x000fe200078ec0ff */
[----:B------:R-:W-:Y:S01]  /*13220*/  IMAD.MOV.U32 R22, RZ, RZ, RZ ;  /* 0x000000ffff167224 */ /* 0x000fe200078e00ff */
[----:B------:R-:W-:Y:S01]  /*13230*/  ULDC UR39, c[0x0][0xc] ;  /* 0x0000030000277ab9 */ /* 0x000fe20000000800 */
[----:B--2---:R-:W-:-:S02]  /*13240*/  R2UR UR4, R2 ;  /* 0x00000000020472ca */ /* 0x004fc400000e0000 */
[----:B------:R-:W-:Y:S01]  /*13250*/  LOP3.LUT R2, R3, 0x38, R0, 0x78, !PT ;  /* 0x0000003803027812 */ /* 0x000fe200078e7800 */
[----:B------:R-:W-:Y:S01]  /*13260*/  IMAD.SHL.U32 R0, R0, 0x10, RZ ;  /* 0x0000001000007824 */ /* 0x000fe200078e00ff */
[----:B------:R-:W-:Y:S02]  /*13270*/  SHF.R.U32.HI R3, RZ, 0x3, R4 ;  /* 0x00000003ff037819 */ /* 0x000fe40000011604 */
[----:B------:R-:W-:Y:S02]  /*13280*/  LOP3.LUT R31, R2, 0x200, R33, 0xf8, !PT ;  /* 0x00000200021f7812 */ /* 0x000fe400078ef821 */
[----:B------:R-:W-:Y:S02]  /*13290*/  LOP3.LUT R33, R33, 0x38, RZ, 0xc0, !PT ;  /* 0x0000003821217812 */ /* 0x000fe400078ec0ff */
[----:B------:R-:W-:Y:S02]  /*132a0*/  LOP3.LUT R0, R3, 0x70, R0, 0xf8, !PT ;  /* 0x0000007003007812 */ /* 0x000fe400078ef800 */
[C---:B------:R-:W-:Y:S01]  /*132b0*/  LOP3.LUT R37, R33.reuse, 0x40, RZ, 0xfc, !PT ;  /* 0x0000004021257812 */ /* 0x040fe200078efcff */
[----:B------:R-:W-:Y:S01]  /*132c0*/  ULOP3.LUT UR38, UR4, 0x2, URZ, 0xfc, !UPT ;  /* 0x0000000204267892 */ /* 0x000fe2000f8efc3f */
[----:B------:R-:W-:-:S02]  /*132d0*/  LOP3.LUT R36, R33, 0x80, RZ, 0xfc, !PT ;  /* 0x0000008021247812 */ /* 0x000fc400078efcff */
[----:B------:R-:W-:Y:S01]  /*132e0*/  UMOV UR4, 0x400 ;  /* 0x0000040000047882 */ /* 0x000fe20000000000 */
[----:B------:R-:W-:Y:S01]  /*132f0*/  LOP3.LUT R34, R33, 0xc0, RZ, 0xfc, !PT ;  /* 0x000000c021227812 */ /* 0x000fe200078efcff */
[----:B0-----:R-:W-:-:S06]  /*13300*/  ULEA UR4, UR5, UR4, 0x18 ;  /* 0x0000000405047291 */ /* 0x001fcc000f8ec03f */
[----:B------:R-:W-:-:S04]  /*13310*/  IMAD.U32 R17, RZ, RZ, UR4 ;  /* 0x00000004ff117e24 */ /* 0x000fc8000f8e00ff */
[----:B-1----:R-:W-:-:S07]  /*13320*/  IMAD R32, R31, 0x2, R17 ;  /* 0x000000021f207824 */ /* 0x002fce00078e0211 */
.L_x_1411:
[----:B------:R-:W-:Y:S05]  /*13330*/  YIELD ;  /* 0x0000000000007946 */ /* 0x000fea0003800000 */
[----:B------:R-:W-:Y:S01]  /*13340*/  ULDC.64 UR4, c[0x0][0xa28] ;  /* 0x00028a0000047ab9 */ /* 0x000fe20000000a00 */
[----:B------:R-:W-:Y:S01]  /*13350*/  IMAD.MOV.U32 R19, RZ, RZ, RZ ;  /* 0x000000ffff137224 */ /* 0x000fe200078e00ff */
[----:B------:R-:W-:-:S04]  /*13360*/  ISETP.NE.U32.AND P0, PT, RZ, UR4, PT ;  /* 0x00000004ff007c0c */ /* 0x000fc8000bf05070 */
[----:B------:R-:W-:Y:S01]  /*13370*/  ISETP.NE.AND.EX P0, PT, RZ, UR5, PT, P0 ;  /* 0x00000005ff007c0c */ /* 0x000fe2000bf05300 */
[----:B------:R-:W-:-:S12]  /*13380*/  ULDC.64 UR4, c[0x0][0xa18] ;  /* 0x0002860000047ab9 */ /* 0x000fd80000000a00 */
[----:B0-----:R-:W0:Y:S02]  /*13390*/  @P0 LDC.64 R2, c[0x0][0xa28] ;  /* 0x00028a00ff020b82 */ /* 0x001e240000000a00 */
[----:B0-----:R-:W-:-:S05]  /*133a0*/  @P0 IMAD.WIDE R2, R27, 0x4, R2 ;  /* 0x000000041b020825 */ /* 0x001fca00078e0202 */
[----:B--2---:R0:W2:Y:S01]  /*133b0*/  @P0 LDG.E R19, desc[UR36][R2.64] ;  /* 0x0000002402130981 */ /* 0x0040a2000c1e1900 */
[----:B------:R-:W-:Y:S01]  /*133c0*/  ISETP.NE.U32.AND P0, PT, RZ, UR4, PT ;  /* 0x00000004ff007c0c */ /* 0x000fe2000bf05070 */
[----:B------:R-:W-:Y:S01]  /*133d0*/  IMAD.MOV.U32 R35, RZ, RZ, RZ ;  /* 0x000000ffff237224 */ /* 0x000fe200078e00ff */
[----:B------:R-:W-:Y:S02]  /*133e0*/  LOP3.LUT R16, R16, 0xfffffeff, RZ, 0xc0, !PT ;  /* 0xfffffeff10107812 */ /* 0x000fe400078ec0ff */
[----:B------:R-:W-:Y:S01]  /*133f0*/  ISETP.NE.AND.EX P1, PT, RZ, UR5, PT, P0 ;  /* 0x00000005ff007c0c */ /* 0x000fe2000bf25300 */
[----:B------:R-:W-:Y:S02]  /*13400*/  ULDC.64 UR4, c[0x0][0xa00] ;  /* 0x0002800000047ab9 */ /* 0x000fe40000000a00 */
[----:B------:R-:W-:Y:S01]  /*13410*/  ISETP.NE.U32.AND P0, PT, RZ, UR4, PT ;  /* 0x00000004ff007c0c */ /* 0x000fe2000bf05070 */
[----:B0-----:R-:W0:Y:S03]  /*13420*/  LDC.64 R2, c[0x0][0xa00] ;  /* 0x00028000ff027b82 */ /* 0x001e260000000a00 */
[----:B------:R-:W-:Y:S01]  /*13430*/  ISETP.NE.AND.EX P2, PT, RZ, UR5, PT, P0 ;  /* 0x00000005ff007c0c */ /* 0x000fe2000bf45300 */
[----:B------:R-:W-:-:S05]  /*13440*/  ULDC.64 UR4, c[0x0][0x418] ;  /* 0x0001060000047ab9 */ /* 0x000fca0000000a00 */
[----:B------:R-:W1:Y:S07]  /*13450*/  @P1 LDC.64 R4, c[0x0][0xa18] ;  /* 0x00028600ff041b82 */ /* 0x000e6e0000000a00 */
[----:B------:R-:W-:Y:S01]  /*13460*/  @P2 LOP3.LUT R16, R16, 0x100, RZ, 0xfc, !PT ;  /* 0x0000010010102812 */ /* 0x000fe200078efcff */
[----:B0-----:R-:W-:-:S05]  /*13470*/  IMAD.WIDE R2, R27, 0x4, R2 ;  /* 0x000000041b027825 */ /* 0x001fca00078e0202 */
[----:B------:R0:W5:Y:S01]  /*13480*/  @P2 LDG.E R35, desc[UR36][R2.64] ;  /* 0x0000002402232981 */ /* 0x000162000c1e1900 */
[----:B-1----:R-:W-:-:S05]  /*13490*/  @P1 IMAD.WIDE R4, R27, 0x4, R4 ;  /* 0x000000041b041825 */ /* 0x002fca00078e0204 */
[----:B------:R0:W5:Y:S01]  /*134a0*/  @P1 LDG.E R29, desc[UR36][R4.64] ;  /* 0x00000024041d1981 */ /* 0x000162000c1e1900 */
[----:B------:R-:W-:-:S03]  /*134b0*/  UISETP.NE.U32.AND UP0, UPT, UR4, URZ, UPT ;  /* 0x0000003f0400728c */ /* 0x000fc6000bf05070 */
[----:B------:R-:W-:Y:S01]  /*134c0*/  ULDC UR4, c[0x0][0x424] ;  /* 0x0001090000047ab9 */ /* 0x000fe20000000800 */
[----:B------:R-:W-:-:S03]  /*134d0*/  UISETP.NE.AND.EX UP0, UPT, UR5, URZ, UPT, UP0 ;  /* 0x0000003f0500728c */ /* 0x000fc6000bf05300 */
[----:B------:R-:W-:Y:S01]  /*134e0*/  ULDC UR5, c[0x0][0x2f0] ;  /* 0x0000bc0000057ab9 */ /* 0x000fe20000000800 */
[----:B------:R-:W-:-:S04]  /*134f0*/  USEL UR4, UR4, 0x1, UP0 ;  /* 0x0000000104047887 */ /* 0x000fc80008000000 */
[----:B------:R-:W-:-:S06]  /*13500*/  UIMAD UR4, UR4, UR5, URZ ;  /* 0x00000005040472a4 */ /* 0x000fcc000f8e023f */
[----:B------:R-:W-:Y:S01]  /*13510*/  IMAD.U32 R0, RZ, RZ, UR4 ;  /* 0x00000004ff007e24 */ /* 0x000fe2000f8e00ff */
[----:B--2---:R0:W-:Y:S01]  /*13520*/  STL [R1+0x8], R19 ;  /* 0x0000081301007387 */ /* 0x0041e20000100800 */
[----:B------:R-:W-:Y:S05]  /*13530*/  @P1 BRA `(.L_x_1339) ;  /* 0x0000000000181947 */ /* 0x000fea0003800000 */
[----:B------:R-:W-:Y:S02]  /*13540*/  ULDC UR4, c[0x0][0x288] ;  /* 0x0000a20000047ab9 */ /* 0x000fe40000000800 */
[----:B-----5:R-:W-:Y:S01]  /*13550*/  IMAD.U32 R29, RZ, RZ, UR4 ;  /* 0x00000004ff1d7e24 */ /* 0x020fe2000f8e00ff */
[----:B------:R-:W-:Y:S06]  /*13560*/  @!P2 BRA `(.L_x_1339) ;  /* 0x00000000000ca947 */ /* 0x000fec0003800000 */
[----:B0-----:R-:W2:Y:S04]  /*13570*/  LDG.E R4, desc[UR36][R2.64] ;  /* 0x0000002402047981 */ /* 0x001ea8000c1e1900 */
[----:B------:R-:W2:Y:S02]  /*13580*/  LDG.E R29, desc[UR36][R2.64+0x4] ;  /* 0x00000424021d7981 */ /* 0x000ea4000c1e1900 */
[----:B--2---:R-:W-:-:S07]  /*13590*/  IMAD.IADD R29, R29, 0x1, -R4 ;  /* 0x000000011d1d7824 */ /* 0x004fce00078e0a04 */
.L_x_1339:
[----:B------:R-:W-:Y:S02]  /*135a0*/  ULDC.64 UR4, c[0x0][0xa20] ;  /* 0x0002880000047ab9 */ /* 0x000fe40000000a00 */
[----:B------:R-:W-:-:S04]  /*135b0*/  ISETP.NE.U32.AND P0, PT, RZ, UR4, PT ;  /* 0x00000004ff007c0c */ /* 0x000fc8000bf05070 */
[----:B------:R-:W-:-:S13]  /*135c0*/  ISETP.NE.AND.EX P0, PT, RZ, UR5, PT, P0 ;  /* 0x00000005ff007c0c */ /* 0x000fda000bf05300 */
[----:B------:R-:W-:Y:S05]  /*135d0*/  @!P0 BRA `(.L_x_1340) ;  /* 0x0000000000108947 */ /* 0x000fea0003800000 */
[----:B0-----:R-:W0:Y:S02]  /*135e0*/  LDC.64 R2, c[0x0][0xa20] ;  /* 0x00028800ff027b82 */ /* 0x001e240000000a00 */
[----:B0-----:R-:W-:-:S05]  /*135f0*/  IMAD.WIDE R2, R27, 0x4, R2 ;  /* 0x000000041b027825 */ /* 0x001fca00078e0202 */
[----:B------:R0:W5:Y:S01]  /*13600*/  LDG.E R0, desc[UR36][R2.64] ;  /* 0x0000002402007981 */ /* 0x000162000c1e1900 */
[----:B------:R-:W-:Y:S05]  /*13610*/  BRA `(.L_x_1341) ;  /* 0x0000000000247947 */ /* 0x000fea0003800000 */
.L_x_1340:
[----:B------:R-:W-:Y:S02]  /*13620*/  ULDC.64 UR4, c[0x0][0xa08] ;  /* 0x0002820000047ab9 */ /* 0x000fe40000000a00 */
[----:B------:R-:W-:-:S04]  /*13630*/  ISETP.NE.U32.AND P0, PT, RZ, UR4, PT ;  /* 0x00000004ff007c0c */ /* 0x000fc8000bf05070 */
[----:B------:R-:W-:-:S13]  /*13640*/  ISETP.NE.AND.EX P0, PT, RZ, UR5, PT, P0 ;  /* 0x00000005ff007c0c */ /* 0x000fda000bf05300 */
[----:B------:R-:W-:Y:S05]  /*13650*/  @!P0 BRA `(.L_x_1341) ;  /* 0x0000000000148947 */ /* 0x000fea0003800000 */
[----:B0-----:R-:W0:Y:S02]  /*13660*/  LDC.64 R2, c[0x0][0xa08] ;  /* 0x00028200ff027b82 */ /* 0x001e240000000a00 */
[----:B0-----:R-:W-:-:S05]  /*13670*/  IMAD.WIDE R2, R27, 0x4, R2 ;  /* 0x000000041b027825 */ /* 0x001fca00078e0202 */
[----:B------:R-:W2:Y:S04]  /*13680*/  LDG.E R0, desc[UR36][R2.64] ;  /* 0x0000002402007981 */ /* 0x000ea8000c1e1900 */
[----:B------:R-:W2:Y:S02]  /*13690*/  LDG.E R5, desc[UR36][R2.64+0x4] ;  /* 0x0000042402057981 */ /* 0x000ea4000c1e1900 */
[----:B--2---:R-:W-:-:S07]  /*136a0*/  IMAD.IADD R0, R5, 0x1, -R0 ;  /* 0x0000000105007824 */ /* 0x004fce00078e0a00 */
.L_x_1341:
[----:B0-----:R-:W0:Y:S01]  /*136b0*/  LDC R2, c[0x0][0x448] ;  /* 0x00011200ff027b82 */ /* 0x001e220000000800 */
[----:B-----5:R-:W-:Y:S01]  /*136c0*/  IMAD.IADD R23, R0, 0x1, -R19 ;  /* 0x0000000100177824 */ /* 0x020fe200078e0a13 */
[----:B------:R-:W-:Y:S01]  /*136d0*/  LOP3.LUT R16, R16, 0xffffff7f, RZ, 0xc0, !PT ;  /* 0xffffff7f10107812 */ /* 0x000fe200078ec0ff */
[----:B------:R-:W-:-:S03]  /*136e0*/  IMAD.SHL.U32 R25, R25, 0x80, RZ ;  /* 0x0000008019197824 */ /* 0x000fc600078e00ff */
[----:B------:R1:W-:Y:S01]  /*136f0*/  STL [R1], R23 ;  /* 0x0000001701007387 */ /* 0x0003e20000100800 */
[----:B------:R-:W-:Y:S01]  /*13700*/  VIADD R4, R25, 0x7f ;  /* 0x0000007f19047836 */ /* 0x000fe20000000000 */
[----:B0-----:R-:W-:Y:S02]  /*13710*/  ISETP.NE.AND P2, PT, R2, 0x1, PT ;  /* 0x000000010200780c */ /* 0x001fe40003f45270 */
[----:B------:R-:W0:Y:S11]  /*13720*/  LDC.64 R2, c[0x0][0x9e0] ;  /* 0x00027800ff027b82 */ /* 0x000e360000000a00 */
[----:B------:R-:W2:Y:S01]  /*13730*/  @P2 LDC R5, c[0x0][0x44c] ;  /* 0x00011300ff052b82 */ /* 0x000ea20000000800 */
[----:B------:R-:W-:-:S07]  /*13740*/  @P2 LOP3.LUT R16, R16, 0x80, RZ, 0xfc, !PT ;  /* 0x0000008010102812 */ /* 0x000fce00078efcff */
[----:B------:R-:W3:Y:S01]  /*13750*/  @P2 LDC R6, c[0x0][0x450] ;  /* 0x00011400ff062b82 */ /* 0x000ee20000000800 */
[----:B0-----:R-:W-:Y:S01]  /*13760*/  ISETP.GE.AND P1, PT, R3, 0x1, PT ;  /* 0x000000010300780c */ /* 0x001fe20003f26270 */
[----:B--2---:R-:W-:-:S05]  /*13770*/  @P2 IMAD.HI.U32 R5, R4, R5, RZ ;  /* 0x0000000504052227 */ /* 0x004fca00078e00ff */
[----:B---3--:R-:W-:Y:S02]  /*13780*/  @P2 SHF.R.U32.HI R4, RZ, R6, R5 ;  /* 0x00000006ff042219 */ /* 0x008fe40000011605 */
[----:B------:R-:W-:-:S05]  /*13790*/  IADD3 R5, R23, 0x1, -R29 ;  /* 0x0000000117057810 */ /* 0x000fca0007ffe81d */
[----:B------:R-:W-:-:S04]  /*137a0*/  IMAD.IADD R7, R5, 0x1, R4 ;  /* 0x0000000105077824 */ /* 0x000fc800078e0204 */
[----:B------:R-:W-:Y:S01]  /*137b0*/  IMAD.IADD R2, R7, 0x1, R2 ;  /* 0x0000000107027824 */ /* 0x000fe200078e0202 */
[----:B-1----:R-:W-:Y:S06]  /*137c0*/  @!P1 BRA `(.L_x_1342) ;  /* 0x0000000000489947 */ /* 0x002fec0003800000 */
[C---:B------:R-:W-:Y:S01]  /*137d0*/  ISETP.GT.AND P0, PT, R7.reuse, RZ, PT ;  /* 0x000000ff0700720c */ /* 0x040fe20003f04270 */
[----:B------:R-:W-:Y:S01]  /*137e0*/  BSSY B0, `(.L_x_1343) ;  /* 0x000000e000007945 */ /* 0x000fe20003800000 */
[----:B------:R-:W-:-:S11]  /*137f0*/  VIADD R0, R7, 0xffffffff ;  /* 0xffffffff07007836 */ /* 0x000fd60000000000 */
[----:B------:R-:W-:Y:S05]  /*13800*/  @P0 BRA `(.L_x_1344) ;  /* 0x00000000001c0947 */ /* 0x000fea0003800000 */
[----:B------:R-:W-:Y:S01]  /*13810*/  ISETP.NE.AND P0, PT, R3, 0x1, PT ;  /* 0x000000010300780c */ /* 0x000fe20003f05270 */
[----:B------:R-:W-:-:S12]  /*13820*/  IMAD.MOV R7, RZ, RZ, -R7 ;  /* 0x000000ffff077224 */ /* 0x000fd800078e0a07 */
[----:B------:R-:W0:Y:S02]  /*13830*/  @P0 LDC.64 R4, c[0x0][0x9e8] ;  /* 0x00027a00ff040b82 */ /* 0x000e240000000a00 */
[----:B0-----:R-:W-:-:S05]  /*13840*/  @P0 IMAD.HI.U32 R4, R7, R4, RZ ;  /* 0x0000000407040227 */ /* 0x001fca00078e00ff */
[----:B------:R-:W-:-:S04]  /*13850*/  @P0 SHF.R.U32.HI R7, RZ, R5, R4 ;  /* 0x00000005ff070219 */ /* 0x000fc80000011604 */
[----:B------:R-:W-:Y:S01]  /*13860*/  LOP3.LUT R0, RZ, R7, RZ, 0x33, !PT ;  /* 0x00000007ff007212 */ /* 0x000fe200078e33ff */
[----:B------:R-:W-:Y:S06]  /*13870*/  BRA `(.L_x_1345) ;  /* 0x0000000000107947 */ /* 0x000fec0003800000 */
.L_x_1344:
[----:B------:R-:W-:-:S13]  /*13880*/  ISETP.NE.AND P0, PT, R3, 0x1, PT ;  /* 0x000000010300780c */ /* 0x000fda0003f05270 */
[----:B------:R-:W0:Y:S02]  /*13890*/  @P0 LDC.64 R4, c[0x0][0x9e8] ;  /* 0x00027a00ff040b82 */ /* 0x000e240000000a00 */
[----:B0-----:R-:W-:-:S05]  /*138a0*/  @P0 IMAD.HI.U32 R4, R0, R4, RZ ;  /* 0x0000000400040227 */ /* 0x001fca00078e00ff */
[----:B------:R-:W-:-:S07]  /*138b0*/  @P0 SHF.R.U32.HI R0, RZ, R5, R4 ;  /* 0x00000005ff000219 */ /* 0x000fce0000011604 */
.L_x_1345:
[----:B------:R-:W-:Y:S05]  /*138c0*/  BSYNC B0 ;  /* 0x0000000000007941 */ /* 0x000fea0003800000 */
.L_x_1343:
[----:B------:R-:W-:-:S05]  /*138d0*/  IMAD R5, R0, R3, R3 ;  /* 0x0000000300057224 */ /* 0x000fca00078e0203 */
[----:B------:R-:W-:-:S07]  /*138e0*/  VIMNMX R2, R2, R5, PT ;  /* 0x0000000502027248 */ /* 0x000fce0003fe0100 */
.L_x_1342:
[----:B------:R-:W0:Y:S01]  /*138f0*/  @P2 LDC R0, c[0x0][0x44c] ;  /* 0x00011300ff002b82 */ /* 0x000e220000000800 */
[----:B------:R-:W-:Y:S01]  /*13900*/  VIADD R2, R2, 0x3f ;  /* 0x0000003f02027836 */ /* 0x000fe20000000000 */
[----:B------:R-:W-:Y:S01]  /*13910*/  ULDC UR4, c[0x0][0x9dc] ;  /* 0x0002770000047ab9 */ /* 0x000fe20000000800 */
[----:B------:R-:W-:-:S05]  /*13920*/  IMAD.MOV.U32 R4, RZ, RZ, R25 ;  /* 0x000000ffff047224 */ /* 0x000fca00078e0019 */
[----:B------:R-:W1:Y:S01]  /*13930*/  @P2 LDC R5, c[0x0][0x450] ;  /* 0x00011400ff052b82 */ /* 0x000e620000000800 */
[----:B0-----:R-:W-:-:S05]  /*13940*/  @P2 IMAD.HI.U32 R0, R25, R0, RZ ;  /* 0x0000000019002227 */ /* 0x001fca00078e00ff */
[----:B-1----:R-:W-:Y:S01]  /*13950*/  @P2 SHF.R.U32.HI R4, RZ, R5, R0 ;  /* 0x00000005ff042219 */ /* 0x002fe20000011600 */
[----:B------:R-:W-:Y:S01]  /*13960*/  VIADD R0, R23, 0x3f ;  /* 0x0000003f17007836 */ /* 0x000fe20000000000 */
[----:B------:R-:W-:Y:S02]  /*13970*/  SHF.R.S32.HI R5, RZ, 0x1f, R2 ;  /* 0x0000001fff057819 */ /* 0x000fe40000011402 */
[----:B------:R-:W-:Y:S02]  /*13980*/  IADD3 R4, R4, R23, -R29 ;  /* 0x0000001704047210 */ /* 0x000fe40007ffe81d */
[----:B------:R-:W-:Y:S02]  /*13990*/  LEA.HI R2, R5, R2, RZ, 0x6 ;  /* 0x0000000205027211 */ /* 0x000fe400078f30ff */
[----:B------:R-:W-:Y:S02]  /*139a0*/  SHF.R.S32.HI R5, RZ, 0x1f, R0 ;  /* 0x0000001fff057819 */ /* 0x000fe40000011400 */
[----:B------:R-:W-:Y:S01]  /*139b0*/  SHF.R.S32.HI R7, RZ, 0x6, R2 ;  /* 0x00000006ff077819 */ /* 0x000fe20000011402 */
[----:B------:R-:W-:Y:S01]  /*139c0*/  VIADD R2, R4, -UR4 ;  /* 0x8000000404027c36 */ /* 0x000fe20008000000 */
[----:B------:R-:W-:-:S04]  /*139d0*/  LEA.HI R5, R5, R0, RZ, 0x6 ;  /* 0x0000000005057211 */ /* 0x000fc800078f30ff */
[----:B------:R-:W-:-:S04]  /*139e0*/  SHF.R.S32.HI R0, RZ, 0x6, R5 ;  /* 0x00000006ff007819 */ /* 0x000fc80000011405 */
[----:B------:R-:W-:Y:S01]  /*139f0*/  VIMNMX R0, R0, R7, PT ;  /* 0x0000000700007248 */ /* 0x000fe20003fe0100 */
[----:B------:R-:W-:Y:S06]  /*13a00*/  @!P1 BRA `(.L_x_1346) ;  /* 0x0000000000489947 */ /* 0x000fec0003800000 */
[----:B------:R-:W-:Y:S01]  /*13a10*/  IMAD.MOV.U32 R6, RZ, RZ, R4 ;  /* 0x000000ffff067224 */ /* 0x000fe200078e0004 */
[----:B------:R-:W-:Y:S04]  /*13a20*/  BSSY B0, `(.L_x_1347) ;  /* 0x000000e000007945 */ /* 0x000fe80003800000 */
[----:B------:R-:W-:-:S13]  /*13a30*/  ISETP.GT.AND P0, PT, R6, -0x1, PT ;  /* 0xffffffff0600780c */ /* 0x000fda0003f04270 */
[----:B------:R-:W-:Y:S05]  /*13a40*/  @P0 BRA `(.L_x_1348) ;  /* 0x00000000001c0947 */ /* 0x000fea0003800000 */
[----:B------:R-:W-:Y:S02]  /*13a50*/  ISETP.NE.AND P0, PT, R3, 0x1, PT ;  /* 0x000000010300780c */ /* 0x000fe40003f05270 */
[----:B------:R-:W-:-:S11]  /*13a60*/  LOP3.LUT R7, RZ, R6, RZ, 0x33, !PT ;  /* 0x00000006ff077212 */ /* 0x000fd600078e33ff */
[----:B------:R-:W0:Y:S02]  /*13a70*/  @P0 LDC.64 R4, c[0x0][0x9e8] ;  /* 0x00027a00ff040b82 */ /* 0x000e240000000a00 */
[----:B0-----:R-:W-:-:S05]  /*13a80*/  @P0 IMAD.HI.U32 R4, R7, R4, RZ ;  /* 0x0000000407040227 */ /* 0x001fca00078e00ff */
[----:B------:R-:W-:-:S04]  /*13a90*/  @P0 SHF.R.U32.HI R7, RZ, R5, R4 ;  /* 0x00000005ff070219 */ /* 0x000fc80000011604 */
[----:B------:R-:W-:Y:S01]  /*13aa0*/  LOP3.LUT R6, RZ, R7, RZ, 0x33, !PT ;  /* 0x00000007ff067212 */ /* 0x000fe200078e33ff */
[----:B------:R-:W-:Y:S06]  /*13ab0*/  BRA `(.L_x_1349) ;  /* 0x0000000000107947 */ /* 0x000fec0003800000 */
.L_x_1348:
[----:B------:R-:W-:-:S13]  /*13ac0*/  ISETP.NE.AND P0, PT, R3, 0x1, PT ;  /* 0x000000010300780c */ /* 0x000fda0003f05270 */
[----:B------:R-:W0:Y:S02]  /*13ad0*/  @P0 LDC.64 R4, c[0x0][0x9e8] ;  /* 0x00027a00ff040b82 */ /* 0x000e240000000a00 */
[----:B0-----:R-:W-:-:S05]  /*13ae0*/  @P0 IMAD.HI.U32 R4, R6, R4, RZ ;  /* 0x0000000406040227 */ /* 0x001fca00078e00ff */
[----:B------:R-:W-:-:S07]  /*13af0*/  @P0 SHF.R.U32.HI R6, RZ, R5, R4 ;  /* 0x00000005ff060219 */ /* 0x000fce0000011604 */
.L_x_1349:
[----:B------:R-:W-:Y:S05]  /*13b00*/  BSYNC B0 ;  /* 0x0000000000007941 */ /* 0x000fea0003800000 */
.L_x_1347:
[----:B------:R-:W-:-:S05]  /*13b10*/  IMAD R3, R6, R3, RZ ;  /* 0x0000000306037224 */ /* 0x000fca00078e02ff */
[----:B------:R-:W-:-:S07]  /*13b20*/  VIMNMX R2, R2, R3, !PT ;  /* 0x0000000302027248 */ /* 0x000fce0007fe0100 */
.L_x_1346:
[----:B------:R-:W-:Y:S01]  /*13b30*/  SHF.R.S32.HI R3, RZ, 0x1f, R2 ;  /* 0x0000001fff037819 */ /* 0x000fe20000011402 */
[----:B------:R-:W-:Y:S03]  /*13b40*/  BSSY B0, `(.L_x_1350) ;  /* 0x000002a000007945 */ /* 0x000fe60003800000 */
[----:B------:R-:W-:Y:S02]  /*13b50*/  LEA.HI R3, R3, R2, RZ, 0x6 ;  /* 0x0000000203037211 */ /* 0x000fe400078f30ff */
[----:B------:R-:W-:Y:S02]  /*13b60*/  LOP3.LUT R2, R26, 0xff000000, RZ, 0xc0, !PT ;  /* 0xff0000001a027812 */ /* 0x000fe400078ec0ff */
[----:B------:R-:W-:-:S04]  /*13b70*/  SHF.R.S32.HI R3, RZ, 0x6, R3 ;  /* 0x00000006ff037819 */ /* 0x000fc80000011403 */
[----:B------:R-:W-:Y:S02]  /*13b80*/  VIMNMX R5, RZ, R3, !PT ;  /* 0x00000003ff057248 */ /* 0x000fe40007fe0100 */
[----:B------:R-:W-:Y:S02]  /*13b90*/  SHF.R.U32.HI R3, RZ, 0x8, R2 ;  /* 0x00000008ff037819 */ /* 0x000fe40000011602 */
[----:B------:R-:W-:Y:S02]  /*13ba0*/  ISETP.GT.AND P0, PT, R0, R5, PT ;  /* 0x000000050000720c */ /* 0x000fe40003f04270 */
[----:B------:R-:W-:-:S04]  /*13bb0*/  LOP3.LUT R2, R26, 0xff0000, RZ, 0xc0, !PT ;  /* 0x00ff00001a027812 */ /* 0x000fc800078ec0ff */
[----:B------:R-:W-:Y:S01]  /*13bc0*/  LEA.HI R2, R2, R3, RZ, 0x10 ;  /* 0x0000000302027211 */ /* 0x000fe200078f80ff */
[----:B------:R-:W-:-:S03]  /*13bd0*/  IMAD.MOV.U32 R3, RZ, RZ, RZ ;  /* 0x000000ffff037224 */ /* 0x000fc600078e00ff */
[----:B------:R-:W-:-:S03]  /*13be0*/  LOP3.LUT R4, R2, 0xff, RZ, 0xc0, !PT ;  /* 0x000000ff02047812 */ /* 0x000fc600078ec0ff */
[----:B------:R-:W-:Y:S05]  /*13bf0*/  @!P0 BRA `(.L_x_1351) ;  /* 0x0000000000788947 */ /* 0x000fea0003800000 */
[----:B------:R-:W-:Y:S01]  /*13c00*/  SHF.R.U32.HI R7, RZ, 0x10, R2 ;  /* 0x00000010ff077819 */ /* 0x000fe20000011602 */
[----:B------:R-:W-:-:S03]  /*13c10*/  IMAD.MOV.U32 R2, RZ, RZ, RZ ;  /* 0x000000ffff027224 */ /* 0x000fc600078e00ff */
[----:B------:R-:W-:-:S13]  /*13c20*/  ISETP.NE.AND P0, PT, R7, RZ, PT ;  /* 0x000000ff0700720c */ /* 0x000fda0003f05270 */
[----:B------:R-:W0:Y:S02]  /*13c30*/  @!P0 LDC R7, c[0x0][0x9f0] ;  /* 0x00027c00ff078b82 */ /* 0x000e240000000800 */
[----:B0-----:R-:W-:Y:S02]  /*13c40*/  IABS R6, R7 ;  /* 0x0000000700067213 */ /* 0x001fe40000000000 */
[----:B------:R-:W-:Y:S02]  /*13c50*/  IADD3 R8, R7, -0x1, R0 ;  /* 0xffffffff07087810 */ /* 0x000fe40007ffe000 */
[----:B------:R-:W0:Y:S03]  /*13c60*/  I2F.RP R9, R6 ;  /* 0x0000000600097306 */ /* 0x000e260000209400 */
[----:B------:R-:W-:-:S05]  /*13c70*/  IMAD.IADD R8, R8, 0x1, -R5 ;  /* 0x0000000108087824 */ /* 0x000fca00078e0a05 */
[----:B------:R-:W-:-:S04]  /*13c80*/  LOP3.LUT R10, R8, R7, RZ, 0x3c, !PT ;  /* 0x00000007080a7212 */ /* 0x000fc800078e3cff */
[----:B------:R-:W-:Y:S01]  /*13c90*/  ISETP.GE.AND P2, PT, R10, RZ, PT ;  /* 0x000000ff0a00720c */ /* 0x000fe20003f46270 */
[----:B0-----:R-:W0:Y:S02]  /*13ca0*/  MUFU.RCP R9, R9 ;  /* 0x0000000900097308 */ /* 0x001e240000001000 */
[----:B0-----:R-:W-:-:S06]  /*13cb0*/  VIADD R3, R9, 0xffffffe ;  /* 0x0ffffffe09037836 */ /* 0x001fcc0000000000 */
[----:B------:R-:W0:Y:S02]  /*13cc0*/  F2I.FTZ.U32.TRUNC.NTZ R3, R3 ;  /* 0x0000000300037305 */ /* 0x000e24000021f000 */
[----:B0-----:R-:W-:-:S04]  /*13cd0*/  IMAD.MOV R11, RZ, RZ, -R3 ;  /* 0x000000ffff0b7224 */ /* 0x001fc800078e0a03 */
        /* <DEDUP_REMOVED lines=16> */
.L_x_1351:
[----:B------:R-:W-:Y:S05]  /*13de0*/  BSYNC B0 ;  /* 0x0000000000007941 */ /* 0x000fea0003800000 */
.L_x_1350:
[-C--:B------:R-:W-:Y:S01]  /*13df0*/  IMAD R2, R4, R3.reuse, R5 ;  /* 0x0000000304027224 */ /* 0x080fe200078e0205 */
        /* <DEDUP_REMOVED lines=23> */
.L_x_1353:
        /* <DEDUP_REMOVED lines=20> */
.L_x_1356:
[----:B------:R-:W-:Y:S05]  /*140b0*/  BSYNC B6 ;  /* 0x0000000000067941 */ /* 0x000fea0003800000 */
.L_x_1355:
        /* <DEDUP_REMOVED lines=20> */
.L_x_1359:
        /* <DEDUP_REMOVED lines=15> */
.L_x_1358:
[----:B------:R-:W-:Y:S05]  /*142f0*/  BSYNC B6 ;  /* 0x0000000000067941 */ /* 0x000fea0003800000 */
.L_x_1357:
[----:B------:R-:W-:Y:S01]  /*14300*/  ULDC.64 UR4, c[0x0][0x9f8] ;  /* 0x00027e0000047ab9 */ /* 0x000fe20000000a00 */
[----:B------:R-:W-:Y:S01]  /*14310*/  IMAD.MOV.U32 R18, RZ, RZ, R30 ;  /* 0x000000ffff127224 */ /* 0x000fe200078e001e */
[----:B------:R-:W-:Y:S01]  /*14320*/  ISETP.NE.U32.AND P0, PT, RZ, UR4, PT ;  /* 0x00000004ff007c0c */ /* 0x000fe2000bf05070 */
[----:B------:R-:W-:Y:S01]  /*14330*/  IMAD.MOV.U32 R30, RZ, RZ, R27 ;  /* 0x000000ffff1e7224 */ /* 0x000fe200078e001b */
[----:B------:R-:W-:Y:S01]  /*14340*/  ULDC UR4, c[0x0][0x2f4] ;  /* 0x0000bd0000047ab9 */ /* 0x000fe20000000800 */
[----:B------:R-:W0:Y:S01]  /*14350*/  LDC R10, c[0x0][0x430] ;  /* 0x00010c00ff0a7b82 */ /* 0x000e220000000800 */
[----:B------:R-:W-:-:S13]  /*14360*/  ISETP.NE.AND.EX P0, PT, RZ, UR5, PT, P0 ;  /* 0x00000005ff007c0c */ /* 0x000fda000bf05300 */
[----:B------:R-:W1:Y:S01]  /*14370*/  @P0 LDC.64 R2, c[0x0][0x9f8] ;  /* 0x00027e00ff020b82 */ /* 0x000e620000000a00 */
[----:B------:R-:W-:Y:S02]  /*14380*/  ISETP.GE.AND P2, PT, R37, UR4, PT ;  /* 0x0000000425007c0c */ /* 0x000fe4000bf46270 */
[----:B------:R-:W-:Y:S01]  /*14390*/  LOP3.LUT R16, R16, 0xffffffef, RZ, 0xc0, !PT ;  /* 0xffffffef10107812 */ /* 0x000fe200078ec0ff */
[----:B-1----:R-:W-:-:S05]  /*143a0*/  @P0 IMAD.WIDE R2, R27, 0x4, R2 ;  /* 0x000000041b020825 */ /* 0x002fca00078e0202 */
[----:B------:R1:W5:Y:S01]  /*143b0*/  @P0 LDG.E R30, desc[UR36][R2.64] ;  /* 0x00000024021e0981 */ /* 0x000362000c1e1900 */
[----:B------:R-:W-:Y:S01]  /*143c0*/  ISETP.GE.AND P0, PT, R33, UR4, PT ;  /* 0x0000000421007c0c */ /* 0x000fe2000bf06270 */
[----:B------:R-:W-:Y:S01]  /*143d0*/  UMOV UR5, 0xffffffff ;  /* 0xffffffff00057882 */ /* 0x000fe20000000000 */
[----:B------:R-:W-:Y:S01]  /*143e0*/  ISETP.GE.AND P1, PT, R36, UR4, PT ;  /* 0x0000000424007c0c */ /* 0x000fe2000bf26270 */
[----:B------:R-:W-:-:S10]  /*143f0*/  VIADD R7, R18, 0xffffffff ;  /* 0xffffffff12077836 */ /* 0x000fd40000000000 */
        /* <DEDUP_REMOVED lines=8> */
[----:B01----:R-:W-:Y:S06]  /*14480*/  BRA.DIV UR5, `(.L_x_1360) ;  /* 0x00000046054c7947 */ /* 0x003fec000b800000 */
.L_x_1428:
[----:B------:R-:W0:Y:S01]  /*14490*/  S2R R0, SR_TID.X ;  /* 0x0000000000007919 */ /* 0x000e220000002100 */
[----:B------:R-:W-:Y:S02]  /*144a0*/  ISETP.NE.AND P1, PT, R10, 0x1, PT ;  /* 0x000000010a00780c */ /* 0x000fe40003f25270 */
[----:B-----5:R-:W-:Y:S01]  /*144b0*/  SHF.R.S32.HI R11, RZ, 0x1f, R30 ;  /* 0x0000001fff0b7819 */ /* 0x020fe2000001141e */
[----:B------:R-:W1:Y:S01]  /*144c0*/  S2R R9, SR_TID.X ;  /* 0x0000000000097919 */ /* 0x000e620000002100 */
[----:B------:R-:W-:-:S03]  /*144d0*/  LOP3.LUT R16, R16, 0xffffffbf, RZ, 0xc0, !PT ;  /* 0xffffffbf10107812 */ /* 0x000fc600078ec0ff */
[----:B------:R2:W-:Y:S06]  /*144e0*/  STL [R1+0xc], R11 ;  /* 0x00000c0b01007387 */ /* 0x0005ec0000100800 */
[----:B------:R-:W3:Y:S01]  /*144f0*/  @P1 LDC R5, c[0x0][0x434] ;  /* 0x00010d00ff051b82 */ /* 0x000ee20000000800 */
[----:B------:R-:W-:Y:S02]  /*14500*/  @P1 LOP3.LUT R16, R16, 0x40, RZ, 0xfc, !PT ;  /* 0x0000004010101812 */ /* 0x000fe400078efcff */
[----:B0-----:R-:W-:Y:S01]  /*14510*/  LOP3.LUT R0, R0, 0x7f, RZ, 0xc0, !PT ;  /* 0x0000007f00007812 */ /* 0x001fe200078ec0ff */
[----:B-1----:R-:W-:-:S03]  /*14520*/  IMAD.SHL.U32 R9, R9, 0x10, RZ ;  /* 0x0000001009097824 */ /* 0x002fc600078e00ff */
[----:B------:R-:W-:-:S04]  /*14530*/  SHF.R.U32.HI R0, RZ, 0x3, R0 ;  /* 0x00000003ff007819 */ /* 0x000fc80000011600 */
[----:B------:R-:W-:Y:S02]  /*14540*/  LOP3.LUT R9, R0, 0x70, R9, 0xf8, !PT ;  /* 0x0000007000097812 */ /* 0x000fe400078ef809 */
[----:B------:R-:W0:Y:S03]  /*14550*/  @P1 LDC R0, c[0x0][0x438] ;  /* 0x00010e00ff001b82 */ /* 0x000e260000000800 */
[----:B------:R-:W-:-:S05]  /*14560*/  IMAD R6, R7, 0x40, R9 ;  /* 0x0000004007067824 */ /* 0x000fca00078e0209 */
[C---:B------:R-:W-:Y:S01]  /*14570*/  ISETP.GE.AND P0, PT, R6.reuse, R23, PT ;  /* 0x000000170600720c */ /* 0x040fe20003f06270 */
[----:B------:R-:W-:-:S03]  /*14580*/  IMAD.IADD R6, R6, 0x1, R19 ;  /* 0x0000000106067824 */ /* 0x000fc600078e0213 */
[----:B------:R-:W-:Y:S01]  /*14590*/  ISETP.GT.U32.OR P0, PT, R9, 0x3f, P0 ;  /* 0x0000003f0900780c */ /* 0x000fe20000704470 */
[----:B---3--:R-:W-:-:S04]  /*145a0*/  @P1 IMAD.HI.U32 R5, R6, R5, RZ ;  /* 0x0000000506051227 */ /* 0x008fc800078e00ff */
[----:B------:R-:W-:Y:S01]  /*145b0*/  IMAD.MOV.U32 R8, RZ, RZ, R6 ;  /* 0x000000ffff087224 */ /* 0x000fe200078e0006 */
[----:B0-----:R-:W-:-:S07]  /*145c0*/  @P1 SHF.R.U32.HI R8, RZ, R0, R5 ;  /* 0x00000000ff081219 */ /* 0x001fce0000011605 */
[----:B------:R-:W0:Y:S01]  /*145d0*/  @!P0 LDC.64 R2, c[0x0][0x428] ;  /* 0x00010a00ff028b82 */ /* 0x000e220000000a00 */
[--C-:B------:R-:W-:Y:S01]  /*145e0*/  @!P0 SHF.R.S32.HI R5, RZ, 0x1f, R8.reuse ;  /* 0x0000001fff058819 */ /* 0x100fe20000011408 */
[----:B------:R-:W-:Y:S02]  /*145f0*/  @!P0 IMAD.MOV.U32 R4, RZ, RZ, R8 ;  /* 0x000000ffff048224 */ /* 0x000fe400078e0008 */
[-C--:B0-----:R-:W-:Y:S02]  /*14600*/  @!P0 IMAD R0, R11, R2.reuse, RZ ;  /* 0x000000020b008224 */ /* 0x081fe400078e02ff */
[----:B------:R-:W-:-:S04]  /*14610*/  @!P0 IMAD.WIDE.U32 R4, R30, R2, R4 ;  /* 0x000000021e048225 */ /* 0x000fc800078e0004 */
[----:B------:R-:W-:Y:S02]  /*14620*/  @!P0 IMAD R0, R30, R3, R0 ;  /* 0x000000031e008224 */ /* 0x000fe400078e0200 */
[----:B------:R-:W0:Y:S02]  /*14630*/  @!P0 LDC.64 R2, c[0x0][0x418] ;  /* 0x00010600ff028b82 */ /* 0x000e240000000a00 */
[----:B------:R-:W-:Y:S01]  /*14640*/  @!P0 IMAD.IADD R0, R5, 0x1, R0 ;  /* 0x0000000105008824 */ /* 0x000fe200078e0200 */
[----:B------:R-:W-:Y:S02]  /*14650*/  LOP3.LUT R16, R16, 0xffffffdf, RZ, 0xc0, !PT ;  /* 0xffffffdf10107812 */ /* 0x000fe400078ec0ff */
[----:B0-----:R-:W-:-:S04]  /*14660*/  @!P0 LEA R2, P1, R4, R2, 0x2 ;  /* 0x0000000204028211 */ /* 0x001fc800078210ff */
[----:B------:R-:W-:Y:S01]  /*14670*/  @!P0 LEA.HI.X R3, R4, R3, R0, 0x2, P1 ;  /* 0x0000000304038211 */ /* 0x000fe200008f1400 */
[----:B------:R-:W-:Y:S02]  /*14680*/  IMAD.U32 R4, RZ, RZ, UR38 ;  /* 0x00000026ff047e24 */ /* 0x000fe4000f8e00ff */
[----:B------:R-:W-:-:S03]  /*14690*/  IMAD.MOV.U32 R0, RZ, RZ, RZ ;  /* 0x000000ffff007224 */ /* 0x000fc600078e00ff */
[----:B------:R-:W-:-:S03]  /*146a0*/  ISETP.NE.AND P2, PT, R4, 0x3, PT ;  /* 0x000000030400780c */ /* 0x000fc60003f45270 */
[----:B------:R2:W5:Y:S01]  /*146b0*/  @!P0 LDG.E R0, desc[UR36][R2.64] ;  /* 0x0000002402008981 */ /* 0x000562000c1e1900 */
[----:B------:R-:W-:Y:S01]  /*146c0*/  ISETP.GT.U32.AND P0, PT, R9, 0x3f, PT ;  /* 0x0000003f0900780c */ /* 0x000fe20003f04070 */
[----:B------:R-:W-:Y:S01]  /*146d0*/  IMAD.MOV R5, RZ, RZ, -R8 ;  /* 0x000000ffff057224 */ /* 0x000fe200078e0a08 */
[----:B------:R-:W-:Y:S01]  /*146e0*/  LOP3.LUT R26, R26, 0xffff, RZ, 0xc0, !PT ;  /* 0x0000ffff1a1a7812 */ /* 0x000fe200078ec0ff */
[----:B------:R-:W-:Y:S02]  /*146f0*/  IMAD.MOV.U32 R23, RZ, RZ, R7 ;  /* 0x000000ffff177224 */ /* 0x000fe400078e0007 */
[----:B------:R-:W-:-:S04]  /*14700*/  IMAD R5, R10, R5, R6 ;  /* 0x000000050a057224 */ /* 0x000fc800078e0206 */
[----:B------:R-:W-:-:S04]  /*14710*/  @P2 LOP3.LUT R16, R16, 0x20, RZ, 0xfc, !PT ;  /* 0x0000002010102812 */ /* 0x000fc800078efcff */
[----:B------:R-:W-:-:S04]  /*14720*/  LOP3.LUT R16, R16, 0xfffffffe, RZ, 0xc0, !PT ;  /* 0xfffffffe10107812 */ /* 0x000fc800078ec0ff */
[----:B------:R-:W-:Y:S01]  /*14730*/  @P0 LOP3.LUT R16, R16, 0x1, RZ, 0xfc, !PT ;  /* 0x0000000110100812 */ /* 0x000fe200078efcff */
[----:B--2---:R-:W-:Y:S06]  /*14740*/  @!P2 BRA `(.L_x_1361) ;  /* 0x000000000004a947 */ /* 0x004fec0003800000 */
[----:B------:R-:W-:Y:S01]  /*14750*/  BPT.TRAP 0x1 ;  /* 0x000000040000795c */ /* 0x000fe20000300000 */
.L_x_1361:
        /* <DEDUP_REMOVED lines=23> */
.L_x_1429:
[----:B------:R-:W-:Y:S05]  /*148d0*/  BSYNC B0 ;  /* 0x0000000000007941 */ /* 0x000fea0003800000 */
.L_x_1362:
[----:B------:R-:W2:Y:S01]  /*148e0*/  LDL R10, [R1] ;  /* 0x00000000010a7983 */ /* 0x000ea20000100800 */
[----:B------:R-:W-:Y:S01]  /*148f0*/  ULDC.64 UR4, c[0x0][0x300] ;  /* 0x0000c00000047ab9 */ /* 0x000fe20000000a00 */
[----:B------:R-:W-:Y:S01]  /*14900*/  ULDC.64 UR6, c[0x0][0x2e8] ;  /* 0x0000ba0000067ab9 */ /* 0x000fe20000000a00 */
[----:B------:R-:W-:Y:S01]  /*14910*/  IMAD R6, R6, UR4, RZ ;  /* 0x0000000406067c24 */ /* 0x000fe2000f8e02ff */
[----:B------:R-:W1:Y:S01]  /*14920*/  S2R R9, SR_TID.X ;  /* 0x0000000000097919 */ /* 0x000e620000002100 */
[C---:B0-----:R-:W-:Y:S01]  /*14930*/  IMAD.WIDE.U32 R2, R5.reuse, UR4, RZ ;  /* 0x0000000405027c25 */ /* 0x041fe2000f8e00ff */
[C---:B------:R-:W-:Y:S02]  /*14940*/  LOP3.LUT P5, RZ, R16.reuse, 0x10, RZ, 0xc0, !PT ;  /* 0x0000001010ff7812 */ /* 0x040fe400078ac0ff */
[C---:B------:R-:W-:Y:S01]  /*14950*/  LOP3.LUT P4, RZ, R16.reuse, 0x8, RZ, 0xc0, !PT ;  /* 0x0000000810ff7812 */ /* 0x040fe2000788c0ff */
[----:B------:R-:W-:Y:S01]  /*14960*/  IMAD R6, R5, UR5, R6 ;  /* 0x0000000505067c24 */ /* 0x000fe2000f8e0206 */
[----:B------:R-:W-:Y:S01]  /*14970*/  ULDC.64 UR4, c[0x0][0x310] ;  /* 0x0000c40000047ab9 */ /* 0x000fe20000000a00 */
[----:B------:R-:W-:Y:S01]  /*14980*/  LOP3.LUT P3, RZ, R16, 0x4, RZ, 0xc0, !PT ;  /* 0x0000000410ff7812 */ /* 0x000fe2000786c0ff */
[----:B------:R-:W-:Y:S01]  /*14990*/  IMAD R8, R8, UR4, RZ ;  /* 0x0000000408087c24 */ /* 0x000fe2000f8e02ff */
[----:B------:R-:W-:Y:S01]  /*149a0*/  LOP3.LUT P2, RZ, R16, 0x2, RZ, 0xc0, !PT ;  /* 0x0000000210ff7812 */ /* 0x000fe2000784c0ff */
[----:B------:R-:W-:-:S02]  /*149b0*/  IMAD.IADD R3, R3, 0x1, R6 ;  /* 0x0000000103037824 */ /* 0x000fc400078e0206 */
        /* <DEDUP_REMOVED lines=17> */
[----:B------:R-:W-:-:S03]  /*14ad0*/  @P0 IMAD R9, R5, 0x2, R17 ;  /* 0x0000000205090824 */ /* 0x000fc600078e0211 */
[----:B------:R-:W1:Y:S04]  /*14ae0*/  SHFL.IDX PT, R2, R6, RZ, 0x181f ;  /* 0x00181fff06027589 */ /* 0x000e6800000e0000 */
        /* <DEDUP_REMOVED lines=31> */
.L_x_1439:
[----:B------:R-:W-:-:S13]  /*14ce0*/  ISETP.GE.AND P0, PT, R7, 0x31, PT ;  /* 0x000000310700780c */ /* 0x000fda0003f06270 */
[----:B0-----:R-:W-:Y:S01]  /*14cf0*/  @P0 LEA R2, P1, R33, R0, 0x1 ;  /* 0x0000000021020211 */ /* 0x001fe200078208ff */
[----:B------:R-:W-:-:S04]  /*14d00*/  @P0 IMAD R5, R5, 0x2, R17 ;  /* 0x0000000205050824 */ /* 0x000fc800078e0211 */
[----:B--2---:R-:W-:-:S05]  /*14d10*/  @P0 IMAD.X R3, RZ, RZ, R8, P1 ;  /* 0x000000ffff030224 */ /* 0x004fca00008e0608 */
[----:B------:R-:W-:Y:S01]  /*14d20*/  @!PT LDS RZ, [RZ] ;  /* 0x00000000fffff984 */ /* 0x000fe20000000800 */
[----:B------:R-:W-:Y:S01]  /*14d30*/  @!PT LDS RZ, [RZ] ;  /* 0x00000000fffff984 */ /* 0x000fe20000000800 */
[----:B------:R-:W-:Y:S01]  /*14d40*/  @!PT LDS RZ, [RZ] ;  /* 0x00000000fffff984 */ /* 0x000fe20000000800 */
[----:B------:R0:W-:Y:S04]  /*14d50*/  @P0 LDGSTS.E.BYPASS.LTC128B.128 [R5+0x21c00], desc[UR36][R2.64], !P5 ;  /* 0x21c0000002050fae */ /* 0x0001e8000e901d64 */
[----:B------:R0:W-:Y:S04]  /*14d60*/  @P0 LDGSTS.E.BYPASS.LTC128B.128 [R5+0x23c00], desc[UR36][R2.64+0x80], !P4 ;  /* 0x23c0008002050fae */ /* 0x0001e8000e101d64 */
[----:B------:R0:W-:Y:S04]  /*14d70*/  @P0 LDGSTS.E.BYPASS.LTC128B.128 [R5+0x25c00], desc[UR36][R2.64+0x100], !P3 ;  /* 0x25c0010002050fae */ /* 0x0001e8000d901d64 */
[----:B------:R0:W-:Y:S01]  /*14d80*/  @P0 LDGSTS.E.BYPASS.LTC128B.128 [R5+0x27c00], desc[UR36][R2.64+0x180], !P2 ;  /* 0x27c0018002050fae */ /* 0x0001e2000d101d64 */
[----:B------:R-:W-:Y:S01]  /*14d90*/  PLOP3.LUT P0, PT, PT, PT, PT, 0x80, 0x0 ;  /* 0x000000000000781c */ /* 0x000fe20003f0f070 */
[----:B------:R-:W-:-:S12]  /*14da0*/  NOP ;  /* 0x0000000000007918 */ /* 0x000fd80000000000 */
.L_x_1365:
        /* <DEDUP_REMOVED lines=10> */
.L_x_1366:
[----:B------:R1:W-:Y:S02]  /*14e50*/  SYNCS.ARRIVE.TRANS64.A1T0 RZ, [R4+URZ+0x30830], RZ ;  /* 0x030830ff04ff79a7 */ /* 0x0003e4000810003f */
[----:B------:R-:W-:Y:S05]  /*14e60*/  WARPSYNC.ALL ;  /* 0x0000000000007948 */ /* 0x000fea0003800000 */
[----:B------:R-:W-:Y:S01]  /*14e70*/  ULDC.64 UR4, c[0x0][0x298] ;  /* 0x0000a60000047ab9 */ /* 0x000fe20000000a00 */
[----:B0-----:R-:W-:Y:S01]  /*14e80*/  VIADD R2, R17, 0x10400 ;  /* 0x0001040011027836 */ /* 0x001fe20000000000 */
[----:B------:R-:W-:Y:S01]  /*14e90*/  SHF.R.S32.HI R0, RZ, 0x1f, R35 ;  /* 0x0000001fff007819 */ /* 0x000fe20000011423 */
[----:B------:R-:W-:Y:S01]  /*14ea0*/  IMAD.WIDE.U32 R6, R35, UR4, RZ ;  /* 0x0000000423067c25 */ /* 0x000fe2000f8e00ff */
[----:B------:R-:W-:Y:S01]  /*14eb0*/  BSSY B6, `(.L_x_1367) ;  /* 0x0000018000067945 */ /* 0x000fe20003800000 */
[----:B------:R-:W-:Y:S01]  /*14ec0*/  BAR.SYNC.DEFER_BLOCKING 0x8, 0x180 ;  /* 0x0206000000007b1d */ /* 0x000fe20000010000 */
[----:B------:R-:W-:Y:S01]  /*14ed0*/  LOP3.LUT P0, RZ, R2, 0x3ff, RZ, 0xc0, !PT ;  /* 0x000003ff02ff7812 */ /* 0x000fe2000780c0ff */
[----:B------:R-:W-:-:S04]  /*14ee0*/  IMAD R0, R0, UR4, RZ ;  /* 0x0000000400007c24 */ /* 0x000fc8000f8e02ff */
[----:B------:R-:W-:Y:S01]  /*14ef0*/  IMAD R0, R35, UR5, R0 ;  /* 0x0000000523007c24 */ /* 0x000fe2000f8e0200 */
[----:B------:R0:W-:Y:S03]  /*14f00*/  STL.64 [R1+0x18], R6 ;  /* 0x0000180601007387 */ /* 0x0001e60000100a00 */
[----:B------:R-:W-:-:S04]  /*14f10*/  IMAD.IADD R35, R7, 0x1, R0 ;  /* 0x0000000107237824 */ /* 0x000fc800078e0200 */
[----:B------:R-:W-:Y:S05]  /*14f20*/  @!P0 BRA `(.L_x_1368) ;  /* 0x0000000000408947 */ /* 0x000fea0003800000 */
[----:B------:R-:W-:Y:S01]  /*14f30*/  MOV R2, 0x0 ;  /* 0x0000000000027802 */ /* 0x000fe20000000f00 */
[----:B------:R-:W-:Y:S01]  /*14f40*/  ULDC.64 UR6, c[0x4][0xa8] ;  /* 0x01002a0000067ab9 */ /* 0x000fe20000000a00 */
[----:B------:R-:W-:Y:S01]  /*14f50*/  ULDC.64 UR8, c[0x4][0xb0] ;  /* 0x01002c0000087ab9 */ /* 0x000fe20000000a00 */
[----:B------:R-:W-:Y:S01]  /*14f60*/  ULDC.64 UR4, c[0x4][0x20] ;  /* 0x0100080000047ab9 */ /* 0x000fe20000000a00 */
[----:B-1----:R-:W-:Y:S02]  /*14f70*/  IMAD.U32 R4, RZ, RZ, UR6 ;  /* 0x00000006ff047e24 */ /* 0x002fe4000f8e00ff */
[----:B------:R-:W1:Y:S01]  /*14f80*/  LDC.64 R2, c[0x4][R2] ;  /* 0x0100000002027b82 */ /* 0x000e620000000a00 */
[----:B------:R-:W-:Y:S02]  /*14f90*/  IMAD.U32 R5, RZ, RZ, UR7 ;  /* 0x00000007ff057e24 */ /* 0x000fe4000f8e00ff */
[----:B0-----:R-:W-:Y:S02]  /*14fa0*/  IMAD.U32 R6, RZ, RZ, UR8 ;  /* 0x00000008ff067e24 */ /* 0x001fe4000f8e00ff */
[----:B------:R-:W-:-:S02]  /*14fb0*/  IMAD.U32 R7, RZ, RZ, UR9 ;  /* 0x00000009ff077e24 */ /* 0x000fc4000f8e00ff */
[----:B------:R-:W-:Y:S02]  /*14fc0*/  IMAD.U32 R10, RZ, RZ, UR4 ;  /* 0x00000004ff0a7e24 */ /* 0x000fe4000f8e00ff */
[----:B------:R-:W-:Y:S02]  /*14fd0*/  IMAD.U32 R11, RZ, RZ, UR5 ;  /* 0x00000005ff0b7e24 */ /* 0x000fe4000f8e00ff */
[----:B------:R-:W-:Y:S02]  /*14fe0*/  IMAD.MOV.U32 R8, RZ, RZ, 0x70 ;  /* 0x00000070ff087424 */ /* 0x000fe400078e00ff */
[----:B------:R-:W-:Y:S02]  /*14ff0*/  IMAD.MOV.U32 R12, RZ, RZ, 0x1 ;  /* 0x00000001ff0c7424 */ /* 0x000fe400078e00ff */
[----:B------:R-:W-:-:S07]  /*15000*/  IMAD.MOV.U32 R13, RZ, RZ, RZ ;  /* 0x000000ffff0d7224 */ /* 0x000fce00078e00ff */
[----:B------:R-:W-:-:S07]  /*15010*/  LEPC R20, `(.L_x_1368) ;  /* 0x000000001014794e */ /* 0x000fce0000000000 */
[----:B-1----:R-:W-:Y:S05]  /*15020*/  CALL.ABS.NOINC R2 ;  /* 0x0000000002007343 */ /* 0x002fea0003c00000 */
.L_x_1368:
[----:B------:R-:W-:Y:S05]  /*15030*/  BSYNC B6 ;  /* 0x0000000000067941 */ /* 0x000fea0003800000 */
.L_x_1367:
[----:B------:R-:W2:Y:S01]  /*15040*/  LDL.LU.64 R20, [R1+0x18] ;  /* 0x0000180001147983 */ /* 0x000ea20000300a00 */
[----:B------:R-:W-:Y:S01]  /*15050*/  LOP3.LUT P6, RZ, R16, 0x100, RZ, 0xc0, !PT ;  /* 0x0000010010ff7812 */ /* 0x000fe200078cc0ff */
[----:B------:R-:W-:Y:S01]  /*15060*/  IMAD.MOV.U32 R3, RZ, RZ, R35 ;  /* 0x000000ffff037224 */ /* 0x000fe200078e0023 */
[----:B------:R-:W-:Y:S01]  /*15070*/  SHF.R.S32.HI R0, RZ, 0x1f, R27 ;  /* 0x0000001fff007819 */ /* 0x000fe2000001141b */
[----:B------:R-:W-:Y:S01]  /*15080*/  ULDC.64 UR4, c[0x0][0x2d8] ;  /* 0x0000b60000047ab9 */ /* 0x000fe20000000a00 */
[----:B-1----:R-:W-:Y:S01]  /*15090*/  SEL R4, R27, RZ, !P6 ;  /* 0x000000ff1b047207 */ /* 0x002fe20007000000 */
[----:B------:R-:W-:Y:S01]  /*150a0*/  ULDC.64 UR6, c[0x0][0x2e0] ;  /* 0x0000b80000067ab9 */ /* 0x000fe20000000a00 */
[----:B------:R-:W-:-:S05]  /*150b0*/  SEL R0, R0, RZ, !P6 ;  /* 0x000000ff00007207 */ /* 0x000fca0007000000 */
[----:B------:R-:W-:-:S04]  /*150c0*/  IMAD R0, R0, UR6, RZ ;  /* 0x0000000600007c24 */ /* 0x000fc8000f8e02ff */
[----:B------:R-:W-:Y:S02]  /*150d0*/  IMAD R5, R4, UR7, R0 ;  /* 0x0000000704057c24 */ /* 0x000fe4000f8e0200 */
[----:B--2---:R-:W-:Y:S01]  /*150e0*/  IMAD.MOV.U32 R2, RZ, RZ, R20 ;  /* 0x000000ffff027224 */ /* 0x004fe200078e0014 */
[----:B------:R-:W1:Y:S01]  /*150f0*/  LDC R21, c[0x0][0x448] ;  /* 0x00011200ff157b82 */ /* 0x000e620000000800 */
[----:B------:R-:W2:Y:S02]  /*15100*/  S2R R20, SR_TID.X ;  /* 0x0000000000147919 */ /* 0x000ea40000002100 */
[----:B------:R-:W-:-:S04]  /*15110*/  IMAD.WIDE.U32 R2, R26, UR4, R2 ;  /* 0x000000041a027c25 */ /* 0x000fc8000f8e0002 */
[----:B------:R-:W-:Y:S01]  /*15120*/  IMAD R3, R26, UR5, R3 ;  /* 0x000000051a037c24 */ /* 0x000fe2000f8e0203 */
[----:B------:R-:W-:Y:S01]  /*15130*/  ULDC.64 UR4, c[0x0][0x2d0] ;  /* 0x0000b40000047ab9 */ /* 0x000fe20000000a00 */
[----:B------:R-:W-:-:S04]  /*15140*/  IMAD.WIDE.U32 R2, R4, UR6, R2 ;  /* 0x0000000604027c25 */ /* 0x000fc8000f8e0002 */
[----:B------:R-:W-:Y:S02]  /*15150*/  IMAD.IADD R3, R3, 0x1, R5 ;  /* 0x0000000103037824 */ /* 0x000fe400078e0205 */
[----:B------:R-:W3:Y:S01]  /*15160*/  LDC R5, c[0x0][0x448] ;  /* 0x00011200ff057b82 */ /* 0x000ee20000000800 */
[----:B-1----:R-:W-:Y:S02]  /*15170*/  ISETP.NE.AND P6, PT, R21, 0x1, PT ;  /* 0x000000011500780c */ /* 0x002fe40003fc5270 */
[----:B--2---:R-:W-:-:S04]  /*15180*/  LOP3.LUT R20, R20, 0x7f, RZ, 0xc0, !PT ;  /* 0x0000007f14147812 */ /* 0x004fc800078ec0ff */
[----:B------:R-:W-:-:S07]  /*15190*/  SHF.R.U32.HI R21, RZ, 0x3, R20 ;  /* 0x00000003ff157819 */ /* 0x000fce0000011614 */
[----:B0-----:R-:W0:Y:S01]  /*151a0*/  @P6 LDC R7, c[0x0][0x44c] ;  /* 0x00011300ff076b82 */ /* 0x001e220000000800 */
[----:B------:R-:W1:Y:S07]  /*151b0*/  S2R R20, SR_TID.X ;  /* 0x0000000000147919 */ /* 0x000e6e0000002100 */
[----:B------:R-:W2:Y:S01]  /*151c0*/  @P6 LDC R6, c[0x0][0x450] ;  /* 0x00011400ff066b82 */ /* 0x000ea20000000800 */
[----:B-1----:R-:W-:-:S05]  /*151d0*/  IMAD.SHL.U32 R20, R20, 0x10, RZ ;  /* 0x0000001014147824 */ /* 0x002fca00078e00ff */
[----:B------:R-:W-:-:S05]  /*151e0*/  LOP3.LUT R20, R21, 0x70, R20, 0xf8, !PT ;  /* 0x0000007015147812 */ /* 0x000fca00078ef814 */
[----:B------:R-:W-:Y:S02]  /*151f0*/  IMAD.IADD R4, R20, 0x1, R25 ;  /* 0x0000000114047824 */ /* 0x000fe400078e0219 */
[----:B------:R-:W1:Y:S02]  /*15200*/  S2R R20, SR_TID.X ;  /* 0x0000000000147919 */ /* 0x000e640000002100 */
[----:B0-----:R-:W-:-:S04]  /*15210*/  @P6 IMAD.HI.U32 R7, R4, R7, RZ ;  /* 0x0000000704076227 */ /* 0x001fc800078e00ff */
[----:B------:R-:W-:Y:S01]  /*15220*/  IMAD.MOV.U32 R0, RZ, RZ, R4 ;  /* 0x000000ffff007224 */ /* 0x000fe200078e0004 */
[----:B--2---:R-:W-:-:S05]  /*15230*/  @P6 SHF.R.U32.HI R0, RZ, R6, R7 ;  /* 0x00000006ff006219 */ /* 0x004fca0000011607 */
[----:B------:R-:W-:Y:S02]  /*15240*/  IMAD.MOV R6, RZ, RZ, -R0 ;  /* 0x000000ffff067224 */ /* 0x000fe400078e0a00 */
[----:B------:R-:W-:-:S04]  /*15250*/  IMAD.WIDE.U32 R2, R0, UR4, R2 ;  /* 0x0000000400027c25 */ /* 0x000fc8000f8e0002 */
[----:B---3--:R-:W-:Y:S01]  /*15260*/  IMAD R4, R5, R6, R4 ;  /* 0x0000000605047224 */ /* 0x008fe200078e0204 */
[----:B------:R-:W-:-:S05]  /*15270*/  SHF.R.S32.HI R6, RZ, 0x1f, R0 ;  /* 0x0000001fff067819 */ /* 0x000fca0000011400 */
[----:B------:R-:W-:-:S04]  /*15280*/  IMAD R6, R6, UR4, RZ ;  /* 0x0000000406067c24 */ /* 0x000fc8000f8e02ff */
[----:B------:R-:W-:Y:S01]  /*15290*/  IMAD R7, R0, UR5, R6 ;  /* 0x0000000500077c24 */ /* 0x000fe2000f8e0206 */
[----:B------:R-:W-:Y:S01]  /*152a0*/  SHF.R.S32.HI R0, RZ, 0x1f, R4 ;  /* 0x0000001fff007819 */ /* 0x000fe20000011404 */
[----:B------:R-:W-:Y:S02]  /*152b0*/  ULDC.64 UR4, c[0x0][0x2c8] ;  /* 0x0000b20000047ab9 */ /* 0x000fe40000000a00 */
[----:B------:R-:W-:Y:S01]  /*152c0*/  IMAD.IADD R3, R3, 0x1, R7 ;  /* 0x0000000103037824 */ /* 0x000fe200078e0207 */
[----:B-1----:R-:W-:Y:S01]  /*152d0*/  LOP3.LUT R20, R20, 0x7f, RZ, 0xc0, !PT ;  /* 0x0000007f14147812 */ /* 0x002fe200078ec0ff */
[----:B------:R-:W-:Y:S02]  /*152e0*/  IMAD R7, R0, UR4, RZ ;  /* 0x0000000400077c24 */ /* 0x000fe4000f8e02ff */
[----:B------:R-:W-:Y:S01]  /*152f0*/  IMAD.WIDE.U32 R2, R4, UR4, R2 ;  /* 0x0000000404027c25 */ /* 0x000fe2000f8e0002 */
[----:B------:R-:W-:-:S03]  /*15300*/  SHF.R.U32.HI R8, RZ, 0x3, R20 ;  /* 0x00000003ff087819 */ /* 0x000fc60000011614 */
[----:B------:R-:W-:Y:S01]  /*15310*/  IMAD R0, R4, UR5, R7 ;  /* 0x0000000504007c24 */ /* 0x000fe2000f8e0207 */
[----:B------:R-:W-:Y:S02]  /*15320*/  ULDC.64 UR4, c[0x0][0x280] ;  /* 0x0000a00000047ab9 */ /* 0x000fe40000000a00 */
[C---:B------:R-:W-:Y:S01]  /*15330*/  LEA R4, P0, R2.reuse, UR4, 0x1 ;  /* 0x0000000402047c11 */ /* 0x040fe2000f8008ff */
[----:B------:R-:W-:Y:S01]  /*15340*/  IMAD.IADD R3, R3, 0x1, R0 ;  /* 0x0000000103037824 */ /* 0x000fe200078e0200 */
[----:B------:R-:W-:Y:S02]  /*15350*/  ULDC UR4, c[0x0][0x2b8] ;  /* 0x0000ae0000047ab9 */ /* 0x000fe40000000800 */
[----:B------:R-:W-:Y:S02]  /*15360*/  ISETP.GE.AND P4, PT, R33, UR4, PT ;  /* 0x0000000421007c0c */ /* 0x000fe4000bf86270 */
[----:B------:R-:W-:Y:S01]  /*15370*/  LEA.HI.X R0, R2, UR5, R3, 0x1, P0 ;  /* 0x0000000502007c11 */ /* 0x000fe200080f0c03 */
[----:B------:R-:W-:Y:S01]  /*15380*/  UMOV UR5, 0xffffffff ;  /* 0xffffffff00057882 */ /* 0x000fe20000000000 */
[----:B------:R-:W-:-:S02]  /*15390*/  ISETP.GE.AND P3, PT, R37, UR4, PT ;  /* 0x0000000425007c0c */ /* 0x000fc4000bf66270 */
[----:B------:R-:W-:Y:S02]  /*153a0*/  ISETP.GE.AND P2, PT, R36, UR4, PT ;  /* 0x0000000424007c0c */ /* 0x000fe4000bf46270 */
[----:B------:R-:W-:Y:S01]  /*153b0*/  ISETP.GE.AND P1, PT, R34, UR4, PT ;  /* 0x0000000422007c0c */ /* 0x000fe2000bf26270 */
[----:B------:R-:W-:-:S12]  /*153c0*/  BRA.DIV UR5, `(.L_x_1369) ;  /* 0x0000003e05207947 */ /* 0x000fd8000b800000 */
[----:B------:R-:W0:Y:S01]  /*153d0*/  SHFL.IDX PT, R14, R4, RZ, 0x181f ;  /* 0x00181fff040e7589 */ /* 0x000e2200000e0000 */
[----:B------:R-:W-:Y:S02]  /*153e0*/  IMAD R5, R29, R5, RZ ;  /* 0x000000051d057224 */ /* 0x000fe400078e02ff */
        /* <DEDUP_REMOVED lines=12> */
[----:B------:R-:W-:Y:S01]  /*154b0*/  ISETP.GE.AND P0, PT, R6, R5, PT ;  /* 0x000000050600720c */ /* 0x000fe20003f06270 */
[----:B------:R-:W-:-:S02]  /*154c0*/  VIADD R6, R25, 0x20 ;  /* 0x0000002019067836 */ /* 0x000fc40000000000 */
[----:B-1----:R-:W1:Y:S10]  /*154d0*/  SHFL.IDX PT, R2, R0, 0x1, 0x181f ;  /* 0x00381f0000027f89 */ /* 0x002e7400000e0000 */
[----:B0-----:R-:W-:-:S05]  /*154e0*/  @!P0 LEA R14, P5, R33, R14, 0x1 ;  /* 0x0000000e210e8211 */ /* 0x001fca00078a08ff */
[----:B-1----:R-:W-:Y:S02]  /*154f0*/  @!P0 IMAD.X R7, RZ, RZ, R2, P5 ;  /* 0x000000ffff078224 */ /* 0x002fe400028e0602 */
[----:B------:R-:W-:Y:S02]  /*15500*/  @!P0 IMAD.MOV.U32 R2, RZ, RZ, R14 ;  /* 0x000000ffff028224 */ /* 0x000fe400078e000e */
[----:B------:R-:W-:Y:S01]  /*15510*/  @!P0 IMAD.MOV.U32 R3, RZ, RZ, R7 ;  /* 0x000000ffff038224 */ /* 0x000fe200078e0007 */
        /* <DEDUP_REMOVED lines=53> */
[----:B------:R-:W-:-:S03]  /*15870*/  ISETP.GE.AND P0, PT, R6, R5, PT ;  /* 0x000000050600720c */ /* 0x000fc60003f06270 */
[----:B------:R-:W-:Y:S04]  /*15880*/  SHFL.IDX PT, R6, R0, 0x7, 0x181f ;  /* 0x00f81f0000067f89 */ /* 0x000fe800000e0000 */
[----:B-1----:R-:W1:Y:S06]  /*15890*/  SHFL.IDX PT, R2, R0, 0x6, 0x181f ;  /* 0x00d81f0000027f89 */ /* 0x002e6c00000e0000 */
        /* <DEDUP_REMOVED lines=9> */
.L_x_1456:
[----:B------:R-:W-:Y:S01]  /*15930*/  VIADD R0, R25, 0x70 ;  /* 0x0000007019007836 */ /* 0x000fe20000000000 */
[----:B------:R-:W-:Y:S04]  /*15940*/  BSSY B0, `(.L_x_1370) ;  /* 0x000000c000007945 */ /* 0x000fe80003800000 */
[----:B------:R-:W-:-:S13]  /*15950*/  ISETP.GE.AND P0, PT, R0, R5, PT ;  /* 0x000000050000720c */ /* 0x000fda0003f06270 */
[----:B------:R-:W-:Y:S05]  /*15960*/  @P0 BRA `(.L_x_1371) ;  /* 0x0000000000240947 */ /* 0x000fea0003800000 */
[----:B01----:R-:W-:-:S05]  /*15970*/  LEA R2, P0, R33, R14, 0x1 ;  /* 0x0000000e21027211 */ /* 0x003fca00078008ff */
        /* <DEDUP_REMOVED lines=8> */
.L_x_1371:
[----:B------:R-:W-:Y:S05]  /*15a00*/  BSYNC B0 ;  /* 0x0000000000007941 */ /* 0x000fea0003800000 */
.L_x_1370:
[----:B------:R-:W-:Y:S01]  /*15a10*/  NOP ;  /* 0x0000000000007918 */ /* 0x000fe20000000000 */
[----:B------:R-:W-:-:S13]  /*15a20*/  PLOP3.LUT P0, PT, PT, PT, PT, 0x80, 0x0 ;  /* 0x000000000000781c */ /* 0x000fda0003f0f070 */
.L_x_1372:
[----:B------:R-:W-:Y:S02]  /*15a30*/  PLOP3.LUT P1, PT, P1, P0, PT, 0xa2, 0x0 ;  /* 0x000000000000781c */ /* 0x000fe40000f21472 */
[----:B------:R-:W-:-:S08]  /*15a40*/  @P0 R2UR P1, UR4, R17 ;  /* 0x00000000110402ca */ /* 0x000fd00000020000 */
[----:B------:R-:W-:-:S05]  /*15a50*/  @P0 PLOP3.LUT P0, PT, P1, PT, PT, 0x80, 0x0 ;  /* 0x000000000000081c */ /* 0x000fca0000f0f070 */
[----:B------:R-:W-:Y:S01]  /*15a60*/  @!P1 SYNCS.ARRIVE.TRANS64.RED.A0T1 RZ, [UR4+0x30800], RZ ;  /* 0x030800ffffff99a7 */ /* 0x000fe20008200404 */
[----:B------:R-:W-:Y:S07]  /*15a70*/  @!P1 ARRIVES.LDGSTSBAR.64.TRANSCNT [UR4+0x30800] ;  /* 0x03080000ff0099b0 */ /* 0x000fee0008000a84 */
[----:B------:R-:W-:Y:S05]  /*15a80*/  @P0 BRA.U.ANY `(.L_x_1372) ;  /* 0xfffffffd00e80947 */ /* 0x000fea000393ffff */
[----:B0-2---:R-:W2:Y:S04]  /*15a90*/  LDL.LU R3, [R1+0x20] ;  /* 0x0000200001037983 */ /* 0x005ea80000300800 */
[----:B------:R-:W3:Y:S01]  /*15aa0*/  LDL.LU R2, [R1+0x14] ;  /* 0x0000140001027983 */ /* 0x000ee20000300800 */
[----:B--2---:R-:W-:Y:S02]  /*15ab0*/  VIADD R3, R3, 0x1 ;  /* 0x0000000103037836 */ /* 0x004fe40000000000 */
[----:B---3--:R-:W-:-:S03]  /*15ac0*/  VIADD R7, R2, 0xfffffffe ;  /* 0xfffffffe02077836 */ /* 0x008fc60000000000 */
[----:B------:R0:W-:Y:S01]  /*15ad0*/  STL [R1+0x20], R3 ;  /* 0x0000200301007387 */ /* 0x0001e20000100800 */
[----:B------:R-:W-:-:S04]  /*15ae0*/  LEA.HI R0, R3, R3, RZ, 0x1 ;  /* 0x0000000303007211 */ /* 0x000fc800078f08ff */
[----:B------:R-:W-:-:S05]  /*15af0*/  LOP3.LUT R0, R0, 0xfffffffe, RZ, 0xc0, !PT ;  /* 0xfffffffe00007812 */ /* 0x000fca00078ec0ff */
[----:B------:R-:W-:-:S05]  /*15b00*/  IMAD.IADD R0, R3, 0x1, -R0 ;  /* 0x0000000103007824 */ /* 0x000fca00078e0a00 */
[----:B------:R-:W-:Y:S01]  /*15b10*/  SHF.L.U32 R0, R0, 0x1f, RZ ;  /* 0x0000001f00007819 */ /* 0x000fe200000006ff */
[----:B------:R-:W-:Y:S01]  /*15b20*/  NOP ;  /* 0x0000000000007918 */ /* 0x000fe20000000000 */
[----:B------:R0:W-:Y:S01]  /*15b30*/  SYNCS.ARRIVE.TRANS64.A1T0 RZ, [R17+URZ+0x30800], RZ ;  /* 0x030800ff11ff79a7 */ /* 0x0001e2000810003f */
[----:B------:R-:W-:Y:S01]  /*15b40*/  BSSY B0, `(.L_x_1373) ;  /* 0x0000003000007945 */ /* 0x000fe20003800000 */
[----:B------:R-:W2:Y:S03]  /*15b50*/  SYNCS.PHASECHK.TRANS64.TRYWAIT P0, [R17+URZ+0x30820], R0 ;  /* 0x03082000110075a7 */ /* 0x000ea6000800017f */
[----:B0-2---:R-:W-:Y:S05]  /*15b60*/  @!P0 BRA `(.L_x_1374) ;  /* 0x0000003c00f08947 */ /* 0x005fea0003800000 */
.L_x_1457:
[----:B------:R-:W-:Y:S05]  /*15b70*/  BSYNC B0 ;  /* 0x0000000000007941 */ /* 0x000fea0003800000 */
.L_x_1373:
[----:B------:R-:W2:Y:S01]  /*15b80*/  LDL R2, [R1+0x4] ;  /* 0x0000040001027983 */ /* 0x000ea20000100800 */
[----:B------:R-:W-:Y:S01]  /*15b90*/  BSSY B0, `(.L_x_1375) ;  /* 0x00000fc000007945 */ /* 0x000fe20003800000 */
[----:B--2---:R-:W-:-:S13]  /*15ba0*/  ISETP.GE.AND P0, PT, R7, R2, PT ;  /* 0x000000020700720c */ /* 0x004fda0003f06270 */
[----:B------:R-:W-:Y:S05]  /*15bb0*/  @!P0 BRA `(.L_x_1376) ;  /* 0x0000000c00e48947 */ /* 0x000fea0003800000 */
[----:B------:R-:W-:Y:S01]  /*15bc0*/  ULDC UR4, c[0x0][0x2f4] ;  /* 0x0000bd0000047ab9 */ /* 0x000fe20000000800 */
[----:B------:R-:W-:Y:S01]  /*15bd0*/  IMAD.MOV.U32 R6, RZ, RZ, R22 ;  /* 0x000000ffff067224 */ /* 0x000fe200078e0016 */
[----:B------:R-:W-:Y:S01]  /*15be0*/  ISETP.GE.AND P4, PT, R33, UR4, PT ;  /* 0x0000000421007c0c */ /* 0x000fe2000bf86270 */
[----:B------:R-:W-:Y:S01]  /*15bf0*/  IMAD.MOV.U32 R8, RZ, RZ, R28 ;  /* 0x000000ffff087224 */ /* 0x000fe200078e001c */
[----:B------:R-:W-:Y:S01]  /*15c00*/  ISETP.GE.AND P3, PT, R37, UR4, PT ;  /* 0x0000000425007c0c */ /* 0x000fe2000bf66270 */
[----:B------:R-:W-:Y:S01]  /*15c10*/  IMAD.MOV.U32 R29, RZ, RZ, R23 ;  /* 0x000000ffff1d7224 */ /* 0x000fe200078e0017 */
[----:B------:R-:W-:Y:S02]  /*15c20*/  ISETP.GE.AND P2, PT, R36, UR4, PT ;  /* 0x0000000424007c0c */ /* 0x000fe4000bf46270 */
[----:B------:R-:W-:-:S13]  /*15c30*/  ISETP.GE.AND P1, PT, R34, UR4, PT ;  /* 0x0000000422007c0c */ /* 0x000fda000bf26270 */
.L_x_1389:
[----:B------:R-:W2:Y:S04]  /*15c40*/  LDL R9, [R1+0x8] ;  /* 0x0000080001097983 */ /* 0x000ea80000100800 */
[----:B------:R-:W3:Y:S01]  /*15c50*/  LDL R11, [R1+0xc] ;  /* 0x00000c00010b7983 */ /* 0x000ee20000100800 */
[----:B0-----:R-:W0:Y:S01]  /*15c60*/  S2R R0, SR_TID.X ;  /* 0x0000000000007919 */ /* 0x001e220000002100 */
[----:B------:R-:W4:Y:S01]  /*15c70*/  S2R R3, SR_TID.X ;  /* 0x0000000000037919 */ /* 0x000f220000002100 */
[----:B0-----:R-:W-:-:S04]  /*15c80*/  LOP3.LUT R0, R0, 0x7f, RZ, 0xc0, !PT ;  /* 0x0000007f00007812 */ /* 0x001fc800078ec0ff */
[----:B------:R-:W-:Y:S02]  /*15c90*/  SHF.R.U32.HI R2, RZ, 0x3, R0 ;  /* 0x00000003ff027819 */ /* 0x000fe40000011600 */
[----:B------:R-:W0:Y:S01]  /*15ca0*/  LDC R0, c[0x0][0x430] ;  /* 0x00010c00ff007b82 */ /* 0x000e220000000800 */
[----:B----4-:R-:W-:-:S05]  /*15cb0*/  IMAD.SHL.U32 R3, R3, 0x10, RZ ;  /* 0x0000001003037824 */ /* 0x010fca00078e00ff */
[----:B------:R-:W-:-:S04]  /*15cc0*/  LOP3.LUT R3, R2, 0x70, R3, 0xf8, !PT ;  /* 0x0000007002037812 */ /* 0x000fc800078ef803 */
[----:B------:R-:W-:-:S13]  /*15cd0*/  ISETP.GT.U32.AND P6, PT, R3, 0x3f, PT ;  /* 0x0000003f0300780c */ /* 0x000fda0003fc4070 */
[----:B------:R-:W3:Y:S01]  /*15ce0*/  @!P6 LDC.64 R4, c[0x0][0x428] ;  /* 0x00010a00ff04eb82 */ /* 0x000ee20000000a00 */
[----:B0-----:R-:W-:-:S13]  /*15cf0*/  ISETP.NE.AND P0, PT, R0, 0x1, PT ;  /* 0x000000010000780c */ /* 0x001fda0003f05270 */
[----:B------:R-:W0:Y:S08]  /*15d00*/  @P0 LDC R2, c[0x0][0x434] ;  /* 0x00010d00ff020b82 */ /* 0x000e300000000800 */
[----:B------:R-:W4:Y:S01]  /*15d10*/  @P0 LDC R0, c[0x0][0x438] ;  /* 0x00010e00ff000b82 */ /* 0x000f220000000800 */
[----:B------:R-:W-:Y:S01]  /*15d20*/  LOP3.LUT P5, RZ, R16, 0x20, RZ, 0xc0, !PT ;  /* 0x0000002010ff7812 */ /* 0x000fe200078ac0ff */
[----:B------:R-:W-:Y:S01]  /*15d30*/  VIADD R22, R6, 0x1 ;  /* 0x0000000106167836 */ /* 0x000fe20000000000 */
[----:B------:R-:W-:Y:S05]  /*15d40*/  YIELD ;  /* 0x0000000000007946 */ /* 0x000fea0003800000 */
[----:B------:R-:W-:Y:S01]  /*15d50*/  ULDC UR4, c[0x0][0x430] ;  /* 0x00010c0000047ab9 */ /* 0x000fe20000000800 */
[----:B------:R-:W-:-:S02]  /*15d60*/  IMAD.MOV.U32 R23, RZ, RZ, R7 ;  /* 0x000000ffff177224 */ /* 0x000fc400078e0007 */
[----:B--2---:R-:W-:-:S04]  /*15d70*/  IMAD R9, R7, 0x40, R9 ;  /* 0x0000004007097824 */ /* 0x004fc800078e0209 */
[----:B------:R-:W-:-:S04]  /*15d80*/  IMAD.IADD R9, R3, 0x1, R9 ;  /* 0x0000000103097824 */ /* 0x000fc800078e0209 */
[----:B0-----:R-:W-:-:S04]  /*15d90*/  @P0 IMAD.HI.U32 R3, R9, R2, RZ ;  /* 0x0000000209030227 */ /* 0x001fc800078e00ff */
[----:B------:R-:W-:Y:S01]  /*15da0*/  IMAD.MOV.U32 R10, RZ, RZ, R9 ;  /* 0x000000ffff0a7224 */ /* 0x000fe200078e0009 */
[----:B----4-:R-:W-:Y:S01]  /*15db0*/  @P0 SHF.R.U32.HI R10, RZ, R0, R3 ;  /* 0x00000000ff0a0219 */ /* 0x010fe20000011603 */
[----:B---3--:R-:W-:-:S03]  /*15dc0*/  @!P6 IMAD R0, R11, R4, RZ ;  /* 0x000000040b00e224 */ /* 0x008fc600078e02ff */
[--C-:B------:R-:W-:Y:S01]  /*15dd0*/  @!P6 SHF.R.S32.HI R3, RZ, 0x1f, R10.reuse ;  /* 0x0000001fff03e819 */ /* 0x100fe2000001140a */
[----:B------:R-:W-:Y:S02]  /*15de0*/  @!P6 IMAD.MOV.U32 R2, RZ, RZ, R10 ;  /* 0x000000ffff02e224 */ /* 0x000fe400078e000a */
[C---:B------:R-:W-:Y:S02]  /*15df0*/  @!P6 IMAD R0, R30.reuse, R5, R0 ;  /* 0x000000051e00e224 */ /* 0x040fe400078e0200 */
[----:B------:R-:W-:Y:S02]  /*15e00*/  @!P6 IMAD.WIDE.U32 R2, R30, R4, R2 ;  /* 0x000000041e02e225 */ /* 0x000fe400078e0002 */
[----:B------:R-:W0:Y:S02]  /*15e10*/  @!P6 LDC.64 R4, c[0x0][0x418] ;  /* 0x00010600ff04eb82 */ /* 0x000e240000000a00 */
[----:B------:R-:W-:Y:S01]  /*15e20*/  @!P6 IMAD.IADD R0, R0, 0x1, R3 ;  /* 0x000000010000e824 */ /* 0x000fe200078e0203 */
[----:B0-----:R-:W-:-:S04]  /*15e30*/  @!P6 LEA R4, P0, R2, R4, 0x2 ;  /* 0x000000040204e211 */ /* 0x001fc800078010ff */
[----:B------:R-:W-:Y:S01]  /*15e40*/  @!P6 LEA.HI.X R5, R2, R5, R0, 0x2, P0 ;  /* 0x000000050205e211 */ /* 0x000fe200000f1400 */
[----:B------:R-:W-:Y:S01]  /*15e50*/  IMAD.MOV.U32 R0, RZ, RZ, RZ ;  /* 0x000000ffff007224 */ /* 0x000fe200078e00ff */
[----:B------:R-:W-:Y:S01]  /*15e60*/  ISETP.NE.AND P0, PT, R22, 0x2, PT ;  /* 0x000000021600780c */ /* 0x000fe20003f05270 */
[----:B------:R-:W-:-:S03]  /*15e70*/  IMAD.MOV R2, RZ, RZ, -R10 ;  /* 0x000000ffff027224 */ /* 0x000fc600078e0a0a */
[----:B------:R-:W-:Y:S01]  /*15e80*/  SEL R28, RZ, 0x1, P0 ;  /* 0x00000001ff1c7807 */ /* 0x000fe20000000000 */
[----:B------:R0:W5:Y:S01]  /*15e90*/  @!P6 LDG.E R0, desc[UR36][R4.64] ;  /* 0x000000240400e981 */ /* 0x000162000c1e1900 */
[----:B------:R-:W-:Y:S02]  /*15ea0*/  SEL R22, R22, RZ, P0 ;  /* 0x000000ff16167207 */ /* 0x000fe40000000000 */
[----:B------:R-:W-:Y:S01]  /*15eb0*/  LOP3.LUT R28, R8, R28, RZ, 0x3c, !PT ;  /* 0x0000001c081c7212 */ /* 0x000fe200078e3cff */
[----:B0-----:R-:W-:Y:S01]  /*15ec0*/  IMAD R5, R2, UR4, R9 ;  /* 0x0000000402057c24 */ /* 0x001fe2000f8e0209 */
[----:B------:R-:W-:Y:S06]  /*15ed0*/  @!P5 BRA `(.L_x_1377) ;  /* 0x000000000004d947 */ /* 0x000fec0003800000 */
[----:B------:R-:W-:Y:S01]  /*15ee0*/  BPT.TRAP 0x1 ;  /* 0x000000040000795c */ /* 0x000fe20000300000 */
.L_x_1377:
[----:B------:R-:W-:Y:S01]  /*15ef0*/  IMAD R7, R22, 0x8, R17 ;  /* 0x0000000816077824 */ /* 0x000fe200078e0211 */
[----:B------:R-:W-:Y:S01]  /*15f00*/  SHF.L.U32 R2, R28, 0x1f, RZ ;  /* 0x0000001f1c027819 */ /* 0x000fe200000006ff */
[----:B------:R-:W-:Y:S03]  /*15f10*/  BSSY B1, `(.L_x_1378) ;  /* 0x0000003000017945 */ /* 0x000fe60003800000 */
[----:B------:R-:W0:Y:S02]  /*15f20*/  SYNCS.PHASECHK.TRANS64.TRYWAIT P0, [R7+URZ+0x30840], R2 ;  /* 0x03084002070075a7 */ /* 0x000e24000800017f */
[----:B0-----:R-:W-:Y:S05]  /*15f30*/  @!P0 BRA `(.L_x_1379) ;  /* 0x0000003c00108947 */ /* 0x001fea0003800000 */
.L_x_1458:
[----:B------:R-:W-:Y:S05]  /*15f40*/  BSYNC B1 ;  /* 0x0000000000017941 */ /* 0x000fea0003800000 */
.L_x_1378:
        /* <DEDUP_REMOVED lines=25> */
[----:B------:R-:W2:Y:S01]  /*160e0*/  SHFL.IDX PT, R3, R25, RZ, 0x181f ;  /* 0x00181fff19037589 */ /* 0x000ea200000e0000 */
        /* <DEDUP_REMOVED lines=9> */
[----:B--2---:R-:W-:-:S05]  /*16180*/  IMAD.X R3, RZ, RZ, R3, P0 ;  /* 0x000000ffff037224 */ /* 0x004fca00000e0603 */
        /* <DEDUP_REMOVED lines=15> */
[----:B------:R0:W2:Y:S04]  /*16280*/  SHFL.IDX PT, R35, R25, 0x3, 0x181f ;  /* 0x00781f0019237f89 */ /* 0x0000a800000e0000 */
[----:B------:R-:W-:Y:S01]  /*16290*/  LDGSTS.E.BYPASS.LTC128B.128 [R20+0x21400], desc[UR36][R2.64], !P2 ;  /* 0x2140000002147fae */ /* 0x000fe2000d101d64 */
[----:B------:R-:W-:-:S03]  /*162a0*/  LOP3.LUT P2, RZ, R16, 0x1000, RZ, 0xc0, !PT ;  /* 0x0000100010ff7812 */ /* 0x000fc6000784c0ff */
[----:B------:R-:W-:Y:S01]  /*162b0*/  LDGSTS.E.BYPASS.LTC128B.128 [R20+0x23400], desc[UR36][R2.64+0x80], !P1 ;  /* 0x2340008002147fae */ /* 0x000fe2000c901d64 */
[----:B------:R-:W-:-:S03]  /*162c0*/  LOP3.LUT P1, RZ, R16, 0x800, RZ, 0xc0, !PT ;  /* 0x0000080010ff7812 */ /* 0x000fc6000782c0ff */
[----:B------:R-:W-:Y:S04]  /*162d0*/  LDGSTS.E.BYPASS.LTC128B.128 [R20+0x25400], desc[UR36][R2.64+0x100], !P6 ;  /* 0x2540010002147fae */ /* 0x000fe8000f101d64 */
[----:B------:R3:W-:Y:S04]  /*162e0*/  LDGSTS.E.BYPASS.LTC128B.128 [R20+0x27400], desc[UR36][R2.64+0x180], !P5 ;  /* 0x2740018002147fae */ /* 0x0007e8000e901d64 */
[----:B--23--:R0:W3:Y:S02]  /*162f0*/  SHFL.IDX PT, R2, R10, 0x3, 0x181f ;  /* 0x00781f000a027f89 */ /* 0x00c0e400000e0000 */
.L_x_1468:
[----:B------:R-:W-:Y:S02]  /*16300*/  LOP3.LUT R16, R16, 0xfffff7ff, RZ, 0xc0, !PT ;  /* 0xfffff7ff10107812 */ /* 0x000fe400078ec0ff */
[----:B---3--:R-:W-:Y:S02]  /*16310*/  IADD3 R2, P0, R2, R4, RZ ;  /* 0x0000000402027210 */ /* 0x008fe40007f1e0ff */
        /* <DEDUP_REMOVED lines=15> */
.L_x_1381:
        /* <DEDUP_REMOVED lines=10> */
.L_x_1382:
[----:B------:R3:W-:Y:S01]  /*164b0*/  SYNCS.ARRIVE.TRANS64.A1T0 RZ, [R7+URZ+0x30830], RZ ;  /* 0x030830ff07ff79a7 */ /* 0x0007e2000810003f */
[----:B------:R-:W-:Y:S05]  /*164c0*/  @!P6 BRA `(.L_x_1383) ;  /* 0x000000000004e947 */ /* 0x000fea0003800000 */
[----:B------:R-:W-:Y:S01]  /*164d0*/  BPT.TRAP 0x1 ;  /* 0x000000040000795c */ /* 0x000fe20000300000 */
.L_x_1383:
[----:B--2---:R-:W-:Y:S01]  /*164e0*/  SHF.L.U32 R2, R8, 0x1f, RZ ;  /* 0x0000001f08027819 */ /* 0x004fe200000006ff */
[----:B---3--:R-:W-:Y:S01]  /*164f0*/  IMAD R7, R6, 0x8, R17 ;  /* 0x0000000806077824 */ /* 0x008fe200078e0211 */
[----:B------:R-:W-:Y:S03]  /*16500*/  BSSY B1, `(.L_x_1384) ;  /* 0x0000003000017945 */ /* 0x000fe60003800000 */
[----:B------:R-:W2:Y:S02]  /*16510*/  SYNCS.PHASECHK.TRANS64.TRYWAIT P0, [R7+URZ+0x30860], R2 ;  /* 0x03086002070075a7 */ /* 0x000ea4000800017f */
[----:B--2---:R-:W-:Y:S05]  /*16520*/  @!P0 BRA `(.L_x_1385) ;  /* 0x0000003c001c8947 */ /* 0x004fea0003800000 */
.L_x_1469:
[----:B------:R-:W-:Y:S05]  /*16530*/  BSYNC B1 ;  /* 0x0000000000017941 */ /* 0x000fea0003800000 */
.L_x_1384:
[----:B------:R-:W3:Y:S01]  /*16540*/  LDL R8, [R1] ;  /* 0x0000000001087983 */ /* 0x000ee20000100800 */
[----:B------:R-:W4:Y:S01]  /*16550*/  S2R R3, SR_TID.X ;  /* 0x0000000000037919 */ /* 0x000f220000002100 */
[----:B------:R-:W-:Y:S01]  /*16560*/  UMOV UR4, 0xffffffff ;  /* 0xffffffff00047882 */ /* 0x000fe20000000000 */
[----:B------:R-:W-:Y:S01]  /*16570*/  IMAD R6, R6, 0x4000, R31 ;  /* 0x0000400006067824 */ /* 0x000fe200078e021f */
[----:B----4-:R-:W-:-:S04]  /*16580*/  LOP3.LUT R3, R3, 0x7f, RZ, 0xc0, !PT ;  /* 0x0000007f03037812 */ /* 0x010fc800078ec0ff */
[----:B------:R-:W-:Y:S01]  /*16590*/  SHF.R.U32.HI R3, RZ, 0x3, R3 ;  /* 0x00000003ff037819 */ /* 0x000fe20000011603 */
[----:B---3--:R-:W-:-:S04]  /*165a0*/  IMAD R8, R29, -0x40, R8 ;  /* 0xffffffc01d087824 */ /* 0x008fc800078e0208 */
[----:B------:R-:W-:Y:S01]  /*165b0*/  IMAD.IADD R8, R8, 0x1, -R3 ;  /* 0x0000000108087824 */ /* 0x000fe200078e0a03 */
[----:B------:R-:W-:Y:S06]  /*165c0*/  BRA.DIV UR4, `(.L_x_1386) ;  /* 0x0000003e04087947 */ /* 0x000fec000b800000 */
[----:B--2---:R-:W2:Y:S01]  /*165d0*/  SHFL.IDX PT, R2, R18, RZ, 0x181f ;  /* 0x00181fff12027589 */ /* 0x004ea200000e0000 */
[----:B------:R-:W-:-:S03]  /*165e0*/  IMAD R6, R6, 0x2, R17 ;  /* 0x0000000206067824 */ /* 0x000fc600078e0211 */
[----:B------:R-:W3:Y:S04]  /*165f0*/  SHFL.IDX PT, R3, R19, RZ, 0x181f ;  /* 0x00181fff13037589 */ /* 0x000ee800000e0000 */
[----:B-1----:R-:W-:Y:S01]  /*16600*/  SHFL.IDX PT, R14, R18, 0x3, 0x181f ;  /* 0x00781f00120e7f89 */ /* 0x002fe200000e0000 */
[----:B--2---:R-:W-:-:S05]  /*16610*/  IADD3 R2, P0, R2, R4, RZ ;  /* 0x0000000402027210 */ /* 0x004fca0007f1e0ff */
[----:B---3--:R-:W-:Y:S01]  /*16620*/  IMAD.X R3, RZ, RZ, R3, P0 ;  /* 0x000000ffff037224 */ /* 0x008fe200000e0603 */
        /* <DEDUP_REMOVED lines=8> */
[----:B-1----:R-:W1:Y:S04]  /*166b0*/  SHFL.IDX PT, R2, R18, 0x1, 0x181f ;  /* 0x00381f0012027f89 */ /* 0x002e6800000e0000 */
[----:B------:R-:W2:Y:S01]  /*166c0*/  SHFL.IDX PT, R3, R19, 0x1, 0x181f ;  /* 0x00381f0013037f89 */ /* 0x000ea200000e0000 */
[----:B-1----:R-:W-:-:S05]  /*166d0*/  IADD3 R2, P0, R2, R4, RZ ;  /* 0x0000000402027210 */ /* 0x002fca0007f1e0ff */
[----:B--2---:R-:W-:Y:S01]  /*166e0*/  IMAD.X R3, RZ, RZ, R3, P0 ;  /* 0x000000ffff037224 */ /* 0x004fe200000e0603 */
        /* <DEDUP_REMOVED lines=9> */
[----:B------:R-:W2:Y:S04]  /*16780*/  SHFL.IDX PT, R3, R19, 0x2, 0x181f ;  /* 0x00581f0013037f89 */ /* 0x000ea800000e0000 */
[----:B------:R-:W3:Y:S01]  /*16790*/  SHFL.IDX PT, R19, R19, 0x3, 0x181f ;  /* 0x00781f0013137f89 */ /* 0x000ee200000e0000 */
[----:B-1----:R-:W-:-:S05]  /*167a0*/  IADD3 R2, P0, R2, R4, RZ ;  /* 0x0000000402027210 */ /* 0x002fca0007f1e0ff */
[----:B--2---:R-:W-:Y:S01]  /*167b0*/  IMAD.X R3, RZ, RZ, R3, P0 ;  /* 0x000000ffff037224 */ /* 0x004fe200000e0603 */
[----:B------:R-:W-:-:S13]  /*167c0*/  ISETP.LT.OR P0, PT, R8, 0x21, P4 ;  /* 0x000000210800780c */ /* 0x000fda0002701670 */
[----:B------:R1:W-:Y:S01]  /*167d0*/  LDGSTS.E.BYPASS.LTC128B.128 [R6+0x1400], desc[UR36][R2.64], !P0 ;  /* 0x0140000002067fae */ /* 0x0003e2000c101d64 */
[----:B------:R-:W-:-:S13]  /*167e0*/  ISETP.LT.OR P0, PT, R8, 0x21, P3 ;  /* 0x000000210800780c */ /* 0x000fda0001f01670 */
[----:B------:R1:W-:Y:S01]  /*167f0*/  LDGSTS.E.BYPASS.LTC128B.128 [R6+0x3400], desc[UR36][R2.64+0x80], !P0 ;  /* 0x0340008002067fae */ /* 0x0003e2000c101d64 */
[----:B------:R-:W-:-:S13]  /*16800*/  ISETP.LT.OR P0, PT, R8, 0x21, P2 ;  /* 0x000000210800780c */ /* 0x000fda0001701670 */
[----:B------:R1:W-:Y:S01]  /*16810*/  LDGSTS.E.BYPASS.LTC128B.128 [R6+0x5400], desc[UR36][R2.64+0x100], !P0 ;  /* 0x0540010002067fae */ /* 0x0003e2000c101d64 */
[----:B------:R-:W-:-:S13]  /*16820*/  ISETP.LT.OR P0, PT, R8, 0x21, P1 ;  /* 0x000000210800780c */ /* 0x000fda0000f01670 */
[----:B---3--:R1:W-:Y:S02]  /*16830*/  LDGSTS.E.BYPASS.LTC128B.128 [R6+0x7400], desc[UR36][R2.64+0x180], !P0 ;  /* 0x0740018002067fae */ /* 0x0083e4000c101d64 */
.L_x_1479:
[----:B-12---:R-:W-:Y:S01]  /*16840*/  IADD3 R2, P0, R14, R4, RZ ;  /* 0x000000040e027210 */ /* 0x006fe20007f1e0ff */
        /* <DEDUP_REMOVED lines=16> */
[----:B-1----:R-:W-:Y:S01]  /*16950*/  IMAD.WIDE.U32 R2, R5, UR4, RZ ;  /* 0x0000000405027c25 */ /* 0x002fe2000f8e00ff */
[----:B------:R-:W-:-:S03]  /*16960*/  ULDC.64 UR4, c[0x0][0x338] ;  /* 0x0000ce0000047ab9 */ /* 0x000fc60000000a00 */
[----:B------:R-:W-:Y:S02]  /*16970*/  IMAD.IADD R3, R3, 0x1, R9 ;  /* 0x0000000103037824 */ /* 0x000fe400078e0209 */
[----:B------:R-:W-:Y:S02]  /*16980*/  IMAD R21, R21, UR4, RZ ;  /* 0x0000000415157c24 */ /* 0x000fe4000f8e02ff */
[----:B------:R-:W-:-:S04]  /*16990*/  IMAD.WIDE.U32 R2, R0, UR4, R2 ;  /* 0x0000000400027c25 */ /* 0x000fc8000f8e0002 */
[----:B------:R-:W-:Y:S01]  /*169a0*/  IMAD R21, R0, UR5, R21 ;  /* 0x0000000500157c24 */ /* 0x000fe2000f8e0215 */
[----:B------:R-:W-:Y:S01]  /*169b0*/  ULDC.64 UR4, c[0x0][0x330] ;  /* 0x0000cc0000047ab9 */ /* 0x000fe20000000a00 */
[----:B------:R-:W-:Y:S02]  /*169c0*/  NOP ;  /* 0x0000000000007918 */ /* 0x000fe40000000000 */
[----:B------:R-:W-:Y:S02]  /*169d0*/  IMAD.IADD R3, R3, 0x1, R21 ;  /* 0x0000000103037824 */ /* 0x000fe400078e0215 */
[----:B------:R-:W-:-:S04]  /*169e0*/  IMAD.WIDE.U32 R2, R26, UR4, R2 ;  /* 0x000000041a027c25 */ /* 0x000fc8000f8e0002 */
[----:B------:R-:W-:Y:S01]  /*169f0*/  IMAD R3, R26, UR5, R3 ;  /* 0x000000051a037c24 */ /* 0x000fe2000f8e0203 */
[----:B------:R-:W-:-:S04]  /*16a00*/  LEA R18, P0, R2, UR6, 0x1 ;  /* 0x0000000602127c11 */ /* 0x000fc8000f8008ff */
[----:B------:R-:W-:Y:S02]  /*16a10*/  LEA.HI.X R19, R2, UR7, R3, 0x1, P0 ;  /* 0x0000000702137c11 */ /* 0x000fe400080f0c03 */
[----:B------:R-:W-:-:S13]  /*16a20*/  PLOP3.LUT P0, PT, PT, PT, PT, 0x80, 0x0 ;  /* 0x000000000000781c */ /* 0x000fda0003f0f070 */
.L_x_1387:
        /* <DEDUP_REMOVED lines=10> */
.L_x_1388:
[----:B------:R-:W2:Y:S01]  /*16ad0*/  LDL R0, [R1+0x4] ;  /* 0x0000040001007983 */ /* 0x000ea20000100800 */
[----:B------:R1:W-:Y:S01]  /*16ae0*/  SYNCS.ARRIVE.TRANS64.A1T0 RZ, [R7+URZ+0x30850], RZ ;  /* 0x030850ff07ff79a7 */ /* 0x0003e2000810003f */
[----:B------:R-:W-:Y:S02]  /*16af0*/  IMAD.MOV.U32 R6, RZ, RZ, R22 ;  /* 0x000000ffff067224 */ /* 0x000fe400078e0016 */
[----:B------:R-:W-:Y:S02]  /*16b00*/  IMAD.MOV.U32 R8, RZ, RZ, R28 ;  /* 0x000000ffff087224 */ /* 0x000fe400078e001c */
[----:B------:R-:W-:Y:S02]  /*16b10*/  IMAD.MOV.U32 R29, RZ, RZ, R23 ;  /* 0x000000ffff1d7224 */ /* 0x000fe400078e0017 */
[C---:B-1----:R-:W-:Y:S01]  /*16b20*/  VIADD R7, R23.reuse, 0xffffffff ;  /* 0xffffffff17077836 */ /* 0x042fe20000000000 */
[----:B--2---:R-:W-:-:S13]  /*16b30*/  ISETP.GT.AND P0, PT, R23, R0, PT ;  /* 0x000000001700720c */ /* 0x004fda0003f04270 */
[----:B------:R-:W-:Y:S05]  /*16b40*/  @P0 BRA `(.L_x_1389) ;  /* 0xfffffff0003c0947 */ /* 0x000fea000383ffff */
.L_x_1376:
[----:B------:R-:W-:Y:S05]  /*16b50*/  BSYNC B0 ;  /* 0x0000000000007941 */ /* 0x000fea0003800000 */
.L_x_1375:
[----:B0-----:R-:W0:Y:S01]  /*16b60*/  S2R R0, SR_TID.X ;  /* 0x0000000000007919 */ /* 0x001e220000002100 */
[----:B------:R-:W-:Y:S01]  /*16b70*/  BSSY B0, `(.L_x_1390) ;  /* 0x0000010000007945 */ /* 0x000fe20003800000 */
[----:B0-----:R-:W-:-:S04]  /*16b80*/  LOP3.LUT R0, R0, 0x7f, RZ, 0xc0, !PT ;  /* 0x0000007f00007812 */ /* 0x001fc800078ec0ff */
[----:B------:R-:W-:-:S13]  /*16b90*/  ISETP.NE.AND P0, PT, R0, RZ, PT ;  /* 0x000000ff0000720c */ /* 0x000fda0003f05270 */
[----:B------:R-:W-:Y:S05]  /*16ba0*/  @P0 BRA `(.L_x_1391) ;  /* 0x0000000000300947 */ /* 0x000fea0003800000 */
[----:B------:R-:W0:Y:S01]  /*16bb0*/  S2R R5, SR_LANEID ;  /* 0x0000000000057919 */ /* 0x000e220000000000 */
[----:B------:R-:W-:Y:S01]  /*16bc0*/  VOTEU.ANY UR4, UPT, PT ;  /* 0x0000000000047886 */ /* 0x000fe200038e0100 */
[----:B------:R-:W2:Y:S01]  /*16bd0*/  LDC.64 R2, c[0x0][0xc60] ;  /* 0x00031800ff027b82 */ /* 0x000ea20000000a00 */
[----:B------:R-:W0:Y:S02]  /*16be0*/  FLO.U32 R0, UR4 ;  /* 0x0000000400007d00 */ /* 0x000e2400080e0000 */
[----:B0-----:R-:W-:-:S06]  /*16bf0*/  ISETP.EQ.U32.AND P0, PT, R0, R5, PT ;  /* 0x000000050000720c */ /* 0x001fcc0003f02070 */
[----:B------:R-:W2:Y:S07]  /*16c00*/  POPC R5, UR4 ;  /* 0x0000000400057d09 */ /* 0x000eae0008000000 */
[----:B--2---:R-:W2:Y:S01]  /*16c10*/  @P0 ATOMG.E.ADD.STRONG.GPU PT, R3, desc[UR36][R2.64], R5 ;  /* 0x00000005020309a8 */ /* 0x004ea200081ee1e4 */
[----:B------:R-:W0:Y:S02]  /*16c20*/  S2R R4, SR_LTMASK ;  /* 0x0000000000047919 */ /* 0x000e240000003900 */
[----:B0-----:R-:W-:-:S04]  /*16c30*/  LOP3.LUT R4, R4, UR4, RZ, 0xc0, !PT ;  /* 0x0000000404047c12 */ /* 0x001fc8000f8ec0ff */
[----:B------:R-:W0:Y:S01]  /*16c40*/  POPC R7, R4 ;  /* 0x0000000400077309 */ /* 0x000e220000000000 */
[----:B--2---:R-:W0:Y:S02]  /*16c50*/  SHFL.IDX PT, R0, R3, R0, 0x1f ;  /* 0x00001f0003007589 */ /* 0x004e2400000e0000 */
[----:B0-----:R-:W-:-:S07]  /*16c60*/  IADD3 R24, R0, UR39, R7 ;  /* 0x0000002700187c10 */ /* 0x001fce000fffe007 */
.L_x_1391:
[----:B------:R-:W-:Y:S05]  /*16c70*/  BSYNC B0 ;  /* 0x0000000000007941 */ /* 0x000fea0003800000 */
.L_x_1390:
[----:B------:R-:W-:-:S13]  /*16c80*/  LOP3.LUT P0, RZ, R16, 0x20, RZ, 0xc0, !PT ;  /* 0x0000002010ff7812 */ /* 0x000fda000780c0ff */
[----:B------:R-:W-:Y:S05]  /*16c90*/  @!P0 BRA `(.L_x_1392) ;  /* 0x0000000000048947 */ /* 0x000fea0003800000 */
[----:B------:R-:W-:Y:S01]  /*16ca0*/  BPT.TRAP 0x1 ;  /* 0x000000040000795c */ /* 0x000fe20000300000 */
.L_x_1392:
[----:B------:R-:W2:Y:S01]  /*16cb0*/  LDL.LU R2, [R1] ;  /* 0x0000000001027983 */ /* 0x000ea20000300800 */
[----:B------:R-:W-:Y:S01]  /*16cc0*/  IMAD R0, R22, 0x8, R17 ;  /* 0x0000000816007824 */ /* 0x000fe200078e0211 */
[----:B------:R-:W-:Y:S01]  /*16cd0*/  SHF.L.U32 R3, R28, 0x1f, RZ ;  /* 0x0000001f1c037819 */ /* 0x000fe200000006ff */
[----:B------:R-:W-:Y:S03]  /*16ce0*/  BSSY B0, `(.L_x_1393) ;  /* 0x0000004000007945 */ /* 0x000fe60003800000 */
[----:B------:R-:W0:Y:S01]  /*16cf0*/  SYNCS.PHASECHK.TRANS64.TRYWAIT P0, [R0+URZ+0x30860], R3 ;  /* 0x03086003000075a7 */ /* 0x000e22000800017f */
[----:B--2---:R-:W-:Y:S01]  /*16d00*/  IMAD R5, R23, -0x40, R2 ;  /* 0xffffffc017057824 */ /* 0x004fe200078e0202 */
[----:B0-----:R-:W-:Y:S06]  /*16d10*/  @!P0 BRA `(.L_x_1394) ;  /* 0x0000003800ac8947 */ /* 0x001fec0003800000 */
.L_x_1480:
[----:B------:R-:W-:Y:S05]  /*16d20*/  BSYNC B0 ;  /* 0x0000000000007941 */ /* 0x000fea0003800000 */
.L_x_1393:
[----:B------:R-:W2:Y:S01]  /*16d30*/  S2R R2, SR_TID.X ;  /* 0x0000000000027919 */ /* 0x000ea20000002100 */
[----:B------:R-:W-:Y:S01]  /*16d40*/  UMOV UR4, 0xffffffff ;  /* 0xffffffff00047882 */ /* 0x000fe20000000000 */
[----:B------:R-:W-:Y:S01]  /*16d50*/  IMAD R4, R22, 0x4000, R31 ;  /* 0x0000400016047824 */ /* 0x000fe200078e021f */
[----:B--2---:R-:W-:-:S04]  /*16d60*/  LOP3.LUT R2, R2, 0x7f, RZ, 0xc0, !PT ;  /* 0x0000007f02027812 */ /* 0x004fc800078ec0ff */
        /* <DEDUP_REMOVED lines=12> */
[----:B------:R-:W-:Y:S02]  /*16e30*/  ISETP.GE.AND P1, PT, R36, UR4, PT ;  /* 0x0000000424007c0c */ /* 0x000fe4000bf26270 */
[----:B-1----:R-:W-:-:S02]  /*16e40*/  IADD3 R2, P0, R14, R6, RZ ;  /* 0x000000060e027210 */ /* 0x002fc40007f1e0ff */
[----:B------:R-:W1:Y:S03]  /*16e50*/  SHFL.IDX PT, R14, R18, 0x1, 0x181f ;  /* 0x00381f00120e7f89 */ /* 0x000e6600000e0000 */
        /* <DEDUP_REMOVED lines=8> */
[----:B------:R1:W-:Y:S02]  /*16ee0*/  LDGSTS.E.BYPASS.LTC128B.128 [R4+0x6400], desc[UR36][R2.64+0x180], !P4 ;  /* 0x0640018002047fae */ /* 0x0003e4000e101d64 */
[----:B-1----:R-:W-:Y:S02]  /*16ef0*/  IADD3 R2, P4, R14, R6, RZ ;  /* 0x000000060e027210 */ /* 0x002fe40007f9e0ff */
[----:B------:R-:W0:Y:S03]  /*16f00*/  SHFL.IDX PT, R14, R18, 0x2, 0x181f ;  /* 0x00581f00120e7f89 */ /* 0x000e2600000e0000 */
        /* <DEDUP_REMOVED lines=12> */
[----:B------:R0:W3:Y:S03]  /*16fd0*/  SHFL.IDX PT, R14, R18, 0x3, 0x181f ;  /* 0x00781f00120e7f89 */ /* 0x0000e600000e0000 */
        /* <DEDUP_REMOVED lines=8> */
[----:B--23--:R0:W-:Y:S02]  /*17060*/  LDGSTS.E.BYPASS.LTC128B.128 [R4+0x7400], desc[UR36][R2.64+0x180], !P4 ;  /* 0x0740018002047fae */ /* 0x00c1e4000e101d64 */
.L_x_1490:
[C---:B------:R-:W-:Y:S02]  /*17070*/  ISETP.LT.OR P3, PT, R5.reuse, 0x31, P3 ;  /* 0x000000310500780c */ /* 0x040fe40001f61670 */
[C---:B------:R-:W-:Y:S02]  /*17080*/  ISETP.LT.OR P2, PT, R5.reuse, 0x31, P2 ;  /* 0x000000310500780c */ /* 0x040fe40001741670 */
[C---:B------:R-:W-:Y:S02]  /*17090*/  ISETP.LT.OR P1, PT, R5.reuse, 0x31, P1 ;  /* 0x000000310500780c */ /* 0x040fe40000f21670 */
[----:B01----:R-:W-:Y:S02]  /*170a0*/  IADD3 R2, P4, R14, R6, RZ ;  /* 0x000000060e027210 */ /* 0x003fe40007f9e0ff */
        /* <DEDUP_REMOVED lines=11> */
.L_x_1396:
        /* <DEDUP_REMOVED lines=10> */
.L_x_1397:
[----:B------:R1:W-:Y:S01]  /*17200*/  SYNCS.ARRIVE.TRANS64.A1T0 RZ, [R0+URZ+0x30850], RZ ;  /* 0x030850ff00ff79a7 */ /* 0x0003e2000810003f */
[----:B------:R-:W-:-:S05]  /*17210*/  VIADD R22, R22, 0x1 ;  /* 0x0000000116167836 */ /* 0x000fca0000000000 */
[----:B------:R-:W-:-:S04]  /*17220*/  ISETP.NE.AND P0, PT, R22, 0x2, PT ;  /* 0x000000021600780c */ /* 0x000fc80003f05270 */
[----:B0-----:R-:W-:Y:S02]  /*17230*/  SEL R3, RZ, 0x1, P0 ;  /* 0x00000001ff037807 */ /* 0x001fe40000000000 */
[----:B------:R-:W-:Y:S02]  /*17240*/  SEL R22, R22, RZ, P0 ;  /* 0x000000ff16167207 */ /* 0x000fe40000000000 */
[----:B-1----:R-:W-:-:S07]  /*17250*/  LOP3.LUT R28, R28, R3, RZ, 0x3c, !PT ;  /* 0x000000031c1c7212 */ /* 0x002fce00078e3cff */
.L_x_1354:
[----:B------:R-:W-:Y:S05]  /*17260*/  BSYNC B7 ;  /* 0x0000000000077941 */ /* 0x000fea0003800000 */
.L_x_1352:
        /* <DEDUP_REMOVED lines=11> */
.L_x_1398:
        /* <DEDUP_REMOVED lines=43> */
.L_x_1500:
[----:B------:R-:W-:Y:S02]  /*175d0*/  ULDC UR4, c[0x0][0xc38] ;  /* 0x00030e0000047ab9 */ /* 0x000fe40000000800 */
[----:B------:R-:W-:-:S04]  /*175e0*/  IMAD.U32 R5, RZ, RZ, UR4 ;  /* 0x00000004ff057e24 */ /* 0x000fc8000f8e00ff */
[----:B-1----:R-:W-:-:S04]  /*175f0*/  IMAD R14, R14, R5, RZ ;  /* 0x000000050e0e7224 */ /* 0x002fc800078e02ff */
[----:B------:R-:W-:-:S05]  /*17600*/  IMAD.IADD R7, R7, 0x1, R14 ;  /* 0x0000000107077824 */ /* 0x000fca00078e020e */
[----:B------:R-:W-:-:S13]  /*17610*/  ISETP.GT.AND P6, PT, R7, R0, PT ;  /* 0x000000000700720c */ /* 0x000fda0003fc4270 */
[----:B------:R-:W-:Y:S05]  /*17620*/  @P6 BRA `(.L_x_1401) ;  /* 0x0000000000a46947 */ /* 0x000fea0003800000 */
.L_x_1404:
        /* <DEDUP_REMOVED lines=35> */
.L_x_1508:
[----:B------:R-:W-:Y:S02]  /*17860*/  ULDC UR4, c[0x0][0xc38] ;  /* 0x00030e0000047ab9 */ /* 0x000fe40000000800 */
[----:B------:R-:W-:-:S04]  /*17870*/  IMAD.U32 R5, RZ, RZ, UR4 ;  /* 0x00000004ff057e24 */ /* 0x000fc8000f8e00ff */
[----:B-1----:R-:W-:-:S04]  /*17880*/  IMAD R14, R14, R5, RZ ;  /* 0x000000050e0e7224 */ /* 0x002fc800078e02ff */
[----:B------:R-:W-:-:S05]  /*17890*/  IMAD.IADD R7, R14, 0x1, R7 ;  /* 0x000000010e077824 */ /* 0x000fca00078e0207 */
[----:B------:R-:W-:-:S13]  /*178a0*/  ISETP.GT.AND P6, PT, R7, R0, PT ;  /* 0x000000000700720c */ /* 0x000fda0003fc4270 */
[----:B------:R-:W-:Y:S05]  /*178b0*/  @!P6 BRA `(.L_x_1404) ;  /* 0xfffffffc005ce947 */ /* 0x000fea000383ffff */
.L_x_1401:
[----:B------:R-:W-:Y:S01]  /*178c0*/  IMAD.IADD R7, R7, 0x1, -R14 ;  /* 0x0000000107077824 */ /* 0x000fe200078e0a0e */
[----:B------:R-:W-:-:S03]  /*178d0*/  UMOV UR4, 0xffffffff ;  /* 0xffffffff00047882 */ /* 0x000fc60000000000 */
[----:B------:R-:W-:-:S05]  /*178e0*/  IMAD R3, R2, R5, R7 ;  /* 0x0000000502037224 */ /* 0x000fca00078e0207 */
[----:B------:R-:W-:Y:S01]  /*178f0*/  ISETP.GT.AND P6, PT, R3, R0, PT ;  /* 0x000000000300720c */ /* 0x000fe20003fc4270 */
[----:B------:R-:W-:-:S12]  /*17900*/  BRA.DIV UR4, `(.L_x_1405) ;  /* 0x0000003e04547947 */ /* 0x000fd8000b800000 */
[----:B------:R-:W-:-:S04]  /*17910*/  VOTE.ANY R3, PT, !P6 ;  /* 0x0000000000037806 */ /* 0x000fc800070e0100 */
[----:B------:R-:W1:Y:S02]  /*17920*/  POPC R12, R3 ;  /* 0x00000003000c7309 */ /* 0x000e640000000000 */
[----:B-1----:R1:W2:Y:S01]  /*17930*/  SHFL.IDX PT, R25, R25, R12, 0x1f ;  /* 0x00001f0c19197589 */ /* 0x0022a200000e0000 */
[----:B------:R-:W-:-:S03]  /*17940*/  IMAD.IADD R27, R12, 0x1, R27 ;  /* 0x000000010c1b7824 */ /* 0x000fc600078e021b */
[----:B------:R1:W3:Y:S04]  /*17950*/  SHFL.IDX PT, R4, R4, R12, 0x1f ;  /* 0x00001f0c04047589 */ /* 0x0002e800000e0000 */
.L_x_1513:
[----:B------:R-:W-:-:S13]  /*17960*/  ISETP.NE.AND P0, PT, R3, RZ, PT ;  /* 0x000000ff0300720c */ /* 0x000fda0003f05270 */
[----:B------:R-:W-:Y:S05]  /*17970*/  @!P0 BRA `(.L_x_1406) ;  /* 0x0000000000108947 */ /* 0x000fea0003800000 */
[----:B------:R-:W-:Y:S01]  /*17980*/  UMOV UR4, 0xffffffff ;  /* 0xffffffff00047882 */ /* 0x000fe20000000000 */
[----:B-1----:R-:W-:Y:S02]  /*17990*/  VIADD R12, R12, 0xffffffff ;  /* 0xffffffff0c0c7836 */ /* 0x002fe40000000000 */
[----:B------:R-:W-:Y:S05]  /*179a0*/  BRA.DIV UR4, `(.L_x_1407) ;  /* 0x0000003e04887947 */ /* 0x000fea000b800000 */
[----:B------:R4:W1:Y:S02]  /*179b0*/  SHFL.IDX PT, R6, R2, R12, 0x1f ;  /* 0x00001f0c02067589 */ /* 0x00086400000e0000 */
.L_x_1406:
[----:B---3--:R-:W-:Y:S01]  /*179c0*/  ISETP.NE.AND P0, PT, R4, 0x1, PT ;  /* 0x000000010400780c */ /* 0x008fe20003f05270 */
[----:B-1----:R-:W-:-:S04]  /*179d0*/  IMAD R24, R6, R5, R7 ;  /* 0x0000000506187224 */ /* 0x002fc800078e0207 */
[----:B------:R-:W-:-:S08]  /*179e0*/  IMAD.IADD R0, R0, 0x1, -R24 ;  /* 0x0000000100007824 */ /* 0x000fd000078e0a18 */
[----:B------:R-:W-:Y:S05]  /*179f0*/  @!P0 BRA `(.L_x_1408) ;  /* 0x0000000000dc8947 */ /* 0x000fea0003800000 */
[-C--:B--2---:R-:W-:Y:S02]  /*17a00*/  IABS R6, R25.reuse ;  /* 0x0000001900067213 */ /* 0x084fe40000000000 */
[----:B------:R-:W-:Y:S02]  /*17a10*/  IABS R5, R4 ;  /* 0x0000000400057213 */ /* 0x000fe40000000000 */
[----:B------:R-:W1:Y:S08]  /*17a20*/  I2F.RP R7, R6 ;  /* 0x0000000600077306 */ /* 0x000e700000209400 */
[----:B------:R-:W2:Y:S08]  /*17a30*/  I2F.RP R8, R5 ;  /* 0x0000000500087306 */ /* 0x000eb00000209400 */
[----:B-1----:R-:W0:Y:S08]  /*17a40*/  MUFU.RCP R7, R7 ;  /* 0x0000000700077308 */ /* 0x002e300000001000 */
[----:B--2---:R-:W-:Y:S01]  /*17a50*/  MUFU.RCP R8, R8 ;  /* 0x0000000800087308 */ /* 0x004fe20000001000 */
[----:B0---4-:R-:W-:Y:S01]  /*17a60*/  VIADD R2, R7, 0xffffffe ;  /* 0x0ffffffe07027836 */ /* 0x011fe20000000000 */
[----:B------:R-:W-:-:S06]  /*17a70*/  IABS R7, R25 ;  /* 0x0000001900077213 */ /* 0x000fcc0000000000 */
[----:B------:R0:W1:Y:S02]  /*17a80*/  F2I.FTZ.U32.TRUNC.NTZ R3, R2 ;  /* 0x0000000200037305 */ /* 0x000064000021f000 */
[----:B0-----:R-:W-:Y:S02]  /*17a90*/  IMAD.MOV.U32 R2, RZ, RZ, RZ ;  /* 0x000000ffff027224 */ /* 0x001fe400078e00ff */
[----:B-1----:R-:W-:-:S04]  /*17aa0*/  IMAD.MOV R9, RZ, RZ, -R3 ;  /* 0x000000ffff097224 */ /* 0x002fc800078e0a03 */
[----:B------:R-:W-:-:S04]  /*17ab0*/  IMAD R9, R9, R6, RZ ;  /* 0x0000000609097224 */ /* 0x000fc800078e02ff */
[----:B------:R-:W-:Y:S01]  /*17ac0*/  IMAD.HI.U32 R3, R3, R9, R2 ;  /* 0x0000000903037227 */ /* 0x000fe200078e0002 */
        /* <DEDUP_REMOVED lines=15> */
[----:B------:R-:W-:-:S04]  /*17bc0*/  LOP3.LUT R2, R0, R25, RZ, 0x3c, !PT ;  /* 0x0000001900027212 */ /* 0x000fc800078e3cff */
[----:B------:R-:W-:Y:S01]  /*17bd0*/  ISETP.GE.AND P2, PT, R2, RZ, PT ;  /* 0x000000ff0200720c */ /* 0x000fe20003f46270 */
[----:B------:R-:W-:Y:S01]  /*17be0*/  @P0 VIADD R7, R7, 0x1 ;  /* 0x0000000107070836 */ /* 0x000fe20000000000 */
[----:B------:R-:W-:-:S05]  /*17bf0*/  IABS R2, R4 ;  /* 0x0000000400027213 */ /* 0x000fca0000000000 */
[----:B------:R-:W-:-:S06]  /*17c00*/  IMAD.MOV R2, RZ, RZ, -R2 ;  /* 0x000000ffff027224 */ /* 0x000fcc00078e0a02 */
[----:B------:R-:W-:Y:S01]  /*17c10*/  @!P2 IMAD.MOV R7, RZ, RZ, -R7 ;  /* 0x000000ffff07a224 */ /* 0x000fe200078e0a07 */
[----:B------:R-:W-:-:S04]  /*17c20*/  @!P1 LOP3.LUT R7, RZ, R25, RZ, 0x33, !PT ;  /* 0x00000019ff079212 */ /* 0x000fc800078e33ff */
[----:B------:R-:W-:-:S05]  /*17c30*/  IABS R3, R7 ;  /* 0x0000000700037213 */ /* 0x000fca0000000000 */
        /* <DEDUP_REMOVED lines=9> */
[----:B------:R-:W-:-:S04]  /*17cd0*/  IMAD.MOV R2, RZ, RZ, -R7 ;  /* 0x000000ffff027224 */ /* 0x000fc800078e0a07 */
[----:B------:R-:W-:Y:S02]  /*17ce0*/  IMAD R2, R25, R2, R0 ;  /* 0x0000000219027224 */ /* 0x000fe400078e0200 */
        /* <DEDUP_REMOVED lines=8> */
.L_x_1408:
[----:B0---4-:R-:W0:Y:S02]  /*17d70*/  LDC.64 R2, c[0x0][0xc90] ;  /* 0x00032400ff027b82 */ /* 0x011e240000000a00 */
[----:B0-----:R-:W-:-:S05]  /*17d80*/  IMAD.WIDE R2, R27, 0x4, R2 ;  /* 0x000000041b027825 */ /* 0x001fca00078e0202 */
[----:B------:R0:W2:Y:S02]  /*17d90*/  LDG.E R6, desc[UR36][R2.64] ;  /* 0x0000002402067981 */ /* 0x0000a4000c1e1900 */
[----:B0-----:R-:W-:Y:S02]  /*17da0*/  IMAD.MOV.U32 R2, RZ, RZ, RZ ;  /* 0x000000ffff027224 */ /* 0x001fe400078e00ff */
[----:B--2---:R-:W-:-:S05]  /*17db0*/  IMAD R7, R25, R6, RZ ;  /* 0x0000000619077224 */ /* 0x004fca00078e02ff */
[----:B------:R-:W-:-:S04]  /*17dc0*/  IABS R4, R7 ;  /* 0x0000000700047213 */ /* 0x000fc80000000000 */
[----:B------:R-:W0:Y:S08]  /*17dd0*/  I2F.RP R8, R4 ;  /* 0x0000000400087306 */ /* 0x000e300000209400 */
        /* <DEDUP_REMOVED lines=26> */
[----:B------:R-:W-:-:S04]  /*17f80*/  VIADDMNMX R5, R3, R5, R6, PT ;  /* 0x0000000503057246 */ /* 0x000fc80003800106 */
[----:B------:R-:W-:-:S04]  /*17f90*/  IABS R6, R5 ;  /* 0x0000000500067213 */ /* 0x000fc80000000000 */
[----:B------:R-:W0:Y:S08]  /*17fa0*/  I2F.RP R8, R6 ;  /* 0x0000000600087306 */ /* 0x000e300000209400 */
[----:B0-----:R-:W0:Y:S02]  /*17fb0*/  MUFU.RCP R8, R8 ;  /* 0x0000000800087308 */ /* 0x001e240000001000 */
[----:B0-----:R-:W-:Y:S01]  /*17fc0*/  VIADD R3, R8, 0xffffffe ;  /* 0x0ffffffe08037836 */ /* 0x001fe20000000000 */
[----:B------:R-:W-:-:S05]  /*17fd0*/  IABS R8, R5 ;  /* 0x0000000500087213 */ /* 0x000fca0000000000 */
[----:B------:R-:W0:Y:S02]  /*17fe0*/  F2I.FTZ.U32.TRUNC.NTZ R3, R3 ;  /* 0x0000000300037305 */ /* 0x000e24000021f000 */
[----:B0-----:R-:W-:-:S04]  /*17ff0*/  IMAD.MOV R7, RZ, RZ, -R3 ;  /* 0x000000ffff077224 */ /* 0x001fc800078e0a03 */
[----:B------:R-:W-:-:S04]  /*18000*/  IMAD R7, R7, R6, RZ ;  /* 0x0000000607077224 */ /* 0x000fc800078e02ff */
[----:B------:R-:W-:Y:S01]  /*18010*/  IMAD.HI.U32 R2, R3, R7, R2 ;  /* 0x0000000703027227 */ /* 0x000fe200078e0002 */
[----:B------:R-:W-:-:S03]  /*18020*/  IABS R7, R0 ;  /* 0x0000000000077213 */ /* 0x000fc60000000000 */
        /* <DEDUP_REMOVED lines=13> */
[----:B------:R-:W-:Y:S01]  /*18100*/  @!P1 LOP3.LUT R2, RZ, R5, RZ, 0x33, !PT ;  /* 0x00000005ff029212 */ /* 0x000fe200078e33ff */
[----:B------:R-:W-:-:S04]  /*18110*/  IMAD.MOV R5, RZ, RZ, -R5 ;  /* 0x000000ffff057224 */ /* 0x000fc800078e0a05 */
[----:B------:R-:W-:-:S07]  /*18120*/  IMAD R26, R2, R5, R3 ;  /* 0x00000005021a7224 */ /* 0x000fce00078e0203 */
.L_x_1409:
[----:B------:R-:W-:-:S05]  /*18130*/  LOP3.LUT R2, RZ, R2, RZ, 0x33, !PT ;  /* 0x00000002ff027212 */ /* 0x000fca00078e33ff */
[----:B------:R-:W-:Y:S01]  /*18140*/  IMAD.IADD R25, R25, 0x1, R2 ;  /* 0x0000000119197824 */ /* 0x000fe200078e0202 */
[----:B------:R-:W-:Y:S06]  /*18150*/  BRA `(.L_x_1410) ;  /* 0x00000000001c7947 */ /* 0x000fec0003800000 */
.L_x_1402:
[----:B------:R-:W-:Y:S01]  /*18160*/  UMOV UR4, URZ ;  /* 0x0000003f00047c82 */ /* 0x000fe20008000000 */
[----:B------:R-:W-:Y:S01]  /*18170*/  UMOV UR5, URZ ;  /* 0x0000003f00057c82 */ /* 0x000fe20008000000 */
[----:B------:R-:W-:Y:S01]  /*18180*/  ULDC UR6, c[0x0][0xc3c] ;  /* 0x00030f0000067ab9 */ /* 0x000fe20000000800 */
[----:B------:R-:W-:Y:S02]  /*18190*/  IMAD.MOV.U32 R24, RZ, RZ, R0 ;  /* 0x000000ffff187224 */ /* 0x000fe400078e0000 */
[----:B------:R-:W-:Y:S02]  /*181a0*/  IMAD.U32 R25, RZ, RZ, UR4 ;  /* 0x00000004ff197e24 */ /* 0x000fe4000f8e00ff */
[----:B------:R-:W-:Y:S02]  /*181b0*/  IMAD.U32 R26, RZ, RZ, UR5 ;  /* 0x00000005ff1a7e24 */ /* 0x000fe4000f8e00ff */
[----:B------:R-:W-:-:S07]  /*181c0*/  IMAD.U32 R27, RZ, RZ, UR6 ;  /* 0x00000006ff1b7e24 */ /* 0x000fce000f8e00ff */
.L_x_1410:
        /* <DEDUP_REMOVED lines=10> */
.L_x_1399:
[----:B------:R-:W-:Y:S02]  /*18270*/  ULDC UR4, c[0x0][0xc3c] ;  /* 0x00030f0000047ab9 */ /* 0x000fe40000000800 */
[----:B-1----:R-:W-:-:S13]  /*18280*/  ISETP.GE.AND P0, PT, R27, UR4, PT ;  /* 0x000000041b007c0c */ /* 0x002fda000bf06270 */
[----:B------:R-:W-:Y:S05]  /*18290*/  @!P0 BRA `(.L_x_1411) ;  /* 0xffffffb000248947 */ /* 0x000fea000383ffff */
[----:B------:R-:W-:Y:S05]  /*182a0*/  BSYNC B8 ;  /* 0x0000000000087941 */ /* 0x000fea0003800000 */
.L_x_1338:
[----:B------:R-:W3:Y:S01]  /*182b0*/  LDL.LU R0, [R1+0x20] ;  /* 0x0000200001007983 */ /* 0x000ee20000300800 */
[----:B------:R-:W-:Y:S01]  /*182c0*/  BSSY B0, `(.L_x_1412) ;  /* 0x000000b000007945 */ /* 0x000fe20003800000 */
[----:B------:R-:W1:Y:S01]  /*182d0*/  S2R R5, SR_CgaCtaId ;  /* 0x0000000000057919 */ /* 0x000e620000008800 */
[----:B---3--:R-:W-:-:S05]  /*182e0*/  VIADD R0, R0, 0x1 ;  /* 0x0000000100007836 */ /* 0x008fca0000000000 */
[----:B0-----:R-:W-:-:S04]  /*182f0*/  LEA.HI R2, R0, R0, RZ, 0x1 ;  /* 0x0000000000027211 */ /* 0x001fc800078f08ff */
[----:B------:R-:W-:Y:S02]  /*18300*/  LOP3.LUT R3, R2, 0xfffffffe, RZ, 0xc0, !PT ;  /* 0xfffffffe02037812 */ /* 0x000fe400078ec0ff */
[----:B------:R-:W-:-:S03]  /*18310*/  MOV R2, 0x400 ;  /* 0x0000040000027802 */ /* 0x000fc60000000f00 */
[----:B------:R-:W-:Y:S01]  /*18320*/  IMAD.IADD R0, R0, 0x1, -R3 ;  /* 0x0000000100007824 */ /* 0x000fe200078e0a03 */
[----:B-1----:R-:W-:-:S04]  /*18330*/  LEA R7, R5, R2, 0x18 ;  /* 0x0000000205077211 */ /* 0x002fc800078ec0ff */
[----:B------:R-:W-:-:S04]  /*18340*/  SHF.L.U32 R0, R0, 0x1f, RZ ;  /* 0x0000001f00007819 */ /* 0x000fc800000006ff */
[----:B------:R-:W0:Y:S02]  /*18350*/  SYNCS.PHASECHK.TRANS64.TRYWAIT P0, [R7+URZ+0x30820], R0 ;  /* 0x03082000070075a7 */ /* 0x000e24000800017f */
[----:B0-----:R-:W-:Y:S05]  /*18360*/  @!P0 BRA `(.L_x_1413) ;  /* 0x0000003400408947 */ /* 0x001fea0003800000 */
.L_x_1516:
[----:B------:R-:W-:Y:S05]  /*18370*/  BSYNC B0 ;  /* 0x0000000000007941 */ /* 0x000fea0003800000 */
.L_x_1412:
[----:B------:R-:W-:-:S03]  /*18380*/  UMOV UR4, 0xffffffff ;  /* 0xffffffff00047882 */ /* 0x000fc60000000000 */
[----:B------:R-:W-:Y:S05]  /*18390*/  BRA.DIV UR4, `(.L_x_1414) ;  /* 0x0000003604487947 */ /* 0x000fea000b800000 */
[----:B0-----:R-:W0:Y:S02]  /*183a0*/  S2R R0, SR_TID.X ;  /* 0x0000000000007919 */ /* 0x001e240000002100 */
[----:B0-----:R-:W-:-:S04]  /*183b0*/  SHF.R.U32.HI R0, RZ, 0x5, R0 ;  /* 0x00000005ff007819 */ /* 0x001fc80000011600 */
[----:B------:R-:W-:-:S05]  /*183c0*/  LOP3.LUT R0, R0, 0x3, RZ, 0xc0, !PT ;  /* 0x0000000300007812 */ /* 0x000fca00078ec0ff */
[----:B------:R0:W1:Y:S02]  /*183d0*/  SHFL.IDX PT, R14, R0, RZ, 0x1f ;  /* 0x00001fff000e7589 */ /* 0x00006400000e0000 */
.L_x_1519:
[----:B-1----:R-:W-:Y:S01]  /*183e0*/  ISETP.NE.AND P0, PT, R14, RZ, PT ;  /* 0x000000ff0e00720c */ /* 0x002fe20003f05270 */
[----:B------:R-:W-:-:S12]  /*183f0*/  BSSY B0, `(.L_x_1415) ;  /* 0x0000026000007945 */ /* 0x000fd80003800000 */
[----:B------:R-:W-:Y:S05]  /*18400*/  @P0 BRA `(.L_x_1416) ;  /* 0x0000000000900947 */ /* 0x000fea0003800000 */
[----:B------:R-:W-:-:S03]  /*18410*/  UMOV UR4, 0xffffffff ;  /* 0xffffffff00047882 */ /* 0x000fc60000000000 */
[----:B------:R-:W-:Y:S05]  /*18420*/  BRA.DIV UR4, `(.L_x_1417) ;  /* 0x0000003604587947 */ /* 0x000fea000b800000 */
[----:B------:R-:W-:-:S13]  /*18430*/  ELECT P6, URZ, PT ;  /* 0x00000000003f782f */ /* 0x000fda00038c0000 */
.L_x_1522:
[----:B------:R-:W-:Y:S05]  /*18440*/  @!P6 BRA `(.L_x_1416) ;  /* 0x000000000080e947 */ /* 0x000fea0003800000 */
[----:B0-----:R-:W3:Y:S02]  /*18450*/  LDL R0, [R1+0x30] ;  /* 0x0000300001007983 */ /* 0x001ee40000100800 */
[----:B---3--:R-:W-:-:S13]  /*18460*/  R2UR UR4, R0 ;  /* 0x00000000000472ca */ /* 0x008fda00000e0000 */
[----:B------:R-:W-:-:S06]  /*18470*/  ULOP3.LUT UR4, UR4, 0x2, URZ, 0xfc, !UPT ;  /* 0x0000000204047892 */ /* 0x000fcc000f8efc3f */
[----:B------:R-:W-:-:S05]  /*18480*/  IMAD.U32 R0, RZ, RZ, UR4 ;  /* 0x00000004ff007e24 */ /* 0x000fca000f8e00ff */
[----:B------:R-:W-:-:S13]  /*18490*/  ISETP.NE.AND P0, PT, R0, 0x3, PT ;  /* 0x000000030000780c */ /* 0x000fda0003f05270 */
[----:B------:R-:W-:Y:S05]  /*184a0*/  @!P0 BRA `(.L_x_1418) ;  /* 0x0000000000048947 */ /* 0x000fea0003800000 */
[----:B------:R-:W-:Y:S01]  /*184b0*/  BPT.TRAP 0x1 ;  /* 0x000000040000795c */ /* 0x000fe20000300000 */
.L_x_1418:
[----:B------:R-:W-:Y:S01]  /*184c0*/  IMAD R5, R22, 0x8, R7 ;  /* 0x0000000816057824 */ /* 0x000fe200078e0207 */
[----:B------:R-:W-:Y:S01]  /*184d0*/  SHF.L.U32 R0, R28, 0x1f, RZ ;  /* 0x0000001f1c007819 */ /* 0x000fe200000006ff */
[----:B------:R-:W-:-:S03]  /*184e0*/  VIADD R22, R22, 0x1 ;  /* 0x0000000116167836 */ /* 0x000fc60000000000 */
[----:B------:R-:W0:Y:S02]  /*184f0*/  SYNCS.PHASECHK.TRANS64.TRYWAIT P1, [R5+URZ+0x30840], R0 ;  /* 0x03084000050075a7 */ /* 0x000e24000802017f */
[----:B------:R-:W-:-:S04]  /*18500*/  ISETP.NE.AND P2, PT, R22, 0x2, PT ;  /* 0x000000021600780c */ /* 0x000fc80003f45270 */
[----:B------:R-:W-:Y:S01]  /*18510*/  SEL R3, RZ, 0x1, P2 ;  /* 0x00000001ff037807 */ /* 0x000fe20001000000 */
[----:B0-----:R-:W-:Y:S08]  /*18520*/  @!P1 BRA `(.L_x_1419) ;  /* 0x0000003400389947 */ /* 0x001ff00003800000 */
.L_x_1523:
[----:B------:R-:W-:Y:S02]  /*18530*/  SEL R22, R22, RZ, P2 ;  /* 0x000000ff16167207 */ /* 0x000fe40001000000 */
[----:B------:R-:W-:Y:S01]  /*18540*/  LOP3.LUT R2, R28, R3, RZ, 0x3c, !PT ;  /* 0x000000031c027212 */ /* 0x000fe200078e3cff */
[----:B------:R-:W-:Y:S06]  /*18550*/  @!P0 BRA `(.L_x_1420) ;  /* 0x0000000000048947 */ /* 0x000fec0003800000 */
[----:B------:R-:W-:Y:S01]  /*18560*/  BPT.TRAP 0x1 ;  /* 0x000000040000795c */ /* 0x000fe20000300000 */
.L_x_1420:
[----:B------:R-:W-:Y:S01]  /*18570*/  IMAD R3, R22, 0x8, R7 ;  /* 0x0000000816037824 */ /* 0x000fe200078e0207 */
[----:B------:R-:W-:-:S04]  /*18580*/  SHF.L.U32 R2, R2, 0x1f, RZ ;  /* 0x0000001f02027819 */ /* 0x000fc800000006ff */
[----:B------:R-:W1:Y:S02]  /*18590*/  SYNCS.PHASECHK.TRANS64.TRYWAIT P1, [R3+URZ+0x30840], R2 ;  /* 0x03084002030075a7 */ /* 0x000e64000802017f */
[----:B-1----:R-:W-:Y:S05]  /*185a0*/  @!P1 BRA `(.L_x_1421) ;  /* 0x00000034002c9947 */ /* 0x002fea0003800000 */
.L_x_1524:
[----:B------:R-:W-:Y:S05]  /*185b0*/  @!P0 BRA `(.L_x_1422) ;  /* 0x0000000000048947 */ /* 0x000fea0003800000 */
[----:B------:R-:W-:Y:S01]  /*185c0*/  BPT.TRAP 0x1 ;  /* 0x000000040000795c */ /* 0x000fe20000300000 */
.L_x_1422:
[----:B------:R-:W3:Y:S02]  /*185d0*/  SYNCS.PHASECHK.TRANS64.TRYWAIT P1, [R5+URZ+0x30860], R0 ;  /* 0x03086000050075a7 */ /* 0x000ee4000802017f */
[----:B---3--:R-:W-:Y:S05]  /*185e0*/  @!P1 BRA `(.L_x_1423) ;  /* 0x0000003400309947 */ /* 0x008fea0003800000 */
.L_x_1525:
[----:B------:R-:W-:Y:S05]  /*185f0*/  @!P0 BRA `(.L_x_1424) ;  /* 0x0000000000048947 */ /* 0x000fea0003800000 */
[----:B------:R-:W-:Y:S01]  /*18600*/  BPT.TRAP 0x1 ;  /* 0x000000040000795c */ /* 0x000fe20000300000 */
.L_x_1424:
[----:B----4-:R4:W0:Y:S02]  /*18610*/  SYNCS.PHASECHK.TRANS64.TRYWAIT P0, [R3+URZ+0x30860], R2 ;  /* 0x03086002030075a7 */ /* 0x010824000800017f */
[----:B0-----:R-:W-:Y:S05]  /*18620*/  @!P0 NANOSLEEP.SYNCS 0x989680 ;  /* 0x009896800000895d */ /* 0x001fea0003900000 */
[----:B------:R-:W0:Y:S02]  /*18630*/  @!P0 SYNCS.PHASECHK.TRANS64 P0, [R3+URZ+0x30860], R2 ;  /* 0x03086002030085a7 */ /* 0x000e24000800007f */
[----:B0-----:R-:W-:Y:S05]  /*18640*/  @!P0 BRA `(.L_x_1424) ;  /* 0xfffffffc00f08947 */ /* 0x001fea000383ffff */
.L_x_1416:
[----:B------:R-:W-:Y:S05]  /*18650*/  BSYNC B0 ;  /* 0x0000000000007941 */ /* 0x000fea0003800000 */
.L_x_1415:
[----:B------:R-:W-:Y:S05]  /*18660*/  EXIT ;  /* 0x000000000000794d */ /* 0x000fea0003800000 */
.L_x_1229:
[----:B0-----:R-:W-:-:S04]  /*18670*/  IMAD.U32 R3, RZ, RZ, UR40 ;  /* 0x00000028ff037e24 */ /* 0x001fc8000f8e00ff */
[----:B------:R0:W1:Y:S03]  /*18680*/  SYNCS.PHASECHK.TRANS64.TRYWAIT P1, [R3+URZ+0x30800], R0 ;  /* 0x03080000030075a7 */ /* 0x000066000802017f */
[----:B-1----:R-:W-:Y:S05]  /*18690*/  @!P1 NANOSLEEP.SYNCS 0x989680 ;  /* 0x009896800000995d */ /* 0x002fea0003900000 */
[----:B------:R-:W1:Y:S02]  /*186a0*/  @!P1 SYNCS.PHASECHK.TRANS64 P1, [R3+URZ+0x30800], R0 ;  /* 0x03080000030095a7 */ /* 0x000e64000802007f */
[----:B-1----:R-:W-:Y:S05]  /*186b0*/  @!P1 BRA `(.L_x_1229) ;  /* 0xfffffffc00ec9947 */ /* 0x002fea000383ffff */
[----:B------:R-:W-:Y:S05]  /*186c0*/  BRA `(.L_x_1425) ;  /* 0xfffffe9c009c7947 */ /* 0x000fea000383ffff */
.L_x_1233:
[----:B-1----:R1:W2:Y:S02]  /*186d0*/  SYNCS.PHASECHK.TRANS64.TRYWAIT P1, [R3+URZ+0x30830], R0 ;  /* 0x03083000030075a7 */ /* 0x0022a4000802017f */
[----:B--2---:R-:W-:Y:S05]  /*186e0*/  @!P1 NANOSLEEP.SYNCS 0x989680 ;  /* 0x009896800000995d */ /* 0x004fea0003900000 */
[----:B------:R-:W2:Y:S02]  /*186f0*/  @!P1 SYNCS.PHASECHK.TRANS64 P1, [R3+URZ+0x30830], R0 ;  /* 0x03083000030095a7 */ /* 0x000ea4000802007f */
[----:B--2---:R-:W-:Y:S05]  /*18700*/  @!P1 BRA `(.L_x_1233) ;  /* 0xfffffffc00f09947 */ /* 0x004fea000383ffff */
[----:B------:R-:W-:Y:S05]  /*18710*/  BRA `(.L_x_1232) ;  /* 0xfffffe9c00b87947 */ /* 0x000fea000383ffff */
.L_x_1250:
[----:B-1----:R-:W-:-:S04]  /*18720*/  IMAD.U32 R4, RZ, RZ, UR6 ;  /* 0x00000006ff047e24 */ /* 0x002fc8000f8e00ff */
[----:B------:R1:W2:Y:S03]  /*18730*/  SYNCS.PHASECHK.TRANS64.TRYWAIT P1, [R4+URZ+0x30830], R3 ;  /* 0x03083003040075a7 */ /* 0x0002a6000802017f */
[----:B--2---:R-:W-:Y:S05]  /*18740*/  @!P1 NANOSLEEP.SYNCS 0x989680 ;  /* 0x009896800000995d */ /* 0x004fea0003900000 */
[----:B------:R-:W2:Y:S02]  /*18750*/  @!P1 SYNCS.PHASECHK.TRANS64 P1, [R4+URZ+0x30830], R3 ;  /* 0x03083003040095a7 */ /* 0x000ea4000802007f */
[----:B--2---:R-:W-:Y:S05]  /*18760*/  @!P1 BRA `(.L_x_1250) ;  /* 0xfffffffc00ec9947 */ /* 0x004fea000383ffff */
[----:B------:R-:W-:Y:S05]  /*18770*/  BRA `(.L_x_1249) ;  /* 0xfffffec400dc7947 */ /* 0x000fea000383ffff */
.L_x_1254:
[----:B---3--:R-:W-:-:S04]  /*18780*/  IMAD.U32 R2, RZ, RZ, UR5 ;  /* 0x00000005ff027e24 */ /* 0x008fc8000f8e00ff */
[----:B------:R3:W4:Y:S03]  /*18790*/  SYNCS.PHASECHK.TRANS64.TRYWAIT P1, [R2+URZ+0x30850], R0 ;  /* 0x03085000020075a7 */ /* 0x000726000802017f */
[----:B----4-:R-:W-:Y:S05]  /*187a0*/  @!P1 NANOSLEEP.SYNCS 0x989680 ;  /* 0x009896800000995d */ /* 0x010fea0003900000 */
[----:B------:R-:W4:Y:S02]  /*187b0*/  @!P1 SYNCS.PHASECHK.TRANS64 P1, [R2+URZ+0x30850], R0 ;  /* 0x03085000020095a7 */ /* 0x000f24000802007f */
[----:B----4-:R-:W-:Y:S05]  /*187c0*/  @!P1 BRA `(.L_x_1254) ;  /* 0xfffffffc00ec9947 */ /* 0x010fea000383ffff */
[----:B------:R-:W-:Y:S05]  /*187d0*/  BRA `(.L_x_1253) ;  /* 0xfffffed4006c7947 */ /* 0x000fea000383ffff */
.L_x_1273:
[----:B-1----:R-:W-:-:S04]  /*187e0*/  IMAD.U32 R4, RZ, RZ, UR6 ;  /* 0x00000006ff047e24 */ /* 0x002fc8000f8e00ff */
[----:B------:R1:W2:Y:S03]  /*187f0*/  SYNCS.PHASECHK.TRANS64.TRYWAIT P1, [R4+URZ+0x30830], R3 ;  /* 0x03083003040075a7 */ /* 0x0002a6000802017f */
[----:B--2---:R-:W-:Y:S05]  /*18800*/  @!P1 NANOSLEEP.SYNCS 0x989680 ;  /* 0x009896800000995d */ /* 0x004fea0003900000 */
[----:B------:R-:W2:Y:S02]  /*18810*/  @!P1 SYNCS.PHASECHK.TRANS64 P1, [R4+URZ+0x30830], R3 ;  /* 0x03083003040095a7 */ /* 0x000ea4000802007f */
[----:B--2---:R-:W-:Y:S05]  /*18820*/  @!P1 BRA `(.L_x_1273) ;  /* 0xfffffffc00ec9947 */ /* 0x004fea000383ffff */
[----:B------:R-:W-:Y:S05]  /*18830*/  BRA `(.L_x_1272) ;  /* 0xfffffef400007947 */ /* 0x000fea000383ffff */
.L_x_1277:
[----:B---3--:R-:W-:-:S04]  /*18840*/  IMAD.U32 R2, RZ, RZ, UR5 ;  /* 0x00000005ff027e24 */ /* 0x008fc8000f8e00ff */
[----:B------:R3:W4:Y:S03]  /*18850*/  SYNCS.PHASECHK.TRANS64.TRYWAIT P1, [R2+URZ+0x30850], R0 ;  /* 0x03085000020075a7 */ /* 0x000726000802017f */
[----:B----4-:R-:W-:Y:S05]  /*18860*/  @!P1 NANOSLEEP.SYNCS 0x989680 ;  /* 0x009896800000995d */ /* 0x010fea0003900000 */
[----:B------:R-:W4:Y:S02]  /*18870*/  @!P1 SYNCS.PHASECHK.TRANS64 P1, [R2+URZ+0x30850], R0 ;  /* 0x03085000020095a7 */ /* 0x000f24000802007f */
[----:B----4-:R-:W-:Y:S05]  /*18880*/  @!P1 BRA `(.L_x_1277) ;  /* 0xfffffffc00ec9947 */ /* 0x010fea000383ffff */
[----:B------:R-:W-:Y:S05]  /*18890*/  BRA `(.L_x_1276) ;  /* 0xffffff0000907947 */ /* 0x000fea000383ffff */
.L_x_1285:
[----:B-1----:R-:W-:-:S04]  /*188a0*/  IMAD.U32 R4, RZ, RZ, UR5 ;  /* 0x00000005ff047e24 */ /* 0x002fc8000f8e00ff */
[----:B------:R1:W2:Y:S03]  /*188b0*/  SYNCS.PHASECHK.TRANS64.TRYWAIT P1, [R4+URZ+0x30830], R3 ;  /* 0x03083003040075a7 */ /* 0x0002a6000802017f */
[----:B--2---:R-:W-:Y:S05]  /*188c0*/  @!P1 NANOSLEEP.SYNCS 0x989680 ;  /* 0x009896800000995d */ /* 0x004fea0003900000 */
[----:B------:R-:W2:Y:S02]  /*188d0*/  @!P1 SYNCS.PHASECHK.TRANS64 P1, [R4+URZ+0x30830], R3 ;  /* 0x03083003040095a7 */ /* 0x000ea4000802007f */
[----:B--2---:R-:W-:Y:S05]  /*188e0*/  @!P1 BRA `(.L_x_1285) ;  /* 0xfffffffc00ec9947 */ /* 0x004fea000383ffff */
[----:B------:R-:W-:Y:S05]  /*188f0*/  BRA `(.L_x_1284) ;  /* 0xffffff1000287947 */ /* 0x000fea000383ffff */
.L_x_1289:
[----:B---3--:R-:W-:-:S04]  /*18900*/  IMAD.U32 R2, RZ, RZ, UR5 ;  /* 0x00000005ff027e24 */ /* 0x008fc8000f8e00ff */
[----:B------:R3:W4:Y:S03]  /*18910*/  SYNCS.PHASECHK.TRANS64.TRYWAIT P1, [R2+URZ+0x30850], R0 ;  /* 0x03085000020075a7 */ /* 0x000726000802017f */
[----:B----4-:R-:W-:Y:S05]  /*18920*/  @!P1 NANOSLEEP.SYNCS 0x989680 ;  /* 0x009896800000995d */ /* 0x010fea0003900000 */
[----:B------:R-:W4:Y:S02]  /*18930*/  @!P1 SYNCS.PHASECHK.TRANS64 P1, [R2+URZ+0x30850], R0 ;  /* 0x03085000020095a7 */ /* 0x000f24000802007f */
[----:B----4-:R-:W-:Y:S05]  /*18940*/  @!P1 BRA `(.L_x_1289) ;  /* 0xfffffffc00ec9947 */ /* 0x010fea000383ffff */
[----:B------:R-:W-:Y:S05]  /*18950*/  BRA `(.L_x_1288) ;  /* 0xffffff1c00b87947 */ /* 0x000fea000383ffff */
.L_x_1304:
[----:B-1----:R-:W-:-:S04]  /*18960*/  IMAD.U32 R7, RZ, RZ, UR5 ;  /* 0x00000005ff077e24 */ /* 0x002fc8000f8e00ff */
[----:B------:R1:W2:Y:S03]  /*18970*/  SYNCS.PHASECHK.TRANS64.TRYWAIT P1, [R7+URZ+0x30850], R0 ;  /* 0x03085000070075a7 */ /* 0x0002a6000802017f */
[----:B--2---:R-:W-:Y:S05]  /*18980*/  @!P1 NANOSLEEP.SYNCS 0x989680 ;  /* 0x009896800000995d */ /* 0x004fea0003900000 */
[----:B------:R-:W2:Y:S02]  /*18990*/  @!P1 SYNCS.PHASECHK.TRANS64 P1, [R7+URZ+0x30850], R0 ;  /* 0x03085000070095a7 */ /* 0x000ea4000802007f */
[----:B--2---:R-:W-:Y:S05]  /*189a0*/  @!P1 BRA `(.L_x_1304) ;  /* 0xfffffffc00ec9947 */ /* 0x004fea000383ffff */
[----:B------:R-:W-:Y:S05]  /*189b0*/  BRA `(.L_x_1303) ;  /* 0xffffff40007c7947 */ /* 0x000fea000383ffff */
.L_x_1360:
        /* <DEDUP_REMOVED lines=11> */
.L_x_1427:
[----:B------:R-:W-:Y:S05]  /*18a70*/  BSYNC B0 ;  /* 0x0000000000007941 */ /* 0x000fea0003800000 */
.L_x_1426:
[----:B------:R-:W-:Y:S05]  /*18a80*/  BRA `(.L_x_1428) ;  /* 0xffffffb800807947 */ /* 0x000fea000383ffff */
.L_x_1363:
[----:B0-----:R0:W1:Y:S02]  /*18a90*/  SYNCS.PHASECHK.TRANS64.TRYWAIT P0, [R4+URZ+0x30840], R2 ;  /* 0x03084002040075a7 */ /* 0x001064000800017f */
[----:B-1----:R-:W-:Y:S05]  /*18aa0*/  @!P0 NANOSLEEP.SYNCS 0x989680 ;  /* 0x009896800000895d */ /* 0x002fea0003900000 */
[----:B------:R-:W1:Y:S02]  /*18ab0*/  @!P0 SYNCS.PHASECHK.TRANS64 P0, [R4+URZ+0x30840], R2 ;  /* 0x03084002040085a7 */ /* 0x000e64000800007f */
[----:B-1----:R-:W-:Y:S05]  /*18ac0*/  @!P0 BRA `(.L_x_1363) ;  /* 0xfffffffc00f08947 */ /* 0x002fea000383ffff */
[----:B------:R-:W-:Y:S05]  /*18ad0*/  BRA `(.L_x_1429) ;  /* 0xffffffbc007c7947 */ /* 0x000fea000383ffff */
.L_x_1364:
        /* <DEDUP_REMOVED lines=8> */
.L_x_1431:
[----:B------:R-:W-:Y:S05]  /*18b60*/  BSYNC B0 ;  /* 0x0000000000007941 */ /* 0x000fea0003800000 */
.L_x_1430:
[----:B------:R-:W-:Y:S02]  /*18b70*/  IMAD.MOV.U32 R13, RZ, RZ, R0 ;  /* 0x000000ffff0d7224 */ /* 0x000fe400078e0000 */
[----:B------:R-:W-:Y:S02]  /*18b80*/  IMAD.MOV.U32 R12, RZ, RZ, RZ ;  /* 0x000000ffff0c7224 */ /* 0x000fe400078e00ff */
[----:B------:R-:W-:Y:S02]  /*18b90*/  IMAD.MOV.U32 R11, RZ, RZ, 0x181f ;  /* 0x0000181fff0b7424 */ /* 0x000fe400078e00ff */
[----:B------:R-:W-:Y:S02]  /*18ba0*/  IMAD.MOV.U32 R15, RZ, RZ, -0x1 ;  /* 0xffffffffff0f7424 */ /* 0x000fe400078e00ff */
[----:B------:R-:W-:Y:S02]  /*18bb0*/  IMAD.MOV.U32 R2, RZ, RZ, R14 ;  /* 0x000000ffff027224 */ /* 0x000fe400078e000e */
[----:B------:R-:W-:-:S07]  /*18bc0*/  @P0 IMAD R9, R5, 0x2, R17 ;  /* 0x0000000205090824 */ /* 0x000fce00078e0211 */
[----:B------:R-:W-:Y:S05]  /*18bd0*/  WARPSYNC.COLLECTIVE R15, `(.L_x_1432) ;  /* 0x000000000f087348 */ /* 0x000fea0003c00000 */
[----:B------:R0:W1:Y:S02]  /*18be0*/  SHFL.IDX P6, R14, R13, R12, R11 ;  /* 0x0000000c0d0e7389 */ /* 0x00006400000c000b */
[----:B01----:R-:W-:Y:S01]  /*18bf0*/  ENDCOLLECTIVE ;  /* 0x000000000000791b */ /* 0x003fe20003800000 */
.L_x_1432:
[----:B------:R-:W-:Y:S02]  /*18c00*/  IMAD.MOV.U32 R13, RZ, RZ, R6 ;  /* 0x000000ffff0d7224 */ /* 0x000fe400078e0006 */
[----:B------:R-:W-:Y:S02]  /*18c10*/  IMAD.MOV.U32 R12, RZ, RZ, 0x1 ;  /* 0x00000001ff0c7424 */ /* 0x000fe400078e00ff */
[----:B------:R-:W-:-:S07]  /*18c20*/  IMAD.MOV.U32 R3, RZ, RZ, R14 ;  /* 0x000000ffff037224 */ /* 0x000fce00078e000e */
[----:B------:R-:W-:Y:S05]  /*18c30*/  WARPSYNC.COLLECTIVE R15, `(.L_x_1433) ;  /* 0x000000000f087348 */ /* 0x000fea0003c00000 */
[----:B------:R0:W1:Y:S02]  /*18c40*/  SHFL.IDX P6, R14, R13, R12, R11 ;  /* 0x0000000c0d0e7389 */ /* 0x00006400000c000b */
[----:B01----:R-:W-:Y:S01]  /*18c50*/  ENDCOLLECTIVE ;  /* 0x000000000000791b */ /* 0x003fe20003800000 */
.L_x_1433:
        /* <DEDUP_REMOVED lines=10> */
.L_x_1434:
        /* <DEDUP_REMOVED lines=14> */
.L_x_1435:
        /* <DEDUP_REMOVED lines=16> */
.L_x_1436:
[----:B------:R-:W-:Y:S02]  /*18ee0*/  @P0 IMAD R9, R5, 0x2, R17 ;  /* 0x0000000205090824 */ /* 0x000fe400078e0211 */
[----:B------:R-:W-:Y:S02]  /*18ef0*/  IMAD.MOV.U32 R13, RZ, RZ, R6 ;  /* 0x000000ffff0d7224 */ /* 0x000fe400078e0006 */
[----:B------:R-:W-:Y:S02]  /*18f00*/  IMAD.MOV.U32 R12, RZ, RZ, 0x3 ;  /* 0x00000003ff0c7424 */ /* 0x000fe400078e00ff */
[----:B------:R-:W-:-:S07]  /*18f10*/  IMAD.MOV.U32 R2, RZ, RZ, R14 ;  /* 0x000000ffff027224 */ /* 0x000fce00078e000e */
[----:B------:R-:W-:Y:S05]  /*18f20*/  WARPSYNC.COLLECTIVE R15, `(.L_x_1437) ;  /* 0x000000000f087348 */ /* 0x000fea0003c00000 */
[----:B------:R0:W1:Y:S02]  /*18f30*/  SHFL.IDX P6, R14, R13, R12, R11 ;  /* 0x0000000c0d0e7389 */ /* 0x00006400000c000b */
[----:B01----:R-:W-:Y:S01]  /*18f40*/  ENDCOLLECTIVE ;  /* 0x000000000000791b */ /* 0x003fe20003800000 */
.L_x_1437:
        /* <DEDUP_REMOVED lines=14> */
.L_x_1438:
[----:B------:R-:W-:Y:S01]  /*19030*/  IMAD.MOV.U32 R0, RZ, RZ, R14 ;  /* 0x000000ffff007224 */ /* 0x000fe200078e000e */
[----:B------:R-:W-:Y:S06]  /*19040*/  BRA `(.L_x_1439) ;  /* 0xffffffbc00247947 */ /* 0x000fec000383ffff */
.L_x_1369:
[----:B------:R-:W-:Y:S02]  /*19050*/  IMAD.MOV.U32 R13, RZ, RZ, R0 ;  /* 0x000000ffff0d7224 */ /* 0x000fe400078e0000 */
[----:B------:R-:W-:Y:S02]  /*19060*/  IMAD.MOV.U32 R12, RZ, RZ, RZ ;  /* 0x000000ffff0c7224 */ /* 0x000fe400078e00ff */
[----:B------:R-:W-:Y:S02]  /*19070*/  IMAD.MOV.U32 R11, RZ, RZ, 0x181f ;  /* 0x0000181fff0b7424 */ /* 0x000fe400078e00ff */
[----:B------:R-:W-:Y:S02]  /*19080*/  IMAD.MOV.U32 R15, RZ, RZ, -0x1 ;  /* 0xffffffffff0f7424 */ /* 0x000fe400078e00ff */
[----:B------:R-:W-:Y:S02]  /*19090*/  IMAD R5, R29, R5, RZ ;  /* 0x000000051d057224 */ /* 0x000fe400078e02ff */
[----:B------:R-:W-:-:S07]  /*190a0*/  IMAD.IADD R25, R8, 0x1, R25 ;  /* 0x0000000108197824 */ /* 0x000fce00078e0219 */
[----:B------:R-:W-:Y:S05]  /*190b0*/  WARPSYNC.COLLECTIVE R15, `(.L_x_1440) ;  /* 0x000000000f087348 */ /* 0x000fea0003c00000 */
[----:B------:R0:W1:Y:S02]  /*190c0*/  SHFL.IDX P6, R14, R13, R12, R11 ;  /* 0x0000000c0d0e7389 */ /* 0x00006400000c000b */
[----:B01----:R-:W-:Y:S01]  /*190d0*/  ENDCOLLECTIVE ;  /* 0x000000000000791b */ /* 0x003fe20003800000 */
.L_x_1440:
[C---:B------:R-:W-:Y:S01]  /*190e0*/  VIADD R6, R25.reuse, 0x10 ;  /* 0x0000001019067836 */ /* 0x040fe20000000000 */
[----:B------:R-:W-:Y:S01]  /*190f0*/  ISETP.GE.AND P0, PT, R25, R5, PT ;  /* 0x000000051900720c */ /* 0x000fe20003f06270 */
[----:B------:R-:W-:Y:S02]  /*19100*/  IMAD.MOV.U32 R13, RZ, RZ, R4 ;  /* 0x000000ffff0d7224 */ /* 0x000fe400078e0004 */
[----:B------:R-:W-:-:S10]  /*19110*/  IMAD.MOV.U32 R2, RZ, RZ, R14 ;  /* 0x000000ffff027224 */ /* 0x000fd400078e000e */
[----:B------:R-:W-:Y:S05]  /*19120*/  WARPSYNC.COLLECTIVE R15, `(.L_x_1441) ;  /* 0x000000000f087348 */ /* 0x000fea0003c00000 */
[----:B------:R0:W1:Y:S02]  /*19130*/  SHFL.IDX P6, R14, R13, R12, R11 ;  /* 0x0000000c0d0e7389 */ /* 0x00006400000c000b */
[----:B01----:R-:W-:Y:S01]  /*19140*/  ENDCOLLECTIVE ;  /* 0x000000000000791b */ /* 0x003fe20003800000 */
.L_x_1441:
        /* <DEDUP_REMOVED lines=8> */
.L_x_1442:
        /* <DEDUP_REMOVED lines=9> */
[----:B------:R-:W-:Y:S02]  /*19260*/  VIADD R6, R25, 0x20 ;  /* 0x0000002019067836 */ /* 0x000fe40000000000 */
[----:B0-----:R-:W-:-:S10]  /*19270*/  IMAD.MOV.U32 R2, RZ, RZ, R14 ;  /* 0x000000ffff027224 */ /* 0x001fd400078e000e */
[----:B------:R-:W-:Y:S05]  /*19280*/  WARPSYNC.COLLECTIVE R15, `(.L_x_1443) ;  /* 0x000000000f087348 */ /* 0x000fea0003c00000 */
[----:B------:R0:W1:Y:S02]  /*19290*/  SHFL.IDX P6, R14, R13, R12, R11 ;  /* 0x0000000c0d0e7389 */ /* 0x00006400000c000b */
[----:B01----:R-:W-:Y:S01]  /*192a0*/  ENDCOLLECTIVE ;  /* 0x000000000000791b */ /* 0x003fe20003800000 */
.L_x_1443:
        /* <DEDUP_REMOVED lines=8> */
.L_x_1444:
[----:B------:R-:W-:-:S05]  /*19330*/  @!P0 IMAD.MOV.U32 R3, RZ, RZ, R7 ;  /* 0x000000ffff038224 */ /* 0x000fca00078e0007 */
        /* <DEDUP_REMOVED lines=9> */
[----:B------:R-:W-:Y:S02]  /*193d0*/  VIADD R6, R25, 0x30 ;  /* 0x0000003019067836 */ /* 0x000fe40000000000 */
[----:B0-----:R-:W-:-:S10]  /*193e0*/  IMAD.MOV.U32 R2, RZ, RZ, R14 ;  /* 0x000000ffff027224 */ /* 0x001fd400078e000e */
[----:B------:R-:W-:Y:S05]  /*193f0*/  WARPSYNC.COLLECTIVE R15, `(.L_x_1445) ;  /* 0x000000000f087348 */ /* 0x000fea0003c00000 */
[----:B------:R0:W1:Y:S02]  /*19400*/  SHFL.IDX P6, R14, R13, R12, R11 ;  /* 0x0000000c0d0e7389 */ /* 0x00006400000c000b */
[----:B01----:R-:W-:Y:S01]  /*19410*/  ENDCOLLECTIVE ;  /* 0x000000000000791b */ /* 0x003fe20003800000 */
.L_x_1445:
        /* <DEDUP_REMOVED lines=8> */
.L_x_1446:
        /* <DEDUP_REMOVED lines=15> */
.L_x_1447:
        /* <DEDUP_REMOVED lines=8> */
.L_x_1448:
        /* <DEDUP_REMOVED lines=15> */
.L_x_1449:
        /* <DEDUP_REMOVED lines=8> */
.L_x_1450:
        /* <DEDUP_REMOVED lines=15> */
.L_x_1451:
        /* <DEDUP_REMOVED lines=8> */
.L_x_1452:
        /* <DEDUP_REMOVED lines=14> */
.L_x_1453:
        /* <DEDUP_REMOVED lines=8> */
.L_x_1454:
        /* <DEDUP_REMOVED lines=13> */
.L_x_1455:
[----:B------:R-:W-:Y:S05]  /*19b20*/  BRA `(.L_x_1456) ;  /* 0xffffffbc00807947 */ /* 0x000fea000383ffff */
.L_x_1374:
[----:B0-----:R0:W2:Y:S02]  /*19b30*/  SYNCS.PHASECHK.TRANS64.TRYWAIT P0, [R17+URZ+0x30820], R0 ;  /* 0x03082000110075a7 */ /* 0x0010a4000800017f */
[----:B--2---:R-:W-:Y:S05]  /*19b40*/  @!P0 NANOSLEEP.SYNCS 0x989680 ;  /* 0x009896800000895d */ /* 0x004fea0003900000 */
[----:B------:R-:W2:Y:S02]  /*19b50*/  @!P0 SYNCS.PHASECHK.TRANS64 P0, [R17+URZ+0x30820], R0 ;  /* 0x03082000110085a7 */ /* 0x000ea4000800007f */
[----:B--2---:R-:W-:Y:S05]  /*19b60*/  @!P0 BRA `(.L_x_1374) ;  /* 0xfffffffc00f08947 */ /* 0x004fea000383ffff */
[----:B------:R-:W-:Y:S05]  /*19b70*/  BRA `(.L_x_1457) ;  /* 0xffffffbc00fc7947 */ /* 0x000fea000383ffff */
.L_x_1379:
[----:B0-----:R0:W2:Y:S02]  /*19b80*/  SYNCS.PHASECHK.TRANS64.TRYWAIT P0, [R7+URZ+0x30840], R2 ;  /* 0x03084002070075a7 */ /* 0x0010a4000800017f */
[----:B--2---:R-:W-:Y:S05]  /*19b90*/  @!P0 NANOSLEEP.SYNCS 0x989680 ;  /* 0x009896800000895d */ /* 0x004fea0003900000 */
[----:B------:R-:W2:Y:S02]  /*19ba0*/  @!P0 SYNCS.PHASECHK.TRANS64 P0, [R7+URZ+0x30840], R2 ;  /* 0x03084002070085a7 */ /* 0x000ea4000800007f */
[----:B--2---:R-:W-:Y:S05]  /*19bb0*/  @!P0 BRA `(.L_x_1379) ;  /* 0xfffffffc00f08947 */ /* 0x004fea000383ffff */
[----:B------:R-:W-:Y:S05]  /*19bc0*/  BRA `(.L_x_1458) ;  /* 0xffffffc000dc7947 */ /* 0x000fea000383ffff */
.L_x_1380:
[----:B------:R-:W-:Y:S01]  /*19bd0*/  BSSY B1, `(.L_x_1459) ;  /* 0x0000008000017945 */ /* 0x000fe20003800000 */
[----:B------:R-:W-:Y:S02]  /*19be0*/  IMAD.MOV.U32 R13, RZ, RZ, R25 ;  /* 0x000000ffff0d7224 */ /* 0x000fe400078e0019 */
[----:B------:R-:W-:Y:S02]  /*19bf0*/  IMAD.MOV.U32 R12, RZ, RZ, RZ ;  /* 0x000000ffff0c7224 */ /* 0x000fe400078e00ff */
[----:B------:R-:W-:Y:S02]  /*19c00*/  IMAD.MOV.U32 R11, RZ, RZ, 0x181f ;  /* 0x0000181fff0b7424 */ /* 0x000fe400078e00ff */
[----:B------:R-:W-:-:S07]  /*19c10*/  IMAD.MOV.U32 R15, RZ, RZ, -0x1 ;  /* 0xffffffffff0f7424 */ /* 0x000fce00078e00ff */
[----:B-1----:R-:W-:Y:S05]  /*19c20*/  WARPSYNC.COLLECTIVE R15, `(.L_x_1460) ;  /* 0x000000000f087348 */ /* 0x002fea0003c00000 */
[----:B-1----:R0:W1:Y:S02]  /*19c30*/  SHFL.IDX P6, R14, R13, R12, R11 ;  /* 0x0000000c0d0e7389 */ /* 0x00206400000c000b */
[----:B01----:R-:W-:Y:S01]  /*19c40*/  ENDCOLLECTIVE ;  /* 0x000000000000791b */ /* 0x003fe20003800000 */
.L_x_1460:
[----:B------:R-:W-:Y:S05]  /*19c50*/  BSYNC B1 ;  /* 0x0000000000017941 */ /* 0x000fea0003800000 */
.L_x_1459:
        /* <DEDUP_REMOVED lines=12> */
.L_x_1461:
        /* <DEDUP_REMOVED lines=13> */
.L_x_1462:
        /* <DEDUP_REMOVED lines=14> */
.L_x_1463:
[----:B------:R-:W-:Y:S02]  /*19ed0*/  IMAD.MOV.U32 R13, RZ, RZ, R25 ;  /* 0x000000ffff0d7224 */ /* 0x000fe400078e0019 */
[----:B------:R-:W-:Y:S02]  /*19ee0*/  IMAD.MOV.U32 R12, RZ, RZ, 0x2 ;  /* 0x00000002ff0c7424 */ /* 0x000fe400078e00ff */
[----:B------:R-:W-:-:S07]  /*19ef0*/  IMAD.MOV.U32 R2, RZ, RZ, R14 ;  /* 0x000000ffff027224 */ /* 0x000fce00078e000e */
[----:B------:R-:W-:Y:S05]  /*19f00*/  WARPSYNC.COLLECTIVE R15, `(.L_x_1464) ;  /* 0x000000000f087348 */ /* 0x000fea0003c00000 */
[----:B------:R0:W1:Y:S02]  /*19f10*/  SHFL.IDX P6, R14, R13, R12, R11 ;  /* 0x0000000c0d0e7389 */ /* 0x00006400000c000b */
[----:B01----:R-:W-:Y:S01]  /*19f20*/  ENDCOLLECTIVE ;  /* 0x000000000000791b */ /* 0x003fe20003800000 */
.L_x_1464:
        /* <DEDUP_REMOVED lines=14> */
.L_x_1465:
[----:B------:R-:W-:Y:S02]  /*1a010*/  IMAD.MOV.U32 R13, RZ, RZ, R25 ;  /* 0x000000ffff0d7224 */ /* 0x000fe400078e0019 */
[----:B------:R-:W-:Y:S02]  /*1a020*/  IMAD.MOV.U32 R12, RZ, RZ, 0x3 ;  /* 0x00000003ff0c7424 */ /* 0x000fe400078e00ff */
[----:B------:R-:W-:-:S07]  /*1a030*/  IMAD.MOV.U32 R2, RZ, RZ, R14 ;  /* 0x000000ffff027224 */ /* 0x000fce00078e000e */
[----:B------:R-:W-:Y:S05]  /*1a040*/  WARPSYNC.COLLECTIVE R15, `(.L_x_1466) ;  /* 0x000000000f087348 */ /* 0x000fea0003c00000 */
[----:B------:R0:W1:Y:S02]  /*1a050*/  SHFL.IDX P6, R14, R13, R12, R11 ;  /* 0x0000000c0d0e7389 */ /* 0x00006400000c000b */
[----:B01----:R-:W-:Y:S01]  /*1a060*/  ENDCOLLECTIVE ;  /* 0x000000000000791b */ /* 0x003fe20003800000 */
.L_x_1466:
        /* <DEDUP_REMOVED lines=17> */
.L_x_1467:
[----:B------:R-:W-:Y:S01]  /*1a180*/  IMAD.MOV.U32 R2, RZ, RZ, R14 ;  /* 0x000000ffff027224 */ /* 0x000fe200078e000e */
[----:B------:R-:W-:Y:S06]  /*1a190*/  BRA `(.L_x_1468) ;  /* 0xffffffc000587947 */ /* 0x000fec000383ffff */
.L_x_1385:
[----:B--2---:R2:W3:Y:S02]  /*1a1a0*/  SYNCS.PHASECHK.TRANS64.TRYWAIT P0, [R7+URZ+0x30860], R2 ;  /* 0x03086002070075a7 */ /* 0x0044e4000800017f */
[----:B---3--:R-:W-:Y:S05]  /*1a1b0*/  @!P0 NANOSLEEP.SYNCS 0x989680 ;  /* 0x009896800000895d */ /* 0x008fea0003900000 */
[----:B------:R-:W3:Y:S02]  /*1a1c0*/  @!P0 SYNCS.PHASECHK.TRANS64 P0, [R7+URZ+0x30860], R2 ;  /* 0x03086002070085a7 */ /* 0x000ee4000800007f */
[----:B---3--:R-:W-:Y:S05]  /*1a1d0*/  @!P0 BRA `(.L_x_1385) ;  /* 0xfffffffc00f08947 */ /* 0x008fea000383ffff */
[----:B------:R-:W-:Y:S05]  /*1a1e0*/  BRA `(.L_x_1469) ;  /* 0xffffffc000d07947 */ /* 0x000fea000383ffff */
.L_x_1386:
[----:B------:R-:W-:Y:S01]  /*1a1f0*/  BSSY B1, `(.L_x_1470) ;  /* 0x0000008000017945 */ /* 0x000fe20003800000 */
[----:B------:R-:W-:Y:S02]  /*1a200*/  IMAD.MOV.U32 R13, RZ, RZ, R19 ;  /* 0x000000ffff0d7224 */ /* 0x000fe400078e0013 */
[----:B------:R-:W-:Y:S02]  /*1a210*/  IMAD.MOV.U32 R12, RZ, RZ, RZ ;  /* 0x000000ffff0c7224 */ /* 0x000fe400078e00ff */
[----:B------:R-:W-:Y:S02]  /*1a220*/  IMAD.MOV.U32 R11, RZ, RZ, 0x181f ;  /* 0x0000181fff0b7424 */ /* 0x000fe400078e00ff */
[----:B------:R-:W-:-:S07]  /*1a230*/  IMAD.MOV.U32 R15, RZ, RZ, -0x1 ;  /* 0xffffffffff0f7424 */ /* 0x000fce00078e00ff */
[----:B012---:R-:W-:Y:S05]  /*1a240*/  WARPSYNC.COLLECTIVE R15, `(.L_x_1471) ;  /* 0x000000000f087348 */ /* 0x007fea0003c00000 */
[----:B-1----:R1:W3:Y:S02]  /*1a250*/  SHFL.IDX P6, R14, R13, R12, R11 ;  /* 0x0000000c0d0e7389 */ /* 0x0022e400000c000b */
[----:B0123--:R-:W-:Y:S01]  /*1a260*/  ENDCOLLECTIVE ;  /* 0x000000000000791b */ /* 0x00ffe20003800000 */
.L_x_1471:
[----:B------:R-:W-:Y:S05]  /*1a270*/  BSYNC B1 ;  /* 0x0000000000017941 */ /* 0x000fea0003800000 */
.L_x_1470:
        /* <DEDUP_REMOVED lines=9> */
.L_x_1472:
[----:B------:R-:W-:Y:S02]  /*1a310*/  IMAD.MOV.U32 R13, RZ, RZ, R19 ;  /* 0x000000ffff0d7224 */ /* 0x000fe400078e0013 */
[----:B------:R-:W-:Y:S02]  /*1a320*/  IMAD.MOV.U32 R12, RZ, RZ, 0x1 ;  /* 0x00000001ff0c7424 */ /* 0x000fe400078e00ff */
[----:B------:R-:W-:-:S07]  /*1a330*/  IMAD.MOV.U32 R2, RZ, RZ, R14 ;  /* 0x000000ffff027224 */ /* 0x000fce00078e000e */
[----:B------:R-:W-:Y:S05]  /*1a340*/  WARPSYNC.COLLECTIVE R15, `(.L_x_1473) ;  /* 0x000000000f087348 */ /* 0x000fea0003c00000 */
[----:B------:R0:W1:Y:S02]  /*1a350*/  SHFL.IDX P6, R14, R13, R12, R11 ;  /* 0x0000000c0d0e7389 */ /* 0x00006400000c000b */
[----:B01----:R-:W-:Y:S01]  /*1a360*/  ENDCOLLECTIVE ;  /* 0x000000000000791b */ /* 0x003fe20003800000 */
.L_x_1473:
        /* <DEDUP_REMOVED lines=18> */
.L_x_1474:
[----:B------:R-:W-:Y:S02]  /*1a490*/  IMAD.MOV.U32 R13, RZ, RZ, R19 ;  /* 0x000000ffff0d7224 */ /* 0x000fe400078e0013 */
[----:B------:R-:W-:Y:S02]  /*1a4a0*/  IMAD.MOV.U32 R12, RZ, RZ, 0x2 ;  /* 0x00000002ff0c7424 */ /* 0x000fe400078e00ff */
[----:B------:R-:W-:-:S07]  /*1a4b0*/  IMAD.MOV.U32 R2, RZ, RZ, R14 ;  /* 0x000000ffff027224 */ /* 0x000fce00078e000e */
[----:B------:R-:W-:Y:S05]  /*1a4c0*/  WARPSYNC.COLLECTIVE R15, `(.L_x_1475) ;  /* 0x000000000f087348 */ /* 0x000fea0003c00000 */
[----:B------:R0:W1:Y:S02]  /*1a4d0*/  SHFL.IDX P6, R14, R13, R12, R11 ;  /* 0x0000000c0d0e7389 */ /* 0x00006400000c000b */
[----:B01----:R-:W-:Y:S01]  /*1a4e0*/  ENDCOLLECTIVE ;  /* 0x000000000000791b */ /* 0x003fe20003800000 */
.L_x_1475:
        /* <DEDUP_REMOVED lines=18> */
.L_x_1476:
[----:B------:R-:W-:Y:S02]  /*1a610*/  IMAD.MOV.U32 R13, RZ, RZ, R19 ;  /* 0x000000ffff0d7224 */ /* 0x000fe400078e0013 */
[----:B------:R-:W-:Y:S02]  /*1a620*/  IMAD.MOV.U32 R12, RZ, RZ, 0x3 ;  /* 0x00000003ff0c7424 */ /* 0x000fe400078e00ff */
[----:B------:R-:W-:-:S07]  /*1a630*/  IMAD.MOV.U32 R2, RZ, RZ, R14 ;  /* 0x000000ffff027224 */ /* 0x000fce00078e000e */
[----:B------:R-:W-:Y:S05]  /*1a640*/  WARPSYNC.COLLECTIVE R15, `(.L_x_1477) ;  /* 0x000000000f087348 */ /* 0x000fea0003c00000 */
[----:B------:R0:W1:Y:S02]  /*1a650*/  SHFL.IDX P6, R14, R13, R12, R11 ;  /* 0x0000000c0d0e7389 */ /* 0x00006400000c000b */
[----:B01----:R-:W-:Y:S01]  /*1a660*/  ENDCOLLECTIVE ;  /* 0x000000000000791b */ /* 0x003fe20003800000 */
.L_x_1477:
        /* <DEDUP_REMOVED lines=13> */
.L_x_1478:
        /* <DEDUP_REMOVED lines=9> */
.L_x_1394:
[----:B0-----:R0:W2:Y:S02]  /*1a7d0*/  SYNCS.PHASECHK.TRANS64.TRYWAIT P0, [R0+URZ+0x30860], R3 ;  /* 0x03086003000075a7 */ /* 0x0010a4000800017f */
[----:B--2---:R-:W-:Y:S05]  /*1a7e0*/  @!P0 NANOSLEEP.SYNCS 0x989680 ;  /* 0x009896800000895d */ /* 0x004fea0003900000 */
[----:B------:R-:W2:Y:S02]  /*1a7f0*/  @!P0 SYNCS.PHASECHK.TRANS64 P0, [R0+URZ+0x30860], R3 ;  /* 0x03086003000085a7 */ /* 0x000ea4000800007f */
[----:B--2---:R-:W-:Y:S05]  /*1a800*/  @!P0 BRA `(.L_x_1394) ;  /* 0xfffffffc00f08947 */ /* 0x004fea000383ffff */
[----:B------:R-:W-:Y:S05]  /*1a810*/  BRA `(.L_x_1480) ;  /* 0xffffffc400407947 */ /* 0x000fea000383ffff */
.L_x_1395:
        /* <DEDUP_REMOVED lines=8> */
.L_x_1482:
[----:B------:R-:W-:Y:S05]  /*1a8a0*/  BSYNC B0 ;  /* 0x0000000000007941 */ /* 0x000fea0003800000 */
.L_x_1481:
        /* <DEDUP_REMOVED lines=9> */
.L_x_1483:
        /* <DEDUP_REMOVED lines=21> */
.L_x_1484:
[----:B------:R-:W-:Y:S01]  /*1aa90*/  @!PT LDS RZ, [RZ] ;  /* 0x00000000fffff984 */ /* 0x000fe20000000800 */
[----:B------:R-:W-:Y:S01]  /*1aaa0*/  @!PT LDS RZ, [RZ] ;  /* 0x00000000fffff984 */ /* 0x000fe20000000800 */
[----:B------:R-:W-:Y:S01]  /*1aab0*/  @!PT LDS RZ, [RZ] ;  /* 0x00000000fffff984 */ /* 0x000fe20000000800 */
[----:B------:R0:W-:Y:S01]  /*1aac0*/  LDGSTS.E.BYPASS.LTC128B.128 [R4+0x4400], desc[UR36][R2.64+0x100], !P4 ;  /* 0x0440010002047fae */ /* 0x0001e2000e101d64 */
[----:B------:R-:W-:Y:S01]  /*1aad0*/  ISETP.LT.OR P4, PT, R5, 0x1, P0 ;  /* 0x000000010500780c */ /* 0x000fe20000781670 */
[----:B------:R-:W-:-:S12]  /*1aae0*/  IMAD.MOV.U32 R13, RZ, RZ, R18 ;  /* 0x000000ffff0d7224 */ /* 0x000fd800078e0012 */
[----:B------:R0:W-:Y:S01]  /*1aaf0*/  LDGSTS.E.BYPASS.LTC128B.128 [R4+0x6400], desc[UR36][R2.64+0x180], !P4 ;  /* 0x0640018002047fae */ /* 0x0001e2000e101d64 */
[----:B------:R-:W-:-:S07]  /*1ab00*/  IMAD.MOV.U32 R7, RZ, RZ, R14 ;  /* 0x000000ffff077224 */ /* 0x000fce00078e000e */
[----:B0-----:R-:W-:Y:S05]  /*1ab10*/  WARPSYNC.COLLECTIVE R15, `(.L_x_1485) ;  /* 0x000000000f087348 */ /* 0x001fea0003c00000 */
[----:B------:R1:W2:Y:S02]  /*1ab20*/  SHFL.IDX P6, R14, R13, R12, R11 ;  /* 0x0000000c0d0e7389 */ /* 0x0002a400000c000b */
[----:B012---:R-:W-:Y:S01]  /*1ab30*/  ENDCOLLECTIVE ;  /* 0x000000000000791b */ /* 0x007fe20003800000 */
.L_x_1485:
[----:B------:R-:W-:Y:S02]  /*1ab40*/  IMAD.MOV.U32 R13, RZ, RZ, R19 ;  /* 0x000000ffff0d7224 */ /* 0x000fe400078e0013 */
[----:B------:R-:W-:Y:S01]  /*1ab50*/  IMAD.MOV.U32 R12, RZ, RZ, 0x2 ;  /* 0x00000002ff0c7424 */ /* 0x000fe200078e00ff */
[----:B------:R-:W-:-:S13]  /*1ab60*/  IADD3 R2, P4, R14, R6, RZ ;  /* 0x000000060e027210 */ /* 0x000fda0007f9e0ff */
[----:B------:R-:W-:Y:S05]  /*1ab70*/  WARPSYNC.COLLECTIVE R15, `(.L_x_1486) ;  /* 0x000000000f087348 */ /* 0x000fea0003c00000 */
[----:B------:R0:W1:Y:S02]  /*1ab80*/  SHFL.IDX P6, R14, R13, R12, R11 ;  /* 0x0000000c0d0e7389 */ /* 0x00006400000c000b */
[----:B01----:R-:W-:Y:S01]  /*1ab90*/  ENDCOLLECTIVE ;  /* 0x000000000000791b */ /* 0x003fe20003800000 */
.L_x_1486:
        /* <DEDUP_REMOVED lines=12> */
.L_x_1487:
        /* <DEDUP_REMOVED lines=14> */
.L_x_1488:
        /* <DEDUP_REMOVED lines=12> */
.L_x_1489:
        /* <DEDUP_REMOVED lines=9> */
.L_x_1400:
        /* <DEDUP_REMOVED lines=8> */
.L_x_1492:
[----:B------:R-:W-:Y:S05]  /*1af10*/  BSYNC B0 ;  /* 0x0000000000007941 */ /* 0x000fea0003800000 */
.L_x_1491:
        /* <DEDUP_REMOVED lines=9> */
.L_x_1493:
[----:B------:R-:W-:Y:S02]  /*1afb0*/  ULDC UR4, c[0x0][0xc3c] ;  /* 0x00030f0000047ab9 */ /* 0x000fe40000000800 */
[----:B------:R-:W-:-:S13]  /*1afc0*/  ISETP.GE.OR P1, PT, R9, UR4, !P0 ;  /* 0x0000000409007c0c */ /* 0x000fda000c726670 */
[----:B------:R-:W0:Y:S08]  /*1afd0*/  @!P1 LDC.64 R2, c[0x0][0xc80] ;  /* 0x00032000ff029b82 */ /* 0x000e300000000a00 */
[----:B------:R-:W1:Y:S01]  /*1afe0*/  @!P1 LDC.64 R4, c[0x0][0xc78] ;  /* 0x00031e00ff049b82 */ /* 0x000e620000000a00 */
[----:B------:R-:W-:Y:S02]  /*1aff0*/  IMAD.MOV.U32 R25, RZ, RZ, RZ ;  /* 0x000000ffff197224 */ /* 0x000fe400078e00ff */
[----:B------:R-:W-:-:S02]  /*1b000*/  IMAD.MOV.U32 R11, RZ, RZ, RZ ;  /* 0x000000ffff0b7224 */ /* 0x000fc400078e00ff */
[----:B------:R-:W-:Y:S02]  /*1b010*/  IMAD.MOV.U32 R7, RZ, RZ, R14 ;  /* 0x000000ffff077224 */ /* 0x000fe400078e000e */
[----:B0-----:R-:W-:-:S05]  /*1b020*/  @!P1 IMAD.WIDE R2, R9, 0x4, R2 ;  /* 0x0000000409029825 */ /* 0x001fca00078e0202 */
[----:B------:R1:W2:Y:S02]  /*1b030*/  @!P1 LDG.E R6, desc[UR36][R2.64] ;  /* 0x0000002402069981 */ /* 0x0002a4000c1e1900 */
[----:B-1----:R-:W-:-:S05]  /*1b040*/  @!P1 IMAD.WIDE R2, R9, 0x4, R4 ;  /* 0x0000000409029825 */ /* 0x002fca00078e0204 */
[----:B------:R-:W3:Y:S01]  /*1b050*/  @!P1 LDG.E R5, desc[UR36][R2.64] ;  /* 0x0000002402059981 */ /* 0x000ee2000c1e1900 */
[----:B------:R-:W-:Y:S01]  /*1b060*/  IMAD.MOV.U32 R4, RZ, RZ, RZ ;  /* 0x000000ffff047224 */ /* 0x000fe200078e00ff */
[C---:B------:R-:W-:Y:S02]  /*1b070*/  ISETP.GE.U32.AND P2, PT, R8.reuse, 0x2, PT ;  /* 0x000000020800780c */ /* 0x040fe40003f46070 */
        /* <DEDUP_REMOVED lines=11> */
.L_x_1494:
[----:B------:R-:W-:Y:S01]  /*1b130*/  IMAD.MOV.U32 R12, RZ, RZ, 0x2 ;  /* 0x00000002ff0c7424 */ /* 0x000fe200078e00ff */
[----:B------:R-:W-:-:S05]  /*1b140*/  SEL R14, R14, RZ, P1 ;  /* 0x000000ff0e0e7207 */ /* 0x000fca0000800000 */
[----:B------:R-:W-:-:S04]  /*1b150*/  IMAD.IADD R5, R13, 0x1, R14 ;  /* 0x000000010d057824 */ /* 0x000fc800078e020e */
[----:B------:R-:W-:-:S07]  /*1b160*/  IMAD.MOV.U32 R13, RZ, RZ, R5 ;  /* 0x000000ffff0d7224 */ /* 0x000fce00078e0005 */
[----:B------:R-:W-:Y:S05]  /*1b170*/  WARPSYNC.COLLECTIVE R15, `(.L_x_1495) ;  /* 0x000000000f087348 */ /* 0x000fea0003c00000 */
[----:B------:R0:W1:Y:S02]  /*1b180*/  SHFL.UP P6, R14, R13, R12, R11 ;  /* 0x0400000c0d0e7389 */ /* 0x00006400000c000b */
[----:B01----:R-:W-:Y:S01]  /*1b190*/  ENDCOLLECTIVE ;  /* 0x000000000000791b */ /* 0x003fe20003800000 */
.L_x_1495:
[----:B------:R-:W-:Y:S01]  /*1b1a0*/  IMAD.MOV.U32 R12, RZ, RZ, 0x4 ;  /* 0x00000004ff0c7424 */ /* 0x000fe200078e00ff */
[----:B------:R-:W-:-:S05]  /*1b1b0*/  SEL R2, R14, RZ, P2 ;  /* 0x000000ff0e027207 */ /* 0x000fca0001000000 */
[----:B------:R-:W-:-:S04]  /*1b1c0*/  IMAD.IADD R2, R5, 0x1, R2 ;  /* 0x0000000105027824 */ /* 0x000fc800078e0202 */
[----:B------:R-:W-:-:S07]  /*1b1d0*/  IMAD.MOV.U32 R13, RZ, RZ, R2 ;  /* 0x000000ffff0d7224 */ /* 0x000fce00078e0002 */
[----:B------:R-:W-:Y:S05]  /*1b1e0*/  WARPSYNC.COLLECTIVE R15, `(.L_x_1496) ;  /* 0x000000000f087348 */ /* 0x000fea0003c00000 */
[----:B------:R0:W1:Y:S02]  /*1b1f0*/  SHFL.UP P6, R14, R13, R12, R11 ;  /* 0x0400000c0d0e7389 */ /* 0x00006400000c000b */
[----:B01----:R-:W-:Y:S01]  /*1b200*/  ENDCOLLECTIVE ;  /* 0x000000000000791b */ /* 0x003fe20003800000 */
.L_x_1496:
[----:B------:R-:W-:Y:S01]  /*1b210*/  IMAD.MOV.U32 R12, RZ, RZ, 0x8 ;  /* 0x00000008ff0c7424 */ /* 0x000fe200078e00ff */
[----:B------:R-:W-:-:S05]  /*1b220*/  SEL R3, R14, RZ, P3 ;  /* 0x000000ff0e037207 */ /* 0x000fca0001800000 */
[----:B------:R-:W-:-:S04]  /*1b230*/  IMAD.IADD R3, R2, 0x1, R3 ;  /* 0x0000000102037824 */ /* 0x000fc800078e0203 */
[----:B------:R-:W-:-:S07]  /*1b240*/  IMAD.MOV.U32 R13, RZ, RZ, R3 ;  /* 0x000000ffff0d7224 */ /* 0x000fce00078e0003 */
[----:B------:R-:W-:Y:S05]  /*1b250*/  WARPSYNC.COLLECTIVE R15, `(.L_x_1497) ;  /* 0x000000000f087348 */ /* 0x000fea0003c00000 */
[----:B------:R0:W1:Y:S02]  /*1b260*/  SHFL.UP P6, R14, R13, R12, R11 ;  /* 0x0400000c0d0e7389 */ /* 0x00006400000c000b */
[----:B01----:R-:W-:Y:S01]  /*1b270*/  ENDCOLLECTIVE ;  /* 0x000000000000791b */ /* 0x003fe20003800000 */
.L_x_1497:
[----:B------:R-:W-:Y:S01]  /*1b280*/  IMAD.MOV.U32 R12, RZ, RZ, 0x10 ;  /* 0x00000010ff0c7424 */ /* 0x000fe200078e00ff */
[----:B------:R-:W-:-:S05]  /*1b290*/  SEL R14, R14, RZ, P4 ;  /* 0x000000ff0e0e7207 */ /* 0x000fca0002000000 */
[----:B------:R-:W-:-:S04]  /*1b2a0*/  IMAD.IADD R5, R3, 0x1, R14 ;  /* 0x0000000103057824 */ /* 0x000fc800078e020e */
[----:B------:R-:W-:-:S07]  /*1b2b0*/  IMAD.MOV.U32 R13, RZ, RZ, R5 ;  /* 0x000000ffff0d7224 */ /* 0x000fce00078e0005 */
[----:B------:R-:W-:Y:S05]  /*1b2c0*/  WARPSYNC.COLLECTIVE R15, `(.L_x_1498) ;  /* 0x000000000f087348 */ /* 0x000fea0003c00000 */
[----:B------:R0:W1:Y:S02]  /*1b2d0*/  SHFL.UP P6, R14, R13, R12, R11 ;  /* 0x0400000c0d0e7389 */ /* 0x00006400000c000b */
[----:B01----:R-:W-:Y:S01]  /*1b2e0*/  ENDCOLLECTIVE ;  /* 0x000000000000791b */ /* 0x003fe20003800000 */
.L_x_1498:
        /* <DEDUP_REMOVED lines=8> */
.L_x_1499:
[----:B------:R-:W-:Y:S05]  /*1b370*/  BRA `(.L_x_1500) ;  /* 0xffffffc000947947 */ /* 0x000fea000383ffff */
.L_x_1403:
[----:B------:R-:W-:Y:S01]  /*1b380*/  BSSY B0, `(.L_x_1501) ;  /* 0x0000007000007945 */ /* 0x000fe20003800000 */
[----:B------:R-:W-:Y:S02]  /*1b390*/  IMAD.MOV.U32 R12, RZ, RZ, 0x1 ;  /* 0x00000001ff0c7424 */ /* 0x000fe400078e00ff */
[----:B------:R-:W-:Y:S02]  /*1b3a0*/  IMAD.MOV.U32 R11, RZ, RZ, RZ ;  /* 0x000000ffff0b7224 */ /* 0x000fe400078e00ff */
[----:B------:R-:W-:-:S07]  /*1b3b0*/  IMAD.MOV.U32 R15, RZ, RZ, -0x1 ;  /* 0xffffffffff0f7424 */ /* 0x000fce00078e00ff */
[----:B------:R-:W-:Y:S05]  /*1b3c0*/  WARPSYNC.COLLECTIVE R15, `(.L_x_1502) ;  /* 0x000000000f087348 */ /* 0x000fea0003c00000 */
[----:B------:R0:W1:Y:S02]  /*1b3d0*/  SHFL.UP P6, R14, R13, R12, R11 ;  /* 0x0400000c0d0e7389 */ /* 0x00006400000c000b */
[----:B01----:R-:W-:Y:S01]  /*1b3e0*/  ENDCOLLECTIVE ;  /* 0x000000000000791b */ /* 0x003fe20003800000 */
.L_x_1502:
[----:B------:R-:W-:Y:S05]  /*1b3f0*/  BSYNC B0 ;  /* 0x0000000000007941 */ /* 0x000fea0003800000 */
.L_x_1501:
        /* <DEDUP_REMOVED lines=8> */
.L_x_1503:
[----:B------:R-:W-:Y:S01]  /*1b480*/  IMAD.MOV.U32 R12, RZ, RZ, 0x4 ;  /* 0x00000004ff0c7424 */ /* 0x000fe200078e00ff */
[----:B------:R-:W-:-:S05]  /*1b490*/  SEL R2, R14, RZ, P2 ;  /* 0x000000ff0e027207 */ /* 0x000fca0001000000 */
[----:B------:R-:W-:-:S04]  /*1b4a0*/  IMAD.IADD R2, R13, 0x1, R2 ;  /* 0x000000010d027824 */ /* 0x000fc800078e0202 */
[----:B------:R-:W-:-:S07]  /*1b4b0*/  IMAD.MOV.U32 R13, RZ, RZ, R2 ;  /* 0x000000ffff0d7224 */ /* 0x000fce00078e0002 */
[----:B------:R-:W-:Y:S05]  /*1b4c0*/  WARPSYNC.COLLECTIVE R15, `(.L_x_1504) ;  /* 0x000000000f087348 */ /* 0x000fea0003c00000 */
[----:B------:R0:W1:Y:S02]  /*1b4d0*/  SHFL.UP P6, R14, R13, R12, R11 ;  /* 0x0400000c0d0e7389 */ /* 0x00006400000c000b */
[----:B01----:R-:W-:Y:S01]  /*1b4e0*/  ENDCOLLECTIVE ;  /* 0x000000000000791b */ /* 0x003fe20003800000 */
.L_x_1504:
[----:B------:R-:W-:Y:S01]  /*1b4f0*/  IMAD.MOV.U32 R12, RZ, RZ, 0x8 ;  /* 0x00000008ff0c7424 */ /* 0x000fe200078e00ff */
[----:B------:R-:W-:-:S05]  /*1b500*/  SEL R3, R14, RZ, P3 ;  /* 0x000000ff0e037207 */ /* 0x000fca0001800000 */
[----:B------:R-:W-:-:S04]  /*1b510*/  IMAD.IADD R3, R2, 0x1, R3 ;  /* 0x0000000102037824 */ /* 0x000fc800078e0203 */
[----:B------:R-:W-:-:S07]  /*1b520*/  IMAD.MOV.U32 R13, RZ, RZ, R3 ;  /* 0x000000ffff0d7224 */ /* 0x000fce00078e0003 */
[----:B------:R-:W-:Y:S05]  /*1b530*/  WARPSYNC.COLLECTIVE R15, `(.L_x_1505) ;  /* 0x000000000f087348 */ /* 0x000fea0003c00000 */
[----:B------:R0:W1:Y:S02]  /*1b540*/  SHFL.UP P6, R14, R13, R12, R11 ;  /* 0x0400000c0d0e7389 */ /* 0x00006400000c000b */
[----:B01----:R-:W-:Y:S01]  /*1b550*/  ENDCOLLECTIVE ;  /* 0x000000000000791b */ /* 0x003fe20003800000 */
.L_x_1505:
[----:B------:R-:W-:Y:S01]  /*1b560*/  IMAD.MOV.U32 R12, RZ, RZ, 0x10 ;  /* 0x00000010ff0c7424 */ /* 0x000fe200078e00ff */
[----:B------:R-:W-:-:S05]  /*1b570*/  SEL R14, R14, RZ, P4 ;  /* 0x000000ff0e0e7207 */ /* 0x000fca0002000000 */
[----:B------:R-:W-:-:S04]  /*1b580*/  IMAD.IADD R5, R3, 0x1, R14 ;  /* 0x0000000103057824 */ /* 0x000fc800078e020e */
[----:B------:R-:W-:-:S07]  /*1b590*/  IMAD.MOV.U32 R13, RZ, RZ, R5 ;  /* 0x000000ffff0d7224 */ /* 0x000fce00078e0005 */
[----:B------:R-:W-:Y:S05]  /*1b5a0*/  WARPSYNC.COLLECTIVE R15, `(.L_x_1506) ;  /* 0x000000000f087348 */ /* 0x000fea0003c00000 */
[----:B------:R0:W1:Y:S02]  /*1b5b0*/  SHFL.UP P6, R14, R13, R12, R11 ;  /* 0x0400000c0d0e7389 */ /* 0x00006400000c000b */
[----:B01----:R-:W-:Y:S01]  /*1b5c0*/  ENDCOLLECTIVE ;  /* 0x000000000000791b */ /* 0x003fe20003800000 */
.L_x_1506:
        /* <DEDUP_REMOVED lines=8> */
.L_x_1507:
[----:B------:R-:W-:Y:S05]  /*1b650*/  BRA `(.L_x_1508) ;  /* 0xffffffc000807947 */ /* 0x000fea000383ffff */
.L_x_1405:
[----:B------:R-:W-:Y:S01]  /*1b660*/  BSSY B0, `(.L_x_1509) ;  /* 0x0000006000007945 */ /* 0x000fe20003800000 */
[----:B------:R-:W-:Y:S01]  /*1b670*/  PLOP3.LUT P6, PT, P6, PT, PT, 0x8, 0x0 ;  /* 0x000000000000781c */ /* 0x000fe200037ce170 */
[----:B------:R-:W-:-:S12]  /*1b680*/  IMAD.MOV.U32 R15, RZ, RZ, -0x1 ;  /* 0xffffffffff0f7424 */ /* 0x000fd800078e00ff */
[----:B0-----:R-:W-:Y:S05]  /*1b690*/  WARPSYNC.COLLECTIVE R15, `(.L_x_1510) ;  /* 0x000000000f087348 */ /* 0x001fea0003c00000 */
[----:B------:R-:W-:Y:S01]  /*1b6a0*/  VOTE.ANY R14, PT, P6 ;  /* 0x00000000000e7806 */ /* 0x000fe200030e0100 */
[----:B0-----:R-:W-:Y:S06]  /*1b6b0*/  ENDCOLLECTIVE ;  /* 0x000000000000791b */ /* 0x001fec0003800000 */
.L_x_1510:
[----:B------:R-:W-:Y:S05]  /*1b6c0*/  BSYNC B0 ;  /* 0x0000000000007941 */ /* 0x000fea0003800000 */
.L_x_1509:
[----:B------:R-:W-:Y:S02]  /*1b6d0*/  IMAD.MOV.U32 R3, RZ, RZ, R14 ;  /* 0x000000ffff037224 */ /* 0x000fe400078e000e */
[----:B------:R-:W-:Y:S02]  /*1b6e0*/  IMAD.MOV.U32 R13, RZ, RZ, R25 ;  /* 0x000000ffff0d7224 */ /* 0x000fe400078e0019 */
[----:B------:R0:W1:Y:S01]  /*1b6f0*/  POPC R12, R3 ;  /* 0x00000003000c7309 */ /* 0x0000620000000000 */
[----:B------:R-:W-:Y:S02]  /*1b700*/  IMAD.MOV.U32 R11, RZ, RZ, 0x1f ;  /* 0x0000001fff0b7424 */ /* 0x000fe400078e00ff */
[----:B------:R-:W-:-:S07]  /*1b710*/  IMAD.MOV.U32 R15, RZ, RZ, -0x1 ;  /* 0xffffffffff0f7424 */ /* 0x000fce00078e00ff */
[----:B01----:R-:W-:Y:S05]  /*1b720*/  WARPSYNC.COLLECTIVE R15, `(.L_x_1511) ;  /* 0x000000000f087348 */ /* 0x003fea0003c00000 */
[----:B-1----:R1:W2:Y:S02]  /*1b730*/  SHFL.IDX P6, R14, R13, R12, R11 ;  /* 0x0000000c0d0e7389 */ /* 0x0022a400000c000b */
[----:B012---:R-:W-:Y:S01]  /*1b740*/  ENDCOLLECTIVE ;  /* 0x000000000000791b */ /* 0x007fe20003800000 */
.L_x_1511:
[----:B------:R-:W-:Y:S02]  /*1b750*/  IMAD.IADD R27, R12, 0x1, R27 ;  /* 0x000000010c1b7824 */ /* 0x000fe400078e021b */
[----:B------:R-:W-:Y:S02]  /*1b760*/  IMAD.MOV.U32 R13, RZ, RZ, R4 ;  /* 0x000000ffff0d7224 */ /* 0x000fe400078e0004 */
[----:B------:R-:W-:-:S07]  /*1b770*/  IMAD.MOV.U32 R25, RZ, RZ, R14 ;  /* 0x000000ffff197224 */ /* 0x000fce00078e000e */
[----:B------:R-:W-:Y:S05]  /*1b780*/  WARPSYNC.COLLECTIVE R15, `(.L_x_1512) ;  /* 0x000000000f087348 */ /* 0x000fea0003c00000 */
[----:B------:R0:W1:Y:S02]  /*1b790*/  SHFL.IDX P6, R14, R13, R12, R11 ;  /* 0x0000000c0d0e7389 */ /* 0x00006400000c000b */
[----:B01----:R-:W-:Y:S01]  /*1b7a0*/  ENDCOLLECTIVE ;  /* 0x000000000000791b */ /* 0x003fe20003800000 */
.L_x_1512:
[----:B------:R-:W-:Y:S01]  /*1b7b0*/  IMAD.MOV.U32 R4, RZ, RZ, R14 ;  /* 0x000000ffff047224 */ /* 0x000fe200078e000e */
[----:B------:R-:W-:Y:S06]  /*1b7c0*/  BRA `(.L_x_1513) ;  /* 0xffffffc000647947 */ /* 0x000fec000383ffff */
.L_x_1407:
[----:B------:R-:W-:Y:S01]  /*1b7d0*/  BSSY B0, `(.L_x_1514) ;  /* 0x0000007000007945 */ /* 0x000fe20003800000 */
[----:B------:R-:W-:Y:S02]  /*1b7e0*/  IMAD.MOV.U32 R13, RZ, RZ, R2 ;  /* 0x000000ffff0d7224 */ /* 0x000fe400078e0002 */
[----:B------:R-:W-:Y:S02]  /*1b7f0*/  IMAD.MOV.U32 R11, RZ, RZ, 0x1f ;  /* 0x0000001fff0b7424 */ /* 0x000fe400078e00ff */
[----:B------:R-:W-:-:S07]  /*1b800*/  IMAD.MOV.U32 R15, RZ, RZ, -0x1 ;  /* 0xffffffffff0f7424 */ /* 0x000fce00078e00ff */
[----:B0-23--:R-:W-:Y:S05]  /*1b810*/  WARPSYNC.COLLECTIVE R15, `(.L_x_1515) ;  /* 0x000000000f087348 */ /* 0x00dfea0003c00000 */
[----:B------:R1:W4:Y:S02]  /*1b820*/  SHFL.IDX P6, R14, R13, R12, R11 ;  /* 0x0000000c0d0e7389 */ /* 0x00032400000c000b */
[----:B01234-:R-:W-:Y:S01]  /*1b830*/  ENDCOLLECTIVE ;  /* 0x000000000000791b */ /* 0x01ffe20003800000 */
.L_x_1515:
[----:B------:R-:W-:Y:S05]  /*1b840*/  BSYNC B0 ;  /* 0x0000000000007941 */ /* 0x000fea0003800000 */
.L_x_1514:
[----:B------:R-:W-:Y:S01]  /*1b850*/  IMAD.MOV.U32 R6, RZ, RZ, R14 ;  /* 0x000000ffff067224 */ /* 0x000fe200078e000e */
[----:B------:R-:W-:Y:S06]  /*1b860*/  BRA `(.L_x_1406) ;  /* 0xffffffc000547947 */ /* 0x000fec000383ffff */
.L_x_1413:
[----:B0-----:R0:W1:Y:S02]  /*1b870*/  SYNCS.PHASECHK.TRANS64.TRYWAIT P0, [R7+URZ+0x30820], R0 ;  /* 0x03082000070075a7 */ /* 0x001064000800017f */
[----:B-1----:R-:W-:Y:S05]  /*1b880*/  @!P0 NANOSLEEP.SYNCS 0x989680 ;  /* 0x009896800000895d */ /* 0x002fea0003900000 */
[----:B------:R-:W1:Y:S02]  /*1b890*/  @!P0 SYNCS.PHASECHK.TRANS64 P0, [R7+URZ+0x30820], R0 ;  /* 0x03082000070085a7 */ /* 0x000e64000800007f */
[----:B-1----:R-:W-:Y:S05]  /*1b8a0*/  @!P0 BRA `(.L_x_1413) ;  /* 0xfffffffc00f08947 */ /* 0x002fea000383ffff */
[----:B------:R-:W-:Y:S05]  /*1b8b0*/  BRA `(.L_x_1516) ;  /* 0xffffffc800ac7947 */ /* 0x000fea000383ffff */
.L_x_1414:
[----:B------:R-:W1:Y:S01]  /*1b8c0*/  S2R R2, SR_TID.X ;  /* 0x0000000000027919 */ /* 0x000e620000002100 */
[----:B------:R-:W-:Y:S01]  /*1b8d0*/  BSSY B0, `(.L_x_1517) ;  /* 0x000000a000007945 */ /* 0x000fe20003800000 */
[----:B------:R-:W-:Y:S02]  /*1b8e0*/  IMAD.MOV.U32 R12, RZ, RZ, RZ ;  /* 0x000000ffff0c7224 */ /* 0x000fe400078e00ff */
[----:B------:R-:W-:Y:S02]  /*1b8f0*/  IMAD.MOV.U32 R11, RZ, RZ, 0x1f ;  /* 0x0000001fff0b7424 */ /* 0x000fe400078e00ff */
[----:B------:R-:W-:Y:S01]  /*1b900*/  IMAD.MOV.U32 R15, RZ, RZ, -0x1 ;  /* 0xffffffffff0f7424 */ /* 0x000fe200078e00ff */
[----:B-1----:R-:W-:-:S04]  /*1b910*/  SHF.R.U32.HI R2, RZ, 0x5, R2 ;  /* 0x00000005ff027819 */ /* 0x002fc80000011602 */
[----:B------:R-:W-:-:S05]  /*1b920*/  LOP3.LUT R2, R2, 0x3, RZ, 0xc0, !PT ;  /* 0x0000000302027812 */ /* 0x000fca00078ec0ff */
[----:B------:R-:W-:-:S07]  /*1b930*/  IMAD.MOV.U32 R13, RZ, RZ, R2 ;  /* 0x000000ffff0d7224 */ /* 0x000fce00078e0002 */
[----:B0-2---:R-:W-:Y:S05]  /*1b940*/  WARPSYNC.COLLECTIVE R15, `(.L_x_1518) ;  /* 0x000000000f087348 */ /* 0x005fea0003c00000 */
[----:B------:R1:W3:Y:S02]  /*1b950*/  SHFL.IDX P6, R14, R13, R12, R11 ;  /* 0x0000000c0d0e7389 */ /* 0x0002e400000c000b */
[----:B0123--:R-:W-:Y:S01]  /*1b960*/  ENDCOLLECTIVE ;  /* 0x000000000000791b */ /* 0x00ffe20003800000 */
.L_x_1518:
[----:B------:R-:W-:Y:S05]  /*1b970*/  BSYNC B0 ;  /* 0x0000000000007941 */ /* 0x000fea0003800000 */
.L_x_1517:
[----:B------:R-:W-:Y:S05]  /*1b980*/  BRA `(.L_x_1519) ;  /* 0xffffffc800947947 */ /* 0x000fea000383ffff */
.L_x_1417:
[----:B------:R-:W-:Y:S01]  /*1b990*/  BSSY B1, `(.L_x_1520) ;  /* 0x0000006000017945 */ /* 0x000fe20003800000 */
[----:B------:R-:W-:-:S07]  /*1b9a0*/  IMAD.MOV.U32 R15, RZ, RZ, -0x1 ;  /* 0xffffffffff0f7424 */ /* 0x000fce00078e00ff */
[----:B0-2---:R-:W-:Y:S05]  /*1b9b0*/  WARPSYNC.COLLECTIVE R15, `(.L_x_1521) ;  /* 0x000000000f0c7348 */ /* 0x005fea0003c00000 */
[----:B------:R-:W-:Y:S02]  /*1b9c0*/  ELECT P6, UR62, PT ;  /* 0x00000000003e782f */ /* 0x000fe400038c0000 */
[----:B------:R-:W-:Y:S01]  /*1b9d0*/  MOV R14, UR62 ;  /* 0x0000003e000e7c02 */ /* 0x000fe20008000f00 */
[----:B0-2---:R-:W-:Y:S10]  /*1b9e0*/  ENDCOLLECTIVE ;  /* 0x000000000000791b */ /* 0x005ff40003800000 */
.L_x_1521:
[----:B------:R-:W-:Y:S05]  /*1b9f0*/  BSYNC B1 ;  /* 0x0000000000017941 */ /* 0x000fea0003800000 */
.L_x_1520:
[----:B------:R-:W-:Y:S05]  /*1ba00*/  BRA `(.L_x_1522) ;  /* 0xffffffc8008c7947 */ /* 0x000fea000383ffff */
.L_x_1419:
[----:B0-----:R0:W1:Y:S02]  /*1ba10*/  SYNCS.PHASECHK.TRANS64.TRYWAIT P1, [R5+URZ+0x30840], R0 ;  /* 0x03084000050075a7 */ /* 0x001064000802017f */
[----:B-1----:R-:W-:Y:S05]  /*1ba20*/  @!P1 NANOSLEEP.SYNCS 0x989680 ;  /* 0x009896800000995d */ /* 0x002fea0003900000 */
[----:B------:R-:W1:Y:S02]  /*1ba30*/  @!P1 SYNCS.PHASECHK.TRANS64 P1, [R5+URZ+0x30840], R0 ;  /* 0x03084000050095a7 */ /* 0x000e64000802007f */
[----:B-1----:R-:W-:Y:S05]  /*1ba40*/  @!P1 BRA `(.L_x_1419) ;  /* 0xfffffffc00f09947 */ /* 0x002fea000383ffff */
[----:B------:R-:W-:Y:S05]  /*1ba50*/  BRA `(.L_x_1523) ;  /* 0xffffffc800b47947 */ /* 0x000fea000383ffff */
.L_x_1421:
[----:B-1----:R1:W3:Y:S02]  /*1ba60*/  SYNCS.PHASECHK.TRANS64.TRYWAIT P1, [R3+URZ+0x30840], R2 ;  /* 0x03084002030075a7 */ /* 0x0022e4000802017f */
[----:B---3--:R-:W-:Y:S05]  /*1ba70*/  @!P1 NANOSLEEP.SYNCS 0x989680 ;  /* 0x009896800000995d */ /* 0x008fea0003900000 */
[----:B------:R-:W3:Y:S02]  /*1ba80*/  @!P1 SYNCS.PHASECHK.TRANS64 P1, [R3+URZ+0x30840], R2 ;  /* 0x03084002030095a7 */ /* 0x000ee4000802007f */
[----:B---3--:R-:W-:Y:S05]  /*1ba90*/  @!P1 BRA `(.L_x_1421) ;  /* 0xfffffffc00f09947 */ /* 0x008fea000383ffff */
[----:B------:R-:W-:Y:S05]  /*1baa0*/  BRA `(.L_x_1524) ;  /* 0xffffffc800c07947 */ /* 0x000fea000383ffff */
.L_x_1423:
[----:B---3--:R3:W4:Y:S02]  /*1bab0*/  SYNCS.PHASECHK.TRANS64.TRYWAIT P1, [R5+URZ+0x30860], R0 ;  /* 0x03086000050075a7 */ /* 0x008724000802017f */
[----:B----4-:R-:W-:Y:S05]  /*1bac0*/  @!P1 NANOSLEEP.SYNCS 0x989680 ;  /* 0x009896800000995d */ /* 0x010fea0003900000 */
[----:B------:R-:W4:Y:S02]  /*1bad0*/  @!P1 SYNCS.PHASECHK.TRANS64 P1, [R5+URZ+0x30860], R0 ;  /* 0x03086000050095a7 */ /* 0x000f24000802007f */
[----:B----4-:R-:W-:Y:S05]  /*1bae0*/  @!P1 BRA `(.L_x_1423) ;  /* 0xfffffffc00f09947 */ /* 0x010fea000383ffff */
[----:B------:R-:W-:Y:S05]  /*1baf0*/  BRA `(.L_x_1525) ;  /* 0xffffffc800bc7947 */ /* 0x000fea000383ffff */
.L_x_1526:
        /* <DEDUP_REMOVED lines=16> */
.L_x_3275:


//--------------------- .text._ZN7cutlass13device_kernelIN5flash11enable_sm90INS1_16FlashAttnFwdSm90INS1_25CollectiveMainloopFwdSm90ILi2EN4cute5tupleIJNS5_1CILi1EEES8_S8_EEENS6_IJNS7_ILi128EEENS7_ILi64EEENS7_ILi256EEEEEELi256ENS_10bfloat16_tEfNS_4arch4Sm90ELb0ELb1ELb0ELb1ELb1ELb1ELb0ELb1ELb1ELb1ELb1ELb0EEENS1_21CollectiveEpilogueFwdINS6_IJSA_SC_SB_EEES9_SE_SG_Li256ELb1ELb1ELb1ELb0EEENS1_36VarlenDynamicPersistentTileSchedulerILi128ELi64ELi256ELi128ELb1ELb1ELb1ELb1ELb0ELb1EEEEEEEEEvNT_6ParamsE --------------------------
	.section	.text._ZN7cutlass13device_kernelIN5flash11enable_sm90INS1_16FlashAttnFwdSm90INS1_25CollectiveMainloopFwdSm90ILi2EN4cute5tupleIJNS5_1CILi1EEES8_S8_EEENS6_IJNS7_ILi128EEENS7_ILi64EEENS7_ILi256EEEEEELi256ENS_10bfloat16_tEfNS_4arch4Sm90ELb0ELb1ELb0ELb1ELb1ELb1ELb0ELb1ELb1ELb1ELb1ELb0EEENS1_21CollectiveEpilogueFwdINS6_IJSA_SC_SB_EEES9_SE_SG_Li256ELb1ELb1ELb1ELb0EEENS1_36VarlenDynamicPersistentTileSchedulerILi128ELi64ELi256ELi128ELb1ELb1ELb1ELb1ELb0ELb1EEEEEEEEEvNT_6ParamsE,"ax",@progbits
	.align	128
.text._ZN7cutlass13device_kernelIN5flash11enable_sm90INS1_16FlashAttnFwdSm90INS1_25CollectiveMainloopFwdSm90ILi2EN4cute5tupleIJNS5_1CILi1EEES8_S8_EEENS6_IJNS7_ILi128EEENS7_ILi64EEENS7_ILi256EEEEEELi256ENS_10bfloat16_tEfNS_4arch4Sm90ELb0ELb1ELb0ELb1ELb1ELb1ELb0ELb1ELb1ELb1ELb1ELb0EEENS1_21CollectiveEpilogueFwdINS6_IJSA_SC_SB_EEES9_SE_SG_Li256ELb1ELb1ELb1ELb0EEENS1_36VarlenDynamicPersistentTileSchedulerILi128ELi64ELi256ELi128ELb1ELb1ELb1ELb1ELb0ELb1EEEEEEEEEvNT_6ParamsE:
        .type           _ZN7cutlass13device_kernelIN5flash11enable_sm90INS1_16FlashAttnFwdSm90INS1_25CollectiveMainloopFwdSm90ILi2EN4cute5tupleIJNS5_1CILi1EEES8_S8_EEENS6_IJNS7_ILi128EEENS7_ILi64EEENS7_ILi256EEEEEELi256ENS_10bfloat16_tEfNS_4arch4Sm90ELb0ELb1ELb0ELb1ELb1ELb1ELb0ELb1ELb1ELb1ELb1ELb0EEENS1_21CollectiveEpilogueFwdINS6_IJSA_SC_SB_EEES9_SE_SG_Li256ELb1ELb1ELb1ELb0EEENS1_36VarlenDynamicPersistentTileSchedulerILi128ELi64ELi256ELi128ELb1ELb1ELb1ELb1ELb0ELb1EEEEEEEEEvNT_6ParamsE,@function
        .size           _ZN7cutlass13device_kernelIN5flash11enable_sm90INS1_16FlashAttnFwdSm90INS1_25CollectiveMainloopFwdSm90ILi2EN4cute5tupleIJNS5_1CILi1EEES8_S8_EEENS6_IJNS7_ILi128EEENS7_ILi64EEENS7_ILi256EEEEEELi256ENS_10bfloat16_tEfNS_4arch4Sm90ELb0ELb1ELb0ELb1ELb1ELb1ELb0ELb1ELb1ELb1ELb1ELb0EEENS1_21CollectiveEpilogueFwdINS6_IJSA_SC_SB_EEES9_SE_SG_Li256ELb1ELb1ELb1ELb0EEENS1_36VarlenDynamicPersistentTileSchedulerILi128ELi64ELi256ELi128ELb1ELb1ELb1ELb1ELb0ELb1EEEEEEEEEvNT_6ParamsE,(.L_x_3276 - _ZN7cutlass13device_kernelIN5flash11enable_sm90INS1_16FlashAttnFwdSm90INS1_25CollectiveMainloopFwdSm90ILi2EN4cute5tupleIJNS5_1CILi1EEES8_S8_EEENS6_IJNS7_ILi128EEENS7_ILi64EEENS7_ILi256EEEEEELi256ENS_10bfloat16_tEfNS_4arch4Sm90ELb0ELb1ELb0ELb1ELb1ELb1ELb0ELb1ELb1ELb1ELb1ELb0EEENS1_21CollectiveEpilogueFwdINS6_IJSA_SC_SB_EEES9_SE_SG_Li256ELb1ELb1ELb1ELb0EEENS1_36VarlenDynamicPersistentTileSchedulerILi128ELi64ELi256ELi128ELb1ELb1ELb1ELb1ELb0ELb1EEEEEEEEEvNT_6ParamsE)
        .other          _ZN7cutlass13device_kernelIN5flash11enable_sm90INS1_16FlashAttnFwdSm90INS1_25CollectiveMainloopFwdSm90ILi2EN4cute5tupleIJNS5_1CILi1EEES8_S8_EEENS6_IJNS7_ILi128EEENS7_ILi64EEENS7_ILi256EEEEEELi256ENS_10bfloat16_tEfNS_4arch4Sm90ELb0ELb1ELb0ELb1ELb1ELb1ELb0ELb1ELb1ELb1ELb1ELb0EEENS1_21CollectiveEpilogueFwdINS6_IJSA_SC_SB_EEES9_SE_SG_Li256ELb1ELb1ELb1ELb0EEENS1_36VarlenDynamicPersistentTileSchedulerILi128ELi64ELi256ELi128ELb1ELb1ELb1ELb1ELb0ELb1EEEEEEEEEvNT_6ParamsE,@"STO_CUDA_ENTRY STV_DEFAULT"
_ZN7cutlass13device_kernelIN5flash11enable_sm90INS1_16FlashAttnFwdSm90INS1_25CollectiveMainloopFwdSm90ILi2EN4cute5tupleIJNS5_1CILi1EEES8_S8_EEENS6_IJNS7_ILi128EEENS7_ILi64EEENS7_ILi256EEEEEELi256ENS_10bfloat16_tEfNS_4arch4Sm90ELb0ELb1ELb0ELb1ELb1ELb1ELb0ELb1ELb1ELb1ELb1ELb0EEENS1_21CollectiveEpilogueFwdINS6_IJSA_SC_SB_EEES9_SE_SG_Li256ELb1ELb1ELb1ELb0EEENS1_36VarlenDynamicPersistentTileSchedulerILi128ELi64ELi256ELi128ELb1ELb1ELb1ELb1ELb0ELb1EEEEEEEEEvNT_6ParamsE:
        /* <DEDUP_REMOVED lines=18> */
.L_x_1528:
[----:B------:R-:W-:Y:S05]  /*0120*/  BSYNC B0 ;  /* 0x0000000000007941 */ /* 0x000fea0003800000 */
.L_x_1527:
        /* <DEDUP_REMOVED lines=41> */
.L_x_1529:
        /* <DEDUP_REMOVED lines=22> */
.L_x_1530:
        /* <DEDUP_REMOVED lines=18> */
.L_x_1531:
        /* <DEDUP_REMOVED lines=22> */
.L_x_1532:
        /* <DEDUP_REMOVED lines=22> */
.L_x_1533:
[----:B0-----:R-:W-:Y:S01]  /*0900*/  UMOV UR4, 0x1 ;  /* 0x0000000100047882 */ /* 0x001fe20000000000 */
[----:B------:R-:W-:Y:S01]  /*0910*/  PLOP3.LUT P0, PT, PT, PT, UP0, 0x80, 0x0 ;  /* 0x000000000000781c */ /* 0x000fe20003f0f008 */
[----:B------:R-:W-:Y:S01]  /*0920*/  USEL UR4, UR4, 0x2, !UP0 ;  /* 0x0000000204047887 */ /* 0x000fe2000c000000 */
[----:B------:R-:W-:Y:S01]  /*0930*/  NOP ;  /* 0x0000000000007918 */ /* 0x000fe20000000000 */
[----:B------:R-:W-:Y:S01]  /*0940*/  ULDC.64 UR60, c[0x0][0x208] ;  /* 0x00008200003c7ab9 */ /* 0x000fe20000000a00 */
[----:B------:R-:W-:Y:S03]  /*0950*/  BSSY B9, `(.L_x_1534) ;  /* 0x0002c40000097945 */ /* 0x000fe60003800000 */
[----:B------:R-:W-:-:S05]  /*0960*/  IMAD.U32 R3, RZ, RZ, UR4 ;  /* 0x00000004ff037e24 */ /* 0x000fca000f8e00ff */
[----:B------:R0:W-:Y:S01]  /*0970*/  STL [R1+0xd8], R3 ;  /* 0x0000d80301007387 */ /* 0x0001e20000100800 */
[----:B-12-4-:R-:W-:Y:S06]  /*0980*/  BAR.SYNC.DEFER_BLOCKING 0x0 ;  /* 0x0000000000007b1d */ /* 0x016fec0000010000 */
[----:B------:R-:W-:Y:S05]  /*0990*/  @!P0 BRA `(.L_x_1535) ;  /* 0x0000023c00a48947 */ /* 0x000fea0003800000 */
.L_x_1536:
[----:B------:R-:W-:-:S08]  /*09a0*/  NOP ;  /* 0x0000000000007918 */ /* 0x000fd00000000000 */
[----:B------:R-:W1:Y:S02]  /*09b0*/  USETMAXREG.TRY_ALLOC.CTAPOOL UP0, 0xe8 ;  /* 0x000000e8000079c8 */ /* 0x000e640008000600 */
[----:B-1----:R-:W-:-:S13]  /*09c0*/  PLOP3.LUT P0, PT, PT, PT, UP0, 0x80, 0x0 ;  /* 0x000000000000781c */ /* 0x002fda0003f0f008 */
[----:B------:R-:W-:Y:S05]  /*09d0*/  @!P0 BRA `(.L_x_1536) ;  /* 0xfffffffc00f08947 */ /* 0x000fea000383ffff */
[----:B------:R-:W1:Y:S08]  /*09e0*/  S2UR UR4, SR_CgaCtaId ;  /* 0x00000000000479c3 */ /* 0x000e700000008800 */
[----:B------:R-:W-:Y:S06]  /*09f0*/  BAR.ARV 0x8, 0x180 ;  /* 0x0206000000007b1d */ /* 0x000fec0000002000 */
[----:B------:R-:W-:-:S02]  /*0a00*/  MOV R17, 0x400 ;  /* 0x0000040000117802 */ /* 0x000fc40000000f00 */
[----:B------:R-:W-:Y:S01]  /*0a10*/  BAR.SYNC.DEFER_BLOCKING 0x5, 0x180 ;  /* 0x0146000000007b1d */ /* 0x000fe20000010000 */
[----:B-1----:R-:W-:-:S05]  /*0a20*/  IMAD.U32 R2, RZ, RZ, UR4 ;  /* 0x00000004ff027e24 */ /* 0x002fca000f8e00ff */
[----:B------:R-:W-:Y:S01]  /*0a30*/  ULDC UR4, c[0x0][0xc3c] ;  /* 0x00030f0000047ab9 */ /* 0x000fe20000000800 */
[----:B------:R-:W-:Y:S01]  /*0a40*/  LEA R17, R2, R17, 0x18 ;  /* 0x0000001102117211 */ /* 0x000fe200078ec0ff */
[----:B------:R-:W-:Y:S04]  /*0a50*/  STL [R1+0x8], R2 ;  /* 0x0000080201007387 */ /* 0x000fe80000100800 */
[----:B------:R-:W1:Y:S01]  /*0a60*/  LDS.128 R24, [R17+0x308d0] ;  /* 0x0308d00011187984 */ /* 0x000e620000000c00 */
[----:B------:R-:W-:Y:S06]  /*0a70*/  BAR.ARV 0x4, 0x180 ;  /* 0x0106000000007b1d */ /* 0x000fec0000002000 */
[----:B-1----:R-:W-:-:S13]  /*0a80*/  ISETP.GE.AND P0, PT, R27, UR4, PT ;  /* 0x000000041b007c0c */ /* 0x002fda000bf06270 */
[----:B------:R-:W-:Y:S05]  /*0a90*/  @P0 BRA `(.L_x_1537) ;  /* 0x000002c000ac0947 */ /* 0x000fea0003800000 */
[----:B------:R-:W2:Y:S01]  /*0aa0*/  LDL R2, [R1+0xd8] ;  /* 0x0000d80001027983 */ /* 0x000ea20000100800 */
[----:B------:R-:W-:Y:S02]  /*0ab0*/  VIADD R0, R0, 0xffffff80 ;  /* 0xffffff8000007836 */ /* 0x000fe40000000000 */
[----:B------:R-:W-:Y:S02]  /*0ac0*/  IMAD.MOV.U32 R200, RZ, RZ, RZ ;  /* 0x000000ffffc87224 */ /* 0x000fe400078e00ff */
[----:B------:R-:W-:Y:S01]  /*0ad0*/  IMAD.MOV.U32 R218, RZ, RZ, RZ ;  /* 0x000000ffffda7224 */ /* 0x000fe200078e00ff */
[----:B0-----:R-:W-:Y:S01]  /*0ae0*/  SHF.R.S32.HI R3, RZ, 0x1f, R0 ;  /* 0x0000001fff037819 */ /* 0x001fe20000011400 */
[----:B------:R-:W-:-:S03]  /*0af0*/  IMAD.MOV.U32 R202, RZ, RZ, RZ ;  /* 0x000000ffffca7224 */ /* 0x000fc600078e00ff */
[CC--:B------:R-:W-:Y:S02]  /*0b00*/  LEA.HI R6, R3.reuse, R0.reuse, RZ, 0x3 ;  /* 0x0000000003067211 */ /* 0x0c0fe400078f18ff */
[CC--:B------:R-:W-:Y:S02]  /*0b10*/  LEA.HI R8, R3.reuse, R0.reuse, RZ, 0x6 ;  /* 0x0000000003087211 */ /* 0x0c0fe400078f30ff */
[CC--:B------:R-:W-:Y:S02]  /*0b20*/  LEA.HI R5, R3.reuse, R0.reuse, RZ, 0x2 ;  /* 0x0000000003057211 */ /* 0x0c0fe400078f10ff */
[----:B------:R-:W-:Y:S01]  /*0b30*/  LEA.HI R4, R3, R0, RZ, 0x5 ;  /* 0x0000000003047211 */ /* 0x000fe200078f28ff */
[----:B------:R-:W-:Y:S01]  /*0b40*/  IMAD.SHL.U32 R8, R8, 0x8, RZ ;  /* 0x0000000808087824 */ /* 0x000fe200078e00ff */
[----:B------:R-:W-:Y:S02]  /*0b50*/  LOP3.LUT R9, R6, 0xfffffff8, RZ, 0xc0, !PT ;  /* 0xfffffff806097812 */ /* 0x000fe400078ec0ff */
[----:B------:R-:W-:Y:S01]  /*0b60*/  LOP3.LUT R13, R5, 0xfffffffc, RZ, 0xc0, !PT ;  /* 0xfffffffc050d7812 */ /* 0x000fe200078ec0ff */
[----:B------:R-:W-:Y:S01]  /*0b70*/  IMAD.SHL.U32 R4, R4, 0x20, RZ ;  /* 0x0000002004047824 */ /* 0x000fe200078e00ff */
[----:B------:R-:W-:Y:S01]  /*0b80*/  SHF.R.S32.HI R22, RZ, 0x3, R6 ;  /* 0x00000003ff167819 */ /* 0x000fe20000011406 */
[----:B------:R-:W-:Y:S01]  /*0b90*/  IMAD.IADD R12, R0, 0x1, -R9 ;  /* 0x00000001000c7824 */ /* 0x000fe200078e0a09 */
[----:B------:R-:W-:Y:S01]  /*0ba0*/  LOP3.LUT R29, R8, 0xfffffe00, RZ, 0xc0, !PT ;  /* 0xfffffe00081d7812 */ /* 0x000fe200078ec0ff */
[----:B------:R-:W-:Y:S01]  /*0bb0*/  IMAD.IADD R13, R0, 0x1, -R13 ;  /* 0x00000001000d7824 */ /* 0x000fe200078e0a0d */
[----:B------:R-:W-:Y:S01]  /*0bc0*/  LOP3.LUT R4, R4, 0xfffffc00, RZ, 0xc0, !PT ;  /* 0xfffffc0004047812 */ /* 0x000fe200078ec0ff */
[----:B------:R-:W-:Y:S01]  /*0bd0*/  VIADD R6, R22, 0x60 ;  /* 0x0000006016067836 */ /* 0x000fe20000000000 */
[----:B------:R-:W-:Y:S01]  /*0be0*/  STL [R1+0x80], R12 ;  /* 0x0000800c01007387 */ /* 0x000fe20000100800 */
[----:B------:R-:W-:-:S02]  /*0bf0*/  IMAD.SHL.U32 R204, R12, 0x4, RZ ;  /* 0x000000040ccc7824 */ /* 0x000fc400078e00ff */
[----:B------:R-:W-:Y:S02]  /*0c00*/  IMAD.SHL.U32 R18, R12, 0x8, RZ ;  /* 0x000000080c127824 */ /* 0x000fe400078e00ff */
[----:B------:R-:W-:Y:S02]  /*0c10*/  VIADD R20, R204, 0x40 ;  /* 0x00000040cc147836 */ /* 0x000fe40000000000 */
[----:B------:R-:W-:Y:S02]  /*0c20*/  VIADD R23, R22, 0x20 ;  /* 0x0000002016177836 */ /* 0x000fe40000000000 */
[----:B------:R-:W-:Y:S01]  /*0c30*/  IMAD.IADD R203, R204, 0x1, R20 ;  /* 0x00000001cccb7824 */ /* 0x000fe200078e0214 */
[----:B--2---:R-:W-:Y:S02]  /*0c40*/  R2UR UR4, R2 ;  /* 0x00000000020472ca */ /* 0x004fe400000e0000 */
[CC--:B------:R-:W-:Y:S02]  /*0c50*/  LEA.HI R2, R3.reuse, R0.reuse, RZ, 0x4 ;  /* 0x0000000003027211 */ /* 0x0c0fe400078f20ff */
[----:B------:R-:W-:-:S02]  /*0c60*/  LEA.HI R3, R3, R0, RZ, 0x7 ;  /* 0x0000000003037211 */ /* 0x000fc400078f38ff */
[----:B------:R-:W-:Y:S02]  /*0c70*/  SHF.R.S32.HI R7, RZ, 0x4, R2 ;  /* 0x00000004ff077819 */ /* 0x000fe40000011402 */
[----:B------:R-:W-:Y:S02]  /*0c80*/  LOP3.LUT R11, R3, 0xffffff80, RZ, 0xc0, !PT ;  /* 0xffffff80030b7812 */ /* 0x000fe400078ec0ff */
[C---:B------:R-:W-:Y:S02]  /*0c90*/  LOP3.LUT R5, R2.reuse, 0x3fffff0, RZ, 0xc0, !PT ;  /* 0x03fffff002057812 */ /* 0x040fe400078ec0ff */
[----:B------:R-:W-:Y:S01]  /*0ca0*/  LEA.HI R2, R2, R7, RZ, 0x1 ;  /* 0x0000000702027211 */ /* 0x000fe200078f08ff */
[C---:B------:R-:W-:Y:S01]  /*0cb0*/  IMAD.IADD R24, R0.reuse, 0x1, -R11 ;  /* 0x0000000100187824 */ /* 0x040fe200078e0a0b */
[----:B------:R-:W-:Y:S01]  /*0cc0*/  ULOP3.LUT UR4, UR4, 0x1, URZ, 0xfc, !UPT ;  /* 0x0000000104047892 */ /* 0x000fe2000f8efc3f */
[----:B------:R-:W-:Y:S01]  /*0cd0*/  IMAD.IADD R5, R0, 0x1, -R5 ;  /* 0x0000000100057824 */ /* 0x000fe200078e0a05 */
[----:B------:R-:W-:-:S02]  /*0ce0*/  LOP3.LUT R2, R2, 0x1ffffffe, RZ, 0xc0, !PT ;  /* 0x1ffffffe02027812 */ /* 0x000fc400078ec0ff */
[----:B------:R-:W-:Y:S01]  /*0cf0*/  SHF.R.S32.HI R9, RZ, 0x1f, R24 ;  /* 0x0000001fff097819 */ /* 0x000fe20000011418 */
[----:B------:R-:W-:Y:S01]  /*0d00*/  IMAD R5, R5, 0x40, R4 ;  /* 0x0000004005057824 */ /* 0x000fe200078e0204 */
[----:B------:R-:W-:Y:S01]  /*0d10*/  SHF.R.S32.HI R0, RZ, 0x7, R3 ;  /* 0x00000007ff007819 */ /* 0x000fe20000011403 */
[----:B------:R-:W-:Y:S01]  /*0d20*/  IMAD.IADD R2, R7, 0x1, -R2 ;  /* 0x0000000107027824 */ /* 0x000fe200078e0a02 */
[----:B------:R-:W-:Y:S01]  /*0d30*/  LEA.HI R10, R9, R24, RZ, 0x2 ;  /* 0x00000018090a7211 */ /* 0x000fe200078f10ff */
[----:B------:R-:W-:Y:S01]  /*0d40*/  STL [R1+0xa4], R24 ;  /* 0x0000a41801007387 */ /* 0x000fe20000100800 */
[----:B------:R-:W-:Y:S01]  /*0d50*/  LEA.HI R3, R3, R0, RZ, 0x1 ;  /* 0x0000000003037211 */ /* 0x000fe200078f08ff */
[----:B------:R-:W-:Y:S01]  /*0d60*/  IMAD R2, R2, 0x8, R5 ;  /* 0x0000000802027824 */ /* 0x000fe200078e0205 */
[--C-:B------:R-:W-:Y:S01]  /*0d70*/  SHF.R.S32.HI R4, RZ, 0x2, R10.reuse ;  /* 0x00000002ff047819 */ /* 0x100fe2000001140a */
[----:B------:R-:W-:Y:S01]  /*0d80*/  STL [R1+0xc], R22 ;  /* 0x00000c1601007387 */ /* 0x000fe20000100800 */
[----:B------:R-:W-:-:S02]  /*0d90*/  SHF.R.S32.HI R7, RZ, 0x1f, R10 ;  /* 0x0000001fff077819 */ /* 0x000fc4000001140a */
[----:B------:R-:W-:Y:S01]  /*0da0*/  LOP3.LUT R3, R3, 0x3fffffe, RZ, 0xc0, !PT ;  /* 0x03fffffe03037812 */ /* 0x000fe200078ec0ff */
[----:B------:R0:W-:Y:S01]  /*0db0*/  STL [R1+0xd4], R2 ;  /* 0x0000d40201007387 */ /* 0x0001e20000100800 */
[----:B------:R-:W-:Y:S02]  /*0dc0*/  LEA.HI R7, R7, R4, RZ, 0x3 ;  /* 0x0000000407077211 */ /* 0x000fe400078f18ff */
[----:B------:R-:W-:Y:S01]  /*0dd0*/  LEA.HI R9, R9, R24, RZ, 0x5 ;  /* 0x0000001809097211 */ /* 0x000fe200078f28ff */
[----:B------:R-:W-:Y:S01]  /*0de0*/  IMAD.IADD R3, R0, 0x1, -R3 ;  /* 0x0000000100037824 */ /* 0x000fe200078e0a03 */
[----:B------:R-:W-:Y:S01]  /*0df0*/  LOP3.LUT R7, R7, 0xfffffff8, RZ, 0xc0, !PT ;  /* 0xfffffff807077812 */ /* 0x000fe200078ec0ff */
[----:B------:R-:W-:Y:S01]  /*0e00*/  STL [R1+0x34], R20 ;  /* 0x0000341401007387 */ /* 0x000fe20000100800 */
[C---:B------:R-:W-:Y:S02]  /*0e10*/  LEA.HI R0, R13.reuse, R13, RZ, 0x1 ;  /* 0x0000000d0d007211 */ /* 0x040fe400078f08ff */
[----:B------:R-:W-:Y:S01]  /*0e20*/  SHF.R.S32.HI R9, RZ, 0x5, R9 ;  /* 0x00000005ff097819 */ /* 0x000fe20000011409 */
[----:B0-----:R-:W-:Y:S01]  /*0e30*/  VIADD R2, R22, 0x40 ;  /* 0x0000004016027836 */ /* 0x001fe20000000000 */
[----:B------:R-:W-:Y:S01]  /*0e40*/  LOP3.LUT R0, R0, 0x1ffffffe, RZ, 0xc0, !PT ;  /* 0x1ffffffe00007812 */ /* 0x000fe200078ec0ff */
[----:B------:R-:W-:Y:S01]  /*0e50*/  IMAD.IADD R4, R4, 0x1, -R7 ;  /* 0x0000000104047824 */ /* 0x000fe200078e0a07 */
[----:B------:R-:W-:Y:S01]  /*0e60*/  SHF.R.S32.HI R7, RZ, 0x1f, R6 ;  /* 0x0000001fff077819 */ /* 0x000fe20000011406 */
[----:B------:R0:W-:Y:S01]  /*0e70*/  STL [R1+0xc4], R23 ;  /* 0x0000c41701007387 */ /* 0x0001e20000100800 */
[----:B------:R-:W-:Y:S01]  /*0e80*/  SHF.R.S32.HI R5, RZ, 0x1f, R2 ;  /* 0x0000001fff057819 */ /* 0x000fe20000011402 */
[----:B------:R-:W-:Y:S01]  /*0e90*/  IMAD.IADD R13, R13, 0x1, -R0 ;  /* 0x000000010d0d7824 */ /* 0x000fe200078e0a00 */
[----:B------:R-:W-:Y:S01]  /*0ea0*/  LEA.HI R7, R7, R6, RZ, 0x3 ;  /* 0x0000000607077211 */ /* 0x000fe200078f18ff */
[----:B------:R-:W-:Y:S01]  /*0eb0*/  IMAD.SHL.U32 R6, R6, 0x40, RZ ;  /* 0x0000004006067824 */ /* 0x000fe200078e00ff */
[----:B------:R-:W-:Y:S01]  /*0ec0*/  LEA.HI R5, R5, R2, RZ, 0x3 ;  /* 0x0000000205057211 */ /* 0x000fe200078f18ff */
[----:B------:R-:W-:Y:S01]  /*0ed0*/  IMAD.SHL.U32 R2, R2, 0x40, RZ ;  /* 0x0000004002027824 */ /* 0x000fe200078e00ff */
[----:B------:R-:W-:Y:S01]  /*0ee0*/  LOP3.LUT R10, R10, 0x7ffffffc, RZ, 0xc0, !PT ;  /* 0x7ffffffc0a0a7812 */ /* 0x000fe200078ec0ff */
[----:B------:R-:W-:Y:S01]  /*0ef0*/  IMAD.SHL.U32 R15, R7, 0x40, RZ ;  /* 0x00000040070f7824 */ /* 0x000fe200078e00ff */
[----:B------:R-:W-:Y:S01]  /*0f00*/  LOP3.LUT R14, R6, 0x1c0, RZ, 0xc0, !PT ;  /* 0x000001c0060e7812 */ /* 0x000fe200078ec0ff */
[----:B------:R-:W-:Y:S01]  /*0f10*/  IMAD.SHL.U32 R6, R5, 0x40, RZ ;  /* 0x0000004005067824 */ /* 0x000fe200078e00ff */
[----:B------:R-:W-:Y:S01]  /*0f20*/  LOP3.LUT R0, R2, 0x1c0, RZ, 0xc0, !PT ;  /* 0x000001c002007812 */ /* 0x000fe200078ec0ff */
[----:B------:R-:W-:Y:S01]  /*0f30*/  IMAD R4, R9, 0x10, R4 ;  /* 0x0000001009047824 */ /* 0x000fe200078e0204 */
[----:B------:R-:W-:Y:S01]  /*0f40*/  SHF.R.S32.HI R2, RZ, 0x1f, R203 ;  /* 0x0000001fff027819 */ /* 0x000fe200000114cb */
[----:B------:R-:W-:Y:S01]  /*0f50*/  IMAD.IADD R10, R24, 0x1, -R10 ;  /* 0x00000001180a7824 */ /* 0x000fe200078e0a0a */
[----:B------:R-:W-:Y:S01]  /*0f60*/  LOP3.LUT R5, R0, 0x38, R18, 0xf8, !PT ;  /* 0x0000003800057812 */ /* 0x000fe200078ef812 */
[----:B------:R-:W-:Y:S01]  /*0f70*/  IMAD R4, R3, 0x40, R4 ;  /* 0x0000004003047824 */ /* 0x000fe200078e0204 */
[----:B------:R-:W-:Y:S01]  /*0f80*/  SHF.R.U32.HI R12, RZ, 0x3, R0 ;  /* 0x00000003ff0c7819 */ /* 0x000fe20000011600 */
[----:B------:R-:W-:Y:S01]  /*0f90*/  IMAD.SHL.U32 R225, R10, 0x2, RZ ;  /* 0x000000020ae17824 */ /* 0x000fe200078e00ff */
[----:B------:R-:W-:Y:S01]  /*0fa0*/  LOP3.LUT R11, R6, 0xfffffe00, RZ, 0xc0, !PT ;  /* 0xfffffe00060b7812 */ /* 0x000fe200078ec0ff */
[----:B------:R-:W-:Y:S01]  /*0fb0*/  VIADD R3, R204, 0x60 ;  /* 0x00000060cc037836 */ /* 0x000fe20000000000 */
[----:B------:R-:W-:Y:S01]  /*0fc0*/  LEA.HI R201, R2, R203, RZ, 0x3 ;  /* 0x000000cb02c97211 */ /* 0x000fe200078f18ff */
[----:B------:R-:W-:Y:S01]  /*0fd0*/  VIADD R41, R225, 0x8 ;  /* 0x00000008e1297836 */ /* 0x000fe20000000000 */
[----:B------:R-:W-:Y:S01]  /*0fe0*/  LOP3.LUT R19, R15, 0xfffffe00, RZ, 0xc0, !PT ;  /* 0xfffffe000f137812 */ /* 0x000fe200078ec0ff */
[----:B------:R-:W-:Y:S01]  /*0ff0*/  VIADD R40, R225, 0x10 ;  /* 0x00000010e1287836 */ /* 0x000fe20000000000 */
[----:B------:R-:W-:Y:S01]  /*1000*/  LOP3.LUT R15, R11, R5, R12, 0xf6, !PT ;  /* 0x000000050b0f7212 */ /* 0x000fe200078ef60c */
[C---:B------:R-:W-:Y:S01]  /*1010*/  VIADD R39, R225.reuse, 0x18 ;  /* 0x00000018e1277836 */ /* 0x040fe20000000000 */
[C---:B------:R-:W-:Y:S01]  /*1020*/  LOP3.LUT R16, R14.reuse, 0x38, R18, 0xf8, !PT ;  /* 0x000000380e107812 */ /* 0x040fe200078ef812 */
[C---:B------:R-:W-:Y:S01]  /*1030*/  VIADD R38, R225.reuse, 0x20 ;  /* 0x00000020e1267836 */ /* 0x040fe20000000000 */
[----:B------:R-:W-:Y:S01]  /*1040*/  SHF.R.U32.HI R6, RZ, 0x3, R14 ;  /* 0x00000003ff067819 */ /* 0x000fe2000001160e */
[C---:B------:R-:W-:Y:S01]  /*1050*/  VIADD R37, R225.reuse, 0x28 ;  /* 0x00000028e1257836 */ /* 0x040fe20000000000 */
[----:B------:R-:W-:Y:S01]  /*1060*/  LOP3.LUT R5, R14, 0x38, R201, 0xf8, !PT ;  /* 0x000000380e057812 */ /* 0x000fe200078ef8c9 */
[----:B------:R-:W-:Y:S01]  /*1070*/  VIADD R36, R225, 0x30 ;  /* 0x00000030e1247836 */ /* 0x000fe20000000000 */
[----:B------:R-:W-:Y:S01]  /*1080*/  LOP3.LUT R21, R19, R16, R6, 0xf6, !PT ;  /* 0x0000001013157212 */ /* 0x000fe200078ef606 */
[----:B------:R-:W-:Y:S01]  /*1090*/  VIADD R35, R225, 0x38 ;  /* 0x00000038e1237836 */ /* 0x000fe20000000000 */
[----:B------:R-:W-:Y:S01]  /*10a0*/  LOP3.LUT R14, R5, R6, RZ, 0x3c, !PT ;  /* 0x00000006050e7212 */ /* 0x000fe200078e3cff */
[----:B------:R-:W-:Y:S01]  /*10b0*/  IMAD.SHL.U32 R5, R23, 0x40, RZ ;  /* 0x0000004017057824 */ /* 0x000fe200078e00ff */
[----:B------:R-:W-:Y:S01]  /*10c0*/  SHF.R.S32.HI R6, RZ, 0x1f, R23 ;  /* 0x0000001fff067819 */ /* 0x000fe20000011417 */
[----:B------:R-:W-:Y:S01]  /*10d0*/  VIADD R34, R225, 0x40 ;  /* 0x00000040e1227836 */ /* 0x000fe20000000000 */
[--C-:B------:R-:W-:Y:S01]  /*10e0*/  LOP3.LUT R7, R0, 0x38, R201.reuse, 0xf8, !PT ;  /* 0x0000003800077812 */ /* 0x100fe200078ef8c9 */
[----:B------:R-:W-:Y:S01]  /*10f0*/  IMAD.SHL.U32 R0, R22, 0x40, RZ ;  /* 0x0000004016007824 */ /* 0x000fe200078e00ff */
[----:B------:R-:W-:Y:S01]  /*1100*/  LEA.HI R6, R6, R23, RZ, 0x3 ;  /* 0x0000001706067211 */ /* 0x000fe200078f18ff */
[----:B0-----:R-:W-:Y:S01]  /*1110*/  VIADD R23, R18, 0xc0 ;  /* 0x000000c012177836 */ /* 0x001fe20000000000 */
[----:B------:R-:W-:Y:S01]  /*1120*/  LOP3.LUT R28, R5, 0x1c0, RZ, 0xc0, !PT ;  /* 0x000001c0051c7812 */ /* 0x000fe200078ec0ff */
[C---:B------:R-:W-:Y:S01]  /*1130*/  VIADD R33, R225.reuse, 0x48 ;  /* 0x00000048e1217836 */ /* 0x040fe20000000000 */
[----:B------:R-:W-:Y:S01]  /*1140*/  LOP3.LUT R22, R0, 0x1c0, RZ, 0xc0, !PT ;  /* 0x000001c000167812 */ /* 0x000fe200078ec0ff */
[----:B------:R-:W-:Y:S01]  /*1150*/  IMAD.SHL.U32 R6, R6, 0x40, RZ ;  /* 0x0000004006067824 */ /* 0x000fe200078e00ff */
[----:B------:R-:W-:Y:S01]  /*1160*/  LEA.HI R2, R2, R203, RZ, 0x6 ;  /* 0x000000cb02027211 */ /* 0x000fe200078f30ff */
[C---:B------:R-:W-:Y:S01]  /*1170*/  VIADD R32, R225.reuse, 0x50 ;  /* 0x00000050e1207836 */ /* 0x040fe20000000000 */
[----:B------:R-:W-:Y:S01]  /*1180*/  SHF.R.U32.HI R30, RZ, 0x3, R22 ;  /* 0x00000003ff1e7819 */ /* 0x000fe20000011616 */
[----:B------:R-:W-:Y:S01]  /*1190*/  STL [R1+0x60], R22 ;  /* 0x0000601601007387 */ /* 0x000fe20000100800 */
[----:B------:R-:W-:Y:S01]  /*11a0*/  LOP3.LUT R0, R22, 0x38, R201, 0xf8, !PT ;  /* 0x0000003816007812 */ /* 0x000fe200078ef8c9 */
[----:B------:R-:W-:Y:S01]  /*11b0*/  IMAD.SHL.U32 R2, R2, 0x80, RZ ;  /* 0x0000008002027824 */ /* 0x000fe200078e00ff */
[----:B------:R-:W-:Y:S01]  /*11c0*/  SHF.R.U32.HI R16, RZ, 0x3, R28 ;  /* 0x00000003ff107819 */ /* 0x000fe2000001161c */
[----:B------:R-:W-:Y:S01]  /*11d0*/  STL [R1+0x6c], R29 ;  /* 0x00006c1d01007387 */ /* 0x000fe20000100800 */
[----:B------:R-:W-:Y:S01]  /*11e0*/  LOP3.LUT R8, R6, 0xfffffe00, RZ, 0xc0, !PT ;  /* 0xfffffe0006087812 */ /* 0x000fe200078ec0ff */
[----:B------:R-:W-:Y:S01]  /*11f0*/  VIADD R31, R225, 0x58 ;  /* 0x00000058e11f7836 */ /* 0x000fe20000000000 */
[----:B------:R-:W-:Y:S01]  /*1200*/  LOP3.LUT R5, R0, R30, RZ, 0x3c, !PT ;  /* 0x0000001e00057212 */ /* 0x000fe200078e3cff */
[----:B------:R-:W-:Y:S01]  /*1210*/  STL [R1+0x5c], R28 ;  /* 0x00005c1c01007387 */ /* 0x000fe20000100800 */
[----:B------:R-:W-:Y:S01]  /*1220*/  IMAD.U32 R0, RZ, RZ, UR4 ;  /* 0x00000004ff007e24 */ /* 0x000fe2000f8e00ff */
[----:B------:R-:W-:Y:S01]  /*1230*/  LOP3.LUT R12, R7, R12, RZ, 0x3c, !PT ;  /* 0x0000000c070c7212 */ /* 0x000fe200078e3cff */
[----:B------:R-:W-:Y:S01]  /*1240*/  VIADD R24, R225, 0x78 ;  /* 0x00000078e1187836 */ /* 0x000fe20000000000 */
[----:B------:R-:W-:Y:S01]  /*1250*/  STL [R1+0xcc], R30 ;  /* 0x0000cc1e01007387 */ /* 0x000fe20000100800 */
[----:B------:R-:W-:-:S02]  /*1260*/  LOP3.LUT R2, R2, 0xffffe000, RZ, 0xc0, !PT ;  /* 0xffffe00002027812 */ /* 0x000fc400078ec0ff */
[----:B------:R-:W-:Y:S01]  /*1270*/  LOP3.LUT R7, R28, 0x38, R201, 0xf8, !PT ;  /* 0x000000381c077812 */ /* 0x000fe200078ef8c9 */
[----:B------:R-:W-:Y:S01]  /*1280*/  STL [R1+0xc8], R16 ;  /* 0x0000c81001007387 */ /* 0x000fe20000100800 */
[----:B------:R-:W-:Y:S01]  /*1290*/  IADD3 R11, R12, R2, R11 ;  /* 0x000000020c0b7210 */ /* 0x000fe20007ffe00b */
[----:B------:R-:W-:Y:S01]  /*12a0*/  VIADD R12, R204, 0x20 ;  /* 0x00000020cc0c7836 */ /* 0x000fe20000000000 */
[----:B------:R-:W-:Y:S01]  /*12b0*/  LOP3.LUT R7, R7, R16, RZ, 0x3c, !PT ;  /* 0x0000001007077212 */ /* 0x000fe200078e3cff */
[----:B------:R-:W-:Y:S01]  /*12c0*/  STL [R1+0x68], R8 ;  /* 0x0000680801007387 */ /* 0x000fe20000100800 */
[-C--:B------:R-:W-:Y:S02]  /*12d0*/  IADD3 R9, R14, R2.reuse, R19 ;  /* 0x000000020e097210 */ /* 0x080fe40007ffe013 */
[----:B------:R-:W-:Y:S01]  /*12e0*/  SHF.R.S32.HI R14, RZ, 0x1f, R23 ;  /* 0x0000001fff0e7819 */ /* 0x000fe20000011417 */
[----:B------:R-:W-:Y:S01]  /*12f0*/  STL [R1+0xd0], R4 ;  /* 0x0000d00401007387 */ /* 0x000fe20000100800 */
[----:B------:R-:W-:-:S02]  /*1300*/  IADD3 R5, R5, R2, R29 ;  /* 0x0000000205057210 */ /* 0x000fc40007ffe01d */
[----:B------:R-:W-:Y:S01]  /*1310*/  IADD3 R7, R7, R2, R8 ;  /* 0x0000000207077210 */ /* 0x000fe20007ffe008 */
[----:B------:R-:W-:Y:S01]  /*1320*/  STL [R1+0x8c], RZ ;  /* 0x00008cff01007387 */ /* 0x000fe20000100800 */
[----:B------:R-:W-:Y:S01]  /*1330*/  VIADD R2, R17, 0x10400 ;  /* 0x0001040011027836 */ /* 0x000fe20000000000 */
[----:B------:R-:W-:Y:S02]  /*1340*/  SHF.R.S32.HI R42, RZ, 0x1f, R41 ;  /* 0x0000001fff2a7819 */ /* 0x000fe40000011429 */
[----:B------:R0:W-:Y:S01]  /*1350*/  STL [R1+0x64], R0 ;  /* 0x0000640001007387 */ /* 0x0001e20000100800 */
[----:B------:R-:W-:Y:S01]  /*1360*/  SHF.R.S32.HI R41, RZ, 0x1f, R40 ;  /* 0x0000001fff297819 */ /* 0x000fe20000011428 */
[----:B------:R-:W-:Y:S01]  /*1370*/  IMAD R10, R15, 0x2, R2 ;  /* 0x000000020f0a7824 */ /* 0x000fe200078e0202 */
[----:B------:R-:W-:Y:S01]  /*1380*/  SHF.R.S32.HI R40, RZ, 0x1f, R39 ;  /* 0x0000001fff287819 */ /* 0x000fe20000011427 */
[----:B------:R-:W-:Y:S01]  /*1390*/  STL [R1+0x4c], RZ ;  /* 0x00004cff01007387 */ /* 0x000fe20000100800 */
[----:B------:R-:W-:Y:S01]  /*13a0*/  SHF.R.S32.HI R39, RZ, 0x1f, R38 ;  /* 0x0000001fff277819 */ /* 0x000fe20000011426 */
[----:B------:R-:W-:Y:S01]  /*13b0*/  VIADD R15, R225, 0x98 ;  /* 0x00000098e10f7836 */ /* 0x000fe20000000000 */
[----:B------:R-:W-:Y:S01]  /*13c0*/  SHF.R.S32.HI R38, RZ, 0x1f, R37 ;  /* 0x0000001fff267819 */ /* 0x000fe20000011425 */
[----:B------:R1:W-:Y:S01]  /*13d0*/  STL [R1+0x30], R12 ;  /* 0x0000300c01007387 */ /* 0x0003e20000100800 */
[----:B------:R-:W-:-:S02]  /*13e0*/  SHF.R.S32.HI R37, RZ, 0x1f, R36 ;  /* 0x0000001fff257819 */ /* 0x000fc40000011424 */
[----:B0-----:R-:W-:Y:S01]  /*13f0*/  LOP3.LUT R0, R22, 0x38, R18, 0xf8, !PT ;  /* 0x0000003816007812 */ /* 0x001fe200078ef812 */
[----:B------:R-:W-:Y:S01]  /*1400*/  VIADD R22, R18, 0x80 ;  /* 0x0000008012167836 */ /* 0x000fe20000000000 */
[----:B------:R-:W-:Y:S01]  /*1410*/  STL [R1+0x48], R3 ;  /* 0x0000480301007387 */ /* 0x000fe20000100800 */
[----:B------:R-:W-:Y:S02]  /*1420*/  SHF.R.S32.HI R36, RZ, 0x1f, R35 ;  /* 0x0000001fff247819 */ /* 0x000fe40000011423 */
[----:B------:R-:W-:Y:S01]  /*1430*/  LOP3.LUT R6, R29, R0, R30, 0xf6, !PT ;  /* 0x000000001d067212 */ /* 0x000fe200078ef61e */
[C---:B------:R-:W-:Y:S01]  /*1440*/  VIADD R30, R225.reuse, 0x60 ;  /* 0x00000060e11e7836 */ /* 0x040fe20000000000 */
[----:B------:R-:W-:Y:S01]  /*1450*/  LOP3.LUT R0, R28, 0x38, R18, 0xf8, !PT ;  /* 0x000000381c007812 */ /* 0x000fe200078ef812 */
[----:B------:R-:W-:Y:S01]  /*1460*/  VIADD R29, R225, 0x68 ;  /* 0x00000068e11d7836 */ /* 0x000fe20000000000 */
[----:B------:R-:W-:Y:S01]  /*1470*/  SHF.R.S32.HI R28, RZ, 0x1f, R22 ;  /* 0x0000001fff1c7819 */ /* 0x000fe20000011416 */
[----:B------:R-:W-:Y:S01]  /*1480*/  STL [R1+0x7c], R6 ;  /* 0x00007c0601007387 */ /* 0x000fe20000100800 */
[----:B-1----:R-:W-:-:S02]  /*1490*/  SHF.R.S32.HI R12, RZ, 0x1f, R12 ;  /* 0x0000001fff0c7819 */ /* 0x002fc4000001140c */
[----:B------:R-:W-:Y:S01]  /*14a0*/  SHF.R.S32.HI R35, RZ, 0x1f, R34 ;  /* 0x0000001fff237819 */ /* 0x000fe20000011422 */
[----:B------:R0:W-:Y:S01]  /*14b0*/  STL [R1+0x4], R28 ;  /* 0x0000041c01007387 */ /* 0x0001e20000100800 */
[----:B------:R-:W-:Y:S02]  /*14c0*/  SHF.R.S32.HI R34, RZ, 0x1f, R33 ;  /* 0x0000001fff227819 */ /* 0x000fe40000011421 */
[----:B------:R-:W-:Y:S01]  /*14d0*/  SHF.R.S32.HI R33, RZ, 0x1f, R32 ;  /* 0x0000001fff217819 */ /* 0x000fe20000011420 */
[----:B------:R1:W-:Y:S01]  /*14e0*/  STL [R1], R14 ;  /* 0x0000000e01007387 */ /* 0x0003e20000100800 */
[----:B------:R-:W-:Y:S02]  /*14f0*/  SHF.R.S32.HI R32, RZ, 0x1f, R31 ;  /* 0x0000001fff207819 */ /* 0x000fe4000001141f */
[----:B------:R-:W-:Y:S01]  /*1500*/  SHF.R.S32.HI R31, RZ, 0x1f, R30 ;  /* 0x0000001fff1f7819 */ /* 0x000fe2000001141e */
[----:B------:R2:W-:Y:S01]  /*1510*/  STL [R1+0x9c], R12 ;  /* 0x00009c0c01007387 */ /* 0x0005e20000100800 */
[----:B------:R-:W-:Y:S01]  /*1520*/  SHF.R.S32.HI R30, RZ, 0x1f, R29 ;  /* 0x0000001fff1e7819 */ /* 0x000fe2000001141d */
[----:B0-----:R-:W-:Y:S01]  /*1530*/  VIADD R28, R225, 0x70 ;  /* 0x00000070e11c7836 */ /* 0x001fe20000000000 */
[----:B------:R-:W-:-:S02]  /*1540*/  SHF.R.S32.HI R19, RZ, 0x1f, R18 ;  /* 0x0000001fff137819 */ /* 0x000fc40000011412 */
[----:B-1----:R-:W-:Y:S01]  /*1550*/  SHF.R.S32.HI R14, RZ, 0x1f, R20 ;  /* 0x0000001fff0e7819 */ /* 0x002fe20000011414 */
[----:B------:R-:W-:Y:S01]  /*1560*/  VIADD R20, R225, 0x88 ;  /* 0x00000088e1147836 */ /* 0x000fe20000000000 */
[----:B------:R-:W-:Y:S02]  /*1570*/  SHF.R.S32.HI R29, RZ, 0x1f, R28 ;  /* 0x0000001fff1d7819 */ /* 0x000fe4000001141c */
[----:B--2---:R-:W-:Y:S01]  /*1580*/  SHF.R.S32.HI R12, RZ, 0x1f, R3 ;  /* 0x0000001fff0c7819 */ /* 0x004fe20000011403 */
[----:B------:R0:W-:Y:S01]  /*1590*/  STL [R1+0x98], R14 ;  /* 0x0000980e01007387 */ /* 0x0001e20000100800 */
[----:B------:R-:W-:Y:S01]  /*15a0*/  LOP3.LUT R3, R8, R0, R16, 0xf6, !PT ;  /* 0x0000000008037212 */ /* 0x000fe200078ef610 */
[----:B------:R-:W-:Y:S01]  /*15b0*/  IMAD R0, R21, 0x2, R2 ;  /* 0x0000000215007824 */ /* 0x000fe200078e0202 */
[----:B------:R-:W-:Y:S01]  /*15c0*/  SHF.R.S32.HI R28, RZ, 0x1f, R24 ;  /* 0x0000001fff1c7819 */ /* 0x000fe20000011418 */
[----:B------:R1:W-:Y:S01]  /*15d0*/  STL [R1+0x94], R12 ;  /* 0x0000940c01007387 */ /* 0x0003e20000100800 */
[----:B------:R-:W-:-:S02]  /*15e0*/  VIADD R21, R225, 0x80 ;  /* 0x00000080e1157836 */ /* 0x000fc40000000000 */
[--C-:B------:R-:W-:Y:S01]  /*15f0*/  IMAD R8, R3, 0x2, R2.reuse ;  /* 0x0000000203087824 */ /* 0x100fe200078e0202 */
[----:B------:R2:W-:Y:S01]  /*1600*/  STL [R1+0xb4], R10 ;  /* 0x0000b40a01007387 */ /* 0x0005e20000100800 */
[----:B------:R-:W-:Y:S01]  /*1610*/  IMAD R3, R5, 0x2, R2 ;  /* 0x0000000205037824 */ /* 0x000fe200078e0202 */
[----:B------:R-:W-:Y:S01]  /*1620*/  SHF.R.S32.HI R24, RZ, 0x1f, R21 ;  /* 0x0000001fff187819 */ /* 0x000fe20000011415 */
[C---:B------:R-:W-:Y:S01]  /*1630*/  VIADD R16, R225.reuse, 0x90 ;  /* 0x00000090e1107836 */ /* 0x040fe20000000000 */
[----:B------:R3:W-:Y:S01]  /*1640*/  STL [R1+0xac], R0 ;  /* 0x0000ac0001007387 */ /* 0x0007e20000100800 */
[----:B0-----:R-:W-:Y:S01]  /*1650*/  VIADD R14, R225, 0xa0 ;  /* 0x000000a0e10e7836 */ /* 0x001fe20000000000 */
[----:B------:R-:W-:Y:S01]  /*1660*/  SHF.R.S32.HI R21, RZ, 0x1f, R20 ;  /* 0x0000001fff157819 */ /* 0x000fe20000011414 */
[----:B------:R-:W-:Y:S01]  /*1670*/  IMAD R5, R11, 0x2, R2 ;  /* 0x000000020b057824 */ /* 0x000fe200078e0202 */
[----:B------:R0:W-:Y:S01]  /*1680*/  STL [R1+0xbc], R8 ;  /* 0x0000bc0801007387 */ /* 0x0001e20000100800 */
[C---:B-1----:R-:W-:Y:S01]  /*1690*/  VIADD R12, R225.reuse, 0xa8 ;  /* 0x000000a8e10c7836 */ /* 0x042fe20000000000 */
[----:B------:R-:W-:Y:S01]  /*16a0*/  SHF.R.S32.HI R20, RZ, 0x1f, R16 ;  /* 0x0000001fff147819 */ /* 0x000fe20000011410 */
[C---:B------:R-:W-:Y:S01]  /*16b0*/  VIADD R11, R225.reuse, 0xb0 ;  /* 0x000000b0e10b7836 */ /* 0x040fe20000000000 */
[----:B------:R1:W-:Y:S01]  /*16c0*/  STL [R1+0xc0], R3 ;  /* 0x0000c00301007387 */ /* 0x0003e20000100800 */
[----:B--2---:R-:W-:Y:S01]  /*16d0*/  VIADD R10, R225, 0xb8 ;  /* 0x000000b8e10a7836 */ /* 0x004fe20000000000 */
[----:B------:R-:W-:Y:S01]  /*16e0*/  SHF.R.S32.HI R16, RZ, 0x1f, R15 ;  /* 0x0000001fff107819 */ /* 0x000fe2000001140f */
[----:B---3--:R-:W-:Y:S01]  /*16f0*/  IMAD R0, R7, 0x2, R2 ;  /* 0x0000000207007824 */ /* 0x008fe200078e0202 */
[----:B------:R-:W-:Y:S01]  /*1700*/  SHF.R.S32.HI R15, RZ, 0x1f, R14 ;  /* 0x0000001fff0f7819 */ /* 0x000fe2000001140e */
[C---:B------:R-:W-:Y:S01]  /*1710*/  VIADD R7, R225.reuse, 0xd0 ;  /* 0x000000d0e1077836 */ /* 0x040fe20000000000 */
[----:B------:R-:W-:Y:S01]  /*1720*/  SHF.R.S32.HI R14, RZ, 0x1f, R12 ;  /* 0x0000001fff0e7819 */ /* 0x000fe2000001140c */
[----:B0-----:R-:W-:Y:S01]  /*1730*/  VIADD R8, R225, 0xc8 ;  /* 0x000000c8e1087836 */ /* 0x001fe20000000000 */
[----:B------:R0:W-:Y:S01]  /*1740*/  STL [R1+0xb8], R0 ;  /* 0x0000b80001007387 */ /* 0x0001e20000100800 */
[----:B------:R-:W-:Y:S01]  /*1750*/  SHF.R.S32.HI R12, RZ, 0x1f, R11 ;  /* 0x0000001fff0c7819 */ /* 0x000fe2000001140b */
[----:B-1----:R-:W-:Y:S01]  /*1760*/  IMAD R3, R9, 0x2, R2 ;  /* 0x0000000209037824 */ /* 0x002fe200078e0202 */
[----:B------:R-:W-:Y:S01]  /*1770*/  SHF.R.S32.HI R11, RZ, 0x1f, R10 ;  /* 0x0000001fff0b7819 */ /* 0x000fe2000001140a */
[C---:B------:R-:W-:Y:S01]  /*1780*/  VIADD R9, R225.reuse, 0xc0 ;  /* 0x000000c0e1097836 */ /* 0x040fe20000000000 */
[----:B------:R1:W-:Y:S04]  /*1790*/  STL [R1+0xb0], R5 ;  /* 0x0000b00501007387 */ /* 0x0003e80000100800 */
[----:B------:R2:W-:Y:S01]  /*17a0*/  STL [R1+0xa8], R3 ;  /* 0x0000a80301007387 */ /* 0x0005e20000100800 */
[----:B0-----:R-:W-:Y:S01]  /*17b0*/  IMAD R0, R6, 0x2, R2 ;  /* 0x0000000206007824 */ /* 0x001fe200078e0202 */
[----:B------:R-:W-:Y:S01]  /*17c0*/  SHF.R.S32.HI R2, RZ, 0x3, R201 ;  /* 0x00000003ff027819 */ /* 0x000fe200000114c9 */
[----:B------:R-:W-:Y:S01]  /*17d0*/  VIADD R6, R225, 0xd8 ;  /* 0x000000d8e1067836 */ /* 0x000fe20000000000 */
[----:B------:R-:W-:-:S02]  /*17e0*/  SHF.R.S32.HI R10, RZ, 0x1f, R9 ;  /* 0x0000001fff0a7819 */ /* 0x000fc40000011409 */
[----:B------:R0:W-:Y:S01]  /*17f0*/  STL [R1+0x70], R0 ;  /* 0x0000700001007387 */ /* 0x0001e20000100800 */
[C---:B-1----:R-:W-:Y:S01]  /*1800*/  VIADD R5, R225.reuse, 0xe0 ;  /* 0x000000e0e1057836 */ /* 0x042fe20000000000 */
[----:B------:R-:W-:Y:S02]  /*1810*/  SHF.R.S32.HI R9, RZ, 0x1f, R8 ;  /* 0x0000001fff097819 */ /* 0x000fe40000011408 */
[----:B------:R1:W-:Y:S01]  /*1820*/  STL [R1+0xa0], R2 ;  /* 0x0000a00201007387 */ /* 0x0003e20000100800 */
[C---:B--2---:R-:W-:Y:S01]  /*1830*/  VIADD R3, R225.reuse, 0xe8 ;  /* 0x000000e8e1037836 */ /* 0x044fe20000000000 */
[----:B------:R-:W-:Y:S02]  /*1840*/  SHF.R.S32.HI R8, RZ, 0x1f, R7 ;  /* 0x0000001fff087819 */ /* 0x000fe40000011407 */
[----:B------:R-:W-:Y:S02]  /*1850*/  SHF.R.S32.HI R7, RZ, 0x1f, R6 ;  /* 0x0000001fff077819 */ /* 0x000fe40000011406 */
[----:B0-----:R-:W-:Y:S01]  /*1860*/  SHF.R.S32.HI R0, RZ, 0x1f, R225 ;  /* 0x0000001fff007819 */ /* 0x001fe200000114e1 */
[C---:B------:R-:W-:Y:S01]  /*1870*/  VIADD R0, R225.reuse, 0xf8 ;  /* 0x000000f8e1007836 */ /* 0x040fe20000000000 */
[----:B------:R-:W-:Y:S01]  /*1880*/  SHF.R.S32.HI R6, RZ, 0x1f, R5 ;  /* 0x0000001fff067819 */ /* 0x000fe20000011405 */
[----:B-1----:R-:W-:Y:S01]  /*1890*/  VIADD R2, R225, 0xf0 ;  /* 0x000000f0e1027836 */ /* 0x002fe20000000000 */
[----:B------:R-:W-:-:S02]  /*18a0*/  SHF.R.S32.HI R5, RZ, 0x1f, R3 ;  /* 0x0000001fff057819 */ /* 0x000fc40000011403 */
[----:B------:R-:W-:Y:S02]  /*18b0*/  LOP3.LUT R201, R201, 0xfffffff8, RZ, 0xc0, !PT ;  /* 0xfffffff8c9c97812 */ /* 0x000fe400078ec0ff */
[----:B------:R-:W-:Y:S02]  /*18c0*/  SHF.R.S32.HI R3, RZ, 0x1f, R2 ;  /* 0x0000001fff037819 */ /* 0x000fe40000011402 */
[----:B------:R-:W-:Y:S01]  /*18d0*/  SHF.R.S32.HI R2, RZ, 0x1f, R0 ;  /* 0x0000001fff027819 */ /* 0x000fe20000011400 */
[----:B------:R-:W-:Y:S01]  /*18e0*/  IMAD R0, R13, 0x8, R4 ;  /* 0x000000080d007824 */ /* 0x000fe200078e0204 */
[----:B------:R-:W-:-:S04]  /*18f0*/  SHF.R.S32.HI R224, RZ, 0x1f, R201 ;  /* 0x0000001fffe07819 */ /* 0x000fc800000114c9 */
[----:B------:R0:W-:Y:S03]  /*1900*/  STL [R1+0x74], R0 ;  /* 0x0000740001007387 */ /* 0x0001e60000100800 */
.L_x_1847:
[----:B------:R-:W-:Y:S01]  /*1910*/  ULDC.64 UR4, c[0x0][0xa28] ;  /* 0x00028a0000047ab9 */ /* 0x000fe20000000a00 */
[----:B01---5:R-:W1:Y:S01]  /*1920*/  LDC.64 R4, c[0x0][0xa08] ;  /* 0x00028200ff047b82 */ /* 0x023e620000000a00 */
[----:B------:R-:W-:Y:S01]  /*1930*/  ISETP.NE.U32.AND P0, PT, RZ, UR4, PT ;  /* 0x00000004ff007c0c */ /* 0x000fe2000bf05070 */
[----:B------:R-:W-:Y:S01]  /*1940*/  IMAD.MOV.U32 R28, RZ, RZ, RZ ;  /* 0x000000ffff1c7224 */ /* 0x000fe200078e00ff */
[----:B------:R-:W-:Y:S01]  /*1950*/  ULDC.64 UR6, c[0x0][0xa20] ;  /* 0x0002880000067ab9 */ /* 0x000fe20000000a00 */
[----:B--2---:R-:W-:Y:S01]  /*1960*/  IMAD.MOV.U32 R8, RZ, RZ, RZ ;  /* 0x000000ffff087224 */ /* 0x004fe200078e00ff */
[----:B------:R-:W-:Y:S01]  /*1970*/  ISETP.NE.AND.EX P0, PT, RZ, UR5, PT, P0 ;  /* 0x00000005ff007c0c */ /* 0x000fe2000bf05300 */
[----:B------:R-:W-:Y:S02]  /*1980*/  ULDC.64 UR4, c[0x0][0xa18] ;  /* 0x0002860000047ab9 */ /* 0x000fe40000000a00 */
[----:B------:R-:W-:-:S04]  /*1990*/  ISETP.NE.U32.AND P1, PT, RZ, UR4, PT ;  /* 0x00000004ff007c0c */ /* 0x000fc8000bf25070 */
[----:B------:R-:W-:Y:S01]  /*19a0*/  ISETP.NE.AND.EX P1, PT, RZ, UR5, PT, P1 ;  /* 0x00000005ff007c0c */ /* 0x000fe2000bf25310 */
[----:B------:R-:W-:Y:S02]  /*19b0*/  ULDC.64 UR4, c[0x0][0xa08] ;  /* 0x0002820000047ab9 */ /* 0x000fe40000000a00 */
[----:B------:R-:W-:-:S03]  /*19c0*/  ISETP.NE.U32.AND P3, PT, RZ, UR4, PT ;  /* 0x00000004ff007c0c */ /* 0x000fc6000bf65070 */
[----:B------:R-:W2:Y:S01]  /*19d0*/  @P0 LDC.64 R6, c[0x0][0xa28] ;  /* 0x00028a00ff060b82 */ /* 0x000ea20000000a00 */
[----:B------:R-:W-:Y:S01]  /*19e0*/  ISETP.NE.AND.EX P3, PT, RZ, UR5, PT, P3 ;  /* 0x00000005ff007c0c */ /* 0x000fe2000bf65330 */
[----:B-1----:R-:W-:-:S06]  /*19f0*/  IMAD.WIDE R4, R27, 0x4, R4 ;  /* 0x000000041b047825 */ /* 0x002fcc00078e0204 */
[----:B---3--:R-:W1:Y:S06]  /*1a00*/  @P1 LDC.64 R2, c[0x0][0xa18] ;  /* 0x00028600ff021b82 */ /* 0x008e6c0000000a00 */
[----:B------:R-:W5:Y:S01]  /*1a10*/  @P3 LDG.E R28, desc[UR60][R4.64] ;  /* 0x0000003c041c3981 */ /* 0x000f62000c1e1900 */
[----:B------:R-:W-:Y:S02]  /*1a20*/  ULDC UR4, c[0x0][0x288] ;  /* 0x0000a20000047ab9 */ /* 0x000fe40000000800 */
[----:B------:R-:W-:Y:S01]  /*1a30*/  IMAD.U32 R219, RZ, RZ, UR4 ;  /* 0x00000004ffdb7e24 */ /* 0x000fe2000f8e00ff */
[----:B------:R3:W-:Y:S01]  /*1a40*/  STL [R1+0x88], R27 ;  /* 0x0000881b01007387 */ /* 0x0007e20000100800 */
[----:B------:R-:W-:-:S02]  /*1a50*/  ULDC.64 UR4, c[0x0][0x418] ;  /* 0x0001060000047ab9 */ /* 0x000fc40000000a00 */
[----:B------:R-:W-:Y:S01]  /*1a60*/  UISETP.NE.U32.AND UP0, UPT, UR4, URZ, UPT ;  /* 0x0000003f0400728c */ /* 0x000fe2000bf05070 */
[----:B--2---:R-:W-:-:S03]  /*1a70*/  @P0 IMAD.WIDE R6, R27, 0x4, R6 ;  /* 0x000000041b060825 */ /* 0x004fc600078e0206 */
[----:B------:R-:W-:Y:S01]  /*1a80*/  UISETP.NE.AND.EX UP0, UPT, UR5, URZ, UPT, UP0 ;  /* 0x0000003f0500728c */ /* 0x000fe2000bf05300 */
[----:B------:R-:W-:Y:S01]  /*1a90*/  ULDC UR4, c[0x0][0x424] ;  /* 0x0001090000047ab9 */ /* 0x000fe20000000800 */
[----:B------:R-:W-:Y:S01]  /*1aa0*/  ISETP.NE.U32.AND P2, PT, RZ, UR6, PT ;  /* 0x00000006ff007c0c */ /* 0x000fe2000bf45070 */
[----:B------:R2:W5:Y:S01]  /*1ab0*/  @P0 LDG.E R8, desc[UR60][R6.64] ;  /* 0x0000003c06080981 */ /* 0x000562000c1e1900 */
[----:B------:R-:W-:Y:S01]  /*1ac0*/  USEL UR4, UR4, 0x1, UP0 ;  /* 0x0000000104047887 */ /* 0x000fe20008000000 */
[----:B-1----:R-:W-:Y:S01]  /*1ad0*/  @P1 IMAD.WIDE R2, R27, 0x4, R2 ;  /* 0x000000041b021825 */ /* 0x002fe200078e0202 */
[----:B------:R-:W-:Y:S01]  /*1ae0*/  ULDC UR5, c[0x0][0x2f0] ;  /* 0x0000bc0000057ab9 */ /* 0x000fe20000000800 */
[C---:B0-----:R-:W-:Y:S01]  /*1af0*/  LOP3.LUT R0, R26.reuse, 0xff0000, RZ, 0xc0, !PT ;  /* 0x00ff00001a007812 */ /* 0x041fe200078ec0ff */
[----:B------:R-:W-:Y:S02]  /*1b00*/  UIMAD UR4, UR4, UR5, URZ ;  /* 0x00000005040472a4 */ /* 0x000fe4000f8e023f */
[----:B------:R0:W5:Y:S01]  /*1b10*/  @P1 LDG.E R219, desc[UR60][R2.64] ;  /* 0x0000003c02db1981 */ /* 0x000162000c1e1900 */
[----:B--2---:R-:W-:Y:S01]  /*1b20*/  LOP3.LUT R6, R26, 0xff000000, RZ, 0xc0, !PT ;  /* 0xff0000001a067812 */ /* 0x004fe200078ec0ff */
[----:B------:R-:W-:Y:S01]  /*1b30*/  ULDC UR5, c[0x0][0x348] ;  /* 0x0000d20000057ab9 */ /* 0x000fe20000000800 */
[----:B------:R-:W-:-:S02]  /*1b40*/  ISETP.NE.AND.EX P2, PT, RZ, UR7, PT, P2 ;  /* 0x00000007ff007c0c */ /* 0x000fc4000bf45320 */
[----:B------:R-:W-:Y:S02]  /*1b50*/  LOP3.LUT R226, R26, 0xffff, RZ, 0xc0, !PT ;  /* 0x0000ffff1ae27812 */ /* 0x000fe400078ec0ff */
[----:B0-----:R-:W-:-:S04]  /*1b60*/  SHF.R.U32.HI R3, RZ, 0x8, R6 ;  /* 0x00000008ff037819 */ /* 0x001fc80000011606 */
[----:B----4-:R-:W-:Y:S01]  /*1b70*/  LEA.HI R11, R0, R3, RZ, 0x10 ;  /* 0x00000003000b7211 */ /* 0x010fe200078f80ff */
[----:B---3--:R-:W-:Y:S06]  /*1b80*/  @P1 BRA `(.L_x_1538) ;  /* 0x0000000000241947 */ /* 0x008fec0003800000 */
[----:B------:R-:W-:Y:S02]  /*1b90*/  ULDC.64 UR6, c[0x0][0xa00] ;  /* 0x0002800000067ab9 */ /* 0x000fe40000000a00 */
[----:B------:R-:W-:-:S04]  /*1ba0*/  ISETP.NE.U32.AND P0, PT, RZ, UR6, PT ;  /* 0x00000006ff007c0c */ /* 0x000fc8000bf05070 */
[----:B------:R-:W-:-:S13]  /*1bb0*/  ISETP.NE.AND.EX P0, PT, RZ, UR7, PT, P0 ;  /* 0x00000007ff007c0c */ /* 0x000fda000bf05300 */
[----:B------:R-:W-:Y:S05]  /*1bc0*/  @!P0 BRA `(.L_x_1538) ;  /* 0x0000000000148947 */ /* 0x000fea0003800000 */
[----:B------:R-:W0:Y:S02]  /*1bd0*/  LDC.64 R2, c[0x0][0xa00] ;  /* 0x00028000ff027b82 */ /* 0x000e240000000a00 */
[----:B0-----:R-:W-:-:S05]  /*1be0*/  IMAD.WIDE R2, R27, 0x4, R2 ;  /* 0x000000041b027825 */ /* 0x001fca00078e0202 */
[----:B-----5:R-:W2:Y:S04]  /*1bf0*/  LDG.E R219, desc[UR60][R2.64] ;  /* 0x0000003c02db7981 */ /* 0x020ea8000c1e1900 */
[----:B------:R-:W2:Y:S02]  /*1c00*/  LDG.E R0, desc[UR60][R2.64+0x4] ;  /* 0x0000043c02007981 */ /* 0x000ea4000c1e1900 */
[----:B--2---:R-:W-:-:S07]  /*1c10*/  IMAD.IADD R219, R0, 0x1, -R219 ;  /* 0x0000000100db7824 */ /* 0x004fce00078e0adb */
.L_x_1538:
[----:B------:R-:W-:Y:S02]  /*1c20*/  IMAD.U32 R2, RZ, RZ, UR5 ;  /* 0x00000005ff027e24 */ /* 0x000fe4000f8e00ff */
[----:B------:R-:W-:Y:S01]  /*1c30*/  IMAD.U32 R29, RZ, RZ, UR4 ;  /* 0x00000004ff1d7e24 */ /* 0x000fe2000f8e00ff */
[----:B------:R-:W-:Y:S06]  /*1c40*/  @!P2 BRA `(.L_x_1539) ;  /* 0x000000000010a947 */ /* 0x000fec0003800000 */
[----:B------:R-:W0:Y:S02]  /*1c50*/  LDC.64 R4, c[0x0][0xa20] ;  /* 0x00028800ff047b82 */ /* 0x000e240000000a00 */
[----:B0-----:R-:W-:-:S05]  /*1c60*/  IMAD.WIDE R4, R27, 0x4, R4 ;  /* 0x000000041b047825 */ /* 0x001fca00078e0204 */
[----:B------:R0:W5:Y:S01]  /*1c70*/  LDG.E R29, desc[UR60][R4.64] ;  /* 0x0000003c041d7981 */ /* 0x000162000c1e1900 */
[----:B------:R-:W-:Y:S05]  /*1c80*/  BRA `(.L_x_1540) ;  /* 0x0000000000107947 */ /* 0x000fea0003800000 */
.L_x_1539:
[----:B------:R-:W-:Y:S05]  /*1c90*/  @!P3 BRA `(.L_x_1540) ;  /* 0x00000000000cb947 */ /* 0x000fea0003800000 */
[----:B------:R-:W2:Y:S04]  /*1ca0*/  LDG.E R0, desc[UR60][R4.64] ;  /* 0x0000003c04007981 */ /* 0x000ea8000c1e1900 */
[----:B------:R-:W2:Y:S02]  /*1cb0*/  LDG.E R29, desc[UR60][R4.64+0x4] ;  /* 0x0000043c041d7981 */ /* 0x000ea4000c1e1900 */
[----:B--2---:R-:W-:-:S07]  /*1cc0*/  IMAD.IADD R29, R29, 0x1, -R0 ;  /* 0x000000011d1d7824 */ /* 0x004fce00078e0a00 */
.L_x_1540:
[----:B------:R-:W-:Y:S01]  /*1cd0*/  ULDC.64 UR4, c[0x0][0xa10] ;  /* 0x0002840000047ab9 */ /* 0x000fe20000000a00 */
[----:B------:R-:W1:Y:S01]  /*1ce0*/  LDC R9, c[0x0][0x448] ;  /* 0x00011200ff097b82 */ /* 0x000e620000000800 */
[----:B------:R-:W-:-:S04]  /*1cf0*/  ISETP.NE.U32.AND P0, PT, RZ, UR4, PT ;  /* 0x00000004ff007c0c */ /* 0x000fc8000bf05070 */
[----:B------:R-:W-:Y:S01]  /*1d00*/  ISETP.NE.AND.EX P0, PT, RZ, UR5, PT, P0 ;  /* 0x00000005ff007c0c */ /* 0x000fe2000bf05300 */
[----:B------:R-:W-:Y:S02]  /*1d10*/  ULDC.64 UR4, c[0x0][0xa30] ;  /* 0x00028c0000047ab9 */ /* 0x000fe40000000a00 */
[----:B------:R-:W-:-:S04]  /*1d20*/  ISETP.NE.U32.AND P1, PT, RZ, UR4, PT ;  /* 0x00000004ff007c0c */ /* 0x000fc8000bf25070 */
[----:B------:R-:W-:-:S06]  /*1d30*/  ISETP.NE.AND.EX P1, PT, RZ, UR5, PT, P1 ;  /* 0x00000005ff007c0c */ /* 0x000fcc000bf25310 */
[----:B------:R-:W2:Y:S08]  /*1d40*/  @P0 LDC.64 R6, c[0x0][0xa10] ;  /* 0x00028400ff060b82 */ /* 0x000eb00000000a00 */
[----:B0-----:R-:W0:Y:S01]  /*1d50*/  @P1 LDC.64 R4, c[0x0][0xa30] ;  /* 0x00028c00ff041b82 */ /* 0x001e220000000a00 */
[----:B--2---:R-:W-:-:S05]  /*1d60*/  @P0 IMAD.WIDE R6, R27, 0x4, R6 ;  /* 0x000000041b060825 */ /* 0x004fca00078e0206 */
[----:B------:R-:W2:Y:S04]  /*1d70*/  @P0 LDG.E R0, desc[UR60][R6.64] ;  /* 0x0000003c06000981 */ /* 0x000ea8000c1e1900 */
[----:B------:R-:W2:Y:S01]  /*1d80*/  @P0 LDG.E R3, desc[UR60][R6.64+0x4] ;  /* 0x0000043c06030981 */ /* 0x000ea2000c1e1900 */
[----:B-----5:R-:W-:Y:S02]  /*1d90*/  IMAD.MOV.U32 R92, RZ, RZ, R29 ;  /* 0x000000ffff5c7224 */ /* 0x020fe400078e001d */
[----:B0-----:R-:W-:-:S05]  /*1da0*/  @P1 IMAD.WIDE R4, R27, 0x4, R4 ;  /* 0x000000041b041825 */ /* 0x001fca00078e0204 */
[----:B------:R0:W5:Y:S01]  /*1db0*/  @P1 LDG.E R92, desc[UR60][R4.64] ;  /* 0x0000003c045c1981 */ /* 0x000162000c1e1900 */
[----:B-1----:R-:W-:Y:S01]  /*1dc0*/  ISETP.NE.AND P1, PT, R9, 0x1, PT ;  /* 0x000000010900780c */ /* 0x002fe20003f25270 */
[----:B------:R-:W-:Y:S02]  /*1dd0*/  IMAD.SHL.U32 R12, R25, 0x80, RZ ;  /* 0x00000080190c7824 */ /* 0x000fe400078e00ff */
[----:B------:R-:W-:-:S03]  /*1de0*/  IMAD.IADD R13, R29, 0x1, -R8 ;  /* 0x000000011d0d7824 */ /* 0x000fc600078e0a08 */
[----:B------:R1:W-:Y:S01]  /*1df0*/  STL [R1+0x58], R12 ;  /* 0x0000580c01007387 */ /* 0x0003e20000100800 */
[----:B0-----:R-:W0:Y:S08]  /*1e00*/  LDC.64 R4, c[0x0][0x9e0] ;  /* 0x00027800ff047b82 */ /* 0x001e300000000a00 */
[----:B------:R-:W3:Y:S08]  /*1e10*/  @P1 LDC R9, c[0x0][0x44c] ;  /* 0x00011300ff091b82 */ /* 0x000ef00000000800 */
[----:B------:R-:W4:Y:S01]  /*1e20*/  @P1 LDC R10, c[0x0][0x450] ;  /* 0x00011400ff0a1b82 */ /* 0x000f220000000800 */
[----:B0-----:R-:W-:Y:S01]  /*1e30*/  ISETP.GE.AND P2, PT, R5, 0x1, PT ;  /* 0x000000010500780c */ /* 0x001fe20003f46270 */
[----:B--2---:R-:W-:-:S02]  /*1e40*/  @P0 IMAD.IADD R2, R3, 0x1, -R0 ;  /* 0x0000000103020824 */ /* 0x004fc400078e0a00 */
[----:B------:R-:W-:Y:S02]  /*1e50*/  VIADD R0, R12, 0x7f ;  /* 0x0000007f0c007836 */ /* 0x000fe40000000000 */
[----:B------:R-:W-:Y:S02]  /*1e60*/  IMAD.IADD R220, R13, 0x1, R2 ;  /* 0x000000010ddc7824 */ /* 0x000fe400078e0202 */
[----:B---3--:R-:W-:-:S03]  /*1e70*/  @P1 IMAD.HI.U32 R3, R0, R9, RZ ;  /* 0x0000000900031227 */ /* 0x008fc600078e00ff */
[C---:B------:R-:W-:Y:S01]  /*1e80*/  IADD3 R7, R220.reuse, 0x1, -R219 ;  /* 0x00000001dc077810 */ /* 0x040fe20007ffe8db */
[----:B------:R-:W-:Y:S01]  /*1e90*/  IMAD.MOV.U32 R6, RZ, RZ, R0 ;  /* 0x000000ffff067224 */ /* 0x000fe200078e0000 */
[----:B----4-:R-:W-:Y:S01]  /*1ea0*/  @P1 SHF.R.U32.HI R6, RZ, R10, R3 ;  /* 0x0000000aff061219 */ /* 0x010fe20000011603 */
[----:B------:R-:W-:-:S04]  /*1eb0*/  VIADD R0, R220, 0x3f ;  /* 0x0000003fdc007836 */ /* 0x000fc80000000000 */
[----:B------:R-:W-:Y:S01]  /*1ec0*/  IMAD.IADD R9, R7, 0x1, R6 ;  /* 0x0000000107097824 */ /* 0x000fe200078e0206 */
[----:B------:R-:W-:-:S03]  /*1ed0*/  SHF.R.S32.HI R3, RZ, 0x1f, R0 ;  /* 0x0000001fff037819 */ /* 0x000fc60000011400 */
[----:B------:R-:W-:Y:S01]  /*1ee0*/  IMAD.IADD R4, R9, 0x1, R4 ;  /* 0x0000000109047824 */ /* 0x000fe200078e0204 */
[----:B------:R-:W-:-:S04]  /*1ef0*/  LEA.HI R3, R3, R0, RZ, 0x6 ;  /* 0x0000000003037211 */ /* 0x000fc800078f30ff */
[----:B------:R-:W-:Y:S01]  /*1f00*/  SHF.R.S32.HI R93, RZ, 0x6, R3 ;  /* 0x00000006ff5d7819 */ /* 0x000fe20000011403 */
        /* <DEDUP_REMOVED lines=12> */
.L_x_1543:
[----:B------:R-:W-:-:S13]  /*1fd0*/  ISETP.NE.AND P0, PT, R5, 0x1, PT ;  /* 0x000000010500780c */ /* 0x000fda0003f05270 */
[----:B------:R-:W0:Y:S02]  /*1fe0*/  @P0 LDC.64 R6, c[0x0][0x9e8] ;  /* 0x00027a00ff060b82 */ /* 0x000e240000000a00 */
[----:B0-----:R-:W-:-:S05]  /*1ff0*/  @P0 IMAD.HI.U32 R6, R0, R6, RZ ;  /* 0x0000000600060227 */ /* 0x001fca00078e00ff */
[----:B------:R-:W-:-:S07]  /*2000*/  @P0 SHF.R.U32.HI R0, RZ, R7, R6 ;  /* 0x00000007ff000219 */ /* 0x000fce0000011606 */
.L_x_1544:
[----:B------:R-:W-:Y:S05]  /*2010*/  BSYNC B0 ;  /* 0x0000000000007941 */ /* 0x000fea0003800000 */
.L_x_1542:
[----:B------:R-:W-:-:S05]  /*2020*/  IMAD R3, R0, R5, R5 ;  /* 0x0000000500037224 */ /* 0x000fca00078e0205 */
[----:B------:R-:W-:-:S07]  /*2030*/  VIMNMX R4, R4, R3, PT ;  /* 0x0000000304047248 */ /* 0x000fce0003fe0100 */
.L_x_1541:
[----:B------:R-:W0:Y:S01]  /*2040*/  @P1 LDC R0, c[0x0][0x44c] ;  /* 0x00011300ff001b82 */ /* 0x000e220000000800 */
[----:B------:R-:W-:Y:S01]  /*2050*/  VIADD R4, R4, 0x3f ;  /* 0x0000003f04047836 */ /* 0x000fe20000000000 */
[----:B------:R-:W-:Y:S01]  /*2060*/  ULDC UR4, c[0x0][0x9dc] ;  /* 0x0002770000047ab9 */ /* 0x000fe20000000800 */
[----:B------:R-:W-:Y:S02]  /*2070*/  IMAD.MOV.U32 R7, RZ, RZ, R12 ;  /* 0x000000ffff077224 */ /* 0x000fe400078e000c */
[----:B------:R-:W-:Y:S01]  /*2080*/  IMAD.IADD R156, R220, 0x1, -R219 ;  /* 0x00000001dc9c7824 */ /* 0x000fe200078e0adb */
[----:B------:R-:W-:Y:S02]  /*2090*/  SHF.R.S32.HI R3, RZ, 0x1f, R4 ;  /* 0x0000001fff037819 */ /* 0x000fe40000011404 */
[----:B------:R-:W1:Y:S02]  /*20a0*/  @P1 LDC R9, c[0x0][0x450] ;  /* 0x00011400ff091b82 */ /* 0x000e640000000800 */
[----:B------:R-:W-:Y:S01]  /*20b0*/  LEA.HI R3, R3, R4, RZ, 0x6 ;  /* 0x0000000403037211 */ /* 0x000fe200078f30ff */
[----:B0-----:R-:W-:-:S05]  /*20c0*/  @P1 IMAD.HI.U32 R0, R12, R0, RZ ;  /* 0x000000000c001227 */ /* 0x001fca00078e00ff */
[----:B-1----:R-:W-:Y:S02]  /*20d0*/  @P1 SHF.R.U32.HI R7, RZ, R9, R0 ;  /* 0x00000009ff071219 */ /* 0x002fe40000011600 */
[----:B------:R-:W-:-:S03]  /*20e0*/  SHF.R.S32.HI R0, RZ, 0x6, R3 ;  /* 0x00000006ff007819 */ /* 0x000fc60000011403 */
[----:B------:R-:W-:Y:S01]  /*20f0*/  IMAD.IADD R3, R156, 0x1, R7 ;  /* 0x000000019c037824 */ /* 0x000fe200078e0207 */
[----:B------:R-:W-:-:S03]  /*2100*/  VIMNMX R8, R93, R0, PT ;  /* 0x000000005d087248 */ /* 0x000fc60003fe0100 */
[----:B------:R-:W-:Y:S01]  /*2110*/  VIADD R0, R3, -UR4 ;  /* 0x8000000403007c36 */ /* 0x000fe20008000000 */
[----:B------:R-:W-:Y:S06]  /*2120*/  @!P2 BRA `(.L_x_1545) ;  /* 0x000000000044a947 */ /* 0x000fec0003800000 */
[----:B------:R-:W-:Y:S01]  /*2130*/  ISETP.GT.AND P0, PT, R3, -0x1, PT ;  /* 0xffffffff0300780c */ /* 0x000fe20003f04270 */
[----:B------:R-:W-:-:S12]  /*2140*/  BSSY B0, `(.L_x_1546) ;  /* 0x000000d000007945 */ /* 0x000fd80003800000 */
        /* <DEDUP_REMOVED lines=8> */
.L_x_1547:
[----:B------:R-:W-:-:S13]  /*21d0*/  ISETP.NE.AND P0, PT, R5, 0x1, PT ;  /* 0x000000010500780c */ /* 0x000fda0003f05270 */
[----:B------:R-:W0:Y:S02]  /*21e0*/  @P0 LDC.64 R6, c[0x0][0x9e8] ;  /* 0x00027a00ff060b82 */ /* 0x000e240000000a00 */
[----:B0-----:R-:W-:-:S05]  /*21f0*/  @P0 IMAD.HI.U32 R6, R3, R6, RZ ;  /* 0x0000000603060227 */ /* 0x001fca00078e00ff */
[----:B------:R-:W-:-:S07]  /*2200*/  @P0 SHF.R.U32.HI R3, RZ, R7, R6 ;  /* 0x00000007ff030219 */ /* 0x000fce0000011606 */
.L_x_1548:
[----:B------:R-:W-:Y:S05]  /*2210*/  BSYNC B0 ;  /* 0x0000000000007941 */ /* 0x000fea0003800000 */
.L_x_1546:
[----:B------:R-:W-:-:S05]  /*2220*/  IMAD R3, R3, R5, RZ ;  /* 0x0000000503037224 */ /* 0x000fca00078e02ff */
[----:B------:R-:W-:-:S07]  /*2230*/  VIMNMX R0, R0, R3, !PT ;  /* 0x0000000300007248 */ /* 0x000fce0007fe0100 */
.L_x_1545:
[----:B------:R-:W-:Y:S01]  /*2240*/  SHF.R.S32.HI R3, RZ, 0x1f, R0 ;  /* 0x0000001fff037819 */ /* 0x000fe20000011400 */
[----:B------:R-:W-:Y:S01]  /*2250*/  BSSY B0, `(.L_x_1549) ;  /* 0x000002a000007945 */ /* 0x000fe20003800000 */
[----:B------:R-:W-:Y:S02]  /*2260*/  LOP3.LUT R14, R11, 0xff, RZ, 0xc0, !PT ;  /* 0x000000ff0b0e7812 */ /* 0x000fe400078ec0ff */
[----:B------:R-:W-:Y:S01]  /*2270*/  LEA.HI R3, R3, R0, RZ, 0x6 ;  /* 0x0000000003037211 */ /* 0x000fe200078f30ff */
[----:B------:R-:W-:Y:S01]  /*2280*/  IMAD.MOV.U32 R0, RZ, RZ, RZ ;  /* 0x000000ffff007224 */ /* 0x000fe200078e00ff */
[----:B------:R-:W-:Y:S01]  /*2290*/  SHF.R.U32.HI R4, RZ, 0x10, R11 ;  /* 0x00000010ff047819 */ /* 0x000fe2000001160b */
[----:B------:R0:W-:Y:S01]  /*22a0*/  STL [R1+0x90], R14 ;  /* 0x0000900e01007387 */ /* 0x0001e20000100800 */
[----:B------:R-:W-:-:S03]  /*22b0*/  SHF.R.S32.HI R3, RZ, 0x6, R3 ;  /* 0x00000006ff037819 */ /* 0x000fc60000011403 */
[----:B------:R0:W-:Y:S01]  /*22c0*/  STL [R1+0x84], R4 ;  /* 0x0000840401007387 */ /* 0x0001e20000100800 */
[----:B------:R-:W-:-:S04]  /*22d0*/  VIMNMX R9, RZ, R3, !PT ;  /* 0x00000003ff097248 */ /* 0x000fc80007fe0100 */
[----:B------:R-:W-:-:S13]  /*22e0*/  ISETP.GT.AND P0, PT, R8, R9, PT ;  /* 0x000000090800720c */ /* 0x000fda0003f04270 */
[----:B0-----:R-:W-:Y:S05]  /*22f0*/  @!P0 BRA `(.L_x_1550) ;  /* 0x00000000007c8947 */ /* 0x001fea0003800000 */
[----:B------:R-:W-:Y:S01]  /*2300*/  ISETP.NE.AND P0, PT, R4, RZ, PT ;  /* 0x000000ff0400720c */ /* 0x000fe20003f05270 */
[----:B------:R-:W-:-:S03]  /*2310*/  ULDC UR4, c[0x0][0x9f0] ;  /* 0x00027c0000047ab9 */ /* 0x000fc60000000800 */
[----:B------:R-:W-:-:S04]  /*2320*/  SEL R11, R4, UR4, P0 ;  /* 0x00000004040b7c07 */ /* 0x000fc80008000000 */
[-C--:B------:R-:W-:Y:S02]  /*2330*/  IABS R6, R11.reuse ;  /* 0x0000000b00067213 */ /* 0x080fe40000000000 */
[----:B------:R-:W-:Y:S02]  /*2340*/  IADD3 R0, R11, -0x1, R8 ;  /* 0xffffffff0b007810 */ /* 0x000fe40007ffe008 */
[----:B------:R-:W0:Y:S01]  /*2350*/  I2F.RP R3, R6 ;  /* 0x0000000600037306 */ /* 0x000e220000209400 */
[----:B------:R-:W-:Y:S02]  /*2360*/  IABS R12, R11 ;  /* 0x0000000b000c7213 */ /* 0x000fe40000000000 */
[----:B------:R-:W-:-:S05]  /*2370*/  IMAD.IADD R0, R0, 0x1, -R9 ;  /* 0x0000000100007824 */ /* 0x000fca00078e0a09 */
[----:B------:R-:W-:Y:S02]  /*2380*/  IABS R10, R0 ;  /* 0x00000000000a7213 */ /* 0x000fe40000000000 */
[----:B------:R-:W-:-:S04]  /*2390*/  LOP3.LUT R0, R0, R11, RZ, 0x3c, !PT ;  /* 0x0000000b00007212 */ /* 0x000fc800078e3cff */
[----:B------:R-:W-:Y:S01]  /*23a0*/  ISETP.GE.AND P2, PT, R0, RZ, PT ;  /* 0x000000ff0000720c */ /* 0x000fe20003f46270 */
[----:B0-----:R-:W0:Y:S02]  /*23b0*/  MUFU.RCP R3, R3 ;  /* 0x0000000300037308 */ /* 0x001e240000001000 */
[----:B0-----:R-:W-:Y:S02]  /*23c0*/  VIADD R4, R3, 0xffffffe ;  /* 0x0ffffffe03047836 */ /* 0x001fe40000000000 */
[----:B------:R-:W-:-:S04]  /*23d0*/  IMAD.MOV R3, RZ, RZ, -R12 ;  /* 0x000000ffff037224 */ /* 0x000fc800078e0a0c */
[----:B------:R0:W1:Y:S02]  /*23e0*/  F2I.FTZ.U32.TRUNC.NTZ R5, R4 ;  /* 0x0000000400057305 */ /* 0x000064000021f000 */
[----:B0-----:R-:W-:Y:S02]  /*23f0*/  IMAD.MOV.U32 R4, RZ, RZ, RZ ;  /* 0x000000ffff047224 */ /* 0x001fe400078e00ff */
[----:B-1----:R-:W-:-:S04]  /*2400*/  IMAD.MOV R7, RZ, RZ, -R5 ;  /* 0x000000ffff077224 */ /* 0x002fc800078e0a05 */
[----:B------:R-:W-:-:S04]  /*2410*/  IMAD R7, R7, R6, RZ ;  /* 0x0000000607077224 */ /* 0x000fc800078e02ff */
[----:B------:R-:W-:-:S04]  /*2420*/  IMAD.HI.U32 R5, R5, R7, R4 ;  /* 0x0000000705057227 */ /* 0x000fc800078e0004 */
[----:B------:R-:W-:-:S04]  /*2430*/  IMAD.MOV.U32 R4, RZ, RZ, R10 ;  /* 0x000000ffff047224 */ /* 0x000fc800078e000a */
        /* <DEDUP_REMOVED lines=11> */
.L_x_1550:
[----:B------:R-:W-:Y:S05]  /*24f0*/  BSYNC B0 ;  /* 0x0000000000007941 */ /* 0x000fea0003800000 */
.L_x_1549:
[----:B------:R-:W-:-:S05]  /*2500*/  IMAD R3, R14, R0, R9 ;  /* 0x000000000e037224 */ /* 0x000fca00078e0209 */
[C---:B------:R-:W-:Y:S01]  /*2510*/  VIADDMNMX R0, R3.reuse, R0, R8, PT ;  /* 0x0000000003007246 */ /* 0x040fe20003800108 */
[----:B------:R-:W-:-:S04]  /*2520*/  IMAD R3, R3, 0x40, -R13 ;  /* 0x0000004003037824 */ /* 0x000fc800078e0a0d */
[----:B------:R-:W-:Y:S01]  /*2530*/  IMAD R5, R0, 0x40, -R13 ;  /* 0x0000004000057824 */ /* 0x000fe200078e0a0d */
[----:B------:R-:W-:-:S04]  /*2540*/  VIMNMX R3, RZ, R3, !PT ;  /* 0x00000003ff037248 */ /* 0x000fc80007fe0100 */
[----:B------:R-:W-:Y:S02]  /*2550*/  VIMNMX R0, R5, R2, PT ;  /* 0x0000000205007248 */ /* 0x000fe40003fe0100 */
[----:B------:R-:W-:Y:S02]  /*2560*/  SHF.R.U32.HI R24, RZ, 0x6, R3 ;  /* 0x00000006ff187819 */ /* 0x000fe40000011603 */
[----:B------:R-:W-:-:S03]  /*2570*/  ISETP.GT.AND P0, PT, R0, R3, PT ;  /* 0x000000030000720c */ /* 0x000fc60003f04270 */
[----:B------:R-:W-:-:S10]  /*2580*/  IMAD.MOV.U32 R25, RZ, RZ, R24 ;  /* 0x000000ffff197224 */ /* 0x000fd400078e0018 */
[----:B------:R-:W-:-:S05]  /*2590*/  @P0 VIADD R0, R0, 0x3f ;  /* 0x0000003f00000836 */ /* 0x000fca0000000000 */
[----:B------:R-:W-:-:S04]  /*25a0*/  @P0 SHF.R.S32.HI R3, RZ, 0x1f, R0 ;  /* 0x0000001fff030819 */ /* 0x000fc80000011400 */
[----:B------:R-:W-:-:S04]  /*25b0*/  @P0 LEA.HI R3, R3, R0, RZ, 0x6 ;  /* 0x0000000003030211 */ /* 0x000fc800078f30ff */
[----:B------:R-:W-:Y:S02]  /*25c0*/  @P0 SHF.R.S32.HI R25, RZ, 0x6, R3 ;  /* 0x00000006ff190819 */ /* 0x000fe40000011403 */
        /* <DEDUP_REMOVED lines=23> */
.L_x_1553:
[----:B------:R-:W-:Y:S05]  /*2740*/  BSYNC B6 ;  /* 0x0000000000067941 */ /* 0x000fea0003800000 */
.L_x_1552:
        /* <DEDUP_REMOVED lines=20> */
.L_x_1555:
[----:B------:R-:W-:Y:S05]  /*2890*/  BSYNC B6 ;  /* 0x0000000000067941 */ /* 0x000fea0003800000 */
.L_x_1554:
[----:B------:R-:W-:Y:S01]  /*28a0*/  ULDC.64 UR4, c[0x0][0x9f8] ;  /* 0x00027e0000047ab9 */ /* 0x000fe20000000a00 */
[----:B------:R-:W2:Y:S01]  /*28b0*/  LDL R30, [R1+0xc] ;  /* 0x00000c00011e7983 */ /* 0x000ea20000100800 */
[----:B------:R-:W-:-:S03]  /*28c0*/  ISETP.NE.U32.AND P0, PT, RZ, UR4, PT ;  /* 0x00000004ff007c0c */ /* 0x000fc6000bf05070 */
[----:B------:R-:W3:Y:S01]  /*28d0*/  LDL R33, [R1+0x60] ;  /* 0x0000600001217983 */ /* 0x000ee20000100800 */
[----:B------:R-:W-:-:S03]  /*28e0*/  ISETP.NE.AND.EX P0, PT, RZ, UR5, PT, P0 ;  /* 0x00000005ff007c0c */ /* 0x000fc6000bf05300 */
[----:B------:R-:W4:Y:S01]  /*28f0*/  LDL R32, [R1+0x5c] ;  /* 0x00005c0001207983 */ /* 0x000f220000100800 */
[----:B------:R-:W-:Y:S01]  /*2900*/  IMAD.MOV.U32 R3, RZ, RZ, R27 ;  /* 0x000000ffff037224 */ /* 0x000fe200078e001b */
[----:B------:R-:W-:Y:S01]  /*2910*/  ULDC UR4, c[0x0][0x2f4] ;  /* 0x0000bd0000047ab9 */ /* 0x000fe20000000800 */
[----:B------:R-:W0:Y:S01]  /*2920*/  LDC R91, c[0x0][0x3f4] ;  /* 0x0000fd00ff5b7b82 */ /* 0x000e220000000800 */
[----:B------:R-:W4:Y:S04]  /*2930*/  LDL R31, [R1+0xcc] ;  /* 0x0000cc00011f7983 */ /* 0x000f280000100800 */
[----:B------:R-:W4:Y:S03]  /*2940*/  LDL R20, [R1+0xc8] ;  /* 0x0000c80001147983 */ /* 0x000f260000100800 */
[----:B------:R-:W1:Y:S01]  /*2950*/  @P0 LDC.64 R4, c[0x0][0x9f8] ;  /* 0x00027e00ff040b82 */ /* 0x000e620000000a00 */
[----:B------:R-:W-:Y:S01]  /*2960*/  ISETP.GE.AND P1, PT, R203, UR4, PT ;  /* 0x00000004cb007c0c */ /* 0x000fe2000bf26270 */
[----:B------:R-:W4:Y:S04]  /*2970*/  LDL R26, [R1+0x6c] ;  /* 0x00006c00011a7983 */ /* 0x000f280000100800 */
[----:B------:R-:W4:Y:S02]  /*2980*/  LDL R21, [R1+0x68] ;  /* 0x0000680001157983 */ /* 0x000f240000100800 */
[----:B------:R-:W0:Y:S08]  /*2990*/  LDC.64 R12, c[0x0][0x408] ;  /* 0x00010200ff0c7b82 */ /* 0x000e300000000a00 */
[----:B------:R-:W2:Y:S01]  /*29a0*/  LDC.64 R10, c[0x0][0x3f8] ;  /* 0x0000fe00ff0a7b82 */ /* 0x000ea20000000a00 */
[----:B-1----:R-:W-:-:S05]  /*29b0*/  @P0 IMAD.WIDE R4, R27, 0x4, R4 ;  /* 0x000000041b040825 */ /* 0x002fca00078e0204 */
[----:B------:R1:W4:Y:S01]  /*29c0*/  @P0 LDG.E R3, desc[UR60][R4.64] ;  /* 0x0000003c04030981 */ /* 0x000322000c1e1900 */
[----:B------:R-:W-:Y:S02]  /*29d0*/  ISETP.GE.AND P0, PT, R18, UR4, PT ;  /* 0x0000000412007c0c */ /* 0x000fe4000bf06270 */
[----:B-1----:R-:W-:Y:S02]  /*29e0*/  SEL R4, RZ, 0xffffffff, P1 ;  /* 0xffffffffff047807 */ /* 0x002fe40000800000 */
[----:B------:R-:W-:-:S03]  /*29f0*/  SEL R0, RZ, 0x1, P0 ;  /* 0x00000001ff007807 */ /* 0x000fc60000000000 */
[----:B------:R-:W-:-:S05]  /*2a00*/  IMAD.SHL.U32 R5, R4, 0x2, RZ ;  /* 0x0000000204057824 */ /* 0x000fca00078e00ff */
[----:B------:R-:W-:Y:S01]  /*2a10*/  LOP3.LUT R4, R5, 0x2, R0, 0xe2, !PT ;  /* 0x0000000205047812 */ /* 0x000fe200078ee200 */
[----:B------:R-:W-:Y:S02]  /*2a20*/  IMAD.IADD R0, R28, 0x1, R29 ;  /* 0x000000011c007824 */ /* 0x000fe400078e021d */
[----:B------:R-:W4:Y:S01]  /*2a30*/  LDL R28, [R1+0x80] ;  /* 0x00008000011c7983 */ /* 0x000f220000100800 */
[----:B------:R-:W-:-:S04]  /*2a40*/  ISETP.GE.AND P2, PT, R22, UR4, PT ;  /* 0x0000000416007c0c */ /* 0x000fc8000bf46270 */
[----:B------:R-:W-:Y:S02]  /*2a50*/  SEL R5, RZ, 0x4, P2 ;  /* 0x00000004ff057807 */ /* 0x000fe40001000000 */
[----:B0-----:R-:W-:Y:S02]  /*2a60*/  ISETP.GE.AND P2, PT, R18, R91, PT ;  /* 0x0000005b1200720c */ /* 0x001fe40003f46270 */
[----:B------:R-:W-:Y:S02]  /*2a70*/  LOP3.LUT R14, R4, R5, RZ, 0xfc, !PT ;  /* 0x00000005040e7212 */ /* 0x000fe400078efcff */
[----:B------:R-:W-:Y:S02]  /*2a80*/  ISETP.GE.AND P1, PT, R203, R91, PT ;  /* 0x0000005bcb00720c */ /* 0x000fe40003f26270 */
[----:B------:R-:W-:Y:S02]  /*2a90*/  SEL R5, R91, RZ, P2 ;  /* 0x000000ff5b057207 */ /* 0x000fe40001000000 */
[----:B------:R-:W-:-:S03]  /*2aa0*/  SHF.R.S32.HI R205, RZ, 0x1f, R204 ;  /* 0x0000001fffcd7819 */ /* 0x000fc600000114cc */
[----:B------:R-:W-:Y:S01]  /*2ab0*/  IMAD.IADD R5, R18, 0x1, R5 ;  /* 0x0000000112057824 */ /* 0x000fe200078e0205 */
[----:B------:R-:W0:Y:S01]  /*2ac0*/  S2R R94, SR_TID.X ;  /* 0x00000000005e7919 */ /* 0x000e220000002100 */
[----:B-----5:R-:W-:Y:S02]  /*2ad0*/  SHF.R.S32.HI R15, RZ, 0x1f, R92 ;  /* 0x0000001fff0f7819 */ /* 0x020fe4000001145c */
[----:B------:R-:W-:Y:S01]  /*2ae0*/  ISETP.GE.AND P0, PT, R23, UR4, PT ;  /* 0x0000000417007c0c */ /* 0x000fe2000bf06270 */
[----:B------:R-:W-:Y:S01]  /*2af0*/  IMAD.SHL.U32 R27, R12, 0x20, RZ ;  /* 0x000000200c1b7824 */ /* 0x000fe200078e00ff */
[----:B------:R-:W-:Y:S02]  /*2b00*/  LOP3.LUT R29, R14, 0x1, RZ, 0xc0, !PT ;  /* 0x000000010e1d7812 */ /* 0x000fe400078ec0ff */
[----:B0-----:R-:W-:Y:S02]  /*2b10*/  LEA.HI R94, R94, 0x8, RZ, 0x19 ;  /* 0x000000085e5e7811 */ /* 0x001fe400078fc8ff */
[----:B--2---:R-:W-:-:S05]  /*2b20*/  SHF.R.S32.HI R9, RZ, 0x1f, R30 ;  /* 0x0000001fff097819 */ /* 0x004fca000001141e */
[C---:B------:R-:W-:Y:S02]  /*2b30*/  IMAD R4, R9.reuse, R12, RZ ;  /* 0x0000000c09047224 */ /* 0x040fe400078e02ff */
[-C--:B------:R-:W-:Y:S02]  /*2b40*/  IMAD R6, R9, R10.reuse, RZ ;  /* 0x0000000a09067224 */ /* 0x080fe400078e02ff */
[C---:B------:R-:W-:Y:S01]  /*2b50*/  IMAD R9, R30.reuse, R13, R4 ;  /* 0x0000000d1e097224 */ /* 0x040fe200078e0204 */
[----:B------:R-:W-:Y:S01]  /*2b60*/  SEL R4, R91, RZ, P1 ;  /* 0x000000ff5b047207 */ /* 0x000fe20000800000 */
[C---:B------:R-:W-:Y:S02]  /*2b70*/  IMAD R7, R30.reuse, R11, R6 ;  /* 0x0000000b1e077224 */ /* 0x040fe400078e0206 */
[----:B------:R-:W-:-:S04]  /*2b80*/  IMAD.WIDE.U32 R78, R30, R10, R204 ;  /* 0x0000000a1e4e7225 */ /* 0x000fc800078e00cc */
[----:B------:R-:W-:Y:S01]  /*2b90*/  IMAD.IADD R6, R203, 0x1, R4 ;  /* 0x00000001cb067824 */ /* 0x000fe200078e0204 */
[----:B------:R-:W-:Y:S01]  /*2ba0*/  SHF.R.S32.HI R4, RZ, 0x1f, R5 ;  /* 0x0000001fff047819 */ /* 0x000fe20000011405 */
[----:B------:R-:W-:-:S03]  /*2bb0*/  IMAD.WIDE.U32 R80, R30, R10, R18 ;  /* 0x0000000a1e507225 */ /* 0x000fc600078e0012 */
[CC--:B------:R-:W-:Y:S01]  /*2bc0*/  LEA.HI R68, R4.reuse, R5.reuse, RZ, 0x3 ;  /* 0x0000000504447211 */ /* 0x0c0fe200078f18ff */
[----:B------:R-:W-:Y:S01]  /*2bd0*/  IMAD.IADD R79, R79, 0x1, R7 ;  /* 0x000000014f4f7824 */ /* 0x000fe200078e0207 */
[----:B------:R-:W-:Y:S01]  /*2be0*/  LEA.HI R4, R4, R5, RZ, 0x6 ;  /* 0x0000000504047211 */ /* 0x000fe200078f30ff */
[----:B------:R-:W-:Y:S01]  /*2bf0*/  IMAD.IADD R81, R7, 0x1, R81 ;  /* 0x0000000107517824 */ /* 0x000fe200078e0251 */
[----:B------:R-:W-:Y:S01]  /*2c00*/  SHF.R.S32.HI R7, RZ, 0x1f, R6 ;  /* 0x0000001fff077819 */ /* 0x000fe20000011406 */
[----:B------:R-:W-:-:S03]  /*2c10*/  IMAD.WIDE.U32 R82, R30, R12, R204 ;  /* 0x0000000c1e527225 */ /* 0x000fc600078e00cc */
[CC--:B------:R-:W-:Y:S01]  /*2c20*/  LEA.HI R70, R7.reuse, R6.reuse, RZ, 0x3 ;  /* 0x0000000607467211 */ /* 0x0c0fe200078f18ff */
[----:B------:R-:W-:Y:S01]  /*2c30*/  IMAD.SHL.U32 R5, R4, 0x40, RZ ;  /* 0x0000004004057824 */ /* 0x000fe200078e00ff */
[----:B------:R-:W-:Y:S01]  /*2c40*/  LEA.HI R6, R7, R6, RZ, 0x6 ;  /* 0x0000000607067211 */ /* 0x000fe200078f30ff */
[----:B------:R-:W-:Y:S01]  /*2c50*/  IMAD.WIDE.U32 R84, R30, R12, R18 ;  /* 0x0000000c1e547225 */ /* 0x000fe200078e0012 */
[--C-:B---3--:R-:W-:Y:S02]  /*2c60*/  LOP3.LUT R4, R33, 0x38, R68.reuse, 0xf8, !PT ;  /* 0x0000003821047812 */ /* 0x108fe400078ef844 */
[----:B----4-:R-:W-:Y:S01]  /*2c70*/  LOP3.LUT R8, R32, 0x38, R68, 0xf8, !PT ;  /* 0x0000003820087812 */ /* 0x010fe200078ef844 */
[----:B------:R-:W-:Y:S01]  /*2c80*/  IMAD.SHL.U32 R7, R6, 0x40, RZ ;  /* 0x0000004006077824 */ /* 0x000fe200078e00ff */
[----:B------:R-:W-:Y:S01]  /*2c90*/  LOP3.LUT R5, R5, 0xfffff000, RZ, 0xc0, !PT ;  /* 0xfffff00005057812 */ /* 0x000fe200078ec0ff */
[----:B------:R-:W-:Y:S01]  /*2ca0*/  IMAD.IADD R83, R83, 0x1, R9 ;  /* 0x0000000153537824 */ /* 0x000fe200078e0209 */
[----:B------:R-:W-:Y:S01]  /*2cb0*/  LOP3.LUT R4, R4, R31, RZ, 0x3c, !PT ;  /* 0x0000001f04047212 */ /* 0x000fe200078e3cff */
[----:B------:R-:W-:Y:S01]  /*2cc0*/  IMAD.IADD R85, R9, 0x1, R85 ;  /* 0x0000000109557824 */ /* 0x000fe200078e0255 */
[----:B------:R-:W-:-:S02]  /*2cd0*/  LOP3.LUT R6, R33, 0x38, R70, 0xf8, !PT ;  /* 0x0000003821067812 */ /* 0x000fc400078ef846 */
[----:B------:R-:W-:Y:S02]  /*2ce0*/  LOP3.LUT R8, R8, R20, RZ, 0x3c, !PT ;  /* 0x0000001408087212 */ /* 0x000fe400078e3cff */
[----:B------:R-:W-:Y:S02]  /*2cf0*/  LOP3.LUT R9, R32, 0x38, R70, 0xf8, !PT ;  /* 0x0000003820097812 */ /* 0x000fe400078ef846 */
[----:B------:R-:W-:Y:S02]  /*2d00*/  IADD3 R89, R4, R5, R26 ;  /* 0x0000000504597210 */ /* 0x000fe40007ffe01a */
[----:B------:R-:W-:Y:S02]  /*2d10*/  LOP3.LUT R7, R7, 0xfffff000, RZ, 0xc0, !PT ;  /* 0xfffff00007077812 */ /* 0x000fe400078ec0ff */
[----:B------:R-:W-:Y:S02]  /*2d20*/  LOP3.LUT R6, R6, R31, RZ, 0x3c, !PT ;  /* 0x0000001f06067212 */ /* 0x000fe400078e3cff */
[----:B------:R-:W-:Y:S01]  /*2d30*/  IADD3 R4, R8, R5, R21 ;  /* 0x0000000508047210 */ /* 0x000fe20007ffe015 */
[----:B------:R-:W-:Y:S01]  /*2d40*/  IMAD R8, R15, R10, RZ ;  /* 0x0000000a0f087224 */ /* 0x000fe200078e02ff */
[----:B------:R-:W-:-:S02]  /*2d50*/  LOP3.LUT R20, R9, R20, RZ, 0x3c, !PT ;  /* 0x0000001409147212 */ /* 0x000fc400078e3cff */
[----:B------:R-:W-:Y:S01]  /*2d60*/  IADD3 R5, R6, R7, R26 ;  /* 0x0000000706057210 */ /* 0x000fe20007ffe01a */
[----:B------:R-:W-:Y:S01]  /*2d70*/  IMAD R33, R92, R11, R8 ;  /* 0x0000000b5c217224 */ /* 0x000fe200078e0208 */
[----:B------:R-:W-:Y:S01]  /*2d80*/  IADD3 R6, R20, R7, R21 ;  /* 0x0000000714067210 */ /* 0x000fe20007ffe015 */
[----:B------:R-:W-:Y:S01]  /*2d90*/  IMAD R15, R15, R12, RZ ;  /* 0x0000000c0f0f7224 */ /* 0x000fe200078e02ff */
[C-C-:B------:R-:W-:Y:S02]  /*2da0*/  SHF.L.U64.HI R7, R10.reuse, 0x6, R11.reuse ;  /* 0x000000060a077819 */ /* 0x140fe4000001020b */
[----:B------:R-:W-:Y:S02]  /*2db0*/  SHF.L.U64.HI R8, R10, 0x5, R11 ;  /* 0x000000050a087819 */ /* 0x000fe4000001020b */
[----:B------:R-:W-:Y:S01]  /*2dc0*/  SEL R11, RZ, 0x8, P0 ;  /* 0x00000008ff0b7807 */ /* 0x000fe20000000000 */
[----:B------:R-:W-:Y:S01]  /*2dd0*/  IMAD.WIDE.U32 R78, R92, R10, R78 ;  /* 0x0000000a5c4e7225 */ /* 0x000fe200078e004e */
[----:B------:R-:W-:-:S02]  /*2de0*/  SHF.R.S32.HI R35, RZ, 0x3, R68 ;  /* 0x00000003ff237819 */ /* 0x000fc40000011444 */
[----:B------:R-:W-:Y:S01]  /*2df0*/  SHF.R.S32.HI R69, RZ, 0x3, R70 ;  /* 0x00000003ff457819 */ /* 0x000fe20000011446 */
[----:B------:R-:W-:Y:S01]  /*2e00*/  IMAD.WIDE.U32 R80, R92, R10, R80 ;  /* 0x0000000a5c507225 */ /* 0x000fe200078e0050 */
[----:B------:R-:W-:Y:S02]  /*2e10*/  LOP3.LUT R11, R14, R11, RZ, 0xfc, !PT ;  /* 0x0000000b0e0b7212 */ /* 0x000fe400078efcff */
[----:B------:R-:W-:Y:S01]  /*2e20*/  LOP3.LUT R68, R68, 0xfffffff8, RZ, 0xc0, !PT ;  /* 0xfffffff844447812 */ /* 0x000fe200078ec0ff */
[----:B------:R-:W-:Y:S01]  /*2e30*/  IMAD R15, R92, R13, R15 ;  /* 0x0000000d5c0f7224 */ /* 0x000fe200078e020f */
[----:B------:R-:W-:Y:S01]  /*2e40*/  LOP3.LUT R70, R70, 0xfffffff8, RZ, 0xc0, !PT ;  /* 0xfffffff846467812 */ /* 0x000fe200078ec0ff */
[----:B------:R-:W-:-:S04]  /*2e50*/  IMAD.WIDE.U32 R82, R92, R12, R82 ;  /* 0x0000000c5c527225 */ /* 0x000fc800078e0052 */
[----:B------:R-:W-:Y:S01]  /*2e60*/  IMAD.WIDE.U32 R84, R92, R12, R84 ;  /* 0x0000000c5c547225 */ /* 0x000fe200078e0054 */
[C-C-:B------:R-:W-:Y:S02]  /*2e70*/  SHF.L.U64.HI R20, R12.reuse, 0x6, R13.reuse ;  /* 0x000000060c147819 */ /* 0x140fe4000001020d */
[----:B------:R-:W-:Y:S01]  /*2e80*/  SHF.L.U64.HI R21, R12, 0x5, R13 ;  /* 0x000000050c157819 */ /* 0x000fe2000001020d */
[----:B------:R-:W-:Y:S01]  /*2e90*/  IMAD.SHL.U32 R9, R10, 0x40, RZ ;  /* 0x000000400a097824 */ /* 0x000fe200078e00ff */
[----:B------:R-:W-:Y:S01]  /*2ea0*/  LOP3.LUT R71, R11, 0x2, RZ, 0xc0, !PT ;  /* 0x000000020b477812 */ /* 0x000fe200078ec0ff */
[----:B------:R-:W-:Y:S01]  /*2eb0*/  IMAD R28, R28, 0x20, R30 ;  /* 0x000000201c1c7824 */ /* 0x000fe200078e021e */
[----:B------:R-:W-:Y:S01]  /*2ec0*/  SHF.R.S32.HI R30, RZ, 0x1f, R3 ;  /* 0x0000001fff1e7819 */ /* 0x000fe20000011403 */
[----:B------:R-:W-:Y:S01]  /*2ed0*/  IMAD.IADD R31, R79, 0x1, R33 ;  /* 0x000000014f1f7824 */ /* 0x000fe200078e0221 */
[----:B------:R-:W-:Y:S01]  /*2ee0*/  LOP3.LUT R76, R11, 0x4, RZ, 0xc0, !PT ;  /* 0x000000040b4c7812 */ /* 0x000fe200078ec0ff */
[----:B------:R-:W-:Y:S01]  /*2ef0*/  IMAD.IADD R32, R33, 0x1, R81 ;  /* 0x0000000121207824 */ /* 0x000fe200078e0251 */
[----:B------:R-:W-:Y:S01]  /*2f00*/  LOP3.LUT R77, R11, 0x8, RZ, 0xc0, !PT ;  /* 0x000000080b4d7812 */ /* 0x000fe200078ec0ff */
[----:B------:R-:W-:Y:S01]  /*2f10*/  IMAD.SHL.U32 R10, R10, 0x20, RZ ;  /* 0x000000200a0a7824 */ /* 0x000fe200078e00ff */
[----:B------:R-:W-:Y:S01]  /*2f20*/  SHF.R.S32.HI R86, RZ, 0x1f, R68 ;  /* 0x0000001fff567819 */ /* 0x000fe20000011444 */
[----:B------:R-:W-:Y:S01]  /*2f30*/  IMAD.SHL.U32 R26, R12, 0x40, RZ ;  /* 0x000000400c1a7824 */ /* 0x000fe200078e00ff */
[----:B------:R-:W-:Y:S01]  /*2f40*/  SHF.R.S32.HI R87, RZ, 0x1f, R70 ;  /* 0x0000001fff577819 */ /* 0x000fe20000011446 */
[----:B------:R-:W-:-:S02]  /*2f50*/  IMAD.SHL.U32 R91, R91, 0x2, RZ ;  /* 0x000000025b5b7824 */ /* 0x000fc400078e00ff */
[----:B------:R-:W-:Y:S02]  /*2f60*/  IMAD.IADD R33, R83, 0x1, R15 ;  /* 0x0000000153217824 */ /* 0x000fe400078e020f */
[----:B------:R-:W-:-:S07]  /*2f70*/  IMAD.IADD R34, R15, 0x1, R85 ;  /* 0x000000010f227824 */ /* 0x000fce00078e0255 */
.L_x_1637:
[----:B--2---:R-:W2:Y:S01]  /*2f80*/  LDL R39, [R1+0x7c] ;  /* 0x00007c0001277983 */ /* 0x004ea20000100800 */
[----:B0-----:R-:W0:Y:S01]  /*2f90*/  LDC R98, c[0x0][0x430] ;  /* 0x00010c00ff627b82 */ /* 0x001e220000000800 */
[----:B------:R-:W-:Y:S02]  /*2fa0*/  VIADD R25, R25, 0xffffffff ;  /* 0xffffffff19197836 */ /* 0x000fe40000000000 */
        /* <DEDUP_REMOVED lines=10> */
[----:B------:R-:W4:Y:S08]  /*3050*/  @P3 LDC R11, c[0x0][0x434] ;  /* 0x00010d00ff0b3b82 */ /* 0x000f300000000800 */
[----:B------:R-:W1:Y:S01]  /*3060*/  @P3 LDC R38, c[0x0][0x438] ;  /* 0x00010e00ff263b82 */ /* 0x000e620000000800 */
[----:B----4-:R-:W-:-:S05]  /*3070*/  @P3 IMAD.HI.U32 R11, R40, R11, RZ ;  /* 0x0000000b280b3227 */ /* 0x010fca00078e00ff */
[----:B-1----:R-:W-:Y:S01]  /*3080*/  @P3 SHF.R.U32.HI R36, RZ, R38, R11 ;  /* 0x00000026ff243219 */ /* 0x002fe2000001160b */
[----:B0-----:R-:W-:-:S03]  /*3090*/  @!P0 IMAD R38, R30, R14, RZ ;  /* 0x0000000e1e268224 */ /* 0x001fc600078e02ff */
[----:B------:R-:W-:Y:S01]  /*30a0*/  @!P0 SHF.R.S32.HI R37, RZ, 0x1f, R36 ;  /* 0x0000001fff258819 */ /* 0x000fe20000011424 */
[C---:B------:R-:W-:Y:S02]  /*30b0*/  @!P0 IMAD R11, R3.reuse, R15, R38 ;  /* 0x0000000f030b8224 */ /* 0x040fe400078e0226 */
[----:B------:R-:W-:-:S04]  /*30c0*/  @!P0 IMAD.WIDE.U32 R14, R3, R14, R36 ;  /* 0x0000000e030e8225 */ /* 0x000fc800078e0024 */
[----:B------:R-:W-:Y:S01]  /*30d0*/  @!P0 IMAD.IADD R11, R15, 0x1, R11 ;  /* 0x000000010f0b8824 */ /* 0x000fe200078e020b */
[----:B---3--:R-:W-:-:S04]  /*30e0*/  @!P0 LEA R12, P3, R14, R12, 0x2 ;  /* 0x0000000c0e0c8211 */ /* 0x008fc800078610ff */
[----:B------:R-:W-:-:S05]  /*30f0*/  @!P0 LEA.HI.X R13, R14, R13, R11, 0x2, P3 ;  /* 0x0000000d0e0d8211 */ /* 0x000fca00018f140b */
[----:B-----5:R0:W5:Y:S01]  /*3100*/  @!P0 LDG.E R99, desc[UR60][R12.64] ;  /* 0x0000003c0c638981 */ /* 0x020162000c1e1900 */
[----:B------:R-:W-:Y:S01]  /*3110*/  ISETP.GE.AND P0, PT, R101, 0x1, PT ;  /* 0x000000016500780c */ /* 0x000fe20003f06270 */
[----:B------:R-:W-:Y:S01]  /*3120*/  IMAD.MOV R11, RZ, RZ, -R36 ;  /* 0x000000ffff0b7224 */ /* 0x000fe200078e0a24 */
[----:B------:R-:W-:Y:S05]  /*3130*/  YIELD ;  /* 0x0000000000007946 */ /* 0x000fea0003800000 */
[----:B------:R-:W-:Y:S01]  /*3140*/  BSSY B0, `(.L_x_1556) ;  /* 0x0000598000007945 */ /* 0x000fe20003800000 */
[----:B------:R-:W-:Y:S01]  /*3150*/  IMAD R98, R98, R11, R40 ;  /* 0x0000000b62627224 */ /* 0x000fe200078e0228 */
[----:B------:R-:W-:Y:S01]  /*3160*/  ISETP.GT.AND P3, PT, R25, R24, PT ;  /* 0x000000181900720c */ /* 0x000fe20003f64270 */
[----:B--2---:R-:W-:-:S04]  /*3170*/  IMAD R90, R200, 0x4000, R39 ;  /* 0x00004000c85a7824 */ /* 0x004fc800078e0227 */
[----:B------:R-:W-:Y:S01]  /*3180*/  IMAD R90, R90, 0x2, R17 ;  /* 0x000000025a5a7824 */ /* 0x000fe200078e0211 */
[----:B0-----:R-:W-:Y:S07]  /*3190*/  @!P0 BRA `(.L_x_1557) ;  /* 0x0000005000cc8947 */ /* 0x001fee0003800000 */
        /* <DEDUP_REMOVED lines=21> */
[----:B------:R-:W-:Y:S01]  /*32f0*/  IMAD R105, R226, UR5, R37 ;  /* 0x00000005e2697c24 */ /* 0x000fe2000f8e0225 */
[----:B------:R-:W-:Y:S01]  /*3300*/  ULDC.64 UR4, c[0x0][0x2e8] ;  /* 0x0000ba0000047ab9 */ /* 0x000fe20000000a00 */
[C---:B------:R-:W-:Y:S01]  /*3310*/  IMAD R39, R11.reuse, R9, R14 ;  /* 0x000000090b277224 */ /* 0x040fe200078e020e */
[C---:B------:R-:W-:Y:S01]  /*3320*/  LEA R104, P4, R36.reuse, UR4, 0x1 ;  /* 0x0000000424687c11 */ /* 0x040fe2000f8808ff */
[----:B------:R-:W-:Y:S02]  /*3330*/  IMAD R41, R11, R26, R15 ;  /* 0x0000001a0b297224 */ /* 0x000fe400078e020f */
[----:B------:R-:W-:Y:S01]  /*3340*/  IMAD.WIDE.U32 R14, R9, R25, RZ ;  /* 0x00000019090e7225 */ /* 0x000fe200078e00ff */
[----:B------:R-:W-:-:S03]  /*3350*/  LEA.HI.X R105, R36, UR5, R105, 0x1, P4 ;  /* 0x0000000524697c11 */ /* 0x000fc6000a0f0c69 */
[----:B------:R-:W-:-:S04]  /*3360*/  IMAD.WIDE.U32 R12, R26, R25, RZ ;  /* 0x000000191a0c7225 */ /* 0x000fc800078e00ff */
[----:B------:R-:W-:Y:S02]  /*3370*/  IMAD.IADD R11, R15, 0x1, R39 ;  /* 0x000000010f0b7824 */ /* 0x000fe400078e0227 */
[----:B------:R-:W-:Y:S01]  /*3380*/  IMAD.IADD R72, R13, 0x1, R41 ;  /* 0x000000010d487824 */ /* 0x000fe200078e0229 */
[----:B------:R-:W-:Y:S06]  /*3390*/  @!P0 BRA `(.L_x_1558) ;  /* 0x0000002400f88947 */ /* 0x000fec0003800000 */
[----:B------:R-:W2:Y:S04]  /*33a0*/  LDL R38, [R1+0xc] ;  /* 0x00000c0001267983 */ /* 0x000ea80000100800 */
[----:B------:R0:W5:Y:S04]  /*33b0*/  LDL R75, [R1+0x30] ;  /* 0x00003000014b7983 */ /* 0x0001680000100800 */
[----:B------:R0:W5:Y:S04]  /*33c0*/  LDL R74, [R1+0x34] ;  /* 0x00003400014a7983 */ /* 0x0001680000100800 */
[----:B------:R0:W5:Y:S01]  /*33d0*/  LDL R73, [R1+0x48] ;  /* 0x0000480001497983 */ /* 0x0001620000100800 */
[----:B------:R-:W-:Y:S01]  /*33e0*/  BSSY B1, `(.L_x_1559) ;  /* 0x000002a000017945 */ /* 0x000fe20003800000 */
        /* <DEDUP_REMOVED lines=9> */
[----:B--2---:R-:W-:-:S13]  /*3480*/  ISETP.GE.AND P0, PT, R38, R95, PT ;  /* 0x0000005f2600720c */ /* 0x004fda0003f06270 */
[----:B0-----:R-:W-:Y:S05]  /*3490*/  @P0 BRA `(.L_x_1560) ;  /* 0x0000000000780947 */ /* 0x001fea0003800000 */
[----:B------:R-:W-:Y:S01]  /*34a0*/  IADD3 R39, P4, R78, R14, RZ ;  /* 0x0000000e4e277210 */ /* 0x000fe20007f9e0ff */
[----:B------:R-:W-:Y:S01]  /*34b0*/  ULDC.64 UR4, c[0x0][0x3e8] ;  /* 0x0000fa0000047ab9 */ /* 0x000fe20000000a00 */
[----:B------:R-:W-:Y:S02]  /*34c0*/  IADD3 R41, P5, R82, R12, RZ ;  /* 0x0000000c52297210 */ /* 0x000fe40007fbe0ff */
[----:B------:R-:W-:Y:S02]  /*34d0*/  CS2R R64, SRZ ;  /* 0x0000000000407805 */ /* 0x000fe4000001ff00 */
[----:B------:R-:W-:Y:S01]  /*34e0*/  ISETP.GE.AND P6, PT, R204, R101, PT ;  /* 0x00000065cc00720c */ /* 0x000fe20003fc6270 */
[----:B------:R-:W-:Y:S01]  /*34f0*/  IMAD.X R40, R11, 0x1, R31, P4 ;  /* 0x000000010b287824 */ /* 0x000fe200020e061f */
[----:B------:R-:W-:Y:S01]  /*3500*/  LEA R38, P4, R39, UR4, 0x1 ;  /* 0x0000000427267c11 */ /* 0x000fe2000f8808ff */
[----:B------:R-:W-:Y:S01]  /*3510*/  IMAD.X R42, R72, 0x1, R33, P5 ;  /* 0x00000001482a7824 */ /* 0x000fe200028e0621 */
[----:B------:R-:W-:-:S02]  /*3520*/  CS2R R66, SRZ ;  /* 0x0000000000427805 */ /* 0x000fc4000001ff00 */
[-C--:B-----5:R-:W-:Y:S02]  /*3530*/  ISETP.GE.AND P5, PT, R75, R101.reuse, PT ;  /* 0x000000654b00720c */ /* 0x0a0fe40003fa6270 */
[----:B------:R-:W-:Y:S01]  /*3540*/  LEA.HI.X R39, R39, UR5, R40, 0x1, P4 ;  /* 0x0000000527277c11 */ /* 0x000fe2000a0f0c28 */
[----:B------:R-:W-:Y:S02]  /*3550*/  ULDC.64 UR4, c[0x0][0x400] ;  /* 0x0001000000047ab9 */ /* 0x000fe40000000a00 */
[C---:B------:R-:W-:Y:S02]  /*3560*/  LEA R40, P4, R41.reuse, UR4, 0x1 ;  /* 0x0000000429287c11 */ /* 0x040fe4000f8808ff */
[----:B------:R0:W5:Y:S02]  /*3570*/  @!P6 LDG.E.64 R64, desc[UR60][R38.64] ;  /* 0x0000003c2640e981 */ /* 0x000164000c1e1b00 */
[----:B------:R-:W-:Y:S02]  /*3580*/  LEA.HI.X R41, R41, UR5, R42, 0x1, P4 ;  /* 0x0000000529297c11 */ /* 0x000fe4000a0f0c2a */
[----:B------:R-:W-:-:S03]  /*3590*/  ISETP.GE.AND P4, PT, R74, R101, PT ;  /* 0x000000654a00720c */ /* 0x000fc60003f86270 */
[----:B------:R0:W5:Y:S01]  /*35a0*/  @!P6 LDG.E.64 R66, desc[UR60][R40.64] ;  /* 0x0000003c2842e981 */ /* 0x000162000c1e1b00 */
[----:B------:R-:W-:Y:S02]  /*35b0*/  ISETP.GE.AND P6, PT, R73, R101, PT ;  /* 0x000000654900720c */ /* 0x000fe40003fc6270 */
[----:B------:R-:W-:Y:S02]  /*35c0*/  CS2R R60, SRZ ;  /* 0x00000000003c7805 */ /* 0x000fe4000001ff00 */
[----:B------:R-:W-:Y:S02]  /*35d0*/  CS2R R56, SRZ ;  /* 0x0000000000387805 */ /* 0x000fe4000001ff00 */
[----:B------:R-:W-:Y:S02]  /*35e0*/  CS2R R52, SRZ ;  /* 0x0000000000347805 */ /* 0x000fe4000001ff00 */
[----:B------:R-:W-:Y:S02]  /*35f0*/  CS2R R62, SRZ ;  /* 0x00000000003e7805 */ /* 0x000fe4000001ff00 */
[----:B------:R-:W-:-:S02]  /*3600*/  CS2R R58, SRZ ;  /* 0x00000000003a7805 */ /* 0x000fc4000001ff00 */
[----:B------:R-:W-:Y:S01]  /*3610*/  CS2R R54, SRZ ;  /* 0x0000000000367805 */ /* 0x000fe2000001ff00 */
[----:B------:R0:W5:Y:S04]  /*3620*/  @!P5 LDG.E.64 R60, desc[UR60][R38.64+0x40] ;  /* 0x0000403c263cd981 */ /* 0x000168000c1e1b00 */
[----:B------:R0:W5:Y:S04]  /*3630*/  @!P4 LDG.E.64 R56, desc[UR60][R38.64+0x80] ;  /* 0x0000803c2638c981 */ /* 0x000168000c1e1b00 */
[----:B------:R0:W5:Y:S04]  /*3640*/  @!P6 LDG.E.64 R52, desc[UR60][R38.64+0xc0] ;  /* 0x0000c03c2634e981 */ /* 0x000168000c1e1b00 */
[----:B------:R0:W5:Y:S04]  /*3650*/  @!P5 LDG.E.64 R62, desc[UR60][R40.64+0x40] ;  /* 0x0000403c283ed981 */ /* 0x000168000c1e1b00 */
[----:B------:R0:W5:Y:S04]  /*3660*/  @!P4 LDG.E.64 R58, desc[UR60][R40.64+0x80] ;  /* 0x0000803c283ac981 */ /* 0x000168000c1e1b00 */
[----:B------:R0:W5:Y:S02]  /*3670*/  @!P6 LDG.E.64 R54, desc[UR60][R40.64+0xc0] ;  /* 0x0000c03c2836e981 */ /* 0x000164000c1e1b00 */
.L_x_1560:
[----:B------:R-:W-:Y:S05]  /*3680*/  BSYNC B1 ;  /* 0x0000000000017941 */ /* 0x000fea0003800000 */
.L_x_1559:
[----:B0-----:R-:W2:Y:S01]  /*3690*/  LDL R38, [R1+0xc4] ;  /* 0x0000c40001267983 */ /* 0x001ea20000100800 */
[----:B------:R-:W-:Y:S01]  /*36a0*/  BSSY B1, `(.L_x_1561) ;  /* 0x0000028000017945 */ /* 0x000fe20003800000 */
[----:B------:R-:W-:Y:S02]  /*36b0*/  CS2R R40, SRZ ;  /* 0x0000000000287805 */ /* 0x000fe4000001ff00 */
[----:B------:R-:W-:Y:S02]  /*36c0*/  CS2R R44, SRZ ;  /* 0x00000000002c7805 */ /* 0x000fe4000001ff00 */
[----:B------:R-:W-:Y:S02]  /*36d0*/  CS2R R48, SRZ ;  /* 0x0000000000307805 */ /* 0x000fe4000001ff00 */
[----:B------:R-:W-:Y:S02]  /*36e0*/  CS2R R42, SRZ ;  /* 0x00000000002a7805 */ /* 0x000fe4000001ff00 */
[----:B------:R-:W-:-:S02]  /*36f0*/  CS2R R46, SRZ ;  /* 0x00000000002e7805 */ /* 0x000fc4000001ff00 */
[----:B------:R-:W-:Y:S02]  /*3700*/  CS2R R50, SRZ ;  /* 0x0000000000327805 */ /* 0x000fe4000001ff00 */
[----:B--2---:R-:W-:Y:S02]  /*3710*/  ISETP.GE.AND P4, PT, R38, R95, PT ;  /* 0x0000005f2600720c */ /* 0x004fe40003f86270 */
[----:B------:R-:W-:-:S11]  /*3720*/  CS2R R38, SRZ ;  /* 0x0000000000267805 */ /* 0x000fd6000001ff00 */
[----:B------:R-:W-:Y:S05]  /*3730*/  @P4 BRA `(.L_x_1562) ;  /* 0x0000000000784947 */ /* 0x000fea0003800000 */
        /* <DEDUP_REMOVED lines=8> */
[----:B------:R-:W-:Y:S02]  /*37c0*/  CS2R R46, SRZ ;  /* 0x00000000002e7805 */ /* 0x000fe4000001ff00 */
[----:B------:R-:W-:Y:S02]  /*37d0*/  IADD3.X R72, R33, R72, R21, P5, P6 ;  /* 0x0000004821487210 */ /* 0x000fe40002fec415 */
[----:B------:R-:W-:Y:S02]  /*37e0*/  LEA R12, P5, R15, UR4, 0x1 ;  /* 0x000000040f0c7c11 */ /* 0x000fe4000f8a08ff */
[----:B------:R-:W-:Y:S02]  /*37f0*/  LEA R14, P6, R11, UR6, 0x1 ;  /* 0x000000060b0e7c11 */ /* 0x000fe4000f8c08ff */
[----:B------:R-:W-:Y:S02]  /*3800*/  LEA.HI.X R13, R15, UR5, R36, 0x1, P5 ;  /* 0x000000050f0d7c11 */ /* 0x000fe4000a8f0c24 */
[----:B------:R-:W-:-:S02]  /*3810*/  LEA.HI.X R15, R11, UR7, R72, 0x1, P6 ;  /* 0x000000070b0f7c11 */ /* 0x000fc4000b0f0c48 */
[-C--:B------:R-:W-:Y:S02]  /*3820*/  ISETP.GE.AND P5, PT, R204, R101.reuse, PT ;  /* 0x00000065cc00720c */ /* 0x080fe40003fa6270 */
[----:B-----5:R-:W-:Y:S02]  /*3830*/  ISETP.GE.AND P6, PT, R75, R101, PT ;  /* 0x000000654b00720c */ /* 0x020fe40003fc6270 */
[----:B------:R-:W-:Y:S02]  /*3840*/  CS2R R40, SRZ ;  /* 0x0000000000287805 */ /* 0x000fe4000001ff00 */
[----:B------:R-:W-:Y:S02]  /*3850*/  CS2R R36, SRZ ;  /* 0x0000000000247805 */ /* 0x000fe4000001ff00 */
[----:B------:R-:W-:-:S05]  /*3860*/  CS2R R42, SRZ ;  /* 0x00000000002a7805 */ /* 0x000fca000001ff00 */
[----:B------:R0:W5:Y:S04]  /*3870*/  @!P5 LDG.E.64 R48, desc[UR60][R12.64] ;  /* 0x0000003c0c30d981 */ /* 0x000168000c1e1b00 */
[----:B------:R0:W5:Y:S01]  /*3880*/  @!P5 LDG.E.64 R50, desc[UR60][R14.64] ;  /* 0x0000003c0e32d981 */ /* 0x000162000c1e1b00 */
[----:B------:R-:W-:-:S03]  /*3890*/  ISETP.GE.AND P5, PT, R74, R101, PT ;  /* 0x000000654a00720c */ /* 0x000fc60003fa6270 */
[----:B------:R0:W5:Y:S04]  /*38a0*/  @!P6 LDG.E.64 R44, desc[UR60][R12.64+0x40] ;  /* 0x0000403c0c2ce981 */ /* 0x000168000c1e1b00 */
[----:B------:R0:W5:Y:S01]  /*38b0*/  @!P6 LDG.E.64 R46, desc[UR60][R14.64+0x40] ;  /* 0x0000403c0e2ee981 */ /* 0x000162000c1e1b00 */
[----:B------:R-:W-:Y:S02]  /*38c0*/  ISETP.GE.AND P6, PT, R73, R101, PT ;  /* 0x000000654900720c */ /* 0x000fe40003fc6270 */
[----:B------:R-:W-:-:S03]  /*38d0*/  CS2R R38, SRZ ;  /* 0x0000000000267805 */ /* 0x000fc6000001ff00 */
[----:B------:R0:W5:Y:S04]  /*38e0*/  @!P5 LDG.E.64 R40, desc[UR60][R12.64+0x80] ;  /* 0x0000803c0c28d981 */ /* 0x000168000c1e1b00 */
[----:B------:R0:W5:Y:S04]  /*38f0*/  @!P5 LDG.E.64 R42, desc[UR60][R14.64+0x80] ;  /* 0x0000803c0e2ad981 */ /* 0x000168000c1e1b00 */
[----:B------:R0:W5:Y:S04]  /*3900*/  @!P6 LDG.E.64 R36, desc[UR60][R12.64+0xc0] ;  /* 0x0000c03c0c24e981 */ /* 0x000168000c1e1b00 */
[----:B------:R0:W5:Y:S02]  /*3910*/  @!P6 LDG.E.64 R38, desc[UR60][R14.64+0xc0] ;  /* 0x0000c03c0e26e981 */ /* 0x000164000c1e1b00 */
.L_x_1562:
[----:B------:R-:W-:Y:S05]  /*3920*/  BSYNC B1 ;  /* 0x0000000000017941 */ /* 0x000fea0003800000 */
.L_x_1561:
[----:B------:R-:W2:Y:S01]  /*3930*/  LDL R11, [R1+0x64] ;  /* 0x00006400010b7983 */ /* 0x000ea20000100800 */
[----:B0----5:R-:W-:Y:S02]  /*3940*/  IMAD.MOV.U32 R12, RZ, RZ, R53 ;  /* 0x000000ffff0c7224 */ /* 0x021fe400078e0035 */
[----:B------:R-:W-:Y:S02]  /*3950*/  IMAD.MOV.U32 R13, RZ, RZ, R60 ;  /* 0x000000ffff0d7224 */ /* 0x000fe400078e003c */
[----:B------:R-:W-:Y:S01]  /*3960*/  IMAD.MOV.U32 R14, RZ, RZ, R61 ;  /* 0x000000ffff0e7224 */ /* 0x000fe200078e003d */
[----:B------:R-:W-:Y:S01]  /*3970*/  PRMT R124, R12, 0x7610, R124 ;  /* 0x000076100c7c7816 */ /* 0x000fe2000000007c */
[----:B------:R-:W-:Y:S01]  /*3980*/  IMAD.MOV.U32 R12, RZ, RZ, R57 ;  /* 0x000000ffff0c7224 */ /* 0x000fe200078e0039 */
[----:B------:R-:W-:Y:S01]  /*3990*/  PRMT R109, R109, 0x5410, R13 ;  /* 0x000054106d6d7816 */ /* 0x000fe2000000000d */
[----:B------:R-:W-:Y:S01]  /*39a0*/  IMAD.MOV.U32 R13, RZ, RZ, R54 ;  /* 0x000000ffff0d7224 */ /* 0x000fe200078e0036 */
[----:B------:R-:W-:Y:S01]  /*39b0*/  PRMT R110, R110, 0x5410, R14 ;  /* 0x000054106e6e7816 */ /* 0x000fe2000000000e */
[----:B------:R-:W-:Y:S01]  /*39c0*/  IMAD.MOV.U32 R14, RZ, RZ, R55 ;  /* 0x000000ffff0e7224 */ /* 0x000fe200078e0037 */
[----:B------:R-:W-:Y:S01]  /*39d0*/  PRMT R106, R106, 0x5410, R12 ;  /* 0x000054106a6a7816 */ /* 0x000fe2000000000c */
[----:B------:R-:W-:Y:S01]  /*39e0*/  IMAD.MOV.U32 R12, RZ, RZ, R65 ;  /* 0x000000ffff0c7224 */ /* 0x000fe200078e0041 */
[----:B------:R-:W-:-:S02]  /*39f0*/  PRMT R125, R13, 0x7610, R125 ;  /* 0x000076100d7d7816 */ /* 0x000fc4000000007d */
[----:B------:R-:W-:Y:S02]  /*3a00*/  PRMT R126, R14, 0x7610, R126 ;  /* 0x000076100e7e7816 */ /* 0x000fe4000000007e */
[----:B--2---:R-:W-:Y:S01]  /*3a10*/  R2UR UR4, R11 ;  /* 0x000000000b0472ca */ /* 0x004fe200000e0000 */
[----:B------:R-:W-:-:S05]  /*3a20*/  IMAD.MOV.U32 R11, RZ, RZ, R52 ;  /* 0x000000ffff0b7224 */ /* 0x000fca00078e0034 */
[----:B------:R-:W-:Y:S01]  /*3a30*/  PRMT R123, R11, 0x7610, R123 ;  /* 0x000076100b7b7816 */ /* 0x000fe2000000007b */
[----:B------:R-:W-:-:S05]  /*3a40*/  IMAD.MOV.U32 R11, RZ, RZ, R56 ;  /* 0x000000ffff0b7224 */ /* 0x000fca00078e0038 */
[----:B------:R-:W-:Y:S01]  /*3a50*/  PRMT R108, R108, 0x5410, R11 ;  /* 0x000054106c6c7816 */ /* 0x000fe2000000000b */
[----:B------:R-:W-:Y:S01]  /*3a60*/  IMAD.MOV.U32 R11, RZ, RZ, R64 ;  /* 0x000000ffff0b7224 */ /* 0x000fe200078e0040 */
[----:B------:R-:W-:-:S04]  /*3a70*/  UISETP.NE.AND UP0, UPT, UR4, 0x3, UPT ;  /* 0x000000030400788c */ /* 0x000fc8000bf05270 */
[----:B------:R-:W-:Y:S01]  /*3a80*/  PRMT R74, R12, 0x5410, R11 ;  /* 0x000054100c4a7816 */ /* 0x000fe2000000000b */
[----:B------:R-:W-:Y:S01]  /*3a90*/  IMAD.MOV.U32 R11, RZ, RZ, R58 ;  /* 0x000000ffff0b7224 */ /* 0x000fe200078e003a */
[----:B------:R-:W-:Y:S01]  /*3aa0*/  PLOP3.LUT P5, PT, PT, PT, UP0, 0x80, 0x0 ;  /* 0x000000000000781c */ /* 0x000fe20003faf008 */
[----:B------:R-:W-:-:S03]  /*3ab0*/  IMAD.MOV.U32 R12, RZ, RZ, R59 ;  /* 0x000000ffff0c7224 */ /* 0x000fc600078e003b */
[----:B------:R-:W-:Y:S01]  /*3ac0*/  PRMT R127, R11, 0x7610, R127 ;  /* 0x000076100b7f7816 */ /* 0x000fe2000000007f */
[----:B------:R-:W-:Y:S01]  /*3ad0*/  IMAD.MOV.U32 R11, RZ, RZ, R62 ;  /* 0x000000ffff0b7224 */ /* 0x000fe200078e003e */
[----:B------:R-:W-:Y:S01]  /*3ae0*/  PRMT R128, R12, 0x7610, R128 ;  /* 0x000076100c807816 */ /* 0x000fe20000000080 */
[----:B------:R-:W-:-:S03]  /*3af0*/  IMAD.MOV.U32 R12, RZ, RZ, R63 ;  /* 0x000000ffff0c7224 */ /* 0x000fc600078e003f */
[----:B------:R-:W-:Y:S01]  /*3b00*/  PRMT R129, R11, 0x7610, R129 ;  /* 0x000076100b817816 */ /* 0x000fe20000000081 */
[----:B------:R-:W-:Y:S01]  /*3b10*/  IMAD.MOV.U32 R11, RZ, RZ, R66 ;  /* 0x000000ffff0b7224 */ /* 0x000fe200078e0042 */
[----:B------:R-:W-:Y:S01]  /*3b20*/  PRMT R130, R12, 0x7610, R130 ;  /* 0x000076100c827816 */ /* 0x000fe20000000082 */
[----:B------:R-:W-:-:S05]  /*3b30*/  IMAD.MOV.U32 R12, RZ, RZ, R67 ;  /* 0x000000ffff0c7224 */ /* 0x000fca00078e0043 */
[----:B------:R-:W-:Y:S01]  /*3b40*/  PRMT R75, R11, 0x5410, R12 ;  /* 0x000054100b4b7816 */ /* 0x000fe2000000000c */
[----:B------:R-:W-:Y:S02]  /*3b50*/  IMAD.MOV.U32 R11, RZ, RZ, R36 ;  /* 0x000000ffff0b7224 */ /* 0x000fe400078e0024 */
        /* <DEDUP_REMOVED lines=29> */
[----:B------:R-:W-:Y:S02]  /*3d30*/  PRMT R121, R11, 0x7610, R121 ;  /* 0x000076100b797816 */ /* 0x000fe40000000079 */
[----:B------:R-:W-:Y:S01]  /*3d40*/  PRMT R122, R12, 0x7610, R122 ;  /* 0x000076100c7a7816 */ /* 0x000fe2000000007a */
[----:B------:R-:W-:Y:S06]  /*3d50*/  @!P5 BRA `(.L_x_1563) ;  /* 0x000000000004d947 */ /* 0x000fec0003800000 */
[----:B------:R-:W-:Y:S01]  /*3d60*/  BPT.TRAP 0x1 ;  /* 0x000000040000795c */ /* 0x000fe20000300000 */
.L_x_1563:
[----:B------:R-:W2:Y:S01]  /*3d70*/  LDL R11, [R1+0x4c] ;  /* 0x00004c00010b7983 */ /* 0x000ea20000100800 */
[----:B------:R-:W-:Y:S01]  /*3d80*/  IMAD R88, R200, 0x8, R17 ;  /* 0x00000008c8587824 */ /* 0x000fe200078e0211 */
[----:B------:R-:W-:Y:S01]  /*3d90*/  BSSY B1, `(.L_x_1564) ;  /* 0x0000004000017945 */ /* 0x000fe20003800000 */
[----:B--2---:R-:W-:-:S04]  /*3da0*/  SHF.L.U32 R100, R11, 0x1f, RZ ;  /* 0x0000001f0b647819 */ /* 0x004fc800000006ff */
[----:B------:R-:W0:Y:S02]  /*3db0*/  SYNCS.PHASECHK.TRANS64.TRYWAIT P6, [R88+URZ+0x30890], R100 ;  /* 0x03089064580075a7 */ /* 0x000e2400080c017f */
[----:B0-----:R-:W-:Y:S05]  /*3dc0*/  @!P6 BRA `(.L_x_1565) ;  /* 0x0000028c00e8e947 */ /* 0x001fea0003800000 */
.L_x_1996:
[----:B------:R-:W-:Y:S05]  /*3dd0*/  BSYNC B1 ;  /* 0x0000000000017941 */ /* 0x000fea0003800000 */
.L_x_1564:
[----:B------:R-:W-:-:S03]  /*3de0*/  UMOV UR4, 0xffffffff ;  /* 0xffffffff00047882 */ /* 0x000fc60000000000 */
[----:B------:R-:W-:Y:S05]  /*3df0*/  BRA.DIV UR4, `(.L_x_1566) ;  /* 0x0000028e04f07947 */ /* 0x000fea000b800000 */
[----:B------:R1:W2:Y:S04]  /*3e00*/  SHFL.IDX PT, R72, R105, RZ, 0x181f ;  /* 0x00181fff69487589 */ /* 0x0002a800000e0000 */
[----:B------:R1:W3:Y:S02]  /*3e10*/  SHFL.IDX PT, R11, R104, RZ, 0x181f ;  /* 0x00181fff680b7589 */ /* 0x0002e400000e0000 */
.L_x_2000:
        /* <DEDUP_REMOVED lines=13> */
[----:B------:R-:W-:Y:S02]  /*3ef0*/  PRMT R65, R75, 0x5410, R65 ;  /* 0x000054104b417816 */ /* 0x000fe40000000041 */
[----:B------:R-:W-:-:S02]  /*3f00*/  PRMT R64, R74, 0x5432, R64 ;  /* 0x000054324a407816 */ /* 0x000fc40000000040 */
[----:B------:R-:W-:Y:S02]  /*3f10*/  PRMT R67, R74, 0x5410, R73 ;  /* 0x000054104a437816 */ /* 0x000fe40000000049 */
[----:B------:R-:W-:Y:S02]  /*3f20*/  PRMT R73, R75, 0x5432, R66 ;  /* 0x000054324b497816 */ /* 0x000fe40000000042 */
[C---:B0-----:R-:W-:Y:S01]  /*3f30*/  LOP3.LUT R75, R13.reuse, 0xffff0000, RZ, 0xc0, !PT ;  /* 0xffff00000d4b7812 */ /* 0x041fe200078ec0ff */
[----:B------:R-:W-:Y:S01]  /*3f40*/  IMAD.U32 R13, R13, 0x10000, RZ ;  /* 0x000100000d0d7824 */ /* 0x000fe200078e00ff */
[----:B------:R-:W-:Y:S01]  /*3f50*/  LOP3.LUT R74, R65, 0xffff0000, RZ, 0xc0, !PT ;  /* 0xffff0000414a7812 */ /* 0x000fe200078ec0ff */
[C---:B------:R-:W-:Y:S01]  /*3f60*/  IMAD.U32 R103, R67.reuse, 0x10000, RZ ;  /* 0x0001000043677824 */ /* 0x040fe200078e00ff */
[C---:B------:R-:W-:Y:S01]  /*3f70*/  LOP3.LUT R102, R64.reuse, 0xffff0000, RZ, 0xc0, !PT ;  /* 0xffff000040667812 */ /* 0x040fe200078ec0ff */
[----:B------:R-:W-:Y:S01]  /*3f80*/  IMAD.U32 R64, R64, 0x10000, RZ ;  /* 0x0001000040407824 */ /* 0x000fe200078e00ff */
[----:B------:R-:W-:Y:S01]  /*3f90*/  LOP3.LUT R67, R67, 0xffff0000, RZ, 0xc0, !PT ;  /* 0xffff000043437812 */ /* 0x000fe200078ec0ff */
[----:B------:R-:W-:Y:S01]  /*3fa0*/  FMUL.FTZ R66, R75, R74 ;  /* 0x0000004a4b427220 */ /* 0x000fe20000410000 */
[----:B------:R-:W-:-:S02]  /*3fb0*/  IMAD.U32 R65, R65, 0x10000, RZ ;  /* 0x0001000041417824 */ /* 0x000fc400078e00ff */
[-C--:B------:R-:W-:Y:S01]  /*3fc0*/  FMUL.FTZ R75, R75, R102.reuse ;  /* 0x000000664b4b7220 */ /* 0x080fe20000410000 */
[C---:B------:R-:W-:Y:S01]  /*3fd0*/  FFMA.FTZ R66, R13.reuse, R102, -R66 ;  /* 0x000000660d427223 */ /* 0x040fe20000010842 */
[C---:B------:R-:W-:Y:S02]  /*3fe0*/  LOP3.LUT R102, R14.reuse, 0xffff0000, RZ, 0xc0, !PT ;  /* 0xffff00000e667812 */ /* 0x040fe400078ec0ff */
        /* <DEDUP_REMOVED lines=14> */
[----:B------:R-:W-:Y:S01]  /*40d0*/  FFMA.FTZ R15, R102, R67, -R15 ;  /* 0x00000043660f7223 */ /* 0x000fe2000001080f */
[----:B------:R-:W-:Y:S01]  /*40e0*/  LOP3.LUT R67, R12, 0xffff0000, RZ, 0xc0, !PT ;  /* 0xffff00000c437812 */ /* 0x000fe200078ec0ff */
[----:B------:R-:W-:Y:S01]  /*40f0*/  FFMA.FTZ R74, R102, R73, R74 ;  /* 0x00000049664a7223 */ /* 0x000fe2000001004a */
[----:B------:R-:W-:-:S03]  /*4100*/  IMAD.U32 R12, R12, 0x10000, RZ ;  /* 0x000100000c0c7824 */ /* 0x000fc600078e00ff */
[C---:B------:R-:W-:Y:S01]  /*4110*/  FMUL.FTZ R73, R67.reuse, R65 ;  /* 0x0000004143497220 */ /* 0x040fe20000410000 */
[-C--:B------:R-:W-:Y:S01]  /*4120*/  FMUL.FTZ R102, R67, R64.reuse ;  /* 0x0000004043667220 */ /* 0x080fe20000410000 */
[----:B------:R-:W-:Y:S02]  /*4130*/  F2FP.BF16.F32.PACK_AB R15, R74, R15 ;  /* 0x0000000f4a0f723e */ /* 0x000fe400000010ff */
[C---:B------:R-:W-:Y:S01]  /*4140*/  FFMA.FTZ R73, R12.reuse, R64, -R73 ;  /* 0x000000400c497223 */ /* 0x040fe20000010849 */
[----:B------:R-:W-:-:S05]  /*4150*/  FFMA.FTZ R102, R12, R65, R102 ;  /* 0x000000410c667223 */ /* 0x000fca0000010066 */
[----:B------:R-:W-:-:S07]  /*4160*/  F2FP.BF16.F32.PACK_AB R12, R102, R73 ;  /* 0x00000049660c723e */ /* 0x000fce00000010ff */
.L_x_1572:
[----:B------:R-:W-:Y:S05]  /*4170*/  BSYNC B3 ;  /* 0x0000000000037941 */ /* 0x000fea0003800000 */
.L_x_1571:
[----:B---3--:R-:W-:-:S04]  /*4180*/  LEA R64, P0, R18, R11, 0x1 ;  /* 0x0000000b12407211 */ /* 0x008fc800078008ff */
[----:B--2---:R-:W-:-:S05]  /*4190*/  LEA.HI.X R65, R18, R72, R19, 0x1, P0 ;  /* 0x0000004812417211 */ /* 0x004fca00000f0c13 */
[----:B0-----:R4:W-:Y:S04]  /*41a0*/  ST.E.128 desc[UR60][R64.64], R12 ;  /* 0x0000000c40007985 */ /* 0x0019e8000c101d3c */
.L_x_1570:
[----:B------:R-:W-:Y:S05]  /*41b0*/  BSYNC B2 ;  /* 0x0000000000027941 */ /* 0x000fea0003800000 */
.L_x_1569:
[----:B------:R-:W-:Y:S01]  /*41c0*/  ISETP.NE.AND P0, PT, R71, RZ, PT ;  /* 0x000000ff4700720c */ /* 0x000fe20003f05270 */
[----:B------:R-:W-:-:S12]  /*41d0*/  BSSY B2, `(.L_x_1573) ;  /* 0x0000037000027945 */ /* 0x000fd80003800000 */
[----:B------:R-:W-:Y:S05]  /*41e0*/  @!P0 BRA `(.L_x_1574) ;  /* 0x0000000000d48947 */ /* 0x000fea0003800000 */
[----:B----4-:R-:W4:Y:S01]  /*41f0*/  LDL R12, [R1+0x30] ;  /* 0x00003000010c7983 */ /* 0x010f220000100800 */
[----:B------:R-:W-:Y:S01]  /*4200*/  BSSY B3, `(.L_x_1575) ;  /* 0x0000030000037945 */ /* 0x000fe20003800000 */
[----:B----4-:R-:W-:Y:S02]  /*4210*/  ISETP.GE.AND P0, PT, R12, R101, PT ;  /* 0x000000650c00720c */ /* 0x010fe40003f06270 */
[----:B------:R4:W0:Y:S11]  /*4220*/  LDS.128 R12, [R90+0x22400] ;  /* 0x022400005a0c7984 */ /* 0x0008360000000c00 */
        /* <DEDUP_REMOVED lines=8> */
[----:B------:R-:W-:Y:S02]  /*42b0*/  LOP3.LUT R62, R61, 0xffff0000, RZ, 0xc0, !PT ;  /* 0xffff00003d3e7812 */ /* 0x000fe400078ec0ff */
[C---:B------:R-:W-:Y:S01]  /*42c0*/  LOP3.LUT R66, R60.reuse, 0xffff0000, RZ, 0xc0, !PT ;  /* 0xffff00003c427812 */ /* 0x040fe200078ec0ff */
[----:B------:R-:W-:Y:S01]  /*42d0*/  IMAD.U32 R60, R60, 0x10000, RZ ;  /* 0x000100003c3c7824 */ /* 0x000fe200078e00ff */
[----:B------:R-:W-:Y:S01]  /*42e0*/  SHF.R.U32.HI R63, RZ, 0x10, R63 ;  /* 0x00000010ff3f7819 */ /* 0x000fe2000001163f */
[C---:B------:R-:W-:Y:S01]  /*42f0*/  FMUL.FTZ R74, R67.reuse, R62 ;  /* 0x0000003e434a7220 */ /* 0x040fe20000410000 */
        /* <DEDUP_REMOVED lines=23> */
[----:B------:R-:W-:Y:S01]  /*4470*/  IMAD.U32 R66, R61, 0x10000, RZ ;  /* 0x000100003d427824 */ /* 0x000fe200078e00ff */
[C---:B------:R-:W-:Y:S01]  /*4480*/  LOP3.LUT R61, R12.reuse, 0xffff0000, RZ, 0xc0, !PT ;  /* 0xffff00000c3d7812 */ /* 0x040fe200078ec0ff */
[----:B------:R-:W-:Y:S02]  /*4490*/  IMAD.U32 R63, R12, 0x10000, RZ ;  /* 0x000100000c3f7824 */ /* 0x000fe400078e00ff */
[----:B------:R-:W-:Y:S02]  /*44a0*/  F2FP.BF16.F32.PACK_AB R15, R15, R64 ;  /* 0x000000400f0f723e */ /* 0x000fe400000010ff */
[C---:B------:R-:W-:Y:S01]  /*44b0*/  FMUL.FTZ R12, R61.reuse, R66 ;  /* 0x000000423d0c7220 */ /* 0x040fe20000410000 */
[----:B------:R-:W-:-:S03]  /*44c0*/  FMUL.FTZ R61, R61, R60 ;  /* 0x0000003c3d3d7220 */ /* 0x000fc60000410000 */
[C---:B------:R-:W-:Y:S01]  /*44d0*/  FFMA.FTZ R12, R63.reuse, R60, -R12 ;  /* 0x0000003c3f0c7223 */ /* 0x040fe2000001080c */
[----:B------:R-:W-:-:S05]  /*44e0*/  FFMA.FTZ R61, R63, R66, R61 ;  /* 0x000000423f3d7223 */ /* 0x000fca000001003d */
[----:B------:R-:W-:-:S07]  /*44f0*/  F2FP.BF16.F32.PACK_AB R12, R61, R12 ;  /* 0x0000000c3d0c723e */ /* 0x000fce00000010ff */
.L_x_1576:
[----:B------:R-:W-:Y:S05]  /*4500*/  BSYNC B3 ;  /* 0x0000000000037941 */ /* 0x000fea0003800000 */
.L_x_1575:
[----:B---3--:R-:W-:-:S04]  /*4510*/  LEA R60, P0, R201, R11, 0x1 ;  /* 0x0000000bc93c7211 */ /* 0x008fc800078008ff */
[----:B--2---:R-:W-:-:S05]  /*4520*/  LEA.HI.X R61, R201, R72, R224, 0x1, P0 ;  /* 0x00000048c93d7211 */ /* 0x004fca00000f0ce0 */
[----:B0-----:R0:W-:Y:S04]  /*4530*/  ST.E.128 desc[UR60][R60.64], R12 ;  /* 0x0000000c3c007985 */ /* 0x0011e8000c101d3c */
.L_x_1574:
[----:B------:R-:W-:Y:S05]  /*4540*/  BSYNC B2 ;  /* 0x0000000000027941 */ /* 0x000fea0003800000 */
.L_x_1573:
[----:B------:R-:W-:Y:S01]  /*4550*/  ISETP.NE.AND P0, PT, R76, RZ, PT ;  /* 0x000000ff4c00720c */ /* 0x000fe20003f05270 */
[----:B------:R-:W-:-:S12]  /*4560*/  BSSY B2, `(.L_x_1577) ;  /* 0x0000039000027945 */ /* 0x000fd80003800000 */
[----:B------:R-:W-:Y:S05]  /*4570*/  @!P0 BRA `(.L_x_1578) ;  /* 0x0000000000dc8947 */ /* 0x000fea0003800000 */
[----:B0---4-:R-:W4:Y:S01]  /*4580*/  LDL R12, [R1+0x34] ;  /* 0x00003400010c7983 */ /* 0x011f220000100800 */
[----:B------:R-:W-:Y:S01]  /*4590*/  BSSY B3, `(.L_x_1579) ;  /* 0x0000031000037945 */ /* 0x000fe20003800000 */
[----:B----4-:R-:W-:Y:S02]  /*45a0*/  ISETP.GE.AND P0, PT, R12, R101, PT ;  /* 0x000000650c00720c */ /* 0x010fe40003f06270 */
[----:B------:R0:W4:Y:S11]  /*45b0*/  LDS.128 R12, [R90+0x24400] ;  /* 0x024400005a0c7984 */ /* 0x0001360000000c00 */
[----:B0-----:R-:W-:Y:S05]  /*45c0*/  @P0 BRA `(.L_x_1580) ;  /* 0x0000000000b40947 */ /* 0x001fea0003800000 */
[--C-:B------:R-:W-:Y:S02]  /*45d0*/  SHF.R.U64 R56, R56, 0x10, R57.reuse ;  /* 0x0000001038387819 */ /* 0x100fe40000001239 */
[----:B------:R-:W-:Y:S02]  /*45e0*/  SHF.R.U32.HI R60, RZ, 0x10, R57 ;  /* 0x00000010ff3c7819 */ /* 0x000fe40000011639 */
[--C-:B------:R-:W-:Y:S02]  /*45f0*/  SHF.R.U64 R57, R58, 0x10, R59.reuse ;  /* 0x000000103a397819 */ /* 0x100fe4000000123b */
[----:B------:R-:W-:Y:S02]  /*4600*/  SHF.R.U32.HI R61, RZ, 0x10, R59 ;  /* 0x00000010ff3d7819 */ /* 0x000fe4000001163b */
[----:B------:R-:W-:Y:S01]  /*4610*/  PRMT R59, R127, 0x5410, R57 ;  /* 0x000054107f3b7816 */ /* 0x000fe20000000039 */
[----:B----4-:R-:W-:Y:S01]  /*4620*/  IMAD.U32 R57, R13, 0x10000, RZ ;  /* 0x000100000d397824 */ /* 0x010fe200078e00ff */
[----:B------:R-:W-:-:S02]  /*4630*/  PRMT R56, R108, 0x5432, R56 ;  /* 0x000054326c387816 */ /* 0x000fc40000000038 */
[----:B------:R-:W-:Y:S02]  /*4640*/  LOP3.LUT R63, R13, 0xffff0000, RZ, 0xc0, !PT ;  /* 0xffff00000d3f7812 */ /* 0x000fe400078ec0ff */
[----:B------:R-:W-:Y:S02]  /*4650*/  LOP3.LUT R62, R59, 0xffff0000, RZ, 0xc0, !PT ;  /* 0xffff00003b3e7812 */ /* 0x000fe400078ec0ff */
[C---:B------:R-:W-:Y:S01]  /*4660*/  LOP3.LUT R58, R56.reuse, 0xffff0000, RZ, 0xc0, !PT ;  /* 0xffff0000383a7812 */ /* 0x040fe200078ec0ff */
[----:B------:R-:W-:Y:S02]  /*4670*/  IMAD.U32 R56, R56, 0x10000, RZ ;  /* 0x0001000038387824 */ /* 0x000fe400078e00ff */
[C---:B------:R-:W-:Y:S02]  /*4680*/  FMUL.FTZ R64, R63.reuse, R62 ;  /* 0x0000003e3f407220 */ /* 0x040fe40000410000 */
[-C--:B------:R-:W-:Y:S02]  /*4690*/  FMUL.FTZ R13, R63, R58.reuse ;  /* 0x0000003a3f0d7220 */ /* 0x080fe40000410000 */
[----:B------:R-:W-:-:S02]  /*46a0*/  FFMA.FTZ R58, R57, R58, -R64 ;  /* 0x0000003a393a7223 */ /* 0x000fc40000010840 */
[----:B------:R-:W-:Y:S01]  /*46b0*/  FFMA.FTZ R57, R57, R62, R13 ;  /* 0x0000003e39397223 */ /* 0x000fe2000001000d */
[----:B------:R-:W-:Y:S02]  /*46c0*/  PRMT R13, R106, 0x5432, R60 ;  /* 0x000054326a0d7816 */ /* 0x000fe4000000003c */
[----:B------:R-:W-:Y:S02]  /*46d0*/  PRMT R60, R128, 0x5410, R61 ;  /* 0x00005410803c7816 */ /* 0x000fe4000000003d */
[----:B------:R-:W-:Y:S01]  /*46e0*/  LOP3.LUT R62, R14, 0xffff0000, RZ, 0xc0, !PT ;  /* 0xffff00000e3e7812 */ /* 0x000fe200078ec0ff */
[C---:B------:R-:W-:Y:S01]  /*46f0*/  IMAD.U32 R63, R13.reuse, 0x10000, RZ ;  /* 0x000100000d3f7824 */ /* 0x040fe200078e00ff */
[----:B------:R-:W-:Y:S01]  /*4700*/  LOP3.LUT R13, R13, 0xffff0000, RZ, 0xc0, !PT ;  /* 0xffff00000d0d7812 */ /* 0x000fe200078ec0ff */
[----:B------:R-:W-:Y:S01]  /*4710*/  IMAD.U32 R61, R60, 0x10000, RZ ;  /* 0x000100003c3d7824 */ /* 0x000fe200078e00ff */
[----:B------:R-:W-:Y:S01]  /*4720*/  F2FP.BF16.F32.PACK_AB R57, R57, R58 ;  /* 0x0000003a3939723e */ /* 0x000fe200000010ff */
[----:B------:R-:W-:-:S02]  /*4730*/  IMAD.U32 R14, R14, 0x10000, RZ ;  /* 0x000100000e0e7824 */ /* 0x000fc400078e00ff */
[C---:B------:R-:W-:Y:S01]  /*4740*/  FMUL.FTZ R65, R62.reuse, R61 ;  /* 0x0000003d3e417220 */ /* 0x040fe20000410000 */
[----:B------:R-:W-:-:S03]  /*4750*/  FMUL.FTZ R62, R62, R63 ;  /* 0x0000003f3e3e7220 */ /* 0x000fc60000410000 */
[C---:B------:R-:W-:Y:S01]  /*4760*/  FFMA.FTZ R65, R14.reuse, R63, -R65 ;  /* 0x0000003f0e417223 */ /* 0x040fe20000010841 */
[----:B------:R-:W-:Y:S01]  /*4770*/  FFMA.FTZ R62, R14, R61, R62 ;  /* 0x0000003d0e3e7223 */ /* 0x000fe2000001003e */
[----:B------:R-:W-:Y:S01]  /*4780*/  LOP3.LUT R61, R60, 0xffff0000, RZ, 0xc0, !PT ;  /* 0xffff00003c3d7812 */ /* 0x000fe200078ec0ff */
[C---:B------:R-:W-:Y:S01]  /*4790*/  IMAD.U32 R60, R15.reuse, 0x10000, RZ ;  /* 0x000100000f3c7824 */ /* 0x040fe200078e00ff */
[----:B------:R-:W-:-:S05]  /*47a0*/  LOP3.LUT R14, R15, 0xffff0000, RZ, 0xc0, !PT ;  /* 0xffff00000f0e7812 */ /* 0x000fca00078ec0ff */
[C---:B------:R-:W-:Y:S01]  /*47b0*/  FMUL.FTZ R15, R14.reuse, R61 ;  /* 0x0000003d0e0f7220 */ /* 0x040fe20000410000 */
[----:B------:R-:W-:-:S03]  /*47c0*/  FMUL.FTZ R14, R14, R13 ;  /* 0x0000000d0e0e7220 */ /* 0x000fc60000410000 */
[C---:B------:R-:W-:Y:S01]  /*47d0*/  FFMA.FTZ R15, R60.reuse, R13, -R15 ;  /* 0x0000000d3c0f7223 */ /* 0x040fe2000001080f */
[----:B------:R-:W-:Y:S01]  /*47e0*/  FFMA.FTZ R14, R60, R61, R14 ;  /* 0x0000003d3c0e7223 */ /* 0x000fe2000001000e */
[C---:B------:R-:W-:Y:S01]  /*47f0*/  LOP3.LUT R13, R12.reuse, 0xffff0000, RZ, 0xc0, !PT ;  /* 0xffff00000c0d7812 */ /* 0x040fe200078ec0ff */
[----:B------:R-:W-:Y:S02]  /*4800*/  IMAD.U32 R60, R59, 0x10000, RZ ;  /* 0x000100003b3c7824 */ /* 0x000fe400078e00ff */
[----:B------:R-:W-:Y:S01]  /*4810*/  IMAD.U32 R59, R12, 0x10000, RZ ;  /* 0x000100000c3b7824 */ /* 0x000fe200078e00ff */
[----:B------:R-:W-:Y:S01]  /*4820*/  F2FP.BF16.F32.PACK_AB R15, R14, R15 ;  /* 0x0000000f0e0f723e */ /* 0x000fe200000010ff */
[C---:B------:R-:W-:Y:S01]  /*4830*/  FMUL.FTZ R12, R13.reuse, R60 ;  /* 0x0000003c0d0c7220 */ /* 0x040fe20000410000 */
[-C--:B------:R-:W-:Y:S01]  /*4840*/  FMUL.FTZ R13, R13, R56.reuse ;  /* 0x000000380d0d7220 */ /* 0x080fe20000410000 */
[----:B------:R-:W-:Y:S02]  /*4850*/  F2FP.BF16.F32.PACK_AB R14, R62, R65 ;  /* 0x000000413e0e723e */ /* 0x000fe400000010ff */
[C---:B------:R-:W-:Y:S01]  /*4860*/  FFMA.FTZ R12, R59.reuse, R56, -R12 ;  /* 0x000000383b0c7223 */ /* 0x040fe2000001080c */
[----:B------:R-:W-:-:S05]  /*4870*/  FFMA.FTZ R13, R59, R60, R13 ;  /* 0x0000003c3b0d7223 */ /* 0x000fca000001000d */
[----:B------:R-:W-:Y:S01]  /*4880*/  F2FP.BF16.F32.PACK_AB R12, R13, R12 ;  /* 0x0000000c0d0c723e */ /* 0x000fe200000010ff */
[----:B------:R-:W-:-:S07]  /*4890*/  IMAD.MOV.U32 R13, RZ, RZ, R57 ;  /* 0x000000ffff0d7224 */ /* 0x000fce00078e0039 */
.L_x_1580:
[----:B------:R-:W-:Y:S05]  /*48a0*/  BSYNC B3 ;  /* 0x0000000000037941 */ /* 0x000fea0003800000 */
.L_x_1579:
[----:B------:R-:W2:Y:S01]  /*48b0*/  LDL R58, [R1+0x4] ;  /* 0x00000400013a7983 */ /* 0x000ea20000100800 */
[----:B---3--:R-:W-:-:S04]  /*48c0*/  LEA R56, P0, R22, R11, 0x1 ;  /* 0x0000000b16387211 */ /* 0x008fc800078008ff */
[----:B--2---:R-:W-:-:S05]  /*48d0*/  LEA.HI.X R57, R22, R72, R58, 0x1, P0 ;  /* 0x0000004816397211 */ /* 0x004fca00000f0c3a */
[----:B----4-:R0:W-:Y:S04]  /*48e0*/  ST.E.128 desc[UR60][R56.64], R12 ;  /* 0x0000000c38007985 */ /* 0x0101e8000c101d3c */
.L_x_1578:
[----:B------:R-:W-:Y:S05]  /*48f0*/  BSYNC B2 ;  /* 0x0000000000027941 */ /* 0x000fea0003800000 */
.L_x_1577:
[----:B------:R-:W-:-:S13]  /*4900*/  ISETP.NE.AND P0, PT, R77, RZ, PT ;  /* 0x000000ff4d00720c */ /* 0x000fda0003f05270 */
[----:B------:R-:W-:Y:S05]  /*4910*/  @!P0 BRA `(.L_x_1568) ;  /* 0x0000000000dc8947 */ /* 0x000fea0003800000 */
[----:B------:R-:W5:Y:S04]  /*4920*/  LDL R59, [R1+0x48] ;  /* 0x00004800013b7983 */ /* 0x000f680000100800 */
[----:B------:R-:W2:Y:S01]  /*4930*/  LDL R58, [R1] ;  /* 0x00000000013a7983 */ /* 0x000ea20000100800 */
[----:B0--3--:R-:W-:Y:S01]  /*4940*/  LEA R56, P0, R23, R11, 0x1 ;  /* 0x0000000b17387211 */ /* 0x009fe200078008ff */
[----:B------:R-:W-:Y:S02]  /*4950*/  BSSY B2, `(.L_x_1581) ;  /* 0x0000032000027945 */ /* 0x000fe40003800000 */
[----:B----4-:R0:W3:Y:S01]  /*4960*/  LDS.128 R12, [R90+0x26400] ;  /* 0x026400005a0c7984 */ /* 0x0100e20000000c00 */
[----:B-----5:R-:W-:Y:S02]  /*4970*/  ISETP.GE.AND P6, PT, R59, R101, PT ;  /* 0x000000653b00720c */ /* 0x020fe40003fc6270 */
[----:B--2---:R-:W-:-:S11]  /*4980*/  LEA.HI.X R57, R23, R72, R58, 0x1, P0 ;  /* 0x0000004817397211 */ /* 0x004fd600000f0c3a */
[----:B0--3--:R-:W-:Y:S05]  /*4990*/  @P6 BRA `(.L_x_1582) ;  /* 0x0000000000b46947 */ /* 0x009fea0003800000 */
[----:B------:R-:W-:Y:S01]  /*49a0*/  SHF.R.U64 R58, R52, 0x10, R53 ;  /* 0x00000010343a7819 */ /* 0x000fe20000001235 */
[----:B------:R-:W-:Y:S01]  /*49b0*/  IMAD.U32 R11, R13, 0x10000, RZ ;  /* 0x000100000d0b7824 */ /* 0x000fe200078e00ff */
[--C-:B------:R-:W-:Y:S02]  /*49c0*/  SHF.R.U64 R52, R54, 0x10, R55.reuse ;  /* 0x0000001036347819 */ /* 0x100fe40000001237 */
[----:B------:R-:W-:Y:S02]  /*49d0*/  PRMT R123, R123, 0x5410, R58 ;  /* 0x000054107b7b7816 */ /* 0x000fe4000000003a */
[----:B------:R-:W-:Y:S02]  /*49e0*/  PRMT R125, R125, 0x5410, R52 ;  /* 0x000054107d7d7816 */ /* 0x000fe40000000034 */
[----:B------:R-:W-:Y:S02]  /*49f0*/  LOP3.LUT R59, R13, 0xffff0000, RZ, 0xc0, !PT ;  /* 0xffff00000d3b7812 */ /* 0x000fe400078ec0ff */
[C---:B------:R-:W-:Y:S01]  /*4a00*/  LOP3.LUT R54, R125.reuse, 0xffff0000, RZ, 0xc0, !PT ;  /* 0xffff00007d367812 */ /* 0x040fe200078ec0ff */
[----:B------:R-:W-:Y:S01]  /*4a10*/  IMAD.U32 R125, R125, 0x10000, RZ ;  /* 0x000100007d7d7824 */ /* 0x000fe200078e00ff */
[C---:B------:R-:W-:Y:S01]  /*4a20*/  LOP3.LUT R52, R123.reuse, 0xffff0000, RZ, 0xc0, !PT ;  /* 0xffff00007b347812 */ /* 0x040fe200078ec0ff */
[----:B------:R-:W-:Y:S01]  /*4a30*/  IMAD.U32 R123, R123, 0x10000, RZ ;  /* 0x000100007b7b7824 */ /* 0x000fe200078e00ff */
[----:B------:R-:W-:Y:S01]  /*4a40*/  SHF.R.U32.HI R55, RZ, 0x10, R55 ;  /* 0x00000010ff377819 */ /* 0x000fe20000011637 */
[C---:B------:R-:W-:Y:S01]  /*4a50*/  FMUL.FTZ R58, R59.reuse, R54 ;  /* 0x000000363b3a7220 */ /* 0x040fe20000410000 */
[----:B------:R-:W-:Y:S01]  /*4a60*/  SHF.R.U32.HI R53, RZ, 0x10, R53 ;  /* 0x00000010ff357819 */ /* 0x000fe20000011635 */
[-C--:B------:R-:W-:Y:S01]  /*4a70*/  FMUL.FTZ R59, R59, R52.reuse ;  /* 0x000000343b3b7220 */ /* 0x080fe20000410000 */
[----:B------:R-:W-:Y:S01]  /*4a80*/  PRMT R126, R126, 0x5410, R55 ;  /* 0x000054107e7e7816 */ /* 0x000fe20000000037 */
[C---:B------:R-:W-:Y:S01]  /*4a90*/  FFMA.FTZ R52, R11.reuse, R52, -R58 ;  /* 0x000000340b347223 */ /* 0x040fe2000001083a */
[----:B------:R-:W-:Y:S01]  /*4aa0*/  PRMT R124, R124, 0x5410, R53 ;  /* 0x000054107c7c7816 */ /* 0x000fe20000000035 */
[----:B------:R-:W-:Y:S01]  /*4ab0*/  FFMA.FTZ R11, R11, R54, R59 ;  /* 0x000000360b0b7223 */ /* 0x000fe2000001003b */
[----:B------:R-:W-:Y:S01]  /*4ac0*/  LOP3.LUT R54, R14, 0xffff0000, RZ, 0xc0, !PT ;  /* 0xffff00000e367812 */ /* 0x000fe200078ec0ff */
[----:B------:R-:W-:-:S02]  /*4ad0*/  IMAD.U32 R53, R126, 0x10000, RZ ;  /* 0x000100007e357824 */ /* 0x000fc400078e00ff */
[C---:B------:R-:W-:Y:S01]  /*4ae0*/  IMAD.U32 R13, R124.reuse, 0x10000, RZ ;  /* 0x000100007c0d7824 */ /* 0x040fe200078e00ff */
[----:B------:R-:W-:Y:S01]  /*4af0*/  LOP3.LUT R124, R124, 0xffff0000, RZ, 0xc0, !PT ;  /* 0xffff00007c7c7812 */ /* 0x000fe200078ec0ff */
[----:B------:R-:W-:Y:S02]  /*4b00*/  IMAD.U32 R14, R14, 0x10000, RZ ;  /* 0x000100000e0e7824 */ /* 0x000fe400078e00ff */
[C---:B------:R-:W-:Y:S01]  /*4b10*/  FMUL.FTZ R55, R54.reuse, R53 ;  /* 0x0000003536377220 */ /* 0x040fe20000410000 */
[-C--:B------:R-:W-:Y:S01]  /*4b20*/  FMUL.FTZ R54, R54, R13.reuse ;  /* 0x0000000d36367220 */ /* 0x080fe20000410000 */
[----:B------:R-:W-:Y:S02]  /*4b30*/  F2FP.BF16.F32.PACK_AB R11, R11, R52 ;  /* 0x000000340b0b723e */ /* 0x000fe400000010ff */
[C---:B------:R-:W-:Y:S01]  /*4b40*/  FFMA.FTZ R13, R14.reuse, R13, -R55 ;  /* 0x0000000d0e0d7223 */ /* 0x040fe20000010837 */
[----:B------:R-:W-:Y:S01]  /*4b50*/  FFMA.FTZ R14, R14, R53, R54 ;  /* 0x000000350e0e7223 */ /* 0x000fe20000010036 */
[----:B------:R-:W-:Y:S01]  /*4b60*/  LOP3.LUT R54, R126, 0xffff0000, RZ, 0xc0, !PT ;  /* 0xffff00007e367812 */ /* 0x000fe200078ec0ff */
[C---:B------:R-:W-:Y:S01]  /*4b70*/  IMAD.U32 R53, R15.reuse, 0x10000, RZ ;  /* 0x000100000f357824 */ /* 0x040fe200078e00ff */
[----:B------:R-:W-:-:S02]  /*4b80*/  LOP3.LUT R55, R15, 0xffff0000, RZ, 0xc0, !PT ;  /* 0xffff00000f377812 */ /* 0x000fc400078ec0ff */
[----:B------:R-:W-:Y:S01]  /*4b90*/  F2FP.BF16.F32.PACK_AB R14, R14, R13 ;  /* 0x0000000d0e0e723e */ /* 0x000fe200000010ff */
[----:B------:R-:W-:Y:S02]  /*4ba0*/  IMAD.MOV.U32 R13, RZ, RZ, R11 ;  /* 0x000000ffff0d7224 */ /* 0x000fe400078e000b */
        /* <DEDUP_REMOVED lines=11> */
[----:B------:R-:W-:-:S07]  /*4c60*/  F2FP.BF16.F32.PACK_AB R12, R58, R55 ;  /* 0x000000373a0c723e */ /* 0x000fce00000010ff */
.L_x_1582:
[----:B------:R-:W-:Y:S05]  /*4c70*/  BSYNC B2 ;  /* 0x0000000000027941 */ /* 0x000fea0003800000 */
.L_x_1581:
[----:B------:R0:W-:Y:S02]  /*4c80*/  ST.E.128 desc[UR60][R56.64], R12 ;  /* 0x0000000c38007985 */ /* 0x0001e4000c101d3c */
.L_x_1568:
[----:B------:R-:W-:Y:S05]  /*4c90*/  BSYNC B1 ;  /* 0x0000000000017941 */ /* 0x000fea0003800000 */
.L_x_1567:
[----:B------:R-:W-:-:S03]  /*4ca0*/  UMOV UR4, 0xffffffff ;  /* 0xffffffff00047882 */ /* 0x000fc60000000000 */
[----:B------:R-:W-:Y:S05]  /*4cb0*/  BRA.DIV UR4, `(.L_x_1583) ;  /* 0x00000282048c7947 */ /* 0x000fea000b800000 */
[----:B-1----:R-:W1:Y:S04]  /*4cc0*/  SHFL.IDX PT, R105, R105, 0x1, 0x181f ;  /* 0x00381f0069697f89 */ /* 0x002e6800000e0000 */
[----:B------:R-:W0:Y:S02]  /*4cd0*/  SHFL.IDX PT, R104, R104, 0x1, 0x181f ;  /* 0x00381f0068687f89 */ /* 0x000e2400000e0000 */
.L_x_2004:
[----:B------:R-:W-:Y:S05]  /*4ce0*/  @P4 BRA `(.L_x_1584) ;  /* 0x0000003c00744947 */ /* 0x000fea0003800000 */
[----:B------:R-:W-:Y:S01]  /*4cf0*/  ISETP.NE.AND P0, PT, R29, RZ, PT ;  /* 0x000000ff1d00720c */ /* 0x000fe20003f05270 */
[----:B------:R-:W-:-:S12]  /*4d00*/  BSSY B1, `(.L_x_1585) ;  /* 0x0000037000017945 */ /* 0x000fd80003800000 */
[----:B------:R-:W-:Y:S05]  /*4d10*/  @!P0 BRA `(.L_x_1586) ;  /* 0x0000000000d48947 */ /* 0x000fea0003800000 */
[----:B0---4-:R0:W4:Y:S01]  /*4d20*/  LDS.128 R12, [R90+0x21400] ;  /* 0x021400005a0c7984 */ /* 0x0111220000000c00 */
[----:B------:R-:W-:Y:S01]  /*4d30*/  ISETP.GE.AND P4, PT, R204, R101, PT ;  /* 0x00000065cc00720c */ /* 0x000fe20003f86270 */
[----:B------:R-:W-:Y:S01]  /*4d40*/  BSSY B2, `(.L_x_1587) ;  /* 0x0000031000027945 */ /* 0x000fe20003800000 */
[----:B------:R-:W-:-:S04]  /*4d50*/  LEA R52, P0, R18, R104, 0x1 ;  /* 0x0000006812347211 */ /* 0x000fc800078008ff */
[----:B-1----:R-:W-:-:S07]  /*4d60*/  LEA.HI.X R53, R18, R105, R19, 0x1, P0 ;  /* 0x0000006912357211 */ /* 0x002fce00000f0c13 */
[----:B0-----:R-:W-:Y:S05]  /*4d70*/  @P4 BRA `(.L_x_1588) ;  /* 0x0000000000b44947 */ /* 0x001fea0003800000 */
[--C-:B------:R-:W-:Y:S01]  /*4d80*/  SHF.R.U64 R55, R48, 0x10, R49.reuse ;  /* 0x0000001030377819 */ /* 0x100fe20000001231 */
[----:B----4-:R-:W-:Y:S01]  /*4d90*/  IMAD.U32 R48, R14, 0x10000, RZ ;  /* 0x000100000e307824 */ /* 0x010fe200078e00ff */
[----:B------:R-:W-:Y:S02]  /*4da0*/  SHF.R.U32.HI R56, RZ, 0x10, R49 ;  /* 0x00000010ff387819 */ /* 0x000fe40000011631 */
[----:B------:R-:W-:Y:S02]  /*4db0*/  SHF.R.U64 R49, R50, 0x10, R51 ;  /* 0x0000001032317819 */ /* 0x000fe40000001233 */
[----:B------:R-:W-:Y:S02]  /*4dc0*/  PRMT R120, R120, 0x5410, R55 ;  /* 0x0000541078787816 */ /* 0x000fe40000000037 */
[----:B------:R-:W-:Y:S02]  /*4dd0*/  PRMT R122, R122, 0x5410, R49 ;  /* 0x000054107a7a7816 */ /* 0x000fe40000000031 */
[----:B------:R-:W-:-:S02]  /*4de0*/  SHF.R.U32.HI R50, RZ, 0x10, R51 ;  /* 0x00000010ff327819 */ /* 0x000fc40000011633 */
[----:B------:R-:W-:Y:S02]  /*4df0*/  LOP3.LUT R49, R13, 0xffff0000, RZ, 0xc0, !PT ;  /* 0xffff00000d317812 */ /* 0x000fe400078ec0ff */
[C---:B------:R-:W-:Y:S01]  /*4e00*/  LOP3.LUT R54, R122.reuse, 0xffff0000, RZ, 0xc0, !PT ;  /* 0xffff00007a367812 */ /* 0x040fe200078ec0ff */
[----:B------:R-:W-:Y:S01]  /*4e10*/  IMAD.U32 R122, R122, 0x10000, RZ ;  /* 0x000100007a7a7824 */ /* 0x000fe200078e00ff */
[C---:B------:R-:W-:Y:S01]  /*4e20*/  LOP3.LUT R51, R120.reuse, 0xffff0000, RZ, 0xc0, !PT ;  /* 0xffff000078337812 */ /* 0x040fe200078ec0ff */
[----:B------:R-:W-:Y:S01]  /*4e30*/  IMAD.U32 R120, R120, 0x10000, RZ ;  /* 0x0001000078787824 */ /* 0x000fe200078e00ff */
[----:B------:R-:W-:Y:S01]  /*4e40*/  PRMT R121, R121, 0x5410, R50 ;  /* 0x0000541079797816 */ /* 0x000fe20000000032 */
[----:B------:R-:W-:Y:S01]  /*4e50*/  IMAD.U32 R50, R13, 0x10000, RZ ;  /* 0x000100000d327824 */ /* 0x000fe200078e00ff */
[----:B------:R-:W-:Y:S01]  /*4e60*/  PRMT R119, R119, 0x5410, R56 ;  /* 0x0000541077777816 */ /* 0x000fe20000000038 */
[C---:B------:R-:W-:Y:S01]  /*4e70*/  FMUL.FTZ R55, R49.reuse, R54 ;  /* 0x0000003631377220 */ /* 0x040fe20000410000 */
[----:B------:R-:W-:Y:S01]  /*4e80*/  FMUL.FTZ R57, R49, R51 ;  /* 0x0000003331397220 */ /* 0x000fe20000410000 */
[----:B------:R-:W-:Y:S01]  /*4e90*/  LOP3.LUT R14, R14, 0xffff0000, RZ, 0xc0, !PT ;  /* 0xffff00000e0e7812 */ /* 0x000fe200078ec0ff */
[----:B------:R-:W-:-:S02]  /*4ea0*/  IMAD.U32 R13, R121, 0x10000, RZ ;  /* 0x00010000790d7824 */ /* 0x000fc400078e00ff */
[C---:B------:R-:W-:Y:S01]  /*4eb0*/  FFMA.FTZ R49, R50.reuse, R51, -R55 ;  /* 0x0000003332317223 */ /* 0x040fe20000010837 */
[----:B------:R-:W-:Y:S02]  /*4ec0*/  IMAD.U32 R55, R119, 0x10000, RZ ;  /* 0x0001000077377824 */ /* 0x000fe400078e00ff */
[----:B------:R-:W-:Y:S01]  /*4ed0*/  FFMA.FTZ R50, R50, R54, R57 ;  /* 0x0000003632327223 */ /* 0x000fe20000010039 */
[C---:B------:R-:W-:Y:S01]  /*4ee0*/  FMUL.FTZ R57, R14.reuse, R13 ;  /* 0x0000000d0e397220 */ /* 0x040fe20000410000 */
[----:B---3--:R-:W-:Y:S01]  /*4ef0*/  LOP3.LUT R11, R15, 0xffff0000, RZ, 0xc0, !PT ;  /* 0xffff00000f0b7812 */ /* 0x008fe200078ec0ff */
[----:B------:R-:W-:Y:S01]  /*4f00*/  FMUL.FTZ R59, R14, R55 ;  /* 0x000000370e3b7220 */ /* 0x000fe20000410000 */
[----:B------:R-:W-:Y:S01]  /*4f10*/  LOP3.LUT R56, R121, 0xffff0000, RZ, 0xc0, !PT ;  /* 0xffff000079387812 */ /* 0x000fe200078ec0ff */
[----:B------:R-:W-:Y:S01]  /*4f20*/  IMAD.U32 R51, R12, 0x10000, RZ ;  /* 0x000100000c337824 */ /* 0x000fe200078e00ff */
[----:B------:R-:W-:Y:S01]  /*4f30*/  LOP3.LUT R14, R119, 0xffff0000, RZ, 0xc0, !PT ;  /* 0xffff0000770e7812 */ /* 0x000fe200078ec0ff */
[----:B------:R-:W-:Y:S01]  /*4f40*/  FFMA.FTZ R59, R48, R13, R59 ;  /* 0x0000000d303b7223 */ /* 0x000fe2000001003b */
[----:B------:R-:W-:Y:S01]  /*4f50*/  LOP3.LUT R54, R12, 0xffff0000, RZ, 0xc0, !PT ;  /* 0xffff00000c367812 */ /* 0x000fe200078ec0ff */
[----:B------:R-:W-:-:S02]  /*4f60*/  IMAD.U32 R15, R15, 0x10000, RZ ;  /* 0x000100000f0f7824 */ /* 0x000fc400078e00ff */
[----:B------:R-:W-:Y:S01]  /*4f70*/  FFMA.FTZ R12, R48, R55, -R57 ;  /* 0x00000037300c7223 */ /* 0x000fe20000010839 */
[C---:B------:R-:W-:Y:S01]  /*4f80*/  FMUL.FTZ R58, R11.reuse, R56 ;  /* 0x000000380b3a7220 */ /* 0x040fe20000410000 */
[----:B------:R-:W-:Y:S01]  /*4f90*/  FMUL.FTZ R13, R11, R14 ;  /* 0x0000000e0b0d7220 */ /* 0x000fe20000410000 */
        /* <DEDUP_REMOVED lines=10> */
[----:B------:R-:W-:-:S07]  /*5040*/  F2FP.BF16.F32.PACK_AB R12, R11, R48 ;  /* 0x000000300b0c723e */ /* 0x000fce00000010ff */
.L_x_1588:
[----:B------:R-:W-:Y:S05]  /*5050*/  BSYNC B2 ;  /* 0x0000000000027941 */ /* 0x000fea0003800000 */
.L_x_1587:
[----:B----4-:R0:W-:Y:S02]  /*5060*/  ST.E.128 desc[UR60][R52.64], R12 ;  /* 0x0000000c34007985 */ /* 0x0101e4000c101d3c */
.L_x_1586:
[----:B------:R-:W-:Y:S05]  /*5070*/  BSYNC B1 ;  /* 0x0000000000017941 */ /* 0x000fea0003800000 */
.L_x_1585:
[----:B------:R-:W-:Y:S01]  /*5080*/  ISETP.NE.AND P0, PT, R71, RZ, PT ;  /* 0x000000ff4700720c */ /* 0x000fe20003f05270 */
[----:B------:R-:W-:-:S12]  /*5090*/  BSSY B1, `(.L_x_1589) ;  /* 0x0000038000017945 */ /* 0x000fd80003800000 */
[----:B------:R-:W-:Y:S05]  /*50a0*/  @!P0 BRA `(.L_x_1590) ;  /* 0x0000000000d88947 */ /* 0x000fea0003800000 */
[----:B---3--:R-:W3:Y:S01]  /*50b0*/  LDL R11, [R1+0x30] ;  /* 0x00003000010b7983 */ /* 0x008ee20000100800 */
[C---:B0-----:R-:W-:Y:S01]  /*50c0*/  LEA R48, P0, R201.reuse, R104, 0x1 ;  /* 0x00000068c9307211 */ /* 0x041fe200078008ff */
[----:B------:R-:W-:Y:S02]  /*50d0*/  BSSY B2, `(.L_x_1591) ;  /* 0x0000032000027945 */ /* 0x000fe40003800000 */
[----:B----4-:R0:W4:Y:S01]  /*50e0*/  LDS.128 R12, [R90+0x23400] ;  /* 0x023400005a0c7984 */ /* 0x0101220000000c00 */
[----:B-1----:R-:W-:Y:S02]  /*50f0*/  LEA.HI.X R49, R201, R105, R224, 0x1, P0 ;  /* 0x00000069c9317211 */ /* 0x002fe400000f0ce0 */
[----:B---3--:R-:W-:-:S13]  /*5100*/  ISETP.GE.AND P4, PT, R11, R101, PT ;  /* 0x000000650b00720c */ /* 0x008fda0003f86270 */
[----:B0---4-:R-:W-:Y:S05]  /*5110*/  @P4 BRA `(.L_x_1592) ;  /* 0x0000000000b44947 */ /* 0x011fea0003800000 */
[--C-:B------:R-:W-:Y:S02]  /*5120*/  SHF.R.U64 R46, R46, 0x10, R47.reuse ;  /* 0x000000102e2e7819 */ /* 0x100fe4000000122f */
[----:B------:R-:W-:Y:S02]  /*5130*/  SHF.R.U32.HI R47, RZ, 0x10, R47 ;  /* 0x00000010ff2f7819 */ /* 0x000fe4000001162f */
[--C-:B------:R-:W-:Y:S02]  /*5140*/  SHF.R.U32.HI R51, RZ, 0x10, R45.reuse ;  /* 0x00000010ff337819 */ /* 0x100fe4000001162d */
[----:B------:R-:W-:Y:S01]  /*5150*/  SHF.R.U64 R50, R44, 0x10, R45 ;  /* 0x000000102c327819 */ /* 0x000fe2000000122d */
[----:B------:R-:W-:Y:S01]  /*5160*/  IMAD.U32 R44, R14, 0x10000, RZ ;  /* 0x000100000e2c7824 */ /* 0x000fe200078e00ff */
[----:B------:R-:W-:Y:S02]  /*5170*/  PRMT R118, R118, 0x5410, R47 ;  /* 0x0000541076767816 */ /* 0x000fe4000000002f */
[----:B------:R-:W-:-:S02]  /*5180*/  PRMT R116, R116, 0x5410, R51 ;  /* 0x0000541074747816 */ /* 0x000fc40000000033 */
        /* <DEDUP_REMOVED lines=9> */
[----:B------:R-:W-:Y:S01]  /*5220*/  FMUL.FTZ R55, R45, R52 ;  /* 0x000000342d377220 */ /* 0x000fe20000410000 */
[----:B------:R-:W-:Y:S01]  /*5230*/  LOP3.LUT R51, R117, 0xffff0000, RZ, 0xc0, !PT ;  /* 0xffff000075337812 */ /* 0x000fe200078ec0ff */
[-C--:B------:R-:W-:Y:S01]  /*5240*/  FMUL.FTZ R45, R45, R50.reuse ;  /* 0x000000322d2d7220 */ /* 0x080fe20000410000 */
[----:B------:R-:W-:Y:S01]  /*5250*/  LOP3.LUT R47, R115, 0xffff0000, RZ, 0xc0, !PT ;  /* 0xffff0000732f7812 */ /* 0x000fe200078ec0ff */
[----:B------:R-:W-:Y:S01]  /*5260*/  IMAD.U32 R13, R12, 0x10000, RZ ;  /* 0x000100000c0d7824 */ /* 0x000fe200078e00ff */
[----:B------:R-:W-:Y:S01]  /*5270*/  LOP3.LUT R118, R118, 0xffff0000, RZ, 0xc0, !PT ;  /* 0xffff000076767812 */ /* 0x000fe200078ec0ff */
[C---:B------:R-:W-:Y:S01]  /*5280*/  FMUL.FTZ R53, R15.reuse, R51 ;  /* 0x000000330f357220 */ /* 0x040fe20000410000 */
[----:B------:R-:W-:Y:S01]  /*5290*/  LOP3.LUT R116, R116, 0xffff0000, RZ, 0xc0, !PT ;  /* 0xffff000074747812 */ /* 0x000fe200078ec0ff */
[-C--:B------:R-:W-:Y:S01]  /*52a0*/  FMUL.FTZ R54, R15, R47.reuse ;  /* 0x0000002f0f367220 */ /* 0x080fe20000410000 */
[----:B------:R-:W-:Y:S01]  /*52b0*/  LOP3.LUT R15, R12, 0xffff0000, RZ, 0xc0, !PT ;  /* 0xffff00000c0f7812 */ /* 0x000fe200078ec0ff */
[C---:B------:R-:W-:Y:S01]  /*52c0*/  FFMA.FTZ R55, R44.reuse, R50, -R55 ;  /* 0x000000322c377223 */ /* 0x040fe20000010837 */
[----:B------:R-:W-:Y:S01]  /*52d0*/  FFMA.FTZ R52, R44, R52, R45 ;  /* 0x000000342c347223 */ /* 0x000fe2000001002d */
[C---:B------:R-:W-:Y:S01]  /*52e0*/  FFMA.FTZ R12, R46.reuse, R47, -R53 ;  /* 0x0000002f2e0c7223 */ /* 0x040fe20000010835 */
[----:B------:R-:W-:Y:S01]  /*52f0*/  FFMA.FTZ R51, R46, R51, R54 ;  /* 0x000000332e337223 */ /* 0x000fe20000010036 */
[----:B------:R-:W-:-:S02]  /*5300*/  IMAD.U32 R50, R117, 0x10000, RZ ;  /* 0x0001000075327824 */ /* 0x000fc400078e00ff */
[----:B------:R-:W-:Y:S01]  /*5310*/  FMUL.FTZ R45, R11, R118 ;  /* 0x000000760b2d7220 */ /* 0x000fe20000410000 */
[----:B------:R-:W-:Y:S02]  /*5320*/  IMAD.U32 R46, R115, 0x10000, RZ ;  /* 0x00010000732e7824 */ /* 0x000fe400078e00ff */
[----:B------:R-:W-:Y:S01]  /*5330*/  FMUL.FTZ R11, R11, R116 ;  /* 0x000000740b0b7220 */ /* 0x000fe20000410000 */
[C---:B------:R-:W-:Y:S01]  /*5340*/  FMUL.FTZ R44, R15.reuse, R50 ;  /* 0x000000320f2c7220 */ /* 0x040fe20000410000 */
[C---:B------:R-:W-:Y:S01]  /*5350*/  FFMA.FTZ R45, R14.reuse, R116, -R45 ;  /* 0x000000740e2d7223 */ /* 0x040fe2000001082d */
[----:B------:R-:W-:Y:S01]  /*5360*/  FMUL.FTZ R15, R15, R46 ;  /* 0x0000002e0f0f7220 */ /* 0x000fe20000410000 */
[----:B------:R-:W-:Y:S01]  /*5370*/  FFMA.FTZ R14, R14, R118, R11 ;  /* 0x000000760e0e7223 */ /* 0x000fe2000001000b */
[C---:B------:R-:W-:Y:S02]  /*5380*/  FFMA.FTZ R44, R13.reuse, R46, -R44 ;  /* 0x0000002e0d2c7223 */ /* 0x040fe4000001082c */
[----:B------:R-:W-:Y:S01]  /*5390*/  FFMA.FTZ R15, R13, R50, R15 ;  /* 0x000000320d0f7223 */ /* 0x000fe2000001000f */
[----:B------:R-:W-:-:S02]  /*53a0*/  F2FP.BF16.F32.PACK_AB R13, R51, R12 ;  /* 0x0000000c330d723e */ /* 0x000fc400000010ff */
[----:B------:R-:W-:Y:S02]  /*53b0*/  F2FP.BF16.F32.PACK_AB R45, R14, R45 ;  /* 0x0000002d0e2d723e */ /* 0x000fe400000010ff */
[----:B------:R-:W-:Y:S02]  /*53c0*/  F2FP.BF16.F32.PACK_AB R12, R15, R44 ;  /* 0x0000002c0f0c723e */ /* 0x000fe400000010ff */
[----:B------:R-:W-:Y:S01]  /*53d0*/  F2FP.BF16.F32.PACK_AB R14, R52, R55 ;  /* 0x00000037340e723e */ /* 0x000fe200000010ff */
[----:B------:R-:W-:-:S07]  /*53e0*/  IMAD.MOV.U32 R15, RZ, RZ, R45 ;  /* 0x000000ffff0f7224 */ /* 0x000fce00078e002d */
.L_x_1592:
[----:B------:R-:W-:Y:S05]  /*53f0*/  BSYNC B2 ;  /* 0x0000000000027941 */ /* 0x000fea0003800000 */
.L_x_1591:
[----:B------:R0:W-:Y:S02]  /*5400*/  ST.E.128 desc[UR60][R48.64], R12 ;  /* 0x0000000c30007985 */ /* 0x0001e4000c101d3c */
.L_x_1590:
[----:B------:R-:W-:Y:S05]  /*5410*/  BSYNC B1 ;  /* 0x0000000000017941 */ /* 0x000fea0003800000 */
.L_x_1589:
[----:B------:R-:W-:Y:S01]  /*5420*/  ISETP.NE.AND P0, PT, R76, RZ, PT ;  /* 0x000000ff4c00720c */ /* 0x000fe20003f05270 */
[----:B------:R-:W-:-:S12]  /*5430*/  BSSY B1, `(.L_x_1593) ;  /* 0x0000039000017945 */ /* 0x000fd80003800000 */
[----:B------:R-:W-:Y:S05]  /*5440*/  @!P0 BRA `(.L_x_1594) ;  /* 0x0000000000dc8947 */ /* 0x000fea0003800000 */
[----:B------:R-:W5:Y:S04]  /*5450*/  LDL R46, [R1+0x34] ;  /* 0x00003400012e7983 */ /* 0x000f680000100800 */
[----:B---3--:R-:W1:Y:S01]  /*5460*/  LDL R11, [R1+0x4] ;  /* 0x00000400010b7983 */ /* 0x008e620000100800 */
[----:B0-----:R-:W-:Y:S01]  /*5470*/  LEA R44, P0, R22, R104, 0x1 ;  /* 0x00000068162c7211 */ /* 0x001fe200078008ff */
[----:B------:R-:W-:Y:S02]  /*5480*/  BSSY B2, `(.L_x_1595) ;  /* 0x0000032000027945 */ /* 0x000fe40003800000 */
[----:B----4-:R0:W3:Y:S01]  /*5490*/  LDS.128 R12, [R90+0x25400] ;  /* 0x025400005a0c7984 */ /* 0x0100e20000000c00 */
[----:B-----5:R-:W-:Y:S02]  /*54a0*/  ISETP.GE.AND P4, PT, R46, R101, PT ;  /* 0x000000652e00720c */ /* 0x020fe40003f86270 */
[----:B-1----:R-:W-:-:S11]  /*54b0*/  LEA.HI.X R45, R22, R105, R11, 0x1, P0 ;  /* 0x00000069162d7211 */ /* 0x002fd600000f0c0b */
[----:B0--3--:R-:W-:Y:S05]  /*54c0*/  @P4 BRA `(.L_x_1596) ;  /* 0x0000000000b44947 */ /* 0x009fea0003800000 */
[----:B------:R-:W-:Y:S02]  /*54d0*/  SHF.R.U64 R47, R40, 0x10, R41 ;  /* 0x00000010282f7819 */ /* 0x000fe40000001229 */
[--C-:B------:R-:W-:Y:S02]  /*54e0*/  SHF.R.U64 R40, R42, 0x10, R43.reuse ;  /* 0x000000102a287819 */ /* 0x100fe4000000122b */
[----:B------:R-:W-:Y:S02]  /*54f0*/  SHF.R.U32.HI R43, RZ, 0x10, R43 ;  /* 0x00000010ff2b7819 */ /* 0x000fe4000001162b */
[----:B------:R-:W-:Y:S02]  /*5500*/  PRMT R113, R113, 0x5410, R40 ;  /* 0x0000541071717816 */ /* 0x000fe40000000028 */
[----:B------:R-:W-:Y:S01]  /*5510*/  SHF.R.U32.HI R46, RZ, 0x10, R41 ;  /* 0x00000010ff2e7819 */ /* 0x000fe20000011629 */
[----:B------:R-:W-:Y:S01]  /*5520*/  IMAD.U32 R41, R14, 0x10000, RZ ;  /* 0x000100000e297824 */ /* 0x000fe200078e00ff */
[----:B------:R-:W-:-:S02]  /*5530*/  PRMT R112, R112, 0x5410, R47 ;  /* 0x0000541070707816 */ /* 0x000fc4000000002f */
[----:B------:R-:W-:Y:S02]  /*5540*/  PRMT R114, R114, 0x5410, R43 ;  /* 0x0000541072727816 */ /* 0x000fe4000000002b */
[----:B------:R-:W-:Y:S02]  /*5550*/  LOP3.LUT R40, R13, 0xffff0000, RZ, 0xc0, !PT ;  /* 0xffff00000d287812 */ /* 0x000fe400078ec0ff */
[----:B------:R-:W-:Y:S01]  /*5560*/  LOP3.LUT R47, R113, 0xffff0000, RZ, 0xc0, !PT ;  /* 0xffff0000712f7812 */ /* 0x000fe200078ec0ff */
[----:B------:R-:W-:Y:S01]  /*5570*/  IMAD.U32 R48, R114, 0x10000, RZ ;  /* 0x0001000072307824 */ /* 0x000fe200078e00ff */
[----:B------:R-:W-:Y:S01]  /*5580*/  PRMT R111, R111, 0x5410, R46 ;  /* 0x000054106f6f7816 */ /* 0x000fe2000000002e */
[----:B------:R-:W-:Y:S01]  /*5590*/  IMAD.U32 R113, R113, 0x10000, RZ ;  /* 0x0001000071717824 */ /* 0x000fe200078e00ff */
[----:B------:R-:W-:Y:S01]  /*55a0*/  LOP3.LUT R43, R112, 0xffff0000, RZ, 0xc0, !PT ;  /* 0xffff0000702b7812 */ /* 0x000fe200078ec0ff */
[----:B------:R-:W-:Y:S01]  /*55b0*/  FMUL.FTZ R50, R40, R47 ;  /* 0x0000002f28327220 */ /* 0x000fe20000410000 */
[----:B------:R-:W-:Y:S01]  /*55c0*/  LOP3.LUT R42, R14, 0xffff0000, RZ, 0xc0, !PT ;  /* 0xffff00000e2a7812 */ /* 0x000fe200078ec0ff */
[C---:B------:R-:W-:Y:S01]  /*55d0*/  IMAD.U32 R14, R15.reuse, 0x10000, RZ ;  /* 0x000100000f0e7824 */ /* 0x040fe200078e00ff */
[----:B------:R-:W-:Y:S01]  /*55e0*/  LOP3.LUT R11, R15, 0xffff0000, RZ, 0xc0, !PT ;  /* 0xffff00000f0b7812 */ /* 0x000fe200078ec0ff */
[----:B------:R-:W-:-:S02]  /*55f0*/  IMAD.U32 R15, R13, 0x10000, RZ ;  /* 0x000100000d0f7824 */ /* 0x000fc400078e00ff */
[-C--:B------:R-:W-:Y:S01]  /*5600*/  FMUL.FTZ R40, R40, R43.reuse ;  /* 0x0000002b28287220 */ /* 0x080fe20000410000 */
[C---:B------:R-:W-:Y:S01]  /*5610*/  IMAD.U32 R13, R12.reuse, 0x10000, RZ ;  /* 0x000100000c0d7824 */ /* 0x040fe200078e00ff */
[----:B------:R-:W-:Y:S01]  /*5620*/  LOP3.LUT R12, R12, 0xffff0000, RZ, 0xc0, !PT ;  /* 0xffff00000c0c7812 */ /* 0x000fe200078ec0ff */
[C---:B------:R-:W-:Y:S01]  /*5630*/  IMAD.U32 R46, R111.reuse, 0x10000, RZ ;  /* 0x000100006f2e7824 */ /* 0x040fe200078e00ff */
[----:B------:R-:W-:Y:S01]  /*5640*/  LOP3.LUT R114, R114, 0xffff0000, RZ, 0xc0, !PT ;  /* 0xffff000072727812 */ /* 0x000fe200078ec0ff */
[----:B------:R-:W-:Y:S01]  /*5650*/  IMAD.U32 R112, R112, 0x10000, RZ ;  /* 0x0001000070707824 */ /* 0x000fe200078e00ff */
[----:B------:R-:W-:Y:S01]  /*5660*/  LOP3.LUT R111, R111, 0xffff0000, RZ, 0xc0, !PT ;  /* 0xffff00006f6f7812 */ /* 0x000fe200078ec0ff */
[C---:B------:R-:W-:Y:S01]  /*5670*/  FFMA.FTZ R50, R15.reuse, R43, -R50 ;  /* 0x0000002b0f327223 */ /* 0x040fe20000010832 */
[----:B------:R-:W-:Y:S01]  /*5680*/  FFMA.FTZ R15, R15, R47, R40 ;  /* 0x0000002f0f0f7223 */ /* 0x000fe20000010028 */
[C---:B------:R-:W-:Y:S01]  /*5690*/  FMUL.FTZ R43, R11.reuse, R114 ;  /* 0x000000720b2b7220 */ /* 0x040fe20000410000 */
[----:B------:R-:W-:Y:S01]  /*56a0*/  FMUL.FTZ R40, R12, R113 ;  /* 0x000000710c287220 */ /* 0x000fe20000410000 */
[----:B------:R-:W-:Y:S01]  /*56b0*/  FMUL.FTZ R52, R42, R48 ;  /* 0x000000302a347220 */ /* 0x000fe20000410000 */
[-C--:B------:R-:W-:Y:S01]  /*56c0*/  FMUL.FTZ R11, R11, R111.reuse ;  /* 0x0000006f0b0b7220 */ /* 0x080fe20000410000 */
[----:B------:R-:W-:Y:S01]  /*56d0*/  FMUL.FTZ R12, R12, R112 ;  /* 0x000000700c0c7220 */ /* 0x000fe20000410000 */
[----:B------:R-:W-:Y:S01]  /*56e0*/  FMUL.FTZ R42, R42, R46 ;  /* 0x0000002e2a2a7220 */ /* 0x000fe20000410000 */
[C---:B------:R-:W-:Y:S01]  /*56f0*/  FFMA.FTZ R43, R14.reuse, R111, -R43 ;  /* 0x0000006f0e2b7223 */ /* 0x040fe2000001082b */
[----:B------:R-:W-:Y:S01]  /*5700*/  FFMA.FTZ R40, R13, R112, -R40 ;  /* 0x000000700d287223 */ /* 0x000fe20000010828 */
[----:B------:R-:W-:Y:S01]  /*5710*/  FFMA.FTZ R52, R41, R46, -R52 ;  /* 0x0000002e29347223 */ /* 0x000fe20000010834 */
[----:B------:R-:W-:Y:S01]  /*5720*/  FFMA.FTZ R14, R14, R114, R11 ;  /* 0x000000720e0e7223 */ /* 0x000fe2000001000b */
[----:B------:R-:W-:Y:S01]  /*5730*/  FFMA.FTZ R13, R13, R113, R12 ;  /* 0x000000710d0d7223 */ /* 0x000fe2000001000c */
[----:B------:R-:W-:Y:S01]  /*5740*/  FFMA.FTZ R41, R41, R48, R42 ;  /* 0x0000003029297223 */ /* 0x000fe2000001002a */
[----:B------:R-:W-:-:S02]  /*5750*/  F2FP.BF16.F32.PACK_AB R50, R15, R50 ;  /* 0x000000320f32723e */ /* 0x000fc400000010ff */
[----:B------:R-:W-:Y:S02]  /*5760*/  F2FP.BF16.F32.PACK_AB R15, R14, R43 ;  /* 0x0000002b0e0f723e */ /* 0x000fe400000010ff */
[----:B------:R-:W-:Y:S01]  /*5770*/  F2FP.BF16.F32.PACK_AB R12, R13, R40 ;  /* 0x000000280d0c723e */ /* 0x000fe200000010ff */
[----:B------:R-:W-:Y:S01]  /*5780*/  IMAD.MOV.U32 R13, RZ, RZ, R50 ;  /* 0x000000ffff0d7224 */ /* 0x000fe200078e0032 */
[----:B------:R-:W-:-:S07]  /*5790*/  F2FP.BF16.F32.PACK_AB R14, R41, R52 ;  /* 0x00000034290e723e */ /* 0x000fce00000010ff */
.L_x_1596:
[----:B------:R-:W-:Y:S05]  /*57a0*/  BSYNC B2 ;  /* 0x0000000000027941 */ /* 0x000fea0003800000 */
.L_x_1595:
[----:B------:R0:W-:Y:S02]  /*57b0*/  ST.E.128 desc[UR60][R44.64], R12 ;  /* 0x0000000c2c007985 */ /* 0x0001e4000c101d3c */
.L_x_1594:
[----:B------:R-:W-:Y:S05]  /*57c0*/  BSYNC B1 ;  /* 0x0000000000017941 */ /* 0x000fea0003800000 */
.L_x_1593:
[----:B------:R-:W-:-:S13]  /*57d0*/  ISETP.NE.AND P0, PT, R77, RZ, PT ;  /* 0x000000ff4d00720c */ /* 0x000fda0003f05270 */
[----:B------:R-:W-:Y:S05]  /*57e0*/  @!P0 BRA `(.L_x_1584) ;  /* 0x0000003000b48947 */ /* 0x000fea0003800000 */
[----:B------:R-:W5:Y:S04]  /*57f0*/  LDL R42, [R1+0x48] ;  /* 0x00004800012a7983 */ /* 0x000f680000100800 */
[----:B---3--:R-:W1:Y:S01]  /*5800*/  LDL R11, [R1] ;  /* 0x00000000010b7983 */ /* 0x008e620000100800 */
[C---:B0-----:R-:W-:Y:S01]  /*5810*/  LEA R40, P0, R23.reuse, R104, 0x1 ;  /* 0x0000006817287211 */ /* 0x041fe200078008ff */
[----:B------:R-:W-:Y:S02]  /*5820*/  BSSY B1, `(.L_x_1597) ;  /* 0x0000033000017945 */ /* 0x000fe40003800000 */
[----:B----4-:R0:W3:Y:S01]  /*5830*/  LDS.128 R12, [R90+0x27400] ;  /* 0x027400005a0c7984 */ /* 0x0100e20000000c00 */
[----:B-----5:R-:W-:Y:S02]  /*5840*/  ISETP.GE.AND P4, PT, R42, R101, PT ;  /* 0x000000652a00720c */ /* 0x020fe40003f86270 */
[----:B-1----:R-:W-:-:S11]  /*5850*/  LEA.HI.X R41, R23, R105, R11, 0x1, P0 ;  /* 0x0000006917297211 */ /* 0x002fd600000f0c0b */
[----:B0--3--:R-:W-:Y:S05]  /*5860*/  @P4 BRA `(.L_x_1598) ;  /* 0x0000000000b84947 */ /* 0x009fea0003800000 */
[----:B------:R-:W-:Y:S01]  /*5870*/  SHF.R.U64 R43, R36, 0x10, R37 ;  /* 0x00000010242b7819 */ /* 0x000fe20000001225 */
[----:B------:R-:W-:Y:S01]  /*5880*/  IMAD.U32 R36, R14, 0x10000, RZ ;  /* 0x000100000e247824 */ /* 0x000fe200078e00ff */
[--C-:B------:R-:W-:Y:S02]  /*5890*/  SHF.R.U64 R42, R38, 0x10, R39.reuse ;  /* 0x00000010262a7819 */ /* 0x100fe40000001227 */
[----:B------:R-:W-:Y:S02]  /*58a0*/  SHF.R.U32.HI R39, RZ, 0x10, R39 ;  /* 0x00000010ff277819 */ /* 0x000fe40000011627 */
[----:B------:R-:W-:Y:S02]  /*58b0*/  SHF.R.U32.HI R11, RZ, 0x10, R37 ;  /* 0x00000010ff0b7819 */ /* 0x000fe40000011625 */
[----:B------:R-:W-:Y:S02]  /*58c0*/  PRMT R106, R106, 0x5410, R43 ;  /* 0x000054106a6a7816 */ /* 0x000fe4000000002b */
[----:B------:R-:W-:-:S02]  /*58d0*/  PRMT R109, R109, 0x5410, R42 ;  /* 0x000054106d6d7816 */ /* 0x000fc4000000002a */
[----:B------:R-:W-:Y:S02]  /*58e0*/  PRMT R110, R110, 0x5410, R39 ;  /* 0x000054106e6e7816 */ /* 0x000fe40000000027 */
[----:B------:R-:W-:Y:S01]  /*58f0*/  LOP3.LUT R37, R14, 0xffff0000, RZ, 0xc0, !PT ;  /* 0xffff00000e257812 */ /* 0x000fe200078ec0ff */
[C---:B------:R-:W-:Y:S01]  /*5900*/  IMAD.U32 R14, R13.reuse, 0x10000, RZ ;  /* 0x000100000d0e7824 */ /* 0x040fe200078e00ff */
[----:B------:R-:W-:Y:S01]  /*5910*/  PRMT R108, R108, 0x5410, R11 ;  /* 0x000054106c6c7816 */ /* 0x000fe2000000000b */
[----:B------:R-:W-:Y:S01]  /*5920*/  IMAD.U32 R44, R110, 0x10000, RZ ;  /* 0x000100006e2c7824 */ /* 0x000fe200078e00ff */
[----:B------:R-:W-:Y:S01]  /*5930*/  LOP3.LUT R13, R13, 0xffff0000, RZ, 0xc0, !PT ;  /* 0xffff00000d0d7812 */ /* 0x000fe200078ec0ff */
[----:B------:R-:W-:Y:S01]  /*5940*/  IMAD.U32 R11, R12, 0x10000, RZ ;  /* 0x000100000c0b7824 */ /* 0x000fe200078e00ff */
[C---:B------:R-:W-:Y:S01]  /*5950*/  LOP3.LUT R43, R109.reuse, 0xffff0000, RZ, 0xc0, !PT ;  /* 0xffff00006d2b7812 */ /* 0x040fe200078ec0ff */
[----:B------:R-:W-:Y:S01]  /*5960*/  IMAD.U32 R42, R108, 0x10000, RZ ;  /* 0x000100006c2a7824 */ /* 0x000fe200078e00ff */
[----:B------:R-:W-:Y:S01]  /*5970*/  LOP3.LUT R39, R106, 0xffff0000, RZ, 0xc0, !PT ;  /* 0xffff00006a277812 */ /* 0x000fe200078ec0ff */
[----:B------:R-:W-:Y:S01]  /*5980*/  IMAD.U32 R109, R109, 0x10000, RZ ;  /* 0x000100006d6d7824 */ /* 0x000fe200078e00ff */
[----:B------:R-:W-:Y:S01]  /*5990*/  LOP3.LUT R12, R12, 0xffff0000, RZ, 0xc0, !PT ;  /* 0xffff00000c0c7812 */ /* 0x000fe200078ec0ff */
[----:B------:R-:W-:Y:S01]  /*59a0*/  FMUL.FTZ R45, R13, R43 ;  /* 0x0000002b0d2d7220 */ /* 0x000fe20000410000 */
[----:B------:R-:W-:Y:S01]  /*59b0*/  LOP3.LUT R38, R15, 0xffff0000, RZ, 0xc0, !PT ;  /* 0xffff00000f267812 */ /* 0x000fe200078ec0ff */
[-C--:B------:R-:W-:Y:S01]  /*59c0*/  FMUL.FTZ R46, R13, R39.reuse ;  /* 0x000000270d2e7220 */ /* 0x080fe20000410000 */
[C---:B------:R-:W-:Y:S01]  /*59d0*/  FMUL.FTZ R13, R37.reuse, R44 ;  /* 0x0000002c250d7220 */ /* 0x040fe20000410000 */
[-C--:B------:R-:W-:Y:S01]  /*59e0*/  FMUL.FTZ R37, R37, R42.reuse ;  /* 0x0000002a25257220 */ /* 0x080fe20000410000 */
[----:B------:R-:W-:Y:S01]  /*59f0*/  LOP3.LUT R110, R110, 0xffff0000, RZ, 0xc0, !PT ;  /* 0xffff00006e6e7812 */ /* 0x000fe200078ec0ff */
[----:B------:R-:W-:Y:S01]  /*5a00*/  IMAD.U32 R106, R106, 0x10000, RZ ;  /* 0x000100006a6a7824 */ /* 0x000fe200078e00ff */
[----:B------:R-:W-:Y:S01]  /*5a10*/  LOP3.LUT R108, R108, 0xffff0000, RZ, 0xc0, !PT ;  /* 0xffff00006c6c7812 */ /* 0x000fe200078ec0ff */
[C---:B------:R-:W-:Y:S01]  /*5a20*/  FFMA.FTZ R45, R14.reuse, R39, -R45 ;  /* 0x000000270e2d7223 */ /* 0x040fe2000001082d */
[----:B------:R-:W-:Y:S01]  /*5a30*/  FFMA.FTZ R46, R14, R43, R46 ;  /* 0x0000002b0e2e7223 */ /* 0x000fe2000001002e */
[----:B------:R-:W-:Y:S01]  /*5a40*/  FFMA.FTZ R13, R36, R42, -R13 ;  /* 0x0000002a240d7223 */ /* 0x000fe2000001080d */
[----:B------:R-:W-:Y:S01]  /*5a50*/  FMUL.FTZ R14, R12, R109 ;  /* 0x0000006d0c0e7220 */ /* 0x000fe20000410000 */
[----:B------:R-:W-:Y:S01]  /*5a60*/  FFMA.FTZ R36, R36, R44, R37 ;  /* 0x0000002c24247223 */ /* 0x000fe20000010025 */
[----:B------:R-:W-:Y:S01]  /*5a70*/  FMUL.FTZ R12, R12, R106 ;  /* 0x0000006a0c0c7220 */ /* 0x000fe20000410000 */
[----:B------:R-:W-:-:S02]  /*5a80*/  IMAD.U32 R15, R15, 0x10000, RZ ;  /* 0x000100000f0f7824 */ /* 0x000fc400078e00ff */
[C---:B------:R-:W-:Y:S01]  /*5a90*/  FMUL.FTZ R42, R38.reuse, R110 ;  /* 0x0000006e262a7220 */ /* 0x040fe20000410000 */
        /* <DEDUP_REMOVED lines=9> */
[----:B------:R-:W-:Y:S01]  /*5b30*/  F2FP.BF16.F32.PACK_AB R15, R37, R42 ;  /* 0x0000002a250f723e */ /* 0x000fe200000010ff */
[----:B------:R-:W-:-:S07]  /*5b40*/  IMAD.MOV.U32 R14, RZ, RZ, R36 ;  /* 0x000000ffff0e7224 */ /* 0x000fce00078e0024 */
.L_x_1598:
[----:B------:R-:W-:Y:S05]  /*5b50*/  BSYNC B1 ;  /* 0x0000000000017941 */ /* 0x000fea0003800000 */
.L_x_1597:
[----:B------:R0:W-:Y:S01]  /*5b60*/  ST.E.128 desc[UR60][R40.64], R12 ;  /* 0x0000000c28007985 */ /* 0x0001e2000c101d3c */
[----:B------:R-:W-:Y:S05]  /*5b70*/  BRA `(.L_x_1584) ;  /* 0x0000002c00d07947 */ /* 0x000fea0003800000 */
.L_x_1558:
[----:B------:R-:W2:Y:S01]  /*5b80*/  LDL R36, [R1+0xc] ;  /* 0x00000c0001247983 */ /* 0x000ea20000100800 */
        /* <DEDUP_REMOVED lines=9> */
[----:B--2---:R-:W-:Y:S02]  /*5c20*/  ISETP.GE.AND P0, PT, R36, R95, PT ;  /* 0x0000005f2400720c */ /* 0x004fe40003f06270 */
[----:B------:R-:W-:-:S11]  /*5c30*/  CS2R R36, SRZ ;  /* 0x0000000000247805 */ /* 0x000fd6000001ff00 */
[----:B------:R-:W-:Y:S05]  /*5c40*/  @P0 BRA `(.L_x_1600) ;  /* 0x0000000000600947 */ /* 0x000fea0003800000 */
[----:B------:R-:W-:Y:S01]  /*5c50*/  IADD3 R38, P4, R80, R14, RZ ;  /* 0x0000000e50267210 */ /* 0x000fe20007f9e0ff */
[----:B------:R-:W-:Y:S01]  /*5c60*/  ULDC.64 UR4, c[0x0][0x3e8] ;  /* 0x0000fa0000047ab9 */ /* 0x000fe20000000a00 */
[----:B------:R-:W-:Y:S01]  /*5c70*/  IADD3 R36, P6, R84, R12, RZ ;  /* 0x0000000c54247210 */ /* 0x000fe20007fde0ff */
[----:B------:R-:W-:Y:S01]  /*5c80*/  ULDC.64 UR6, c[0x0][0x400] ;  /* 0x0001000000067ab9 */ /* 0x000fe20000000a00 */
[----:B------:R-:W-:Y:S01]  /*5c90*/  LEA R52, P5, R38, UR4, 0x1 ;  /* 0x0000000426347c11 */ /* 0x000fe2000f8a08ff */
[----:B------:R-:W-:Y:S01]  /*5ca0*/  IMAD.X R39, R11, 0x1, R32, P4 ;  /* 0x000000010b277824 */ /* 0x000fe200020e0620 */
[----:B------:R-:W-:Y:S01]  /*5cb0*/  LEA R56, P4, R36, UR6, 0x1 ;  /* 0x0000000624387c11 */ /* 0x000fe2000f8808ff */
[----:B------:R-:W-:Y:S01]  /*5cc0*/  IMAD.X R37, R72, 0x1, R34, P6 ;  /* 0x0000000148257824 */ /* 0x000fe200030e0622 */
[----:B------:R-:W-:Y:S02]  /*5cd0*/  ISETP.GE.AND P6, PT, R203, R101, PT ;  /* 0x00000065cb00720c */ /* 0x000fe40003fc6270 */
[----:B------:R-:W-:-:S02]  /*5ce0*/  CS2R R42, SRZ ;  /* 0x00000000002a7805 */ /* 0x000fc4000001ff00 */
[----:B------:R-:W-:Y:S02]  /*5cf0*/  LEA.HI.X R53, R38, UR5, R39, 0x1, P5 ;  /* 0x0000000526357c11 */ /* 0x000fe4000a8f0c27 */
[----:B------:R-:W-:Y:S02]  /*5d00*/  CS2R R40, SRZ ;  /* 0x0000000000287805 */ /* 0x000fe4000001ff00 */
[----:B------:R-:W-:Y:S02]  /*5d10*/  ISETP.GE.AND P5, PT, R18, R101, PT ;  /* 0x000000651200720c */ /* 0x000fe40003fa6270 */
[----:B------:R-:W-:Y:S02]  /*5d20*/  CS2R R38, SRZ ;  /* 0x0000000000267805 */ /* 0x000fe4000001ff00 */
[----:B------:R-:W-:Y:S02]  /*5d30*/  LEA.HI.X R57, R36, UR7, R37, 0x1, P4 ;  /* 0x0000000724397c11 */ /* 0x000fe4000a0f0c25 */
[----:B------:R-:W-:-:S02]  /*5d40*/  CS2R R36, SRZ ;  /* 0x0000000000247805 */ /* 0x000fc4000001ff00 */
[----:B------:R-:W-:Y:S02]  /*5d50*/  CS2R R50, SRZ ;  /* 0x0000000000327805 */ /* 0x000fe4000001ff00 */
[----:B------:R-:W-:Y:S02]  /*5d60*/  CS2R R48, SRZ ;  /* 0x0000000000307805 */ /* 0x000fe4000001ff00 */
[----:B------:R-:W-:Y:S02]  /*5d70*/  CS2R R46, SRZ ;  /* 0x00000000002e7805 */ /* 0x000fe4000001ff00 */
[----:B------:R-:W-:Y:S01]  /*5d80*/  CS2R R44, SRZ ;  /* 0x00000000002c7805 */ /* 0x000fe2000001ff00 */
[----:B------:R0:W5:Y:S04]  /*5d90*/  @!P6 LDG.E.128 R36, desc[UR60][R52.64+0x80] ;  /* 0x0000803c3424e981 */ /* 0x000168000c1e1d00 */
[----:B------:R0:W5:Y:S04]  /*5da0*/  @!P5 LDG.E.128 R40, desc[UR60][R52.64] ;  /* 0x0000003c3428d981 */ /* 0x000168000c1e1d00 */
[----:B------:R0:W5:Y:S04]  /*5db0*/  @!P5 LDG.E.128 R48, desc[UR60][R56.64] ;  /* 0x0000003c3830d981 */ /* 0x000168000c1e1d00 */
[----:B------:R0:W5:Y:S02]  /*5dc0*/  @!P6 LDG.E.128 R44, desc[UR60][R56.64+0x80] ;  /* 0x0000803c382ce981 */ /* 0x000164000c1e1d00 */
.L_x_1600:
[----:B------:R-:W-:Y:S05]  /*5dd0*/  BSYNC B1 ;  /* 0x0000000000017941 */ /* 0x000fea0003800000 */
.L_x_1599:
        /* <DEDUP_REMOVED lines=20> */
[----:B------:R-:W-:Y:S02]  /*5f20*/  CS2R R64, SRZ ;  /* 0x0000000000407805 */ /* 0x000fe4000001ff00 */
[----:B------:R-:W-:Y:S02]  /*5f30*/  IADD3.X R72, R34, R72, R21, P5, P6 ;  /* 0x0000004822487210 */ /* 0x000fe40002fec415 */
[----:B------:R-:W-:Y:S02]  /*5f40*/  CS2R R62, SRZ ;  /* 0x00000000003e7805 */ /* 0x000fe4000001ff00 */
[----:B------:R-:W-:Y:S02]  /*5f50*/  LEA R12, P6, R15, UR4, 0x1 ;  /* 0x000000040f0c7c11 */ /* 0x000fe4000f8c08ff */
[----:B------:R-:W-:-:S02]  /*5f60*/  CS2R R60, SRZ ;  /* 0x00000000003c7805 */ /* 0x000fc4000001ff00 */
[----:B------:R-:W-:Y:S02]  /*5f70*/  LEA R14, P5, R11, UR6, 0x1 ;  /* 0x000000060b0e7c11 */ /* 0x000fe4000f8a08ff */
[----:B------:R-:W-:Y:S02]  /*5f80*/  LEA.HI.X R13, R15, UR5, R52, 0x1, P6 ;  /* 0x000000050f0d7c11 */ /* 0x000fe4000b0f0c34 */
[----:B------:R-:W-:Y:S02]  /*5f90*/  CS2R R52, SRZ ;  /* 0x0000000000347805 */ /* 0x000fe4000001ff00 */
[----:B------:R-:W-:Y:S02]  /*5fa0*/  LEA.HI.X R15, R11, UR7, R72, 0x1, P5 ;  /* 0x000000070b0f7c11 */ /* 0x000fe4000a8f0c48 */
[-C--:B------:R-:W-:Y:S02]  /*5fb0*/  ISETP.GE.AND P6, PT, R18, R101.reuse, PT ;  /* 0x000000651200720c */ /* 0x080fe40003fc6270 */
[----:B------:R-:W-:-:S11]  /*5fc0*/  ISETP.GE.AND P5, PT, R203, R101, PT ;  /* 0x00000065cb00720c */ /* 0x000fd60003fa6270 */
[----:B------:R0:W5:Y:S04]  /*5fd0*/  @!P6 LDG.E.128 R56, desc[UR60][R12.64] ;  /* 0x0000003c0c38e981 */ /* 0x000168000c1e1d00 */
[----:B------:R0:W5:Y:S04]  /*5fe0*/  @!P5 LDG.E.128 R52, desc[UR60][R12.64+0x80] ;  /* 0x0000803c0c34d981 */ /* 0x000168000c1e1d00 */
[----:B------:R0:W5:Y:S04]  /*5ff0*/  @!P6 LDG.E.128 R64, desc[UR60][R14.64] ;  /* 0x0000003c0e40e981 */ /* 0x000168000c1e1d00 */
[----:B------:R0:W5:Y:S02]  /*6000*/  @!P5 LDG.E.128 R60, desc[UR60][R14.64+0x80] ;  /* 0x0000803c0e3cd981 */ /* 0x000164000c1e1d00 */
.L_x_1602:
[----:B------:R-:W-:Y:S05]  /*6010*/  BSYNC B1 ;  /* 0x0000000000017941 */ /* 0x000fea0003800000 */
.L_x_1601:
[----:B------:R-:W2:Y:S01]  /*6020*/  LDL R11, [R1+0x64] ;  /* 0x00006400010b7983 */ /* 0x000ea20000100800 */
[----:B0----5:R-:W-:Y:S02]  /*6030*/  IMAD.MOV.U32 R12, RZ, RZ, R39 ;  /* 0x000000ffff0c7224 */ /* 0x021fe400078e0027 */
[----:B------:R-:W-:Y:S02]  /*6040*/  IMAD.MOV.U32 R13, RZ, RZ, R42 ;  /* 0x000000ffff0d7224 */ /* 0x000fe400078e002a */
[----:B------:R-:W-:-:S05]  /*6050*/  IMAD.MOV.U32 R14, RZ, RZ, R43 ;  /* 0x000000ffff0e7224 */ /* 0x000fca00078e002b */
[----:B------:R-:W-:Y:S01]  /*6060*/  PRMT R111, R13, 0x5410, R14 ;  /* 0x000054100d6f7816 */ /* 0x000fe2000000000e */
[----:B------:R-:W-:Y:S02]  /*6070*/  IMAD.MOV.U32 R13, RZ, RZ, R46 ;  /* 0x000000ffff0d7224 */ /* 0x000fe400078e002e */
[----:B------:R-:W-:-:S03]  /*6080*/  IMAD.MOV.U32 R14, RZ, RZ, R47 ;  /* 0x000000ffff0e7224 */ /* 0x000fc600078e002f */
[----:B------:R-:W-:Y:S02]  /*6090*/  PRMT R124, R124, 0x5410, R13 ;  /* 0x000054107c7c7816 */ /* 0x000fe4000000000d */
[----:B------:R-:W-:Y:S02]  /*60a0*/  PRMT R125, R125, 0x5410, R14 ;  /* 0x000054107d7d7816 */ /* 0x000fe4000000000e */
[----:B--2---:R-:W-:Y:S01]  /*60b0*/  R2UR UR4, R11 ;  /* 0x000000000b0472ca */ /* 0x004fe200000e0000 */
[----:B------:R-:W-:-:S05]  /*60c0*/  IMAD.MOV.U32 R11, RZ, RZ, R38 ;  /* 0x000000ffff0b7224 */ /* 0x000fca00078e0026 */
[----:B------:R-:W-:Y:S01]  /*60d0*/  PRMT R122, R12, 0x5410, R11 ;  /* 0x000054100c7a7816 */ /* 0x000fe2000000000b */
[----:B------:R-:W-:Y:S02]  /*60e0*/  IMAD.MOV.U32 R11, RZ, RZ, R36 ;  /* 0x000000ffff0b7224 */ /* 0x000fe400078e0024 */
[----:B------:R-:W-:-:S04]  /*60f0*/  IMAD.MOV.U32 R12, RZ, RZ, R37 ;  /* 0x000000ffff0c7224 */ /* 0x000fc800078e0025 */
[----:B------:R-:W-:Y:S01]  /*6100*/  UISETP.NE.AND UP0, UPT, UR4, 0x3, UPT ;  /* 0x000000030400788c */ /* 0x000fe2000bf05270 */
[----:B------:R-:W-:Y:S01]  /*6110*/  PRMT R123, R12, 0x5410, R11 ;  /* 0x000054100c7b7816 */ /* 0x000fe2000000000b */
[----:B------:R-:W-:Y:S02]  /*6120*/  IMAD.MOV.U32 R11, RZ, RZ, R40 ;  /* 0x000000ffff0b7224 */ /* 0x000fe400078e0028 */
[----:B------:R-:W-:Y:S02]  /*6130*/  IMAD.MOV.U32 R12, RZ, RZ, R41 ;  /* 0x000000ffff0c7224 */ /* 0x000fe400078e0029 */
[----:B------:R-:W-:-:S03]  /*6140*/  PLOP3.LUT P5, PT, PT, PT, UP0, 0x80, 0x0 ;  /* 0x000000000000781c */ /* 0x000fc60003faf008 */
[----:B------:R-:W-:Y:S01]  /*6150*/  PRMT R110, R12, 0x5410, R11 ;  /* 0x000054100c6e7816 */ /* 0x000fe2000000000b */
[----:B------:R-:W-:Y:S02]  /*6160*/  IMAD.MOV.U32 R11, RZ, RZ, R44 ;  /* 0x000000ffff0b7224 */ /* 0x000fe400078e002c */
[----:B------:R-:W-:-:S03]  /*6170*/  IMAD.MOV.U32 R12, RZ, RZ, R45 ;  /* 0x000000ffff0c7224 */ /* 0x000fc600078e002d */
[----:B------:R-:W-:Y:S01]  /*6180*/  PRMT R124, R11, 0x7610, R124 ;  /* 0x000076100b7c7816 */ /* 0x000fe2000000007c */
[----:B------:R-:W-:Y:S01]  /*6190*/  IMAD.MOV.U32 R11, RZ, RZ, R50 ;  /* 0x000000ffff0b7224 */ /* 0x000fe200078e0032 */
[----:B------:R-:W-:Y:S01]  /*61a0*/  PRMT R126, R126, 0x5410, R12 ;  /* 0x000054107e7e7816 */ /* 0x000fe2000000000c */
        /* <DEDUP_REMOVED lines=29> */
[----:B------:R-:W-:Y:S06]  /*6380*/  @!P5 BRA `(.L_x_1603) ;  /* 0x000000000004d947 */ /* 0x000fec0003800000 */
[----:B------:R-:W-:Y:S01]  /*6390*/  BPT.TRAP 0x1 ;  /* 0x000000040000795c */ /* 0x000fe20000300000 */
.L_x_1603:
[----:B------:R-:W2:Y:S01]  /*63a0*/  LDL R11, [R1+0x4c] ;  /* 0x00004c00010b7983 */ /* 0x000ea20000100800 */
[----:B------:R-:W-:Y:S01]  /*63b0*/  IMAD R88, R200, 0x8, R17 ;  /* 0x00000008c8587824 */ /* 0x000fe200078e0211 */
[----:B------:R-:W0:Y:S01]  /*63c0*/  LDC R106, c[0x0][0x2f4] ;  /* 0x0000bd00ff6a7b82 */ /* 0x000e220000000800 */
[----:B------:R-:W-:Y:S01]  /*63d0*/  BSSY B1, `(.L_x_1604) ;  /* 0x0000004000017945 */ /* 0x000fe20003800000 */
[----:B--2---:R-:W-:-:S04]  /*63e0*/  SHF.L.U32 R100, R11, 0x1f, RZ ;  /* 0x0000001f0b647819 */ /* 0x004fc800000006ff */
[----:B------:R-:W1:Y:S02]  /*63f0*/  SYNCS.PHASECHK.TRANS64.TRYWAIT P6, [R88+URZ+0x30890], R100 ;  /* 0x03089064580075a7 */ /* 0x000e6400080c017f */
[----:B01----:R-:W-:Y:S05]  /*6400*/  @!P6 BRA `(.L_x_1605) ;  /* 0x0000026c0004e947 */ /* 0x003fea0003800000 */
.L_x_2005:
[----:B------:R-:W-:Y:S05]  /*6410*/  BSYNC B1 ;  /* 0x0000000000017941 */ /* 0x000fea0003800000 */
.L_x_1604:
[----:B------:R-:W-:Y:S01]  /*6420*/  UMOV UR4, 0xffffffff ;  /* 0xffffffff00047882 */ /* 0x000fe20000000000 */
[----:B------:R-:W-:Y:S02]  /*6430*/  IMAD.IADD R107, R106, 0x1, -R91 ;  /* 0x000000016a6b7824 */ /* 0x000fe400078e0a5b */
[----:B------:R-:W-:Y:S05]  /*6440*/  BRA.DIV UR4, `(.L_x_1606) ;  /* 0x0000026e04087947 */ /* 0x000fea000b800000 */
[----:B------:R1:W2:Y:S04]  /*6450*/  SHFL.IDX PT, R103, R105, RZ, 0x181f ;  /* 0x00181fff69677589 */ /* 0x0002a800000e0000 */
[----:B------:R1:W3:Y:S02]  /*6460*/  SHFL.IDX PT, R11, R104, RZ, 0x181f ;  /* 0x00181fff680b7589 */ /* 0x0002e400000e0000 */
.L_x_2009:
[----:B------:R-:W-:Y:S04]  /*6470*/  BSSY B1, `(.L_x_1607) ;  /* 0x0000102000017945 */ /* 0x000fe80003800000 */
[----:B------:R-:W-:Y:S05]  /*6480*/  @P0 BRA `(.L_x_1608) ;  /* 0x0000001000000947 */ /* 0x000fea0003800000 */
[----:B------:R-:W-:Y:S01]  /*6490*/  ISETP.NE.AND P0, PT, R29, RZ, PT ;  /* 0x000000ff1d00720c */ /* 0x000fe20003f05270 */
[----:B------:R-:W-:Y:S01]  /*64a0*/  BSSY B2, `(.L_x_1609) ;  /* 0x000007f000027945 */ /* 0x000fe20003800000 */
[----:B---3--:R-:W-:-:S11]  /*64b0*/  IMAD.MOV.U32 R102, RZ, RZ, R11 ;  /* 0x000000ffff667224 */ /* 0x008fd600078e000b */
[----:B------:R-:W-:Y:S05]  /*64c0*/  @!P0 BRA `(.L_x_1610) ;  /* 0x0000000400f08947 */ /* 0x000fea0003800000 */
[----:B------:R-:W3:Y:S04]  /*64d0*/  LDL R72, [R1+0x60] ;  /* 0x0000600001487983 */ /* 0x000ee80000100800 */
[----:B------:R-:W4:Y:S04]  /*64e0*/  LDL R15, [R1+0xcc] ;  /* 0x0000cc00010f7983 */ /* 0x000f280000100800 */
[----:B------:R-:W5:Y:S01]  /*64f0*/  LDL R14, [R1+0x6c] ;  /* 0x00006c00010e7983 */ /* 0x000f620000100800 */
[----:B------:R-:W-:Y:S01]  /*6500*/  SEL R12, R91, R107, !P2 ;  /* 0x0000006b5b0c7207 */ /* 0x000fe20005000000 */
[----:B------:R-:W-:Y:S01]  /*6510*/  BSSY B3, `(.L_x_1611) ;  /* 0x0000071000037945 */ /* 0x000fe20003800000 */
[----:B------:R-:W-:-:S02]  /*6520*/  ISETP.GE.AND P0, PT, R18, R101, PT ;  /* 0x000000651200720c */ /* 0x000fc40003f06270 */
[----:B------:R-:W-:-:S04]  /*6530*/  SHF.R.S32.HI R13, RZ, 0x1f, R12 ;  /* 0x0000001fff0d7819 */ /* 0x000fc8000001140c */
[----:B------:R-:W-:-:S04]  /*6540*/  LEA.HI R13, R13, R12, RZ, 0x4 ;  /* 0x0000000c0d0d7211 */ /* 0x000fc800078f20ff */
[----:B------:R-:W-:-:S04]  /*6550*/  LEA.HI.SX32 R108, R13, R35, 0x1c ;  /* 0x000000230d6c7211 */ /* 0x000fc800078fe2ff */
[----:B------:R-:W-:-:S04]  /*6560*/  SHF.R.S32.HI R12, RZ, 0x1f, R108 ;  /* 0x0000001fff0c7819 */ /* 0x000fc8000001146c */
[----:B------:R-:W-:Y:S01]  /*6570*/  LEA.HI R12, R12, R108, RZ, 0x3 ;  /* 0x0000006c0c0c7211 */ /* 0x000fe200078f18ff */
[----:B------:R-:W-:-:S04]  /*6580*/  IMAD.SHL.U32 R108, R108, 0x8, RZ ;  /* 0x000000086c6c7824 */ /* 0x000fc800078e00ff */
[----:B------:R-:W-:-:S05]  /*6590*/  IMAD.SHL.U32 R12, R12, 0x200, RZ ;  /* 0x000002000c0c7824 */ /* 0x000fca00078e00ff */
[----:B------:R-:W-:Y:S02]  /*65a0*/  LOP3.LUT R12, R12, 0x7ffff000, RZ, 0xc0, !PT ;  /* 0x7ffff0000c0c7812 */ /* 0x000fe400078ec0ff */
[----:B---3--:R-:W-:-:S04]  /*65b0*/  LOP3.LUT R13, R72, 0x38, R108, 0xf8, !PT ;  /* 0x00000038480d7812 */ /* 0x008fc800078ef86c */
[----:B----4-:R-:W-:-:S04]  /*65c0*/  LOP3.LUT R13, R13, R15, RZ, 0x3c, !PT ;  /* 0x0000000f0d0d7212 */ /* 0x010fc800078e3cff */
[----:B-----5:R-:W-:-:S05]  /*65d0*/  IADD3 R12, R13, R12, R14 ;  /* 0x0000000c0d0c7210 */ /* 0x020fca0007ffe00e */
        /* <DEDUP_REMOVED lines=9> */
[C---:B------:R-:W-:Y:S02]  /*6670*/  PRMT R40, R110.reuse, 0x5432, R40 ;  /* 0x000054326e287816 */ /* 0x040fe40000000028 */
[----:B------:R-:W-:Y:S02]  /*6680*/  PRMT R109, R110, 0x5410, R109 ;  /* 0x000054106e6d7816 */ /* 0x000fe4000000006d */
[----:B------:R-:W-:Y:S02]  /*6690*/  SHF.R.U32.HI R110, RZ, 0x10, R49 ;  /* 0x00000010ff6e7819 */ /* 0x000fe40000011631 */
[----:B------:R-:W-:-:S02]  /*66a0*/  SHF.R.U64 R41, R42, 0x10, R43 ;  /* 0x000000102a297819 */ /* 0x000fc4000000122b */
[----:B------:R-:W-:Y:S02]  /*66b0*/  SHF.R.U32.HI R42, RZ, 0x10, R43 ;  /* 0x00000010ff2a7819 */ /* 0x000fe4000001162b */
[----:B------:R-:W-:Y:S02]  /*66c0*/  SHF.R.U64 R43, R48, 0x10, R49 ;  /* 0x00000010302b7819 */ /* 0x000fe40000001231 */
[--C-:B------:R-:W-:Y:S02]  /*66d0*/  SHF.R.U64 R48, R50, 0x10, R51.reuse ;  /* 0x0000001032307819 */ /* 0x100fe40000001233 */
[----:B------:R-:W-:Y:S01]  /*66e0*/  SHF.R.U32.HI R49, RZ, 0x10, R51 ;  /* 0x00000010ff317819 */ /* 0x000fe20000011633 */
[----:B----4-:R-:W-:Y:S01]  /*66f0*/  IMAD.U32 R51, R13, 0x10000, RZ ;  /* 0x000100000d337824 */ /* 0x010fe200078e00ff */
[----:B------:R-:W-:Y:S02]  /*6700*/  PRMT R110, R113, 0x5432, R110 ;  /* 0x00005432716e7816 */ /* 0x000fe4000000006e */
[----:B------:R-:W-:-:S02]  /*6710*/  PRMT R41, R111, 0x5410, R41 ;  /* 0x000054106f297816 */ /* 0x000fc40000000029 */
[----:B------:R-:W-:Y:S01]  /*6720*/  PRMT R42, R111, 0x5432, R42 ;  /* 0x000054326f2a7816 */ /* 0x000fe2000000002a */
[----:B------:R-:W-:Y:S01]  /*6730*/  IMAD.U32 R111, R110, 0x10000, RZ ;  /* 0x000100006e6f7824 */ /* 0x000fe200078e00ff */
[C---:B------:R-:W-:Y:S02]  /*6740*/  PRMT R48, R112.reuse, 0x5432, R48 ;  /* 0x0000543270307816 */ /* 0x040fe40000000030 */
[----:B------:R-:W-:Y:S01]  /*6750*/  PRMT R49, R112, 0x5410, R49 ;  /* 0x0000541070317816 */ /* 0x000fe20000000031 */
[----:B---3--:R-:W-:Y:S01]  /*6760*/  IMAD.U32 R112, R73, 0x10000, RZ ;  /* 0x0001000049707824 */ /* 0x008fe200078e00ff */
[----:B------:R-:W-:Y:S01]  /*6770*/  PRMT R43, R113, 0x5410, R43 ;  /* 0x00005410712b7816 */ /* 0x000fe2000000002b */
[----:B------:R-:W-:Y:S01]  /*6780*/  IMAD.U32 R113, R109, 0x10000, RZ ;  /* 0x000100006d717824 */ /* 0x000fe200078e00ff */
[----:B------:R-:W-:Y:S01]  /*6790*/  LOP3.LUT R110, R110, 0xffff0000, RZ, 0xc0, !PT ;  /* 0xffff00006e6e7812 */ /* 0x000fe200078ec0ff */
[C---:B------:R-:W-:Y:S01]  /*67a0*/  FMUL.FTZ R50, R112.reuse, R111 ;  /* 0x0000006f70327220 */ /* 0x040fe20000410000 */
[----:B------:R-:W-:Y:S01]  /*67b0*/  LOP3.LUT R73, R73, 0xffff0000, RZ, 0xc0, !PT ;  /* 0xffff000049497812 */ /* 0x000fe200078ec0ff */
[----:B------:R-:W-:-:S02]  /*67c0*/  FMUL.FTZ R112, R112, R113 ;  /* 0x0000007170707220 */ /* 0x000fc40000410000 */
[C---:B------:R-:W-:Y:S02]  /*67d0*/  FFMA.FTZ R50, R51.reuse, R113, -R50 ;  /* 0x0000007133327223 */ /* 0x040fe40000010832 */
[----:B------:R-:W-:Y:S01]  /*67e0*/  FFMA.FTZ R51, R51, R111, R112 ;  /* 0x0000006f33337223 */ /* 0x000fe20000010070 */
[----:B------:R-:W-:Y:S01]  /*67f0*/  LOP3.LUT R111, R109, 0xffff0000, RZ, 0xc0, !PT ;  /* 0xffff00006d6f7812 */ /* 0x000fe200078ec0ff */
[----:B------:R-:W-:Y:S01]  /*6800*/  IMAD.U32 R112, R75, 0x10000, RZ ;  /* 0x000100004b707824 */ /* 0x000fe200078e00ff */
[----:B------:R-:W-:Y:S01]  /*6810*/  LOP3.LUT R109, R13, 0xffff0000, RZ, 0xc0, !PT ;  /* 0xffff00000d6d7812 */ /* 0x000fe200078ec0ff */
[----:B------:R-:W-:Y:S01]  /*6820*/  FMUL.FTZ R13, R73, R110 ;  /* 0x0000006e490d7220 */ /* 0x000fe20000410000 */
[----:B------:R-:W-:Y:S01]  /*6830*/  LOP3.LUT R75, R75, 0xffff0000, RZ, 0xc0, !PT ;  /* 0xffff00004b4b7812 */ /* 0x000fe200078ec0ff */
[-C--:B------:R-:W-:Y:S02]  /*6840*/  FMUL.FTZ R73, R73, R111.reuse ;  /* 0x0000006f49497220 */ /* 0x080fe40000410000 */
[----:B------:R-:W-:Y:S01]  /*6850*/  FFMA.FTZ R13, R109, R111, -R13 ;  /* 0x0000006f6d0d7223 */ /* 0x000fe2000001080d */
[----:B------:R-:W-:-:S02]  /*6860*/  IMAD.U32 R111, R49, 0x10000, RZ ;  /* 0x00010000316f7824 */ /* 0x000fc400078e00ff */
[----:B------:R-:W-:Y:S01]  /*6870*/  FFMA.FTZ R73, R109, R110, R73 ;  /* 0x0000006e6d497223 */ /* 0x000fe20000010049 */
[----:B------:R-:W-:Y:S01]  /*6880*/  IMAD.U32 R110, R15, 0x10000, RZ ;  /* 0x000100000f6e7824 */ /* 0x000fe200078e00ff */
[----:B------:R-:W-:Y:S01]  /*6890*/  LOP3.LUT R49, R49, 0xffff0000, RZ, 0xc0, !PT ;  /* 0xffff000031317812 */ /* 0x000fe200078ec0ff */
[----:B------:R-:W-:Y:S02]  /*68a0*/  IMAD.U32 R109, R42, 0x10000, RZ ;  /* 0x000100002a6d7824 */ /* 0x000fe400078e00ff */
[----:B------:R-:W-:Y:S01]  /*68b0*/  FMUL.FTZ R113, R112, R111 ;  /* 0x0000006f70717220 */ /* 0x000fe20000410000 */
[----:B------:R-:W-:Y:S02]  /*68c0*/  LOP3.LUT R42, R42, 0xffff0000, RZ, 0xc0, !PT ;  /* 0xffff00002a2a7812 */ /* 0x000fe400078ec0ff */
[----:B------:R-:W-:Y:S01]  /*68d0*/  LOP3.LUT R15, R15, 0xffff0000, RZ, 0xc0, !PT ;  /* 0xffff00000f0f7812 */ /* 0x000fe200078ec0ff */
[-C--:B------:R-:W-:Y:S01]  /*68e0*/  FFMA.FTZ R113, R110, R109.reuse, -R113 ;  /* 0x0000006d6e717223 */ /* 0x080fe20000010871 */
[----:B------:R-:W-:Y:S01]  /*68f0*/  FMUL.FTZ R109, R112, R109 ;  /* 0x0000006d706d7220 */ /* 0x000fe20000410000 */
[----:B------:R-:W-:Y:S01]  /*6900*/  F2FP.BF16.F32.PACK_AB R13, R13, R50 ;  /* 0x000000320d0d723e */ /* 0x000fe200000010ff */
[----:B------:R-:W-:Y:S01]  /*6910*/  IMAD.U32 R50, R72, 0x10000, RZ ;  /* 0x0001000048327824 */ /* 0x000fe200078e00ff */
[----:B------:R-:W-:Y:S01]  /*6920*/  F2FP.BF16.F32.PACK_AB R73, R73, R51 ;  /* 0x000000334949723e */ /* 0x000fe200000010ff */
[----:B------:R-:W-:Y:S01]  /*6930*/  FFMA.FTZ R110, R110, R111, R109 ;  /* 0x0000006f6e6e7223 */ /* 0x000fe2000001006d */
[----:B------:R-:W-:Y:S01]  /*6940*/  FMUL.FTZ R109, R75, R49 ;  /* 0x000000314b6d7220 */ /* 0x000fe20000410000 */
[C---:B------:R-:W-:Y:S01]  /*6950*/  IMAD.U32 R51, R40.reuse, 0x10000, RZ ;  /* 0x0001000028337824 */ /* 0x040fe200078e00ff */
[----:B------:R-:W-:-:S02]  /*6960*/  LOP3.LUT R40, R40, 0xffff0000, RZ, 0xc0, !PT ;  /* 0xffff000028287812 */ /* 0x000fc400078ec0ff */
[-C--:B------:R-:W-:Y:S01]  /*6970*/  FFMA.FTZ R109, R15, R42.reuse, -R109 ;  /* 0x0000002a0f6d7223 */ /* 0x080fe2000001086d */
[----:B------:R-:W-:-:S04]  /*6980*/  FMUL.FTZ R42, R75, R42 ;  /* 0x0000002a4b2a7220 */ /* 0x000fc80000410000 */
[----:B------:R-:W-:Y:S01]  /*6990*/  FFMA.FTZ R15, R15, R49, R42 ;  /* 0x000000310f0f7223 */ /* 0x000fe2000001002a */
[C---:B------:R-:W-:Y:S01]  /*69a0*/  IMAD.U32 R49, R43.reuse, 0x10000, RZ ;  /* 0x000100002b317824 */ /* 0x040fe200078e00ff */
[----:B------:R-:W-:Y:S01]  /*69b0*/  LOP3.LUT R43, R43, 0xffff0000, RZ, 0xc0, !PT ;  /* 0xffff00002b2b7812 */ /* 0x000fe200078ec0ff */
[----:B------:R-:W-:Y:S01]  /*69c0*/  IMAD.U32 R42, R12, 0x10000, RZ ;  /* 0x000100000c2a7824 */ /* 0x000fe200078e00ff */
[----:B------:R-:W-:Y:S02]  /*69d0*/  F2FP.BF16.F32.PACK_AB R109, R109, R113 ;  /* 0x000000716d6d723e */ /* 0x000fe400000010ff */
[----:B------:R-:W-:Y:S01]  /*69e0*/  F2FP.BF16.F32.PACK_AB R110, R15, R110 ;  /* 0x0000006e0f6e723e */ /* 0x000fe200000010ff */
[C---:B------:R-:W-:Y:S01]  /*69f0*/  FMUL.FTZ R15, R50.reuse, R49 ;  /* 0x00000031320f7220 */ /* 0x040fe20000410000 */
[----:B------:R-:W-:-:S03]  /*6a00*/  FMUL.FTZ R50, R50, R51 ;  /* 0x0000003332327220 */ /* 0x000fc60000410000 */
[C---:B------:R-:W-:Y:S01]  /*6a10*/  FFMA.FTZ R15, R42.reuse, R51, -R15 ;  /* 0x000000332a0f7223 */ /* 0x040fe2000001080f */
[----:B------:R-:W-:Y:S01]  /*6a20*/  FFMA.FTZ R42, R42, R49, R50 ;  /* 0x000000312a2a7223 */ /* 0x000fe20000010032 */
[----:B------:R-:W-:Y:S01]  /*6a30*/  LOP3.LUT R49, R72, 0xffff0000, RZ, 0xc0, !PT ;  /* 0xffff000048317812 */ /* 0x000fe200078ec0ff */
[----:B------:R-:W-:Y:S01]  /*6a40*/  IMAD.U32 R72, R74, 0x10000, RZ ;  /* 0x000100004a487824 */ /* 0x000fe200078e00ff */
[----:B------:R-:W-:Y:S01]  /*6a50*/  LOP3.LUT R50, R12, 0xffff0000, RZ, 0xc0, !PT ;  /* 0xffff00000c327812 */ /* 0x000fe200078ec0ff */
[----:B------:R-:W-:Y:S02]  /*6a60*/  IMAD.MOV.U32 R75, RZ, RZ, R110 ;  /* 0x000000ffff4b7224 */ /* 0x000fe400078e006e */
        /* <DEDUP_REMOVED lines=22> */
[----:B------:R-:W-:Y:S02]  /*6bd0*/  F2FP.BF16.F32.PACK_AB R49, R49, R51 ;  /* 0x000000333131723e */ /* 0x000fe400000010ff */
[----:B------:R-:W-:Y:S01]  /*6be0*/  F2FP.BF16.F32.PACK_AB R40, R40, R72 ;  /* 0x000000482828723e */ /* 0x000fe200000010ff */
[----:B------:R-:W-:Y:S02]  /*6bf0*/  IMAD.MOV.U32 R72, RZ, RZ, R42 ;  /* 0x000000ffff487224 */ /* 0x000fe400078e002a */
[----:B------:R-:W-:Y:S02]  /*6c00*/  IMAD.MOV.U32 R14, RZ, RZ, R49 ;  /* 0x000000ffff0e7224 */ /* 0x000fe400078e0031 */
[----:B------:R-:W-:-:S07]  /*6c10*/  IMAD.MOV.U32 R74, RZ, RZ, R40 ;  /* 0x000000ffff4a7224 */ /* 0x000fce00078e0028 */
.L_x_1612:
[----:B------:R-:W-:Y:S05]  /*6c20*/  BSYNC B3 ;  /* 0x0000000000037941 */ /* 0x000fea0003800000 */
.L_x_1611:
[----:B------:R-:W-:-:S04]  /*6c30*/  LEA R40, P0, R68, R11, 0x1 ;  /* 0x0000000b44287211 */ /* 0x000fc800078008ff */
[----:B--2---:R-:W-:Y:S02]  /*6c40*/  LEA.HI.X R41, R68, R103, R86, 0x1, P0 ;  /* 0x0000006744297211 */ /* 0x004fe400000f0c56 */
[----:B------:R-:W-:-:S03]  /*6c50*/  ISETP.GE.AND P0, PT, R108, R106, PT ;  /* 0x0000006a6c00720c */ /* 0x000fc60003f06270 */
[----:B----4-:R2:W-:Y:S10]  /*6c60*/  ST.E.128 desc[UR60][R40.64], R12 ;  /* 0x0000000c28007985 */ /* 0x0105f4000c101d3c */
[----:B--2---:R-:W-:-:S05]  /*6c70*/  @!P0 IMAD.WIDE R12, R108, 0x2, R102 ;  /* 0x000000026c0c8825 */ /* 0x004fca00078e0266 */
[----:B---3--:R3:W-:Y:S02]  /*6c80*/  @!P0 ST.E.128 desc[UR60][R12.64], R72 ;  /* 0x000000480c008985 */ /* 0x0087e4000c101d3c */
.L_x_1610:
[----:B------:R-:W-:Y:S05]  /*6c90*/  BSYNC B2 ;  /* 0x0000000000027941 */ /* 0x000fea0003800000 */
.L_x_1609:
[----:B------:R-:W-:-:S13]  /*6ca0*/  ISETP.NE.AND P0, PT, R71, RZ, PT ;  /* 0x000000ff4700720c */ /* 0x000fda0003f05270 */
[----:B------:R-:W-:Y:S05]  /*6cb0*/  @!P0 BRA `(.L_x_1608) ;  /* 0x0000000400f48947 */ /* 0x000fea0003800000 */
[----:B------:R-:W4:Y:S04]  /*6cc0*/  LDL R40, [R1+0x60] ;  /* 0x0000600001287983 */ /* 0x000f280000100800 */
[----:B------:R-:W5:Y:S04]  /*6cd0*/  LDL R15, [R1+0xcc] ;  /* 0x0000cc00010f7983 */ /* 0x000f680000100800 */
[----:B------:R-:W2:Y:S01]  /*6ce0*/  LDL R14, [R1+0x6c] ;  /* 0x00006c00010e7983 */ /* 0x000ea20000100800 */
[----:B---3--:R-:W-:Y:S01]  /*6cf0*/  SEL R12, R91, R107, !P1 ;  /* 0x0000006b5b0c7207 */ /* 0x008fe20004800000 */
        /* <DEDUP_REMOVED lines=10> */
[----:B----4-:R-:W-:-:S04]  /*6da0*/  LOP3.LUT R13, R40, 0x38, R48, 0xf8, !PT ;  /* 0x00000038280d7812 */ /* 0x010fc800078ef830 */
[----:B-----5:R-:W-:-:S04]  /*6db0*/  LOP3.LUT R13, R13, R15, RZ, 0x3c, !PT ;  /* 0x0000000f0d0d7212 */ /* 0x020fc800078e3cff */
[----:B--2---:R-:W-:Y:S01]  /*6dc0*/  IADD3 R13, R13, R12, R14 ;  /* 0x0000000c0d0d7210 */ /* 0x004fe20007ffe00e */
[----:B------:R-:W-:-:S04]  /*6dd0*/  IMAD R12, R200, 0x4000, R5 ;  /* 0x00004000c80c7824 */ /* 0x000fc800078e0205 */
[----:B------:R-:W-:Y:S02]  /*6de0*/  IMAD R40, R200, 0x4000, R13 ;  /* 0x00004000c8287824 */ /* 0x000fe400078e020d */
[--C-:B------:R-:W-:Y:S02]  /*6df0*/  IMAD R12, R12, 0x2, R17.reuse ;  /* 0x000000020c0c7824 */ /* 0x100fe400078e0211 */
[----:B------:R-:W-:-:S04]  /*6e00*/  IMAD R40, R40, 0x2, R17 ;  /* 0x0000000228287824 */ /* 0x000fc800078e0211 */
[----:B------:R-:W2:Y:S04]  /*6e10*/  LDS.128 R12, [R12+0x20400] ;  /* 0x020400000c0c7984 */ /* 0x000ea80000000c00 */
[----:B------:R-:W3:Y:S01]  /*6e20*/  LDS.128 R40, [R40+0x20400] ;  /* 0x0204000028287984 */ /* 0x000ee20000000c00 */
[----:B------:R-:W-:Y:S05]  /*6e30*/  @P0 BRA `(.L_x_1614) ;  /* 0x0000000400780947 */ /* 0x000fea0003800000 */
[----:B------:R-:W-:Y:S01]  /*6e40*/  SHF.R.U32.HI R50, RZ, 0x10, R45 ;  /* 0x00000010ff327819 */ /* 0x000fe2000001162d */
[----:B---3--:R-:W-:Y:S01]  /*6e50*/  IMAD.U32 R73, R41, 0x10000, RZ ;  /* 0x0001000029497824 */ /* 0x008fe200078e00ff */
[--C-:B------:R-:W-:Y:S01]  /*6e60*/  SHF.R.U64 R36, R36, 0x10, R37.reuse ;  /* 0x0000001024247819 */ /* 0x100fe20000001225 */
[----:B--2---:R-:W-:Y:S01]  /*6e70*/  IMAD.U32 R51, R13, 0x10000, RZ ;  /* 0x000100000d337824 */ /* 0x004fe200078e00ff */
        /* <DEDUP_REMOVED lines=8> */
[C---:B------:R-:W-:Y:S02]  /*6f00*/  PRMT R45, R122.reuse, 0x5432, R38 ;  /* 0x000054327a2d7816 */ /* 0x040fe40000000026 */
        /* <DEDUP_REMOVED lines=81> */
.L_x_1614:
[----:B------:R-:W-:Y:S05]  /*7420*/  BSYNC B2 ;  /* 0x0000000000027941 */ /* 0x000fea0003800000 */
.L_x_1613:
[----:B------:R-:W-:Y:S02]  /*7430*/  ISETP.GE.AND P0, PT, R48, R106, PT ;  /* 0x0000006a3000720c */ /* 0x000fe40003f06270 */
[----:B------:R-:W-:-:S04]  /*7440*/  LEA R36, P6, R70, R11, 0x1 ;  /* 0x0000000b46247211 */ /* 0x000fc800078c08ff */
[----:B------:R-:W-:-:S05]  /*7450*/  LEA.HI.X R37, R70, R103, R87, 0x1, P6 ;  /* 0x0000006746257211 */ /* 0x000fca00030f0c57 */
[----:B--2---:R4:W-:Y:S02]  /*7460*/  ST.E.128 desc[UR60][R36.64], R12 ;  /* 0x0000000c24007985 */ /* 0x0049e4000c101d3c */
[----:B------:R-:W-:-:S05]  /*7470*/  @!P0 IMAD.WIDE R38, R48, 0x2, R102 ;  /* 0x0000000230268825 */ /* 0x000fca00078e0266 */
[----:B---3--:R4:W-:Y:S02]  /*7480*/  @!P0 ST.E.128 desc[UR60][R38.64], R40 ;  /* 0x0000002826008985 */ /* 0x0089e4000c101d3c */
.L_x_1608:
[----:B------:R-:W-:Y:S05]  /*7490*/  BSYNC B1 ;  /* 0x0000000000017941 */ /* 0x000fea0003800000 */
.L_x_1607:
[----:B------:R-:W-:-:S03]  /*74a0*/  UMOV UR4, 0xffffffff ;  /* 0xffffffff00047882 */ /* 0x000fc60000000000 */
[----:B------:R-:W-:Y:S05]  /*74b0*/  BRA.DIV UR4, `(.L_x_1615) ;  /* 0x0000025e04387947 */ /* 0x000fea000b800000 */
[----:B-1----:R-:W1:Y:S04]  /*74c0*/  SHFL.IDX PT, R105, R105, 0x1, 0x181f ;  /* 0x00381f0069697f89 */ /* 0x002e6800000e0000 */
[----:B------:R-:W0:Y:S02]  /*74d0*/  SHFL.IDX PT, R104, R104, 0x1, 0x181f ;  /* 0x00381f0068687f89 */ /* 0x000e2400000e0000 */
.L_x_2013:
[----:B------:R-:W-:Y:S05]  /*74e0*/  @P4 BRA `(.L_x_1584) ;  /* 0x0000001400744947 */ /* 0x000fea0003800000 */
[----:B------:R-:W-:Y:S01]  /*74f0*/  ISETP.NE.AND P0, PT, R29, RZ, PT ;  /* 0x000000ff1d00720c */ /* 0x000fe20003f05270 */
[----:B------:R-:W-:Y:S01]  /*7500*/  BSSY B1, `(.L_x_1616) ;  /* 0x000007e000017945 */ /* 0x000fe20003800000 */
[----:B0---4-:R-:W-:Y:S02]  /*7510*/  IMAD.MOV.U32 R40, RZ, RZ, R104 ;  /* 0x000000ffff287224 */ /* 0x011fe400078e0068 */
[----:B-1----:R-:W-:-:S09]  /*7520*/  IMAD.MOV.U32 R41, RZ, RZ, R105 ;  /* 0x000000ffff297224 */ /* 0x002fd200078e0069 */
[----:B------:R-:W-:Y:S05]  /*7530*/  @!P0 BRA `(.L_x_1617) ;  /* 0x0000000400e88947 */ /* 0x000fea0003800000 */
[----:B------:R-:W4:Y:S04]  /*7540*/  LDL R15, [R1+0x5c] ;  /* 0x00005c00010f7983 */ /* 0x000f280000100800 */
[----:B------:R-:W5:Y:S04]  /*7550*/  LDL R14, [R1+0xc8] ;  /* 0x0000c800010e7983 */ /* 0x000f680000100800 */
[----:B---3--:R-:W3:Y:S01]  /*7560*/  LDL R13, [R1+0x68] ;  /* 0x00006800010d7983 */ /* 0x008ee20000100800 */
[----:B------:R-:W-:Y:S01]  /*7570*/  SEL R11, R91, R107, !P2 ;  /* 0x0000006b5b0b7207 */ /* 0x000fe20005000000 */
[----:B------:R-:W-:Y:S01]  /*7580*/  BSSY B2, `(.L_x_1618) ;  /* 0x0000070000027945 */ /* 0x000fe20003800000 */
[----:B------:R-:W-:-:S02]  /*7590*/  ISETP.GE.AND P0, PT, R18, R101, PT ;  /* 0x000000651200720c */ /* 0x000fc40003f06270 */
[----:B------:R-:W-:-:S04]  /*75a0*/  SHF.R.S32.HI R12, RZ, 0x1f, R11 ;  /* 0x0000001fff0c7819 */ /* 0x000fc8000001140b */
[----:B------:R-:W-:-:S04]  /*75b0*/  LEA.HI R12, R12, R11, RZ, 0x4 ;  /* 0x0000000b0c0c7211 */ /* 0x000fc800078f20ff */
[----:B------:R-:W-:-:S04]  /*75c0*/  LEA.HI.SX32 R12, R12, R35, 0x1c ;  /* 0x000000230c0c7211 */ /* 0x000fc800078fe2ff */
[----:B------:R-:W-:Y:S01]  /*75d0*/  SHF.R.S32.HI R11, RZ, 0x1f, R12 ;  /* 0x0000001fff0b7819 */ /* 0x000fe2000001140c */
[----:B------:R-:W-:-:S03]  /*75e0*/  IMAD.SHL.U32 R44, R12, 0x8, RZ ;  /* 0x000000080c2c7824 */ /* 0x000fc600078e00ff */
[----:B------:R-:W-:Y:S02]  /*75f0*/  LEA.HI R12, R11, R12, RZ, 0x3 ;  /* 0x0000000c0b0c7211 */ /* 0x000fe400078f18ff */
[----:B------:R-:W-:-:S03]  /*7600*/  ISETP.GE.AND P4, PT, R44, R106, PT ;  /* 0x0000006a2c00720c */ /* 0x000fc60003f86270 */
[----:B------:R-:W-:-:S05]  /*7610*/  IMAD.SHL.U32 R12, R12, 0x200, RZ ;  /* 0x000002000c0c7824 */ /* 0x000fca00078e00ff */
[----:B------:R-:W-:Y:S02]  /*7620*/  LOP3.LUT R12, R12, 0x7ffff000, RZ, 0xc0, !PT ;  /* 0x7ffff0000c0c7812 */ /* 0x000fe400078ec0ff */
[----:B----4-:R-:W-:-:S04]  /*7630*/  LOP3.LUT R11, R15, 0x38, R44, 0xf8, !PT ;  /* 0x000000380f0b7812 */ /* 0x010fc800078ef82c */
[----:B-----5:R-:W-:-:S04]  /*7640*/  LOP3.LUT R11, R11, R14, RZ, 0x3c, !PT ;  /* 0x0000000e0b0b7212 */ /* 0x020fc800078e3cff */
[----:B---3--:R-:W-:Y:S01]  /*7650*/  IADD3 R11, R11, R12, R13 ;  /* 0x0000000c0b0b7210 */ /* 0x008fe20007ffe00d */
[----:B------:R-:W-:-:S04]  /*7660*/  IMAD R12, R200, 0x4000, R4 ;  /* 0x00004000c80c7824 */ /* 0x000fc800078e0204 */
[----:B------:R-:W-:Y:S02]  /*7670*/  IMAD R14, R200, 0x4000, R11 ;  /* 0x00004000c80e7824 */ /* 0x000fe400078e020b */
[--C-:B------:R-:W-:Y:S02]  /*7680*/  IMAD R12, R12, 0x2, R17.reuse ;  /* 0x000000020c0c7824 */ /* 0x100fe400078e0211 */
[----:B------:R-:W-:-:S04]  /*7690*/  IMAD R36, R14, 0x2, R17 ;  /* 0x000000020e247824 */ /* 0x000fc800078e0211 */
[----:B------:R-:W0:Y:S04]  /*76a0*/  LDS.128 R12, [R12+0x20400] ;  /* 0x020400000c0c7984 */ /* 0x000e280000000c00 */
[----:B------:R-:W1:Y:S01]  /*76b0*/  LDS.128 R36, [R36+0x20400] ;  /* 0x0204000024247984 */ /* 0x000e620000000c00 */
[----:B------:R-:W-:Y:S05]  /*76c0*/  @P0 BRA `(.L_x_1619) ;  /* 0x00000004006c0947 */ /* 0x000fea0003800000 */
[----:B------:R-:W-:Y:S02]  /*76d0*/  SHF.R.U32.HI R42, RZ, 0x10, R65 ;  /* 0x00000010ff2a7819 */ /* 0x000fe40000011641 */
[----:B------:R-:W-:Y:S02]  /*76e0*/  SHF.R.U32.HI R46, RZ, 0x10, R57 ;  /* 0x00000010ff2e7819 */ /* 0x000fe40000011639 */
[----:B------:R-:W-:Y:S01]  /*76f0*/  PRMT R45, R121, 0x5432, R42 ;  /* 0x00005432792d7816 */ /* 0x000fe2000000002a */
[----:B0-----:R-:W-:Y:S01]  /*7700*/  IMAD.U32 R42, R13, 0x10000, RZ ;  /* 0x000100000d2a7824 */ /* 0x001fe200078e00ff */
[----:B------:R-:W-:Y:S01]  /*7710*/  PRMT R11, R119, 0x5432, R46 ;  /* 0x00005432770b7816 */ /* 0x000fe2000000002e */
[C---:B-1----:R-:W-:Y:S01]  /*7720*/  IMAD.U32 R46, R37.reuse, 0x10000, RZ ;  /* 0x00010000252e7824 */ /* 0x042fe200078e00ff */
[----:B------:R-:W-:Y:S01]  /*7730*/  LOP3.LUT R37, R37, 0xffff0000, RZ, 0xc0, !PT ;  /* 0xffff000025257812 */ /* 0x000fe200078ec0ff */
[----:B------:R-:W-:Y:S01]  /*7740*/  IMAD.U32 R47, R45, 0x10000, RZ ;  /* 0x000100002d2f7824 */ /* 0x000fe200078e00ff */
[C---:B------:R-:W-:Y:S01]  /*7750*/  LOP3.LUT R48, R11.reuse, 0xffff0000, RZ, 0xc0, !PT ;  /* 0xffff00000b307812 */ /* 0x040fe200078ec0ff */
[----:B------:R-:W-:Y:S01]  /*7760*/  IMAD.U32 R43, R11, 0x10000, RZ ;  /* 0x000100000b2b7824 */ /* 0x000fe200078e00ff */
[----:B------:R-:W-:Y:S01]  /*7770*/  LOP3.LUT R11, R13, 0xffff0000, RZ, 0xc0, !PT ;  /* 0xffff00000d0b7812 */ /* 0x000fe200078ec0ff */
[----:B------:R-:W-:Y:S01]  /*7780*/  FMUL.FTZ R49, R46, R47 ;  /* 0x0000002f2e317220 */ /* 0x000fe20000410000 */
[----:B------:R-:W-:Y:S01]  /*7790*/  SHF.R.U64 R64, R64, 0x10, R65 ;  /* 0x0000001040407819 */ /* 0x000fe20000001241 */
[-C--:B------:R-:W-:Y:S01]  /*77a0*/  FMUL.FTZ R46, R46, R43.reuse ;  /* 0x0000002b2e2e7220 */ /* 0x080fe20000410000 */
[----:B------:R-:W-:Y:S01]  /*77b0*/  SHF.R.U64 R56, R56, 0x10, R57 ;  /* 0x0000001038387819 */ /* 0x000fe20000001239 */
[C---:B------:R-:W-:Y:S01]  /*77c0*/  FFMA.FTZ R43, R42.reuse, R43, -R49 ;  /* 0x0000002b2a2b7223 */ /* 0x040fe20000010831 */
[----:B------:R-:W-:Y:S01]  /*77d0*/  PRMT R121, R121, 0x5410, R64 ;  /* 0x0000541079797816 */ /* 0x000fe20000000040 */
[----:B------:R-:W-:Y:S01]  /*77e0*/  FFMA.FTZ R42, R42, R47, R46 ;  /* 0x0000002f2a2a7223 */ /* 0x000fe2000001002e */
[----:B------:R-:W-:-:S02]  /*77f0*/  LOP3.LUT R46, R45, 0xffff0000, RZ, 0xc0, !PT ;  /* 0xffff00002d2e7812 */ /* 0x000fc400078ec0ff */
[----:B------:R-:W-:Y:S02]  /*7800*/  SHF.R.U32.HI R45, RZ, 0x10, R67 ;  /* 0x00000010ff2d7819 */ /* 0x000fe40000011643 */
[----:B------:R-:W-:Y:S01]  /*7810*/  PRMT R119, R119, 0x5410, R56 ;  /* 0x0000541077777816 */ /* 0x000fe20000000038 */
[C---:B------:R-:W-:Y:S01]  /*7820*/  FMUL.FTZ R50, R37.reuse, R46 ;  /* 0x0000002e25327220 */ /* 0x040fe20000410000 */
[-C--:B------:R-:W-:Y:S01]  /*7830*/  FMUL.FTZ R37, R37, R48.reuse ;  /* 0x0000003025257220 */ /* 0x080fe20000410000 */
[----:B------:R-:W-:Y:S02]  /*7840*/  PRMT R45, R120, 0x5432, R45 ;  /* 0x00005432782d7816 */ /* 0x000fe4000000002d */
[C---:B------:R-:W-:Y:S01]  /*7850*/  FFMA.FTZ R13, R11.reuse, R48, -R50 ;  /* 0x000000300b0d7223 */ /* 0x040fe20000010832 */
[----:B------:R-:W-:Y:S01]  /*7860*/  FFMA.FTZ R11, R11, R46, R37 ;  /* 0x0000002e0b0b7223 */ /* 0x000fe20000010025 */
[----:B------:R-:W-:Y:S01]  /*7870*/  SHF.R.U32.HI R37, RZ, 0x10, R59 ;  /* 0x00000010ff257819 */ /* 0x000fe2000001163b */
[----:B------:R-:W-:Y:S01]  /*7880*/  IMAD.U32 R50, R39, 0x10000, RZ ;  /* 0x0001000027327824 */ /* 0x000fe200078e00ff */
[----:B------:R-:W-:Y:S01]  /*7890*/  SHF.R.U64 R67, R66, 0x10, R67 ;  /* 0x0000001042437819 */ /* 0x000fe20000001243 */
[----:B------:R-:W-:Y:S01]  /*78a0*/  IMAD.U32 R47, R45, 0x10000, RZ ;  /* 0x000100002d2f7824 */ /* 0x000fe200078e00ff */
[----:B------:R-:W-:Y:S01]  /*78b0*/  PRMT R37, R118, 0x5432, R37 ;  /* 0x0000543276257816 */ /* 0x000fe20000000025 */
[C---:B------:R-:W-:Y:S01]  /*78c0*/  IMAD.U32 R46, R15.reuse, 0x10000, RZ ;  /* 0x000100000f2e7824 */ /* 0x040fe200078e00ff */
[----:B------:R-:W-:Y:S01]  /*78d0*/  LOP3.LUT R15, R15, 0xffff0000, RZ, 0xc0, !PT ;  /* 0xffff00000f0f7812 */ /* 0x000fe200078ec0ff */
[----:B------:R-:W-:Y:S01]  /*78e0*/  FMUL.FTZ R49, R50, R47 ;  /* 0x0000002f32317220 */ /* 0x000fe20000410000 */
[C---:B------:R-:W-:Y:S01]  /*78f0*/  IMAD.U32 R56, R119.reuse, 0x10000, RZ ;  /* 0x0001000077387824 */ /* 0x040fe200078e00ff */
[----:B------:R-:W-:Y:S01]  /*7900*/  LOP3.LUT R119, R119, 0xffff0000, RZ, 0xc0, !PT ;  /* 0xffff000077777812 */ /* 0x000fe200078ec0ff */
[----:B------:R-:W-:Y:S01]  /*7910*/  IMAD.U32 R48, R37, 0x10000, RZ ;  /* 0x0001000025307824 */ /* 0x000fe200078e00ff */
[----:B------:R-:W-:-:S02]  /*7920*/  SHF.R.U64 R59, R58, 0x10, R59 ;  /* 0x000000103a3b7819 */ /* 0x000fc4000000123b */
[----:B------:R-:W-:Y:S01]  /*7930*/  PRMT R120, R120, 0x5410, R67 ;  /* 0x0000541078787816 */ /* 0x000fe20000000043 */
[-C--:B------:R-:W-:Y:S01]  /*7940*/  FMUL.FTZ R50, R50, R48.reuse ;  /* 0x0000003032327220 */ /* 0x080fe20000410000 */
[C---:B------:R-:W-:Y:S01]  /*7950*/  FFMA.FTZ R49, R46.reuse, R48, -R49 ;  /* 0x000000302e317223 */ /* 0x040fe20000010831 */
[----:B------:R-:W-:Y:S02]  /*7960*/  LOP3.LUT R48, R45, 0xffff0000, RZ, 0xc0, !PT ;  /* 0xffff00002d307812 */ /* 0x000fe400078ec0ff */
[----:B------:R-:W-:Y:S01]  /*7970*/  FFMA.FTZ R50, R46, R47, R50 ;  /* 0x0000002f2e327223 */ /* 0x000fe20000010032 */
[----:B------:R-:W-:Y:S02]  /*7980*/  LOP3.LUT R46, R37, 0xffff0000, RZ, 0xc0, !PT ;  /* 0xffff0000252e7812 */ /* 0x000fe400078ec0ff */
[----:B------:R-:W-:Y:S01]  /*7990*/  LOP3.LUT R37, R39, 0xffff0000, RZ, 0xc0, !PT ;  /* 0xffff000027257812 */ /* 0x000fe200078ec0ff */
[----:B------:R-:W-:Y:S01]  /*79a0*/  IMAD.U32 R39, R36, 0x10000, RZ ;  /* 0x0001000024277824 */ /* 0x000fe200078e00ff */
[----:B------:R-:W-:-:S02]  /*79b0*/  PRMT R118, R118, 0x5410, R59 ;  /* 0x0000541076767816 */ /* 0x000fc4000000003b */
[----:B------:R-:W-:Y:S01]  /*79c0*/  LOP3.LUT R57, R120, 0xffff0000, RZ, 0xc0, !PT ;  /* 0xffff000078397812 */ /* 0x000fe200078ec0ff */
[C---:B------:R-:W-:Y:S01]  /*79d0*/  FMUL.FTZ R72, R37.reuse, R48 ;  /* 0x0000003025487220 */ /* 0x040fe20000410000 */
[----:B------:R-:W-:Y:S01]  /*79e0*/  FMUL.FTZ R37, R37, R46 ;  /* 0x0000002e25257220 */ /* 0x000fe20000410000 */
[----:B------:R-:W-:Y:S02]  /*79f0*/  F2FP.BF16.F32.PACK_AB R11, R11, R42 ;  /* 0x0000002a0b0b723e */ /* 0x000fe400000010ff */
[C---:B------:R-:W-:Y:S01]  /*7a00*/  FFMA.FTZ R46, R15.reuse, R46, -R72 ;  /* 0x0000002e0f2e7223 */ /* 0x040fe20000010848 */
[----:B------:R-:W-:Y:S01]  /*7a10*/  FFMA.FTZ R15, R15, R48, R37 ;  /* 0x000000300f0f7223 */ /* 0x000fe20000010025 */
[C---:B------:R-:W-:Y:S01]  /*7a20*/  IMAD.U32 R48, R121.reuse, 0x10000, RZ ;  /* 0x0001000079307824 */ /* 0x040fe200078e00ff */
[----:B------:R-:W-:Y:S01]  /*7a30*/  LOP3.LUT R121, R121, 0xffff0000, RZ, 0xc0, !PT ;  /* 0xffff000079797812 */ /* 0x000fe200078ec0ff */
[----:B------:R-:W-:Y:S01]  /*7a40*/  IMAD.U32 R37, R12, 0x10000, RZ ;  /* 0x000100000c257824 */ /* 0x000fe200078e00ff */
[----:B------:R-:W-:Y:S01]  /*7a50*/  F2FP.BF16.F32.PACK_AB R46, R46, R49 ;  /* 0x000000312e2e723e */ /* 0x000fe200000010ff */
[C---:B------:R-:W-:Y:S01]  /*7a60*/  FMUL.FTZ R64, R39.reuse, R48 ;  /* 0x0000003027407220 */ /* 0x040fe20000410000 */
[----:B------:R-:W-:Y:S01]  /*7a70*/  FMUL.FTZ R39, R39, R56 ;  /* 0x0000003827277220 */ /* 0x000fe20000410000 */
[----:B------:R-:W-:-:S02]  /*7a80*/  F2FP.BF16.F32.PACK_AB R50, R15, R50 ;  /* 0x000000320f32723e */ /* 0x000fc400000010ff */
[C---:B------:R-:W-:Y:S01]  /*7a90*/  FFMA.FTZ R45, R37.reuse, R56, -R64 ;  /* 0x00000038252d7223 */ /* 0x040fe20000010840 */
[----:B------:R-:W-:Y:S01]  /*7aa0*/  FFMA.FTZ R39, R37, R48, R39 ;  /* 0x0000003025277223 */ /* 0x000fe20000010027 */
[----:B------:R-:W-:Y:S01]  /*7ab0*/  LOP3.LUT R37, R36, 0xffff0000, RZ, 0xc0, !PT ;  /* 0xffff000024257812 */ /* 0x000fe200078ec0ff */
[----:B------:R-:W-:Y:S01]  /*7ac0*/  IMAD.U32 R56, R120, 0x10000, RZ ;  /* 0x0001000078387824 */ /* 0x000fe200078e00ff */
[----:B------:R-:W-:Y:S01]  /*7ad0*/  LOP3.LUT R36, R12, 0xffff0000, RZ, 0xc0, !PT ;  /* 0xffff00000c247812 */ /* 0x000fe200078ec0ff */
[----:B------:R-:W-:Y:S01]  /*7ae0*/  IMAD.MOV.U32 R15, RZ, RZ, R46 ;  /* 0x000000ffff0f7224 */ /* 0x000fe200078e002e */
[----:B------:R-:W-:Y:S01]  /*7af0*/  F2FP.BF16.F32.PACK_AB R13, R13, R43 ;  /* 0x0000002b0d0d723e */ /* 0x000fe200000010ff */
[C---:B------:R-:W-:Y:S01]  /*7b00*/  FMUL.FTZ R47, R37.reuse, R121 ;  /* 0x00000079252f7220 */ /* 0x040fe20000410000 */
[-C--:B------:R-:W-:Y:S01]  /*7b10*/  FMUL.FTZ R48, R37, R119.reuse ;  /* 0x0000007725307220 */ /* 0x080fe20000410000 */
[C---:B------:R-:W-:Y:S01]  /*7b20*/  IMAD.U32 R37, R38.reuse, 0x10000, RZ ;  /* 0x0001000026257824 */ /* 0x040fe200078e00ff */
[----:B------:R-:W-:Y:S01]  /*7b30*/  LOP3.LUT R38, R38, 0xffff0000, RZ, 0xc0, !PT ;  /* 0xffff000026267812 */ /* 0x000fe200078ec0ff */
[C---:B------:R-:W-:Y:S01]  /*7b40*/  FFMA.FTZ R12, R36.reuse, R119, -R47 ;  /* 0x00000077240c7223 */ /* 0x040fe2000001082f */
[----:B------:R-:W-:Y:S01]  /*7b50*/  FFMA.FTZ R36, R36, R121, R48 ;  /* 0x0000007924247223 */ /* 0x000fe20000010030 */
[----:B------:R-:W-:-:S02]  /*7b60*/  IMAD.U32 R48, R118, 0x10000, RZ ;  /* 0x0001000076307824 */ /* 0x000fc400078e00ff */
[C---:B------:R-:W-:Y:S01]  /*7b70*/  FMUL.FTZ R58, R37.reuse, R56 ;  /* 0x00000038253a7220 */ /* 0x040fe20000410000 */
[C---:B------:R-:W-:Y:S01]  /*7b80*/  IMAD.U32 R47, R14.reuse, 0x10000, RZ ;  /* 0x000100000e2f7824 */ /* 0x040fe200078e00ff */
[----:B------:R-:W-:Y:S01]  /*7b90*/  LOP3.LUT R14, R14, 0xffff0000, RZ, 0xc0, !PT ;  /* 0xffff00000e0e7812 */ /* 0x000fe200078ec0ff */
[-C--:B------:R-:W-:Y:S01]  /*7ba0*/  FMUL.FTZ R51, R37, R48.reuse ;  /* 0x0000003025337220 */ /* 0x080fe20000410000 */
[----:B------:R-:W-:Y:S01]  /*7bb0*/  FMUL.FTZ R59, R38, R57 ;  /* 0x00000039263b7220 */ /* 0x000fe20000410000 */
[C---:B------:R-:W-:Y:S01]  /*7bc0*/  FFMA.FTZ R37, R47.reuse, R48, -R58 ;  /* 0x000000302f257223 */ /* 0x040fe2000001083a */
[----:B------:R-:W-:Y:S01]  /*7bd0*/  F2FP.BF16.F32.PACK_AB R36, R36, R39 ;  /* 0x000000272424723e */ /* 0x000fe200000010ff */
[----:B------:R-:W-:Y:S01]  /*7be0*/  FFMA.FTZ R47, R47, R56, R51 ;  /* 0x000000382f2f7223 */ /* 0x000fe20000010033 */
[----:B------:R-:W-:Y:S01]  /*7bf0*/  LOP3.LUT R51, R118, 0xffff0000, RZ, 0xc0, !PT ;  /* 0xffff000076337812 */ /* 0x000fe200078ec0ff */
[----:B------:R-:W-:Y:S01]  /*7c00*/  IMAD.MOV.U32 R39, RZ, RZ, R50 ;  /* 0x000000ffff277224 */ /* 0x000fe200078e0032 */
[----:B------:R-:W-:-:S03]  /*7c10*/  F2FP.BF16.F32.PACK_AB R12, R12, R45 ;  /* 0x0000002d0c0c723e */ /* 0x000fc600000010ff */
[-C--:B------:R-:W-:Y:S01]  /*7c20*/  FMUL.FTZ R48, R38, R51.reuse ;  /* 0x0000003326307220 */ /* 0x080fe20000410000 */
[----:B------:R-:W-:-:S03]  /*7c30*/  FFMA.FTZ R38, R14, R51, -R59 ;  /* 0x000000330e267223 */ /* 0x000fc6000001083b */
[----:B------:R-:W-:Y:S02]  /*7c40*/  FFMA.FTZ R48, R14, R57, R48 ;  /* 0x000000390e307223 */ /* 0x000fe40000010030 */
[----:B------:R-:W-:Y:S01]  /*7c50*/  F2FP.BF16.F32.PACK_AB R14, R38, R37 ;  /* 0x00000025260e723e */ /* 0x000fe200000010ff */
[----:B------:R-:W-:Y:S02]  /*7c60*/  IMAD.MOV.U32 R37, RZ, RZ, R11 ;  /* 0x000000ffff257224 */ /* 0x000fe400078e000b */
[----:B------:R-:W-:-:S07]  /*7c70*/  F2FP.BF16.F32.PACK_AB R38, R48, R47 ;  /* 0x0000002f3026723e */ /* 0x000fce00000010ff */
.L_x_1619:
[----:B------:R-:W-:Y:S05]  /*7c80*/  BSYNC B2 ;  /* 0x0000000000027941 */ /* 0x000fea0003800000 */
.L_x_1618:
[----:B------:R-:W-:Y:S01]  /*7c90*/  LEA R42, P0, R68, R104, 0x1 ;  /* 0x00000068442a7211 */ /* 0x000fe200078008ff */
[----:B------:R-:W-:-:S03]  /*7ca0*/  @!P4 IMAD.WIDE R44, R44, 0x2, R40 ;  /* 0x000000022c2cc825 */ /* 0x000fc600078e0228 */
[----:B------:R-:W-:-:S05]  /*7cb0*/  LEA.HI.X R43, R68, R105, R86, 0x1, P0 ;  /* 0x00000069442b7211 */ /* 0x000fca00000f0c56 */
[----:B0-----:R0:W-:Y:S04]  /*7cc0*/  ST.E.128 desc[UR60][R42.64], R12 ;  /* 0x0000000c2a007985 */ /* 0x0011e8000c101d3c */
[----:B-1----:R0:W-:Y:S02]  /*7cd0*/  @!P4 ST.E.128 desc[UR60][R44.64], R36 ;  /* 0x000000242c00c985 */ /* 0x0021e4000c101d3c */
.L_x_1617:
[----:B------:R-:W-:Y:S05]  /*7ce0*/  BSYNC B1 ;  /* 0x0000000000017941 */ /* 0x000fea0003800000 */
.L_x_1616:
[----:B------:R-:W-:-:S13]  /*7cf0*/  ISETP.NE.AND P0, PT, R71, RZ, PT ;  /* 0x000000ff4700720c */ /* 0x000fda0003f05270 */
[----:B------:R-:W-:Y:S05]  /*7d00*/  @!P0 BRA `(.L_x_1584) ;  /* 0x0000000c006c8947 */ /* 0x000fea0003800000 */
[----:B0-----:R-:W4:Y:S04]  /*7d10*/  LDL R36, [R1+0x5c] ;  /* 0x00005c0001247983 */ /* 0x001f280000100800 */
[----:B------:R-:W5:Y:S04]  /*7d20*/  LDL R15, [R1+0xc8] ;  /* 0x0000c800010f7983 */ /* 0x000f680000100800 */
[----:B------:R-:W2:Y:S01]  /*7d30*/  LDL R14, [R1+0x68] ;  /* 0x00006800010e7983 */ /* 0x000ea20000100800 */
[----:B------:R-:W-:Y:S01]  /*7d40*/  SEL R107, R91, R107, !P1 ;  /* 0x0000006b5b6b7207 */ /* 0x000fe20004800000 */
[----:B------:R-:W-:Y:S01]  /*7d50*/  BSSY B1, `(.L_x_1620) ;  /* 0x0000071000017945 */ /* 0x000fe20003800000 */
[----:B------:R-:W-:-:S02]  /*7d60*/  ISETP.GE.AND P4, PT, R203, R101, PT ;  /* 0x00000065cb00720c */ /* 0x000fc40003f86270 */
[----:B---3--:R-:W-:Y:S02]  /*7d70*/  SHF.R.S32.HI R12, RZ, 0x1f, R107 ;  /* 0x0000001fff0c7819 */ /* 0x008fe4000001146b */
[----:B------:R-:W-:Y:S02]  /*7d80*/  LEA R42, P0, R70, R104, 0x1 ;  /* 0x00000068462a7211 */ /* 0x000fe400078008ff */
[----:B------:R-:W-:Y:S02]  /*7d90*/  LEA.HI R12, R12, R107, RZ, 0x4 ;  /* 0x0000006b0c0c7211 */ /* 0x000fe400078f20ff */
[----:B------:R-:W-:Y:S02]  /*7da0*/  LEA.HI.X R43, R70, R105, R87, 0x1, P0 ;  /* 0x00000069462b7211 */ /* 0x000fe400000f0c57 */
[----:B------:R-:W-:-:S04]  /*7db0*/  LEA.HI.SX32 R12, R12, R69, 0x1c ;  /* 0x000000450c0c7211 */ /* 0x000fc800078fe2ff */
[----:B------:R-:W-:Y:S01]  /*7dc0*/  SHF.R.S32.HI R13, RZ, 0x1f, R12 ;  /* 0x0000001fff0d7819 */ /* 0x000fe2000001140c */
[----:B------:R-:W-:-:S03]  /*7dd0*/  IMAD.SHL.U32 R11, R12, 0x8, RZ ;  /* 0x000000080c0b7824 */ /* 0x000fc600078e00ff */
[----:B------:R-:W-:-:S05]  /*7de0*/  LEA.HI R13, R13, R12, RZ, 0x3 ;  /* 0x0000000c0d0d7211 */ /* 0x000fca00078f18ff */
        /* <DEDUP_REMOVED lines=9> */
[----:B------:R-:W0:Y:S04]  /*7e80*/  LDS.128 R12, [R12+0x20400] ;  /* 0x020400000c0c7984 */ /* 0x000e280000000c00 */
[----:B------:R-:W1:Y:S01]  /*7e90*/  LDS.128 R36, [R36+0x20400] ;  /* 0x0204000024247984 */ /* 0x000e620000000c00 */
[----:B------:R-:W-:Y:S05]  /*7ea0*/  @P4 BRA `(.L_x_1621) ;  /* 0x00000004006c4947 */ /* 0x000fea0003800000 */
[----:B------:R-:W-:Y:S01]  /*7eb0*/  SHF.R.U64 R57, R52, 0x10, R53 ;  /* 0x0000001034397819 */ /* 0x000fe20000001235 */
[----:B0-----:R-:W-:Y:S01]  /*7ec0*/  IMAD.U32 R49, R13, 0x10000, RZ ;  /* 0x000100000d317824 */ /* 0x001fe200078e00ff */
[--C-:B------:R-:W-:Y:S01]  /*7ed0*/  SHF.R.U64 R52, R60, 0x10, R61.reuse ;  /* 0x000000103c347819 */ /* 0x100fe2000000123d */
[----:B------:R-:W-:Y:S01]  /*7ee0*/  IMAD.U32 R47, R15, 0x10000, RZ ;  /* 0x000100000f2f7824 */ /* 0x000fe200078e00ff */
[----:B------:R-:W-:Y:S02]  /*7ef0*/  SHF.R.U32.HI R60, RZ, 0x10, R61 ;  /* 0x00000010ff3c7819 */ /* 0x000fe4000001163d */
[----:B------:R-:W-:Y:S02]  /*7f00*/  SHF.R.U32.HI R59, RZ, 0x10, R53 ;  /* 0x00000010ff3b7819 */ /* 0x000fe40000011635 */
[----:B------:R-:W-:Y:S02]  /*7f10*/  PRMT R48, R114, 0x5432, R57 ;  /* 0x0000543272307816 */ /* 0x000fe40000000039 */
[----:B------:R-:W-:-:S02]  /*7f20*/  PRMT R57, R117, 0x5432, R60 ;  /* 0x0000543275397816 */ /* 0x000fc4000000003c */
[----:B------:R-:W-:Y:S01]  /*7f30*/  SHF.R.U64 R50, R54, 0x10, R55 ;  /* 0x0000001036327819 */ /* 0x000fe20000001237 */
[----:B-1----:R-:W-:Y:S01]  /*7f40*/  IMAD.U32 R54, R39, 0x10000, RZ ;  /* 0x0001000027367824 */ /* 0x002fe200078e00ff */
[----:B------:R-:W-:Y:S01]  /*7f50*/  PRMT R114, R114, 0x5410, R59 ;  /* 0x0000541072727816 */ /* 0x000fe2000000003b */
[----:B------:R-:W-:Y:S01]  /*7f60*/  IMAD.U32 R58, R57, 0x10000, RZ ;  /* 0x00010000393a7824 */ /* 0x000fe200078e00ff */
[----:B------:R-:W-:Y:S01]  /*7f70*/  SHF.R.U32.HI R56, RZ, 0x10, R55 ;  /* 0x00000010ff387819 */ /* 0x000fe20000011637 */
[----:B------:R-:W-:Y:S01]  /*7f80*/  IMAD.U32 R55, R37, 0x10000, RZ ;  /* 0x0001000025377824 */ /* 0x000fe200078e00ff */
[--C-:B------:R-:W-:Y:S02]  /*7f90*/  SHF.R.U64 R53, R62, 0x10, R63.reuse ;  /* 0x000000103e357819 */ /* 0x100fe4000000123f */
[----:B------:R-:W-:Y:S02]  /*7fa0*/  SHF.R.U32.HI R63, RZ, 0x10, R63 ;  /* 0x00000010ff3f7819 */ /* 0x000fe4000001163f */
[----:B------:R-:W-:-:S02]  /*7fb0*/  PRMT R50, R115, 0x5432, R50 ;  /* 0x0000543273327816 */ /* 0x000fc40000000032 */
[----:B------:R-:W-:Y:S01]  /*7fc0*/  PRMT R117, R117, 0x5410, R52 ;  /* 0x0000541075757816 */ /* 0x000fe20000000034 */
[----:B------:R-:W-:Y:S01]  /*7fd0*/  IMAD.U32 R52, R114, 0x10000, RZ ;  /* 0x0001000072347824 */ /* 0x000fe200078e00ff */
[----:B------:R-:W-:Y:S01]  /*7fe0*/  PRMT R115, R115, 0x5410, R56 ;  /* 0x0000541073737816 */ /* 0x000fe20000000038 */
[C---:B------:R-:W-:Y:S01]  /*7ff0*/  FMUL.FTZ R56, R55.reuse, R58 ;  /* 0x0000003a37387220 */ /* 0x040fe20000410000 */
[----:B------:R-:W-:Y:S01]  /*8000*/  PRMT R63, R116, 0x5432, R63 ;  /* 0x00005432743f7816 */ /* 0x000fe2000000003f */
[-C--:B------:R-:W-:Y:S01]  /*8010*/  FMUL.FTZ R60, R55, R52.reuse ;  /* 0x00000034373c7220 */ /* 0x080fe20000410000 */
[----:B------:R-:W-:Y:S01]  /*8020*/  LOP3.LUT R51, R37, 0xffff0000, RZ, 0xc0, !PT ;  /* 0xffff000025337812 */ /* 0x000fe200078ec0ff */
[----:B------:R-:W-:Y:S01]  /*8030*/  FFMA.FTZ R52, R49, R52, -R56 ;  /* 0x0000003431347223 */ /* 0x000fe20000010838 */
[----:B------:R-:W-:Y:S01]  /*8040*/  LOP3.LUT R57, R57, 0xffff0000, RZ, 0xc0, !PT ;  /* 0xffff000039397812 */ /* 0x000fe200078ec0ff */
[----:B------:R-:W-:Y:S01]  /*8050*/  IMAD.U32 R56, R63, 0x10000, RZ ;  /* 0x000100003f387824 */ /* 0x000fe200078e00ff */
[----:B------:R-:W-:Y:S01]  /*8060*/  LOP3.LUT R114, R114, 0xffff0000, RZ, 0xc0, !PT ;  /* 0xffff000072727812 */ /* 0x000fe200078ec0ff */
[----:B------:R-:W-:Y:S01]  /*8070*/  FFMA.FTZ R49, R49, R58, R60 ;  /* 0x0000003a31317223 */ /* 0x000fe2000001003c */
[----:B------:R-:W-:Y:S01]  /*8080*/  LOP3.LUT R46, R13, 0xffff0000, RZ, 0xc0, !PT ;  /* 0xffff00000d2e7812 */ /* 0x000fe200078ec0ff */
[----:B------:R-:W-:Y:S01]  /*8090*/  FMUL.FTZ R59, R51, R57 ;  /* 0x00000039333b7220 */ /* 0x000fe20000410000 */
[----:B------:R-:W-:Y:S01]  /*80a0*/  IMAD.U32 R55, R115, 0x10000, RZ ;  /* 0x0001000073377824 */ /* 0x000fe200078e00ff */
[----:B------:R-:W-:Y:S01]  /*80b0*/  LOP3.LUT R39, R39, 0xffff0000, RZ, 0xc0, !PT ;  /* 0xffff000027277812 */ /* 0x000fe200078ec0ff */
[----:B------:R-:W-:Y:S01]  /*80c0*/  FMUL.FTZ R58, R54, R56 ;  /* 0x00000038363a7220 */ /* 0x000fe20000410000 */
[----:B------:R-:W-:Y:S01]  /*80d0*/  LOP3.LUT R63, R63, 0xffff0000, RZ, 0xc0, !PT ;  /* 0xffff00003f3f7812 */ /* 0x000fe200078ec0ff */
[-C--:B------:R-:W-:Y:S01]  /*80e0*/  FMUL.FTZ R61, R51, R114.reuse ;  /* 0x00000072333d7220 */ /* 0x080fe20000410000 */
[----:B------:R-:W-:Y:S01]  /*80f0*/  FFMA.FTZ R51, R46, R114, -R59 ;  /* 0x000000722e337223 */ /* 0x000fe2000001083b */
[-C--:B------:R-:W-:Y:S01]  /*8100*/  FMUL.FTZ R59, R54, R55.reuse ;  /* 0x00000037363b7220 */ /* 0x080fe20000410000 */
[----:B------:R-:W-:Y:S01]  /*8110*/  LOP3.LUT R115, R115, 0xffff0000, RZ, 0xc0, !PT ;  /* 0xffff000073737812 */ /* 0x000fe200078ec0ff */
[----:B------:R-:W-:Y:S01]  /*8120*/  FFMA.FTZ R54, R47, R55, -R58 ;  /* 0x000000372f367223 */ /* 0x000fe2000001083a */
[----:B------:R-:W-:Y:S01]  /*8130*/  LOP3.LUT R44, R15, 0xffff0000, RZ, 0xc0, !PT ;  /* 0xffff00000f2c7812 */ /* 0x000fe200078ec0ff */
[----:B------:R-:W-:Y:S01]  /*8140*/  FMUL.FTZ R55, R39, R63 ;  /* 0x0000003f27377220 */ /* 0x000fe20000410000 */
[----:B------:R-:W-:-:S02]  /*8150*/  IMAD.U32 R37, R36, 0x10000, RZ ;  /* 0x0001000024257824 */ /* 0x000fc400078e00ff */
[----:B------:R-:W-:Y:S01]  /*8160*/  FFMA.FTZ R46, R46, R57, R61 ;  /* 0x000000392e2e7223 */ /* 0x000fe2000001003d */
[----:B------:R-:W-:Y:S01]  /*8170*/  FFMA.FTZ R47, R47, R56, R59 ;  /* 0x000000382f2f7223 */ /* 0x000fe2000001003b */
[----:B------:R-:W-:Y:S02]  /*8180*/  IMAD.U32 R58, R117, 0x10000, RZ ;  /* 0x00010000753a7824 */ /* 0x000fe400078e00ff */
[-C--:B------:R-:W-:Y:S01]  /*8190*/  FMUL.FTZ R57, R39, R115.reuse ;  /* 0x0000007327397220 */ /* 0x080fe20000410000 */
[----:B------:R-:W-:Y:S02]  /*81a0*/  IMAD.U32 R56, R48, 0x10000, RZ ;  /* 0x0001000030387824 */ /* 0x000fe400078e00ff */
[----:B------:R-:W-:Y:S01]  /*81b0*/  FFMA.FTZ R39, R44, R115, -R55 ;  /* 0x000000732c277223 */ /* 0x000fe20000010837 */
[----:B------:R-:W-:Y:S01]  /*81c0*/  LOP3.LUT R36, R36, 0xffff0000, RZ, 0xc0, !PT ;  /* 0xffff000024247812 */ /* 0x000fe200078ec0ff */
[----:B------:R-:W-:Y:S01]  /*81d0*/  IMAD.U32 R13, R12, 0x10000, RZ ;  /* 0x000100000c0d7824 */ /* 0x000fe200078e00ff */
[----:B------:R-:W-:Y:S01]  /*81e0*/  LOP3.LUT R117, R117, 0xffff0000, RZ, 0xc0, !PT ;  /* 0xffff000075757812 */ /* 0x000fe200078ec0ff */
[----:B------:R-:W-:Y:S01]  /*81f0*/  FFMA.FTZ R60, R44, R63, R57 ;  /* 0x0000003f2c3c7223 */ /* 0x000fe20000010039 */
[----:B------:R-:W-:Y:S01]  /*8200*/  LOP3.LUT R55, R48, 0xffff0000, RZ, 0xc0, !PT ;  /* 0xffff000030377812 */ /* 0x000fe200078ec0ff */
[C---:B------:R-:W-:Y:S01]  /*8210*/  FMUL.FTZ R48, R37.reuse, R58 ;  /* 0x0000003a25307220 */ /* 0x040fe20000410000 */
[----:B------:R-:W-:Y:S01]  /*8220*/  PRMT R53, R116, 0x5410, R53 ;  /* 0x0000541074357816 */ /* 0x000fe20000000035 */
[----:B------:R-:W-:Y:S01]  /*8230*/  FMUL.FTZ R37, R37, R56 ;  /* 0x0000003825257220 */ /* 0x000fe20000410000 */
[----:B------:R-:W-:Y:S01]  /*8240*/  LOP3.LUT R12, R12, 0xffff0000, RZ, 0xc0, !PT ;  /* 0xffff00000c0c7812 */ /* 0x000fe200078ec0ff */
[C---:B------:R-:W-:Y:S01]  /*8250*/  IMAD.U32 R15, R14.reuse, 0x10000, RZ ;  /* 0x000100000e0f7824 */ /* 0x040fe200078e00ff */
[----:B------:R-:W-:Y:S01]  /*8260*/  LOP3.LUT R45, R14, 0xffff0000, RZ, 0xc0, !PT ;  /* 0xffff00000e2d7812 */ /* 0x000fe200078ec0ff */
[C---:B------:R-:W-:Y:S01]  /*8270*/  FMUL.FTZ R57, R36.reuse, R117 ;  /* 0x0000007524397220 */ /* 0x040fe20000410000 */
[----:B------:R-:W-:Y:S01]  /*8280*/  FMUL.FTZ R59, R36, R55 ;  /* 0x00000037243b7220 */ /* 0x000fe20000410000 */
[----:B------:R-:W-:-:S02]  /*8290*/  IMAD.U32 R14, R38, 0x10000, RZ ;  /* 0x00010000260e7824 */ /* 0x000fc400078e00ff */
[C---:B------:R-:W-:Y:S01]  /*82a0*/  FFMA.FTZ R48, R13.reuse, R56, -R48 ;  /* 0x000000380d307223 */ /* 0x040fe20000010830 */
[----:B------:R-:W-:Y:S01]  /*82b0*/  FFMA.FTZ R37, R13, R58, R37 ;  /* 0x0000003a0d257223 */ /* 0x000fe20000010025 */
[C---:B------:R-:W-:Y:S01]  /*82c0*/  IMAD.U32 R36, R53.reuse, 0x10000, RZ ;  /* 0x0001000035247824 */ /* 0x040fe200078e00ff */
[----:B------:R-:W-:Y:S01]  /*82d0*/  LOP3.LUT R38, R38, 0xffff0000, RZ, 0xc0, !PT ;  /* 0xffff000026267812 */ /* 0x000fe200078ec0ff */
[----:B------:R-:W-:Y:S01]  /*82e0*/  IMAD.U32 R13, R50, 0x10000, RZ ;  /* 0x00010000320d7824 */ /* 0x000fe200078e00ff */
[----:B------:R-:W-:Y:S01]  /*82f0*/  LOP3.LUT R53, R53, 0xffff0000, RZ, 0xc0, !PT ;  /* 0xffff000035357812 */ /* 0x000fe200078ec0ff */
[----:B------:R-:W-:Y:S01]  /*8300*/  FFMA.FTZ R57, R12, R55, -R57 ;  /* 0x000000370c397223 */ /* 0x000fe20000010839 */
[----:B------:R-:W-:Y:S01]  /*8310*/  LOP3.LUT R50, R50, 0xffff0000, RZ, 0xc0, !PT ;  /* 0xffff000032327812 */ /* 0x000fe200078ec0ff */
[C---:B------:R-:W-:Y:S01]  /*8320*/  FMUL.FTZ R44, R14.reuse, R36 ;  /* 0x000000240e2c7220 */ /* 0x040fe20000410000 */
[----:B------:R-:W-:Y:S01]  /*8330*/  FMUL.FTZ R55, R14, R13 ;  /* 0x0000000d0e377220 */ /* 0x000fe20000410000 */
[----:B------:R-:W-:Y:S01]  /*8340*/  FMUL.FTZ R14, R38, R53 ;  /* 0x00000035260e7220 */ /* 0x000fe20000410000 */
[----:B------:R-:W-:Y:S01]  /*8350*/  FFMA.FTZ R12, R12, R117, R59 ;  /* 0x000000750c0c7223 */ /* 0x000fe2000001003b */
[-C--:B------:R-:W-:Y:S01]  /*8360*/  FMUL.FTZ R38, R38, R50.reuse ;  /* 0x0000003226267220 */ /* 0x080fe20000410000 */
        /* <DEDUP_REMOVED lines=8> */
[----:B------:R-:W-:Y:S01]  /*83f0*/  F2FP.BF16.F32.PACK_AB R36, R12, R37 ;  /* 0x000000250c24723e */ /* 0x000fe200000010ff */
[----:B------:R-:W-:Y:S01]  /*8400*/  IMAD.MOV.U32 R12, RZ, RZ, R50 ;  /* 0x000000ffff0c7224 */ /* 0x000fe200078e0032 */
[----:B------:R-:W-:Y:S01]  /*8410*/  F2FP.BF16.F32.PACK_AB R14, R13, R44 ;  /* 0x0000002c0d0e723e */ /* 0x000fe200000010ff */
[----:B------:R-:W-:Y:S01]  /*8420*/  IMAD.MOV.U32 R13, RZ, RZ, R51 ;  /* 0x000000ffff0d7224 */ /* 0x000fe200078e0033 */
[----:B------:R-:W-:Y:S01]  /*8430*/  F2FP.BF16.F32.PACK_AB R39, R60, R47 ;  /* 0x0000002f3c27723e */ /* 0x000fe200000010ff */
[----:B------:R-:W-:Y:S01]  /*8440*/  IMAD.MOV.U32 R37, RZ, RZ, R46 ;  /* 0x000000ffff257224 */ /* 0x000fe200078e002e */
[----:B------:R-:W-:-:S07]  /*8450*/  F2FP.BF16.F32.PACK_AB R38, R38, R55 ;  /* 0x000000372626723e */ /* 0x000fce00000010ff */
.L_x_1621:
[----:B------:R-:W-:Y:S05]  /*8460*/  BSYNC B1 ;  /* 0x0000000000017941 */ /* 0x000fea0003800000 */
.L_x_1620:
[----:B0-----:R0:W-:Y:S01]  /*8470*/  ST.E.128 desc[UR60][R42.64], R12 ;  /* 0x0000000c2a007985 */ /* 0x0011e2000c101d3c */
[----:B------:R-:W-:-:S13]  /*8480*/  ISETP.GE.AND P0, PT, R11, R106, PT ;  /* 0x0000006a0b00720c */ /* 0x000fda0003f06270 */
[----:B------:R-:W-:Y:S05]  /*8490*/  @P0 BRA `(.L_x_1584) ;  /* 0x0000000400880947 */ /* 0x000fea0003800000 */
[----:B------:R-:W-:-:S05]  /*84a0*/  IMAD.WIDE R40, R11, 0x2, R40 ;  /* 0x000000020b287825 */ /* 0x000fca00078e0228 */
[----:B-1----:R1:W-:Y:S01]  /*84b0*/  ST.E.128 desc[UR60][R40.64], R36 ;  /* 0x0000002428007985 */ /* 0x0023e2000c101d3c */
[----:B------:R-:W-:Y:S05]  /*84c0*/  BRA `(.L_x_1584) ;  /* 0x00000004007c7947 */ /* 0x000fea0003800000 */
.L_x_1557:
[----:B------:R-:W2:Y:S02]  /*84d0*/  LDL R11, [R1+0x64] ;  /* 0x00006400010b7983 */ /* 0x000ea40000100800 */
[----:B--2---:R-:W-:-:S13]  /*84e0*/  R2UR UR4, R11 ;  /* 0x000000000b0472ca */ /* 0x004fda00000e0000 */
[----:B------:R-:W-:-:S06]  /*84f0*/  UISETP.NE.AND UP0, UPT, UR4, 0x3, UPT ;  /* 0x000000030400788c */ /* 0x000fcc000bf05270 */
[----:B------:R-:W-:-:S13]  /*8500*/  PLOP3.LUT P5, PT, PT, PT, UP0, 0x80, 0x0 ;  /* 0x000000000000781c */ /* 0x000fda0003faf008 */
[----:B------:R-:W-:Y:S05]  /*8510*/  @!P5 BRA `(.L_x_1622) ;  /* 0x000000000004d947 */ /* 0x000fea0003800000 */
[----:B------:R-:W-:Y:S01]  /*8520*/  BPT.TRAP 0x1 ;  /* 0x000000040000795c */ /* 0x000fe20000300000 */
.L_x_1622:
[----:B------:R-:W2:Y:S01]  /*8530*/  LDL R11, [R1+0x4c] ;  /* 0x00004c00010b7983 */ /* 0x000ea20000100800 */
[----:B------:R-:W-:Y:S01]  /*8540*/  IMAD R88, R200, 0x8, R17 ;  /* 0x00000008c8587824 */ /* 0x000fe200078e0211 */
[----:B------:R-:W-:Y:S01]  /*8550*/  BSSY B1, `(.L_x_1623) ;  /* 0x0000005000017945 */ /* 0x000fe20003800000 */
[----:B------:R-:W-:Y:S02]  /*8560*/  SHF.R.S32.HI R97, RZ, 0x1f, R98 ;  /* 0x0000001fff617819 */ /* 0x000fe40000011462 */
[----:B--2---:R-:W-:-:S04]  /*8570*/  SHF.L.U32 R100, R11, 0x1f, RZ ;  /* 0x0000001f0b647819 */ /* 0x004fc800000006ff */
[----:B------:R-:W0:Y:S02]  /*8580*/  SYNCS.PHASECHK.TRANS64.TRYWAIT P0, [R88+URZ+0x30890], R100 ;  /* 0x03089064580075a7 */ /* 0x000e24000800017f */
[----:B0-----:R-:W-:Y:S05]  /*8590*/  @!P0 BRA `(.L_x_1624) ;  /* 0x0000024c004c8947 */ /* 0x001fea0003800000 */
.L_x_2014:
[----:B------:R-:W-:Y:S05]  /*85a0*/  BSYNC B1 ;  /* 0x0000000000017941 */ /* 0x000fea0003800000 */
.L_x_1623:
[----:B------:R-:W2:Y:S01]  /*85b0*/  LDL R15, [R1+0xc] ;  /* 0x00000c00010f7983 */ /* 0x000ea20000100800 */
        /* <DEDUP_REMOVED lines=15> */
[----:B------:R-:W-:Y:S01]  /*86b0*/  IMAD.WIDE.U32 R12, R226, UR4, R12 ;  /* 0x00000004e20c7c25 */ /* 0x000fe2000f8e000c */
[----:B------:R-:W-:-:S03]  /*86c0*/  UMOV UR4, 0xffffffff ;  /* 0xffffffff00047882 */ /* 0x000fc60000000000 */
[----:B------:R-:W-:Y:S01]  /*86d0*/  IMAD R41, R226, UR5, R13 ;  /* 0x00000005e2297c24 */ /* 0x000fe2000f8e020d */
[----:B------:R-:W-:-:S04]  /*86e0*/  LEA R40, P0, R12, UR6, 0x1 ;  /* 0x000000060c287c11 */ /* 0x000fc8000f8008ff */
[----:B------:R-:W-:Y:S01]  /*86f0*/  LEA.HI.X R41, R12, UR7, R41, 0x1, P0 ;  /* 0x000000070c297c11 */ /* 0x000fe200080f0c29 */
[----:B--2---:R-:W-:-:S05]  /*8700*/  IMAD.IADD R42, R95, 0x1, -R15 ;  /* 0x000000015f2a7824 */ /* 0x004fca00078e0a0f */
[----:B------:R-:W-:Y:S01]  /*8710*/  ISETP.GE.AND P0, PT, R42, 0x1, PT ;  /* 0x000000012a00780c */ /* 0x000fe20003f06270 */
[----:B------:R-:W-:-:S12]  /*8720*/  BRA.DIV UR4, `(.L_x_1625) ;  /* 0x0000024a04fc7947 */ /* 0x000fd8000b800000 */
[----:B------:R1:W2:Y:S04]  /*8730*/  SHFL.IDX PT, R39, R41, RZ, 0x181f ;  /* 0x00181fff29277589 */ /* 0x0002a800000e0000 */
[----:B------:R1:W3:Y:S02]  /*8740*/  SHFL.IDX PT, R38, R40, RZ, 0x181f ;  /* 0x00181fff28267589 */ /* 0x0002e400000e0000 */
.L_x_2018:
[----:B------:R-:W-:Y:S04]  /*8750*/  BSSY B1, `(.L_x_1626) ;  /* 0x0000019000017945 */ /* 0x000fe80003800000 */
[----:B------:R-:W-:Y:S05]  /*8760*/  @!P0 BRA `(.L_x_1627) ;  /* 0x00000000005c8947 */ /* 0x000fea0003800000 */
[----:B------:R-:W4:Y:S01]  /*8770*/  LDL R43, [R1+0x4] ;  /* 0x00000400012b7983 */ /* 0x000f220000100800 */
[----:B------:R-:W-:-:S03]  /*8780*/  ULDC UR4, c[0x0][0x2f4] ;  /* 0x0000bd0000047ab9 */ /* 0x000fc60000000800 */
[----:B------:R-:W5:Y:S01]  /*8790*/  LDL R11, [R1] ;  /* 0x00000000010b7983 */ /* 0x000f620000100800 */
[----:B------:R-:W-:Y:S02]  /*87a0*/  ISETP.GE.AND P4, PT, R18, UR4, PT ;  /* 0x0000000412007c0c */ /* 0x000fe4000bf86270 */
[----:B------:R-:W-:-:S11]  /*87b0*/  ISETP.GE.AND P0, PT, R203, UR4, PT ;  /* 0x00000004cb007c0c */ /* 0x000fd6000bf06270 */
[----:B------:R-:W0:Y:S01]  /*87c0*/  @!P4 LDS.128 R12, [R90+0x20400] ;  /* 0x020400005a0cc984 */ /* 0x000e220000000c00 */
[----:B---3--:R-:W-:-:S04]  /*87d0*/  @!P4 LEA R36, P6, R18, R38, 0x1 ;  /* 0x000000261224c211 */ /* 0x008fc800078c08ff */
[----:B--2---:R-:W-:-:S05]  /*87e0*/  @!P4 LEA.HI.X R37, R18, R39, R19, 0x1, P6 ;  /* 0x000000271225c211 */ /* 0x004fca00030f0c13 */
[----:B0-----:R0:W-:Y:S01]  /*87f0*/  @!P4 ST.E.128 desc[UR60][R36.64], R12 ;  /* 0x0000000c2400c985 */ /* 0x0011e2000c101d3c */
[----:B------:R-:W-:-:S03]  /*8800*/  ISETP.GE.AND P4, PT, R22, UR4, PT ;  /* 0x0000000416007c0c */ /* 0x000fc6000bf86270 */
[----:B------:R-:W2:Y:S01]  /*8810*/  @!P0 LDS.128 R12, [R90+0x22400] ;  /* 0x022400005a0c8984 */ /* 0x000ea20000000c00 */
[----:B0-----:R-:W-:-:S04]  /*8820*/  @!P0 LEA R36, P6, R201, R38, 0x1 ;  /* 0x00000026c9248211 */ /* 0x001fc800078c08ff */
[----:B------:R-:W-:-:S05]  /*8830*/  @!P0 LEA.HI.X R37, R201, R39, R224, 0x1, P6 ;  /* 0x00000027c9258211 */ /* 0x000fca00030f0ce0 */
[----:B--2---:R0:W-:Y:S01]  /*8840*/  @!P0 ST.E.128 desc[UR60][R36.64], R12 ;  /* 0x0000000c24008985 */ /* 0x0041e2000c101d3c */
[----:B------:R-:W-:-:S03]  /*8850*/  ISETP.GE.AND P0, PT, R23, UR4, PT ;  /* 0x0000000417007c0c */ /* 0x000fc6000bf06270 */
[----:B------:R-:W2:Y:S01]  /*8860*/  @!P4 LDS.128 R12, [R90+0x24400] ;  /* 0x024400005a0cc984 */ /* 0x000ea20000000c00 */
[----:B0-----:R-:W-:-:S04]  /*8870*/  @!P4 LEA R36, P6, R22, R38, 0x1 ;  /* 0x000000261624c211 */ /* 0x001fc800078c08ff */
[----:B----4-:R-:W-:-:S05]  /*8880*/  @!P4 LEA.HI.X R37, R22, R39, R43, 0x1, P6 ;  /* 0x000000271625c211 */ /* 0x010fca00030f0c2b */
[----:B--2---:R0:W-:Y:S04]  /*8890*/  @!P4 ST.E.128 desc[UR60][R36.64], R12 ;  /* 0x0000000c2400c985 */ /* 0x0041e8000c101d3c */
[----:B------:R-:W2:Y:S01]  /*88a0*/  @!P0 LDS.128 R12, [R90+0x26400] ;  /* 0x026400005a0c8984 */ /* 0x000ea20000000c00 */
[----:B0-----:R-:W-:-:S04]  /*88b0*/  @!P0 LEA R36, P4, R23, R38, 0x1 ;  /* 0x0000002617248211 */ /* 0x001fc800078808ff */
[----:B-----5:R-:W-:-:S05]  /*88c0*/  @!P0 LEA.HI.X R37, R23, R39, R11, 0x1, P4 ;  /* 0x0000002717258211 */ /* 0x020fca00020f0c0b */
[----:B--2---:R4:W-:Y:S04]  /*88d0*/  @!P0 ST.E.128 desc[UR60][R36.64], R12 ;  /* 0x0000000c24008985 */ /* 0x0049e8000c101d3c */
.L_x_1627:
[----:B------:R-:W-:Y:S05]  /*88e0*/  BSYNC B1 ;  /* 0x0000000000017941 */ /* 0x000fea0003800000 */
.L_x_1626:
[----:B------:R-:W-:-:S03]  /*88f0*/  UMOV UR4, 0xffffffff ;  /* 0xffffffff00047882 */ /* 0x000fc60000000000 */
[----:B------:R-:W-:Y:S05]  /*8900*/  BRA.DIV UR4, `(.L_x_1628) ;  /* 0x0000024a04d07947 */ /* 0x000fea000b800000 */
[----:B--2---:R2:W0:Y:S04]  /*8910*/  SHFL.IDX PT, R39, R41, 0x1, 0x181f ;  /* 0x00381f0029277f89 */ /* 0x00442800000e0000 */
[----:B---3--:R2:W3:Y:S02]  /*8920*/  SHFL.IDX PT, R38, R40, 0x1, 0x181f ;  /* 0x00381f0028267f89 */ /* 0x0084e400000e0000 */
.L_x_2022:
[----:B------:R-:W-:-:S13]  /*8930*/  ISETP.GE.AND P0, PT, R42, 0x21, PT ;  /* 0x000000212a00780c */ /* 0x000fda0003f06270 */
[----:B------:R-:W-:Y:S05]  /*8940*/  @!P0 BRA `(.L_x_1584) ;  /* 0x00000000005c8947 */ /* 0x000fea0003800000 */
[----:B-12---:R-:W2:Y:S01]  /*8950*/  LDL R40, [R1+0x4] ;  /* 0x0000040001287983 */ /* 0x006ea20000100800 */
[----:B------:R-:W-:-:S03]  /*8960*/  ULDC UR4, c[0x0][0x2f4] ;  /* 0x0000bd0000047ab9 */ /* 0x000fc60000000800 */
[----:B------:R-:W5:Y:S01]  /*8970*/  LDL R11, [R1] ;  /* 0x00000000010b7983 */ /* 0x000f620000100800 */
[----:B------:R-:W-:Y:S02]  /*8980*/  ISETP.GE.AND P6, PT, R18, UR4, PT ;  /* 0x0000000412007c0c */ /* 0x000fe4000bfc6270 */
[----:B------:R-:W-:-:S11]  /*8990*/  ISETP.GE.AND P4, PT, R203, UR4, PT ;  /* 0x00000004cb007c0c */ /* 0x000fd6000bf86270 */
[----:B----4-:R-:W1:Y:S01]  /*89a0*/  @!P6 LDS.128 R12, [R90+0x21400] ;  /* 0x021400005a0ce984 */ /* 0x010e620000000c00 */
[----:B---3--:R-:W-:-:S04]  /*89b0*/  @!P6 LEA R36, P0, R18, R38, 0x1 ;  /* 0x000000261224e211 */ /* 0x008fc800078008ff */
[----:B0-----:R-:W-:Y:S02]  /*89c0*/  @!P6 LEA.HI.X R37, R18, R39, R19, 0x1, P0 ;  /* 0x000000271225e211 */ /* 0x001fe400000f0c13 */
[----:B------:R-:W-:-:S03]  /*89d0*/  ISETP.GE.AND P0, PT, R22, UR4, PT ;  /* 0x0000000416007c0c */ /* 0x000fc6000bf06270 */
[----:B-1----:R0:W-:Y:S04]  /*89e0*/  @!P6 ST.E.128 desc[UR60][R36.64], R12 ;  /* 0x0000000c2400e985 */ /* 0x0021e8000c101d3c */
[----:B------:R-:W1:Y:S01]  /*89f0*/  @!P4 LDS.128 R12, [R90+0x23400] ;  /* 0x023400005a0cc984 */ /* 0x000e620000000c00 */
[----:B0-----:R-:W-:-:S04]  /*8a00*/  @!P4 LEA R36, P6, R201, R38, 0x1 ;  /* 0x00000026c924c211 */ /* 0x001fc800078c08ff */
[----:B------:R-:W-:-:S05]  /*8a10*/  @!P4 LEA.HI.X R37, R201, R39, R224, 0x1, P6 ;  /* 0x00000027c925c211 */ /* 0x000fca00030f0ce0 */
[----:B-1----:R0:W-:Y:S01]  /*8a20*/  @!P4 ST.E.128 desc[UR60][R36.64], R12 ;  /* 0x0000000c2400c985 */ /* 0x0021e2000c101d3c */
[----:B------:R-:W-:-:S03]  /*8a30*/  ISETP.GE.AND P4, PT, R23, UR4, PT ;  /* 0x0000000417007c0c */ /* 0x000fc6000bf86270 */
[----:B------:R-:W1:Y:S01]  /*8a40*/  @!P0 LDS.128 R12, [R90+0x25400] ;  /* 0x025400005a0c8984 */ /* 0x000e620000000c00 */
[----:B0-----:R-:W-:-:S04]  /*8a50*/  @!P0 LEA R36, P6, R22, R38, 0x1 ;  /* 0x0000002616248211 */ /* 0x001fc800078c08ff */
[----:B--2---:R-:W-:-:S05]  /*8a60*/  @!P0 LEA.HI.X R37, R22, R39, R40, 0x1, P6 ;  /* 0x0000002716258211 */ /* 0x004fca00030f0c28 */
[----:B-1----:R0:W-:Y:S04]  /*8a70*/  @!P0 ST.E.128 desc[UR60][R36.64], R12 ;  /* 0x0000000c24008985 */ /* 0x0021e8000c101d3c */
[----:B------:R-:W1:Y:S01]  /*8a80*/  @!P4 LDS.128 R12, [R90+0x27400] ;  /* 0x027400005a0cc984 */ /* 0x000e620000000c00 */
[----:B0-----:R-:W-:-:S04]  /*8a90*/  @!P4 LEA R36, P0, R23, R38, 0x1 ;  /* 0x000000261724c211 */ /* 0x001fc800078008ff */
[----:B-----5:R-:W-:-:S05]  /*8aa0*/  @!P4 LEA.HI.X R37, R23, R39, R11, 0x1, P0 ;  /* 0x000000271725c211 */ /* 0x020fca00000f0c0b */
[----:B-1----:R0:W-:Y:S04]  /*8ab0*/  @!P4 ST.E.128 desc[UR60][R36.64], R12 ;  /* 0x0000000c2400c985 */ /* 0x0021e8000c101d3c */
.L_x_1584:
[----:B------:R-:W-:Y:S05]  /*8ac0*/  BSYNC B0 ;  /* 0x0000000000007941 */ /* 0x000fea0003800000 */
.L_x_1556:
        /* <DEDUP_REMOVED lines=17> */
.L_x_1630:
[----:B------:R-:W-:Y:S05]  /*8be0*/  BSYNC B0 ;  /* 0x0000000000007941 */ /* 0x000fea0003800000 */
.L_x_1629:
[----:B------:R-:W5:Y:S01]  /*8bf0*/  SYNCS.PHASECHK.TRANS64.TRYWAIT P4, [R88+URZ+0x308b0], R100 ;  /* 0x0308b064580075a7 */ /* 0x000f62000808017f */
[----:B------:R-:W-:Y:S04]  /*8c00*/  BSSY B0, `(.L_x_1631) ;  /* 0x0000002000007945 */ /* 0x000fe80003800000 */
[----:B-----5:R-:W-:Y:S05]  /*8c10*/  @!P4 BRA `(.L_x_1632) ;  /* 0x000002480058c947 */ /* 0x020fea0003800000 */
.L_x_2023:
[----:B------:R-:W-:Y:S05]  /*8c20*/  BSYNC B0 ;  /* 0x0000000000007941 */ /* 0x000fea0003800000 */
.L_x_1631:
[----:B0---4-:R-:W4:Y:S01]  /*8c30*/  LDL R14, [R1+0xc] ;  /* 0x00000c00010e7983 */ /* 0x011f220000100800 */
[----:B------:R-:W-:Y:S01]  /*8c40*/  ULDC.64 UR4, c[0x0][0x328] ;  /* 0x0000ca0000047ab9 */ /* 0x000fe20000000a00 */
[----:B------:R-:W-:Y:S02]  /*8c50*/  ULDC.64 UR6, c[0x0][0x318] ;  /* 0x0000c60000067ab9 */ /* 0x000fe40000000a00 */
[----:B------:R0:W5:Y:S04]  /*8c60*/  LDL R42, [R1+0x4] ;  /* 0x00000400012a7983 */ /* 0x0001680000100800 */
[----:B-12---:R0:W5:Y:S01]  /*8c70*/  LDL R41, [R1] ;  /* 0x0000000001297983 */ /* 0x0061620000100800 */
[----:B------:R-:W-:Y:S01]  /*8c80*/  IMAD R97, R97, UR4, RZ ;  /* 0x0000000461617c24 */ /* 0x000fe2000f8e02ff */
[----:B------:R-:W-:Y:S01]  /*8c90*/  BSSY B0, `(.L_x_1633) ;  /* 0x0000028000007945 */ /* 0x000fe20003800000 */
[----:B------:R-:W-:-:S04]  /*8ca0*/  IMAD.WIDE.U32 R12, R98, UR4, RZ ;  /* 0x00000004620c7c25 */ /* 0x000fc8000f8e00ff */
[----:B------:R-:W-:Y:S01]  /*8cb0*/  IMAD R97, R98, UR5, R97 ;  /* 0x0000000562617c24 */ /* 0x000fe2000f8e0261 */
[----:B------:R-:W-:Y:S02]  /*8cc0*/  ULDC.64 UR4, c[0x0][0x338] ;  /* 0x0000ce0000047ab9 */ /* 0x000fe40000000a00 */
[----:B------:R-:W-:Y:S02]  /*8cd0*/  IMAD R96, R96, UR4, RZ ;  /* 0x0000000460607c24 */ /* 0x000fe4000f8e02ff */
[----:B------:R-:W-:Y:S02]  /*8ce0*/  IMAD.IADD R13, R13, 0x1, R97 ;  /* 0x000000010d0d7824 */ /* 0x000fe400078e0261 */
[C---:B---3--:R-:W-:Y:S02]  /*8cf0*/  IMAD R11, R99.reuse, UR5, R96 ;  /* 0x00000005630b7c24 */ /* 0x048fe4000f8e0260 */
[----:B------:R-:W-:Y:S01]  /*8d00*/  IMAD.WIDE.U32 R12, R99, UR4, R12 ;  /* 0x00000004630c7c25 */ /* 0x000fe2000f8e000c */
[----:B------:R-:W-:-:S03]  /*8d10*/  ULDC.64 UR4, c[0x0][0x330] ;  /* 0x0000cc0000047ab9 */ /* 0x000fc60000000a00 */
[----:B------:R-:W-:Y:S02]  /*8d20*/  IMAD.IADD R13, R13, 0x1, R11 ;  /* 0x000000010d0d7824 */ /* 0x000fe400078e020b */
[----:B------:R-:W-:-:S04]  /*8d30*/  IMAD.WIDE.U32 R12, R226, UR4, R12 ;  /* 0x00000004e20c7c25 */ /* 0x000fc8000f8e000c */
[----:B------:R-:W-:Y:S01]  /*8d40*/  IMAD R11, R226, UR5, R13 ;  /* 0x00000005e20b7c24 */ /* 0x000fe2000f8e020d */
[----:B------:R-:W-:-:S04]  /*8d50*/  LEA R38, P5, R12, UR6, 0x1 ;  /* 0x000000060c267c11 */ /* 0x000fc8000f8a08ff */
[----:B------:R-:W-:Y:S01]  /*8d60*/  LEA.HI.X R11, R12, UR7, R11, 0x1, P5 ;  /* 0x000000070c0b7c11 */ /* 0x000fe2000a8f0c0b */
[----:B------:R0:W1:Y:S04]  /*8d70*/  SHFL.IDX PT, R40, R38, RZ, 0x181f ;  /* 0x00181fff26287589 */ /* 0x00006800000e0000 */
[----:B------:R0:W2:Y:S01]  /*8d80*/  SHFL.IDX PT, R39, R11, RZ, 0x181f ;  /* 0x00181fff0b277589 */ /* 0x0000a200000e0000 */
[----:B----4-:R-:W-:-:S05]  /*8d90*/  IMAD.IADD R95, R95, 0x1, -R14 ;  /* 0x000000015f5f7824 */ /* 0x010fca00078e0a0e */
[----:B------:R-:W-:-:S13]  /*8da0*/  ISETP.GE.AND P4, PT, R95, 0x1, PT ;  /* 0x000000015f00780c */ /* 0x000fda0003f86270 */
[----:B012---:R-:W-:Y:S05]  /*8db0*/  @!P4 BRA `(.L_x_1634) ;  /* 0x000000000054c947 */ /* 0x007fea0003800000 */
[----:B------:R-:W-:Y:S02]  /*8dc0*/  ULDC UR4, c[0x0][0x2f4] ;  /* 0x0000bd0000047ab9 */ /* 0x000fe40000000800 */
[----:B------:R-:W-:Y:S02]  /*8dd0*/  ISETP.GE.AND P6, PT, R18, UR4, PT ;  /* 0x0000000412007c0c */ /* 0x000fe4000bfc6270 */
[----:B------:R-:W-:-:S11]  /*8de0*/  ISETP.GE.AND P5, PT, R203, UR4, PT ;  /* 0x00000004cb007c0c */ /* 0x000fd6000bfa6270 */
[----:B------:R-:W0:Y:S01]  /*8df0*/  @!P6 LDS.128 R12, [R90+0x400] ;  /* 0x000400005a0ce984 */ /* 0x000e220000000c00 */
[----:B------:R-:W-:-:S04]  /*8e00*/  @!P6 LEA R36, P4, R18, R40, 0x1 ;  /* 0x000000281224e211 */ /* 0x000fc800078808ff */
[----:B------:R-:W-:Y:S02]  /*8e10*/  @!P6 LEA.HI.X R37, R18, R39, R19, 0x1, P4 ;  /* 0x000000271225e211 */ /* 0x000fe400020f0c13 */
[----:B------:R-:W-:-:S03]  /*8e20*/  ISETP.GE.AND P4, PT, R22, UR4, PT ;  /* 0x0000000416007c0c */ /* 0x000fc6000bf86270 */
[----:B0-----:R0:W-:Y:S04]  /*8e30*/  @!P6 ST.E.128 desc[UR60][R36.64], R12 ;  /* 0x0000000c2400e985 */ /* 0x0011e8000c101d3c */
[----:B------:R-:W1:Y:S01]  /*8e40*/  @!P5 LDS.128 R12, [R90+0x2400] ;  /* 0x002400005a0cd984 */ /* 0x000e620000000c00 */
[----:B0-----:R-:W-:-:S04]  /*8e50*/  @!P5 LEA R36, P6, R201, R40, 0x1 ;  /* 0x00000028c924d211 */ /* 0x001fc800078c08ff */
[----:B------:R-:W-:-:S05]  /*8e60*/  @!P5 LEA.HI.X R37, R201, R39, R224, 0x1, P6 ;  /* 0x00000027c925d211 */ /* 0x000fca00030f0ce0 */
[----:B-1----:R0:W-:Y:S01]  /*8e70*/  @!P5 ST.E.128 desc[UR60][R36.64], R12 ;  /* 0x0000000c2400d985 */ /* 0x0021e2000c101d3c */
[----:B------:R-:W-:-:S03]  /*8e80*/  ISETP.GE.AND P5, PT, R23, UR4, PT ;  /* 0x0000000417007c0c */ /* 0x000fc6000bfa6270 */
[----:B------:R-:W1:Y:S01]  /*8e90*/  @!P4 LDS.128 R12, [R90+0x4400] ;  /* 0x004400005a0cc984 */ /* 0x000e620000000c00 */
[----:B0-----:R-:W-:-:S04]  /*8ea0*/  @!P4 LEA R36, P6, R22, R40, 0x1 ;  /* 0x000000281624c211 */ /* 0x001fc800078c08ff */
[----:B-----5:R-:W-:-:S05]  /*8eb0*/  @!P4 LEA.HI.X R37, R22, R39, R42, 0x1, P6 ;  /* 0x000000271625c211 */ /* 0x020fca00030f0c2a */
[----:B-1----:R0:W-:Y:S04]  /*8ec0*/  @!P4 ST.E.128 desc[UR60][R36.64], R12 ;  /* 0x0000000c2400c985 */ /* 0x0021e8000c101d3c */
[----:B------:R-:W1:Y:S01]  /*8ed0*/  @!P5 LDS.128 R12, [R90+0x6400] ;  /* 0x006400005a0cd984 */ /* 0x000e620000000c00 */
[----:B0-----:R-:W-:-:S04]  /*8ee0*/  @!P5 LEA R36, P4, R23, R40, 0x1 ;  /* 0x000000281724d211 */ /* 0x001fc800078808ff */
[----:B------:R-:W-:-:S05]  /*8ef0*/  @!P5 LEA.HI.X R37, R23, R39, R41, 0x1, P4 ;  /* 0x000000271725d211 */ /* 0x000fca00020f0c29 */
[----:B-1----:R0:W-:Y:S04]  /*8f00*/  @!P5 ST.E.128 desc[UR60][R36.64], R12 ;  /* 0x0000000c2400d985 */ /* 0x0021e8000c101d3c */
.L_x_1634:
[----:B------:R-:W-:Y:S05]  /*8f10*/  BSYNC B0 ;  /* 0x0000000000007941 */ /* 0x000fea0003800000 */
.L_x_1633:
[----:B------:R-:W-:Y:S01]  /*8f20*/  ISETP.GE.AND P4, PT, R95, 0x21, PT ;  /* 0x000000215f00780c */ /* 0x000fe20003f86270 */
[----:B------:R-:W1:Y:S01]  /*8f30*/  SHFL.IDX PT, R11, R11, 0x1, 0x181f ;  /* 0x00381f000b0b7f89 */ /* 0x000e6200000e0000 */
[----:B------:R-:W-:Y:S03]  /*8f40*/  BSSY B0, `(.L_x_1635) ;  /* 0x0000018000007945 */ /* 0x000fe60003800000 */
[----:B------:R-:W2:Y:S08]  /*8f50*/  SHFL.IDX PT, R38, R38, 0x1, 0x181f ;  /* 0x00381f0026267f89 */ /* 0x000eb000000e0000 */
[----:B------:R-:W-:Y:S05]  /*8f60*/  @!P4 BRA `(.L_x_1636) ;  /* 0x000000000054c947 */ /* 0x000fea0003800000 */
[----:B------:R-:W-:Y:S02]  /*8f70*/  ULDC UR4, c[0x0][0x2f4] ;  /* 0x0000bd0000047ab9 */ /* 0x000fe40000000800 */
[----:B------:R-:W-:Y:S02]  /*8f80*/  ISETP.GE.AND P6, PT, R18, UR4, PT ;  /* 0x0000000412007c0c */ /* 0x000fe4000bfc6270 */
[----:B------:R-:W-:-:S11]  /*8f90*/  ISETP.GE.AND P5, PT, R203, UR4, PT ;  /* 0x00000004cb007c0c */ /* 0x000fd6000bfa6270 */
[----:B0-----:R-:W0:Y:S01]  /*8fa0*/  @!P6 LDS.128 R12, [R90+0x1400] ;  /* 0x001400005a0ce984 */ /* 0x001e220000000c00 */
[----:B--2---:R-:W-:-:S04]  /*8fb0*/  @!P6 LEA R36, P4, R18, R38, 0x1 ;  /* 0x000000261224e211 */ /* 0x004fc800078808ff */
[----:B-1----:R-:W-:Y:S02]  /*8fc0*/  @!P6 LEA.HI.X R37, R18, R11, R19, 0x1, P4 ;  /* 0x0000000b1225e211 */ /* 0x002fe400020f0c13 */
        /* <DEDUP_REMOVED lines=15> */
.L_x_1636:
[----:B------:R-:W-:Y:S05]  /*90c0*/  BSYNC B0 ;  /* 0x0000000000007941 */ /* 0x000fea0003800000 */
.L_x_1635:
[----:B0--3--:R-:W3:Y:S01]  /*90d0*/  LDL.LU R12, [R1+0x4c] ;  /* 0x00004c00010c7983 */ /* 0x009ee20000300800 */
[----:B------:R-:W-:Y:S02]  /*90e0*/  VIADD R200, R200, 0x1 ;  /* 0x00000001c8c87836 */ /* 0x000fe40000000000 */
[----:B------:R-:W-:Y:S01]  /*90f0*/  @!P0 VIADD R88, R88, 0x308c0 ;  /* 0x000308c058588836 */ /* 0x000fe20000000000 */
[----:B------:R-:W-:Y:S01]  /*9100*/  @!PT LDS RZ, [RZ] ;  /* 0x00000000fffff984 */ /* 0x000fe20000000800 */
[----:B------:R-:W-:Y:S01]  /*9110*/  @!PT LDS RZ, [RZ] ;  /* 0x00000000fffff984 */ /* 0x000fe20000000800 */
[----:B------:R-:W-:Y:S01]  /*9120*/  @!PT LDS RZ, [RZ] ;  /* 0x00000000fffff984 */ /* 0x000fe20000000800 */
[----:B------:R-:W-:Y:S01]  /*9130*/  @!PT LDS RZ, [RZ] ;  /* 0x00000000fffff984 */ /* 0x000fe20000000800 */
[----:B------:R0:W-:Y:S06]  /*9140*/  MEMBAR.ALL.CTA ;  /* 0x0000000000007992 */ /* 0x0001ec0000008000 */
[----:B0-----:R-:W0:Y:S02]  /*9150*/  FENCE.VIEW.ASYNC.S ;  /* 0x00000000000073c6 */ /* 0x001e240000000000 */
[----:B0-----:R0:W-:Y:S01]  /*9160*/  BAR.SYNC.DEFER_BLOCKING R94, 0x80 ;  /* 0x0002005e0000751d */ /* 0x0011e20000010000 */
[----:B------:R-:W-:-:S02]  /*9170*/  ISETP.NE.AND P4, PT, R200, 0x2, PT ;  /* 0x00000002c800780c */ /* 0x000fc40003f85270 */
[----:B------:R-:W-:Y:S02]  /*9180*/  @!P0 PRMT R88, RZ, 0x654, R88 ;  /* 0x00000654ff588816 */ /* 0x000fe40000000058 */
[----:B-1----:R-:W-:Y:S02]  /*9190*/  SEL R11, RZ, 0x1, P4 ;  /* 0x00000001ff0b7807 */ /* 0x002fe40002000000 */
[----:B------:R-:W-:Y:S01]  /*91a0*/  SEL R200, R200, RZ, P4 ;  /* 0x000000ffc8c87207 */ /* 0x000fe20002000000 */
[----:B------:R0:W-:Y:S01]  /*91b0*/  @!P0 SYNCS.ARRIVE.TRANS64.RED.A1T0 RZ, [R88+URZ], RZ ;  /* 0x000000ff58ff89a7 */ /* 0x0001e2000810043f */
[----:B------:R-:W-:Y:S02]  /*91c0*/  PLOP3.LUT P0, PT, PT, PT, PT, 0x8, 0x0 ;  /* 0x000000000000781c */ /* 0x000fe40003f0e170 */
[----:B---3--:R-:W-:-:S05]  /*91d0*/  LOP3.LUT R12, R12, R11, RZ, 0x3c, !PT ;  /* 0x0000000b0c0c7212 */ /* 0x008fca00078e3cff */
[----:B------:R0:W-:Y:S01]  /*91e0*/  STL [R1+0x4c], R12 ;  /* 0x00004c0c01007387 */ /* 0x0001e20000100800 */
[----:B------:R-:W-:Y:S05]  /*91f0*/  @P3 BRA `(.L_x_1637) ;  /* 0xffffff9c00603947 */ /* 0x000fea000383ffff */
.L_x_1551:
[----:B------:R-:W3:Y:S01]  /*9200*/  LDL R11, [R1+0x58] ;  /* 0x00005800010b7983 */ /* 0x000ee20000100800 */
[----:B------:R-:W1:Y:S01]  /*9210*/  LDC R0, c[0x0][0x448] ;  /* 0x00011200ff007b82 */ /* 0x000e620000000800 */
[----:B------:R-:W-:Y:S01]  /*9220*/  IADD3 R7, R220, 0x1, -R219 ;  /* 0x00000001dc077810 */ /* 0x000fe20007ffe8db */
[----:B------:R-:W-:Y:S06]  /*9230*/  BSSY B0, `(.L_x_1638) ;  /* 0x000000d000007945 */ /* 0x000fec0003800000 */
[----:B------:R-:W4:Y:S01]  /*9240*/  LDC.64 R2, c[0x0][0x9e0] ;  /* 0x00027800ff027b82 */ /* 0x000f220000000a00 */
[----:B-1----:R-:W-:-:S02]  /*9250*/  ISETP.NE.AND P1, PT, R0, 0x1, PT ;  /* 0x000000010000780c */ /* 0x002fc40003f25270 */
[----:B----4-:R-:W-:-:S11]  /*9260*/  ISETP.GE.AND P2, PT, R3, 0x1, PT ;  /* 0x000000010300780c */ /* 0x010fd60003f46270 */
[----:B------:R-:W1:Y:S08]  /*9270*/  @P1 LDC R5, c[0x0][0x44c] ;  /* 0x00011300ff051b82 */ /* 0x000e700000000800 */
[----:B------:R-:W4:Y:S01]  /*9280*/  @P1 LDC R4, c[0x0][0x450] ;  /* 0x00011400ff041b82 */ /* 0x000f220000000800 */
[----:B---3--:R-:W-:-:S04]  /*9290*/  VIADD R0, R11, 0x7f ;  /* 0x0000007f0b007836 */ /* 0x008fc80000000000 */
[----:B-1----:R-:W-:-:S05]  /*92a0*/  @P1 IMAD.HI.U32 R5, R0, R5, RZ ;  /* 0x0000000500051227 */ /* 0x002fca00078e00ff */
[----:B----4-:R-:W-:-:S05]  /*92b0*/  @P1 SHF.R.U32.HI R0, RZ, R4, R5 ;  /* 0x00000004ff001219 */ /* 0x010fca0000011605 */
[----:B------:R-:W-:Y:S01]  /*92c0*/  IMAD.IADD R7, R7, 0x1, R0 ;  /* 0x0000000107077824 */ /* 0x000fe200078e0200 */
[----:B------:R-:W-:Y:S06]  /*92d0*/  @P0 BRA `(.L_x_1639) ;  /* 0x0000000000080947 */ /* 0x000fec0003800000 */
[----:B------:R-:W1:Y:S02]  /*92e0*/  FENCE.VIEW.ASYNC.G ;  /* 0x00000000000073c6 */ /* 0x000e640000000100 */
[----:B-1----:R-:W-:Y:S06]  /*92f0*/  BAR.ARV 0xc, 0x180 ;  /* 0x0306000000007b1d */ /* 0x002fec0000002000 */
.L_x_1639:
[----:B------:R-:W-:Y:S05]  /*9300*/  BSYNC B0 ;  /* 0x0000000000007941 */ /* 0x000fea0003800000 */
.L_x_1638:
[----:B------:R-:W-:Y:S01]  /*9310*/  IMAD.IADD R2, R7, 0x1, R2 ;  /* 0x0000000107027824 */ /* 0x000fe200078e0202 */
[----:B------:R-:W-:Y:S06]  /*9320*/  @!P2 BRA `(.L_x_1640) ;  /* 0x000000000048a947 */ /* 0x000fec0003800000 */
[C---:B------:R-:W-:Y:S01]  /*9330*/  ISETP.GT.AND P0, PT, R7.reuse, RZ, PT ;  /* 0x000000ff0700720c */ /* 0x040fe20003f04270 */
[----:B------:R-:W-:Y:S01]  /*9340*/  BSSY B0, `(.L_x_1641) ;  /* 0x000000e000007945 */ /* 0x000fe20003800000 */
[----:B------:R-:W-:-:S11]  /*9350*/  VIADD R0, R7, 0xffffffff ;  /* 0xffffffff07007836 */ /* 0x000fd60000000000 */
[----:B------:R-:W-:Y:S05]  /*9360*/  @P0 BRA `(.L_x_1642) ;  /* 0x00000000001c0947 */ /* 0x000fea0003800000 */
[----:B------:R-:W-:Y:S01]  /*9370*/  ISETP.NE.AND P0, PT, R3, 0x1, PT ;  /* 0x000000010300780c */ /* 0x000fe20003f05270 */
[----:B------:R-:W-:-:S12]  /*9380*/  IMAD.MOV R7, RZ, RZ, -R7 ;  /* 0x000000ffff077224 */ /* 0x000fd800078e0a07 */
[----:B------:R-:W1:Y:S02]  /*9390*/  @P0 LDC.64 R4, c[0x0][0x9e8] ;  /* 0x00027a00ff040b82 */ /* 0x000e640000000a00 */
[----:B-1----:R-:W-:-:S05]  /*93a0*/  @P0 IMAD.HI.U32 R4, R7, R4, RZ ;  /* 0x0000000407040227 */ /* 0x002fca00078e00ff */
[----:B------:R-:W-:-:S04]  /*93b0*/  @P0 SHF.R.U32.HI R7, RZ, R5, R4 ;  /* 0x00000005ff070219 */ /* 0x000fc80000011604 */
[----:B------:R-:W-:Y:S01]  /*93c0*/  LOP3.LUT R0, RZ, R7, RZ, 0x33, !PT ;  /* 0x00000007ff007212 */ /* 0x000fe200078e33ff */
[----:B------:R-:W-:Y:S06]  /*93d0*/  BRA `(.L_x_1643) ;  /* 0x0000000000107947 */ /* 0x000fec0003800000 */
.L_x_1642:
[----:B------:R-:W-:-:S13]  /*93e0*/  ISETP.NE.AND P0, PT, R3, 0x1, PT ;  /* 0x000000010300780c */ /* 0x000fda0003f05270 */
[----:B------:R-:W1:Y:S02]  /*93f0*/  @P0 LDC.64 R4, c[0x0][0x9e8] ;  /* 0x00027a00ff040b82 */ /* 0x000e640000000a00 */
[----:B-1----:R-:W-:-:S05]  /*9400*/  @P0 IMAD.HI.U32 R4, R0, R4, RZ ;  /* 0x0000000400040227 */ /* 0x002fca00078e00ff */
[----:B------:R-:W-:-:S07]  /*9410*/  @P0 SHF.R.U32.HI R0, RZ, R5, R4 ;  /* 0x00000005ff000219 */ /* 0x000fce0000011604 */
.L_x_1643:
[----:B------:R-:W-:Y:S05]  /*9420*/  BSYNC B0 ;  /* 0x0000000000007941 */ /* 0x000fea0003800000 */
.L_x_1641:
[----:B------:R-:W-:-:S05]  /*9430*/  IMAD R5, R0, R3, R3 ;  /* 0x0000000300057224 */ /* 0x000fca00078e0203 */
[----:B------:R-:W-:-:S07]  /*9440*/  VIMNMX R2, R2, R5, PT ;  /* 0x0000000502027248 */ /* 0x000fce0003fe0100 */
.L_x_1640:
[----:B------:R-:W1:Y:S01]  /*9450*/  @P1 LDC R0, c[0x0][0x44c] ;  /* 0x00011300ff001b82 */ /* 0x000e620000000800 */
[----:B------:R-:W-:Y:S01]  /*9460*/  VIADD R2, R2, 0x3f ;  /* 0x0000003f02027836 */ /* 0x000fe20000000000 */
[----:B------:R-:W-:Y:S01]  /*9470*/  ULDC UR4, c[0x0][0x9dc] ;  /* 0x0002770000047ab9 */ /* 0x000fe20000000800 */
[----:B------:R-:W-:-:S03]  /*9480*/  IMAD.MOV.U32 R7, RZ, RZ, R11 ;  /* 0x000000ffff077224 */ /* 0x000fc600078e000b */
[----:B------:R-:W-:Y:S02]  /*9490*/  SHF.R.S32.HI R5, RZ, 0x1f, R2 ;  /* 0x0000001fff057819 */ /* 0x000fe40000011402 */
[----:B------:R-:W3:Y:S02]  /*94a0*/  @P1 LDC R9, c[0x0][0x450] ;  /* 0x00011400ff091b82 */ /* 0x000ee40000000800 */
[----:B------:R-:W-:Y:S01]  /*94b0*/  LEA.HI R5, R5, R2, RZ, 0x6 ;  /* 0x0000000205057211 */ /* 0x000fe200078f30ff */
[----:B-1----:R-:W-:-:S05]  /*94c0*/  @P1 IMAD.HI.U32 R0, R11, R0, RZ ;  /* 0x000000000b001227 */ /* 0x002fca00078e00ff */
[----:B---3--:R-:W-:Y:S02]  /*94d0*/  @P1 SHF.R.U32.HI R7, RZ, R9, R0 ;  /* 0x00000009ff071219 */ /* 0x008fe40000011600 */
        /* <DEDUP_REMOVED lines=10> */
[----:B------:R-:W1:Y:S02]  /*9580*/  @P0 LDC.64 R4, c[0x0][0x9e8] ;  /* 0x00027a00ff040b82 */ /* 0x000e640000000a00 */
[----:B-1----:R-:W-:-:S05]  /*9590*/  @P0 IMAD.HI.U32 R4, R7, R4, RZ ;  /* 0x0000000407040227 */ /* 0x002fca00078e00ff */
[----:B------:R-:W-:-:S04]  /*95a0*/  @P0 SHF.R.U32.HI R7, RZ, R5, R4 ;  /* 0x00000005ff070219 */ /* 0x000fc80000011604 */
[----:B------:R-:W-:Y:S01]  /*95b0*/  LOP3.LUT R2, RZ, R7, RZ, 0x33, !PT ;  /* 0x00000007ff027212 */ /* 0x000fe200078e33ff */
[----:B------:R-:W-:Y:S06]  /*95c0*/  BRA `(.L_x_1647) ;  /* 0x0000000000107947 */ /* 0x000fec0003800000 */
.L_x_1646:
[----:B------:R-:W-:-:S13]  /*95d0*/  ISETP.NE.AND P0, PT, R3, 0x1, PT ;  /* 0x000000010300780c */ /* 0x000fda0003f05270 */
[----:B------:R-:W1:Y:S02]  /*95e0*/  @P0 LDC.64 R4, c[0x0][0x9e8] ;  /* 0x00027a00ff040b82 */ /* 0x000e640000000a00 */
[----:B-1----:R-:W-:-:S05]  /*95f0*/  @P0 IMAD.HI.U32 R4, R2, R4, RZ ;  /* 0x0000000402040227 */ /* 0x002fca00078e00ff */
[----:B------:R-:W-:-:S07]  /*9600*/  @P0 SHF.R.U32.HI R2, RZ, R5, R4 ;  /* 0x00000005ff020219 */ /* 0x000fce0000011604 */
.L_x_1647:
[----:B------:R-:W-:Y:S05]  /*9610*/  BSYNC B0 ;  /* 0x0000000000007941 */ /* 0x000fea0003800000 */
.L_x_1645:
[----:B------:R-:W-:-:S05]  /*9620*/  IMAD R3, R2, R3, RZ ;  /* 0x0000000302037224 */ /* 0x000fca00078e02ff */
[----:B------:R-:W-:-:S07]  /*9630*/  VIMNMX R0, R0, R3, !PT ;  /* 0x0000000300007248 */ /* 0x000fce0007fe0100 */
.L_x_1644:
[----:B------:R-:W-:Y:S01]  /*9640*/  SHF.R.S32.HI R3, RZ, 0x1f, R0 ;  /* 0x0000001fff037819 */ /* 0x000fe20000011400 */
[----:B------:R-:W-:Y:S01]  /*9650*/  BSSY B0, `(.L_x_1648) ;  /* 0x0000027000007945 */ /* 0x000fe20003800000 */
[----:B------:R-:W-:Y:S02]  /*9660*/  IMAD.MOV.U32 R93, RZ, RZ, RZ ;  /* 0x000000ffff5d7224 */ /* 0x000fe400078e00ff */
[----:B------:R-:W-:-:S04]  /*9670*/  LEA.HI R3, R3, R0, RZ, 0x6 ;  /* 0x0000000003037211 */ /* 0x000fc800078f30ff */
[----:B------:R-:W-:-:S04]  /*9680*/  SHF.R.S32.HI R3, RZ, 0x6, R3 ;  /* 0x00000006ff037819 */ /* 0x000fc80000011403 */
[----:B------:R-:W-:-:S04]  /*9690*/  VIMNMX R9, RZ, R3, !PT ;  /* 0x00000003ff097248 */ /* 0x000fc80007fe0100 */
[----:B------:R-:W-:-:S13]  /*96a0*/  ISETP.GT.AND P0, PT, R6, R9, PT ;  /* 0x000000090600720c */ /* 0x000fda0003f04270 */
[----:B------:R-:W-:Y:S05]  /*96b0*/  @!P0 BRA `(.L_x_1649) ;  /* 0x0000000000808947 */ /* 0x000fea0003800000 */
[----:B------:R-:W3:Y:S01]  /*96c0*/  LDL R2, [R1+0x84] ;  /* 0x0000840001027983 */ /* 0x000ee20000100800 */
[----:B------:R-:W-:Y:S01]  /*96d0*/  ULDC UR4, c[0x0][0x9f0] ;  /* 0x00027c0000047ab9 */ /* 0x000fe20000000800 */
[----:B---3--:R-:W-:-:S04]  /*96e0*/  ISETP.NE.AND P0, PT, R2, RZ, PT ;  /* 0x000000ff0200720c */ /* 0x008fc80003f05270 */
[----:B------:R-:W-:-:S04]  /*96f0*/  SEL R11, R2, UR4, P0 ;  /* 0x00000004020b7c07 */ /* 0x000fc80008000000 */
[-C--:B------:R-:W-:Y:S02]  /*9700*/  IABS R5, R11.reuse ;  /* 0x0000000b00057213 */ /* 0x080fe40000000000 */
[----:B------:R-:W-:Y:S02]  /*9710*/  IADD3 R0, R11, -0x1, R6 ;  /* 0xffffffff0b007810 */ /* 0x000fe40007ffe006 */
[----:B------:R-:W1:Y:S01]  /*9720*/  I2F.RP R4, R5 ;  /* 0x0000000500047306 */ /* 0x000e620000209400 */
[----:B------:R-:W-:Y:S02]  /*9730*/  IABS R10, R11 ;  /* 0x0000000b000a7213 */ /* 0x000fe40000000000 */
[----:B------:R-:W-:-:S05]  /*9740*/  IMAD.IADD R0, R0, 0x1, -R9 ;  /* 0x0000000100007824 */ /* 0x000fca00078e0a09 */
[----:B-1----:R-:W1:Y:S02]  /*9750*/  MUFU.RCP R4, R4 ;  /* 0x0000000400047308 */ /* 0x002e640000001000 */
[----:B-1----:R-:W-:Y:S02]  /*9760*/  VIADD R2, R4, 0xffffffe ;  /* 0x0ffffffe04027836 */ /* 0x002fe40000000000 */
[----:B------:R-:W-:-:S04]  /*9770*/  IMAD.MOV R4, RZ, RZ, -R10 ;  /* 0x000000ffff047224 */ /* 0x000fc800078e0a0a */
[----:B------:R1:W3:Y:S02]  /*9780*/  F2I.FTZ.U32.TRUNC.NTZ R3, R2 ;  /* 0x0000000200037305 */ /* 0x0002e4000021f000 */
[----:B-1----:R-:W-:Y:S02]  /*9790*/  IMAD.MOV.U32 R2, RZ, RZ, RZ ;  /* 0x000000ffff027224 */ /* 0x002fe400078e00ff */
[----:B---3--:R-:W-:-:S04]  /*97a0*/  IMAD.MOV R8, RZ, RZ, -R3 ;  /* 0x000000ffff087224 */ /* 0x008fc800078e0a03 */
[----:B------:R-:W-:Y:S01]  /*97b0*/  IMAD R7, R8, R5, RZ ;  /* 0x0000000508077224 */ /* 0x000fe200078e02ff */
[----:B------:R-:W-:Y:S02]  /*97c0*/  IABS R8, R0 ;  /* 0x0000000000087213 */ /* 0x000fe40000000000 */
[----:B------:R-:W-:Y:S01]  /*97d0*/  LOP3.LUT R0, R0, R11, RZ, 0x3c, !PT ;  /* 0x0000000b00007212 */ /* 0x000fe200078e3cff */
[----:B------:R-:W-:-:S03]  /*97e0*/  IMAD.HI.U32 R3, R3, R7, R2 ;  /* 0x0000000703037227 */ /* 0x000fc600078e0002 */
[----:B------:R-:W-:Y:S01]  /*97f0*/  ISETP.GE.AND P2, PT, R0, RZ, PT ;  /* 0x000000ff0000720c */ /* 0x000fe20003f46270 */
        /* <DEDUP_REMOVED lines=12> */
.L_x_1649:
[----:B------:R-:W-:Y:S05]  /*98c0*/  BSYNC B0 ;  /* 0x0000000000007941 */ /* 0x000fea0003800000 */
.L_x_1648:
[----:B------:R-:W3:Y:S01]  /*98d0*/  LDL R0, [R1+0x90] ;  /* 0x0000900001007983 */ /* 0x000ee20000100800 */
        /* <DEDUP_REMOVED lines=30> */
[----:B0-----:R-:W-:Y:S02]  /*9ac0*/  CS2R R94, SRZ ;  /* 0x00000000005e7805 */ /* 0x001fe4000001ff00 */
        /* <DEDUP_REMOVED lines=25> */
[----:B-----5:R-:W-:Y:S02]  /*9c60*/  CS2R R42, SRZ ;  /* 0x00000000002a7805 */ /* 0x020fe4000001ff00 */
[----:B------:R-:W-:Y:S02]  /*9c70*/  CS2R R40, SRZ ;  /* 0x0000000000287805 */ /* 0x000fe4000001ff00 */
[----:B--2---:R-:W-:Y:S02]  /*9c80*/  CS2R R38, SRZ ;  /* 0x0000000000267805 */ /* 0x004fe4000001ff00 */
[----:B------:R-:W-:-:S02]  /*9c90*/  CS2R R36, SRZ ;  /* 0x0000000000247805 */ /* 0x000fc4000001ff00 */
[----:B------:R-:W-:Y:S02]  /*9ca0*/  CS2R R34, SRZ ;  /* 0x0000000000227805 */ /* 0x000fe4000001ff00 */
[----:B------:R-:W-:Y:S02]  /*9cb0*/  CS2R R32, SRZ ;  /* 0x0000000000207805 */ /* 0x000fe4000001ff00 */
[----:B------:R-:W-:Y:S02]  /*9cc0*/  CS2R R30, SRZ ;  /* 0x00000000001e7805 */ /* 0x000fe4000001ff00 */
[----:B------:R-:W-:Y:S02]  /*9cd0*/  CS2R R28, SRZ ;  /* 0x00000000001c7805 */ /* 0x000fe4000001ff00 */
[----:B------:R-:W-:Y:S02]  /*9ce0*/  CS2R R4, SRZ ;  /* 0x0000000000047805 */ /* 0x000fe4000001ff00 */
[----:B------:R-:W-:Y:S01]  /*9cf0*/  CS2R R152, SRZ ;  /* 0x0000000000987805 */ /* 0x000fe2000001ff00 */
[----:B---3--:R-:W-:-:S05]  /*9d00*/  IMAD R0, R0, R93, R9 ;  /* 0x0000005d00007224 */ /* 0x008fca00078e0209 */
[----:B------:R0:W-:Y:S01]  /*9d10*/  STL [R1+0x78], R0 ;  /* 0x0000780001007387 */ /* 0x0001e20000100800 */
[----:B------:R-:W-:-:S04]  /*9d20*/  VIADDMNMX R93, R0, R93, R6, PT ;  /* 0x0000005d005d7246 */ /* 0x000fc80003800106 */
[----:B------:R-:W-:-:S13]  /*9d30*/  ISETP.GT.AND P1, PT, R93, R0, PT ;  /* 0x000000005d00720c */ /* 0x000fda0003f24270 */
[----:B0-----:R-:W-:Y:S05]  /*9d40*/  @!P1 BRA `(.L_x_1650) ;  /* 0x0000016000809947 */ /* 0x001fea0003800000 */
[----:B------:R-:W0:Y:S01]  /*9d50*/  S2R R0, SR_TID.X ;  /* 0x0000000000007919 */ /* 0x000e220000002100 */
[----:B------:R-:W-:Y:S01]  /*9d60*/  BSSY B6, `(.L_x_1651) ;  /* 0x0000020000067945 */ /* 0x000fe20003800000 */
[----:B0-----:R-:W-:-:S05]  /*9d70*/  VIADD R0, R0, 0xffffff80 ;  /* 0xffffff8000007836 */ /* 0x001fca0000000000 */
[----:B------:R-:W-:-:S04]  /*9d80*/  SHF.R.S32.HI R3, RZ, 0x1f, R0 ;  /* 0x0000001fff037819 */ /* 0x000fc80000011400 */
[----:B------:R-:W-:-:S04]  /*9d90*/  LEA.HI R3, R3, R0, RZ, 0x7 ;  /* 0x0000000003037211 */ /* 0x000fc800078f38ff */
[----:B------:R-:W-:-:S06]  /*9da0*/  SHF.R.S32.HI R0, RZ, 0x7, R3 ;  /* 0x00000007ff007819 */ /* 0x000fcc0000011403 */
[----:B------:R-:W0:Y:S02]  /*9db0*/  SHFL.IDX PT, R0, R0, RZ, 0x1f ;  /* 0x00001fff00007589 */ /* 0x000e2400000e0000 */
[----:B0-----:R-:W-:-:S04]  /*9dc0*/  LEA.HI R2, R0, R0, RZ, 0x1 ;  /* 0x0000000000027211 */ /* 0x001fc800078f08ff */
[----:B------:R-:W-:Y:S01]  /*9dd0*/  LOP3.LUT R3, R2, 0x1e, RZ, 0xc0, !PT ;  /* 0x0000001e02037812 */ /* 0x000fe200078ec0ff */
[----:B------:R-:W-:-:S04]  /*9de0*/  VIADD R2, R17, 0x10400 ;  /* 0x0001040011027836 */ /* 0x000fc80000000000 */
[----:B------:R-:W-:Y:S01]  /*9df0*/  IMAD.IADD R3, R0, 0x1, -R3 ;  /* 0x0000000100037824 */ /* 0x000fe200078e0a03 */
[----:B------:R-:W-:-:S03]  /*9e00*/  LOP3.LUT P0, RZ, R2, 0x3ff, RZ, 0xc0, !PT ;  /* 0x000003ff02ff7812 */ /* 0x000fc6000780c0ff */
[----:B------:R-:W-:Y:S01]  /*9e10*/  IMAD R3, R3, 0x2000, R2 ;  /* 0x0000200003037824 */ /* 0x000fe200078e0202 */
[----:B------:R-:W-:-:S04]  /*9e20*/  P2R R24, PR, RZ, 0x1 ;  /* 0x00000001ff187803 */ /* 0x000fc80000000000 */
        /* <DEDUP_REMOVED lines=19> */
.L_x_1652:
[----:B------:R-:W-:Y:S05]  /*9f60*/  BSYNC B6 ;  /* 0x0000000000067941 */ /* 0x000fea0003800000 */
.L_x_1651:
        /* <DEDUP_REMOVED lines=13> */
.L_x_1656:
[----:B-1----:R1:W2:Y:S02]  /*a040*/  SYNCS.PHASECHK.TRANS64.TRYWAIT P0, [R17+URZ+0x30800], R0 ;  /* 0x03080000110075a7 */ /* 0x0022a4000800017f */
[----:B--2---:R-:W-:Y:S05]  /*a050*/  @!P0 NANOSLEEP.SYNCS 0x989680 ;  /* 0x009896800000895d */ /* 0x004fea0003900000 */
[----:B------:R-:W2:Y:S02]  /*a060*/  @!P0 SYNCS.PHASECHK.TRANS64 P0, [R17+URZ+0x30800], R0 ;  /* 0x03080000110085a7 */ /* 0x000ea4000800007f */
[----:B--2---:R-:W-:Y:S05]  /*a070*/  @!P0 BRA `(.L_x_1656) ;  /* 0xfffffffc00f08947 */ /* 0x004fea000383ffff */
.L_x_1655:
[----:B------:R-:W-:Y:S05]  /*a080*/  BSYNC B0 ;  /* 0x0000000000007941 */ /* 0x000fea0003800000 */
.L_x_1654:
[----:B------:R-:W-:Y:S05]  /*a090*/  BRA `(.L_x_1657) ;  /* 0x0000009c00807947 */ /* 0x000fea0003800000 */
.L_x_1653:
[----:B------:R-:W-:Y:S01]  /*a0a0*/  ISETP.NE.AND P0, PT, R24, RZ, PT ;  /* 0x000000ff1800720c */ /* 0x000fe20003f05270 */
[----:B------:R-:W-:Y:S01]  /*a0b0*/  ULDC.64 UR4, c[0x0][0x3f8] ;  /* 0x0000fe0000047ab9 */ /* 0x000fe20000000a00 */
[----:B------:R-:W-:Y:S01]  /*a0c0*/  SHF.R.S32.HI R0, RZ, 0x1f, R92 ;  /* 0x0000001fff007819 */ /* 0x000fe2000001145c */
[----:B------:R-:W-:Y:S01]  /*a0d0*/  ULDC.64 UR6, c[0x0][0x408] ;  /* 0x0001020000067ab9 */ /* 0x000fe20000000a00 */
[----:B------:R-:W-:Y:S01]  /*a0e0*/  IMAD.WIDE.U32 R24, R92, UR4, RZ ;  /* 0x000000045c187c25 */ /* 0x000fe2000f8e00ff */
[----:B------:R-:W-:Y:S03]  /*a0f0*/  BSSY B6, `(.L_x_1658) ;  /* 0x0000019000067945 */ /* 0x000fe60003800000 */
[C---:B------:R-:W-:Y:S02]  /*a100*/  IMAD R3, R0.reuse, UR4, RZ ;  /* 0x0000000400037c24 */ /* 0x040fe4000f8e02ff */
[----:B------:R-:W-:-:S02]  /*a110*/  IMAD R5, R0, UR6, RZ ;  /* 0x0000000600057c24 */ /* 0x000fc4000f8e02ff */
[C---:B------:R-:W-:Y:S02]  /*a120*/  IMAD R3, R92.reuse, UR5, R3 ;  /* 0x000000055c037c24 */ /* 0x040fe4000f8e0203 */
[C---:B------:R-:W-:Y:S02]  /*a130*/  IMAD R5, R92.reuse, UR7, R5 ;  /* 0x000000075c057c24 */ /* 0x040fe4000f8e0205 */
[----:B------:R-:W-:-:S04]  /*a140*/  IMAD.WIDE.U32 R26, R92, UR6, RZ ;  /* 0x000000065c1a7c25 */ /* 0x000fc8000f8e00ff */
[----:B------:R-:W-:Y:S02]  /*a150*/  IMAD.IADD R33, R3, 0x1, R25 ;  /* 0x0000000103217824 */ /* 0x000fe400078e0219 */
[----:B------:R-:W-:Y:S01]  /*a160*/  IMAD.IADD R29, R5, 0x1, R27 ;  /* 0x00000001051d7824 */ /* 0x000fe200078e021b */
        /* <DEDUP_REMOVED lines=17> */
.L_x_1659:
[----:B------:R-:W-:Y:S05]  /*a280*/  BSYNC B6 ;  /* 0x0000000000067941 */ /* 0x000fea0003800000 */
.L_x_1658:
[----:B------:R-:W2:Y:S01]  /*a290*/  LDL R28, [R1+0x58] ;  /* 0x00005800011c7983 */ /* 0x000ea20000100800 */
[----:B------:R-:W-:-:S03]  /*a2a0*/  ULDC.U8 UR4, c[0x0][0x410] ;  /* 0x0001040000047ab9 */ /* 0x000fc60000000000 */
[----:B------:R-:W2:Y:S04]  /*a2b0*/  LDL R21, [R1+0xc] ;  /* 0x00000c0001157983 */ /* 0x000ea80000100800 */
[----:B------:R-:W3:Y:S01]  /*a2c0*/  LDL R20, [R1+0x80] ;  /* 0x0000800001147983 */ /* 0x000ee20000100800 */
[----:B------:R-:W-:Y:S01]  /*a2d0*/  ISETP.NE.AND P0, PT, RZ, UR4, PT ;  /* 0x00000004ff007c0c */ /* 0x000fe2000bf05270 */
[----:B------:R-:W-:Y:S01]  /*a2e0*/  BSSY B0, `(.L_x_1660) ;  /* 0x00009b3000007945 */ /* 0x000fe20003800000 */
[----:B--2---:R-:W-:-:S04]  /*a2f0*/  IMAD.IADD R0, R21, 0x1, R28 ;  /* 0x0000000115007824 */ /* 0x004fc800078e021c */
[----:B---3--:R-:W-:-:S07]  /*a300*/  IMAD R3, R20, 0x20, R0 ;  /* 0x0000002014037824 */ /* 0x008fce00078e0200 */
[----:B------:R-:W-:Y:S05]  /*a310*/  @!P0 BRA `(.L_x_1661) ;  /* 0x0000004c00708947 */ /* 0x000fea0003800000 */
[----:B------:R-:W0:Y:S01]  /*a320*/  LDC R10, c[0x0][0x448] ;  /* 0x00011200ff0a7b82 */ /* 0x000e220000000800 */
[----:B------:R-:W-:Y:S01]  /*a330*/  ULDC.64 UR4, c[0x0][0x3f8] ;  /* 0x0000fe0000047ab9 */ /* 0x000fe20000000a00 */
[----:B------:R-:W-:Y:S01]  /*a340*/  ULDC.64 UR6, c[0x0][0x408] ;  /* 0x0001020000067ab9 */ /* 0x000fe20000000a00 */
[----:B------:R-:W-:Y:S01]  /*a350*/  IMAD.MOV.U32 R32, RZ, RZ, R24 ;  /* 0x000000ffff207224 */ /* 0x000fe200078e0018 */
[----:B0-----:R-:W-:-:S13]  /*a360*/  ISETP.NE.AND P0, PT, R10, 0x1, PT ;  /* 0x000000010a00780c */ /* 0x001fda0003f05270 */
[----:B------:R-:W0:Y:S08]  /*a370*/  @P0 LDC R4, c[0x0][0x44c] ;  /* 0x00011300ff040b82 */ /* 0x000e300000000800 */
[----:B------:R-:W1:Y:S01]  /*a380*/  @P0 LDC R5, c[0x0][0x450] ;  /* 0x00011400ff050b82 */ /* 0x000e620000000800 */
[----:B0-----:R-:W-:-:S05]  /*a390*/  @P0 IMAD.HI.U32 R4, R3, R4, RZ ;  /* 0x0000000403040227 */ /* 0x001fca00078e00ff */
[----:B-1----:R-:W-:Y:S01]  /*a3a0*/  @P0 SHF.R.U32.HI R3, RZ, R5, R4 ;  /* 0x00000005ff030219 */ /* 0x002fe20000011604 */
[----:B------:R-:W-:Y:S02]  /*a3b0*/  IMAD.MOV.U32 R4, RZ, RZ, R26 ;  /* 0x000000ffff047224 */ /* 0x000fe400078e001a */
[----:B------:R-:W-:Y:S01]  /*a3c0*/  IMAD.MOV.U32 R5, RZ, RZ, R29 ;  /* 0x000000ffff057224 */ /* 0x000fe200078e001d */
[----:B------:R-:W-:Y:S01]  /*a3d0*/  SHF.R.S32.HI R6, RZ, 0x1f, R3 ;  /* 0x0000001fff067819 */ /* 0x000fe20000011403 */
[----:B------:R-:W-:-:S04]  /*a3e0*/  IMAD.WIDE.U32 R32, R3, UR4, R32 ;  /* 0x0000000403207c25 */ /* 0x000fc8000f8e0020 */
[C---:B------:R-:W-:Y:S02]  /*a3f0*/  IMAD R8, R6.reuse, UR4, RZ ;  /* 0x0000000406087c24 */ /* 0x040fe4000f8e02ff */
[----:B------:R-:W-:Y:S02]  /*a400*/  IMAD R6, R6, UR6, RZ ;  /* 0x0000000606067c24 */ /* 0x000fe4000f8e02ff */
[C---:B------:R-:W-:Y:S01]  /*a410*/  IMAD R7, R3.reuse, UR5, R8 ;  /* 0x0000000503077c24 */ /* 0x040fe2000f8e0208 */
[----:B------:R-:W-:Y:S01]  /*a420*/  ULDC.64 UR4, c[0x0][0x3e8] ;  /* 0x0000fa0000047ab9 */ /* 0x000fe20000000a00 */
[C---:B------:R-:W-:Y:S01]  /*a430*/  IMAD.WIDE.U32 R4, R3.reuse, UR6, R4 ;  /* 0x0000000603047c25 */ /* 0x040fe2000f8e0004 */
[----:B------:R-:W-:Y:S01]  /*a440*/  LEA R30, P0, R32, UR4, 0x1 ;  /* 0x00000004201e7c11 */ /* 0x000fe2000f8008ff */
[----:B------:R-:W-:Y:S02]  /*a450*/  UMOV UR4, 0xffffffff ;  /* 0xffffffff00047882 */ /* 0x000fe40000000000 */
[----:B------:R-:W-:Y:S01]  /*a460*/  IMAD R9, R3, UR7, R6 ;  /* 0x0000000703097c24 */ /* 0x000fe2000f8e0206 */
[----:B------:R-:W-:Y:S01]  /*a470*/  ULDC.64 UR6, c[0x0][0x400] ;  /* 0x0001000000067ab9 */ /* 0x000fe20000000a00 */
[----:B------:R-:W-:Y:S01]  /*a480*/  IMAD.IADD R3, R33, 0x1, R7 ;  /* 0x0000000121037824 */ /* 0x000fe200078e0207 */
[----:B------:R-:W-:Y:S01]  /*a490*/  LEA R31, P1, R4, UR6, 0x1 ;  /* 0x00000006041f7c11 */ /* 0x000fe2000f8208ff */
[----:B------:R-:W-:-:S03]  /*a4a0*/  IMAD.IADD R33, R5, 0x1, R9 ;  /* 0x0000000105217824 */ /* 0x000fc600078e0209 */
[----:B------:R-:W-:Y:S02]  /*a4b0*/  LEA.HI.X R32, R32, UR5, R3, 0x1, P0 ;  /* 0x0000000520207c11 */ /* 0x000fe400080f0c03 */
[----:B------:R-:W-:Y:S01]  /*a4c0*/  LEA.HI.X R33, R4, UR7, R33, 0x1, P1 ;  /* 0x0000000704217c11 */ /* 0x000fe200088f0c21 */
[----:B------:R-:W-:Y:S06]  /*a4d0*/  BRA.DIV UR4, `(.L_x_1662) ;  /* 0x00000232043c7947 */ /* 0x000fec000b800000 */
[----:B------:R0:W1:Y:S04]  /*a4e0*/  SHFL.IDX PT, R9, R32, RZ, 0x181f ;  /* 0x00181fff20097589 */ /* 0x00006800000e0000 */
[----:B------:R0:W2:Y:S04]  /*a4f0*/  SHFL.IDX PT, R8, R30, RZ, 0x181f ;  /* 0x00181fff1e087589 */ /* 0x0000a800000e0000 */
[----:B------:R0:W3:Y:S04]  /*a500*/  SHFL.IDX PT, R26, R33, RZ, 0x181f ;  /* 0x00181fff211a7589 */ /* 0x0000e800000e0000 */
[----:B------:R0:W4:Y:S02]  /*a510*/  SHFL.IDX PT, R5, R31, RZ, 0x181f ;  /* 0x00181fff1f057589 */ /* 0x00012400000e0000 */
.L_x_2029:
[----:B------:R-:W-:Y:S01]  /*a520*/  IMAD R3, R219, R10, RZ ;  /* 0x0000000adb037224 */ /* 0x000fe200078e02ff */
[----:B------:R-:W-:Y:S01]  /*a530*/  BSSY B1, `(.L_x_1663) ;  /* 0x000003c000017945 */ /* 0x000fe20003800000 */
[----:B------:R-:W-:Y:S02]  /*a540*/  CS2R R62, SRZ ;  /* 0x00000000003e7805 */ /* 0x000fe4000001ff00 */
[----:B------:R-:W-:Y:S02]  /*a550*/  CS2R R66, SRZ ;  /* 0x0000000000427805 */ /* 0x000fe4000001ff00 */
[----:B------:R-:W-:Y:S02]  /*a560*/  CS2R R70, SRZ ;  /* 0x0000000000467805 */ /* 0x000fe4000001ff00 */
[----:B------:R-:W-:Y:S02]  /*a570*/  ISETP.GE.AND P0, PT, R0, R3, PT ;  /* 0x000000030000720c */ /* 0x000fe40003f06270 */
[----:B------:R-:W-:-:S02]  /*a580*/  CS2R R74, SRZ ;  /* 0x00000000004a7805 */ /* 0x000fc4000001ff00 */
[----:B------:R-:W-:Y:S02]  /*a590*/  CS2R R64, SRZ ;  /* 0x0000000000407805 */ /* 0x000fe4000001ff00 */
[----:B------:R-:W-:Y:S02]  /*a5a0*/  CS2R R68, SRZ ;  /* 0x0000000000447805 */ /* 0x000fe4000001ff00 */
[----:B------:R-:W-:Y:S02]  /*a5b0*/  CS2R R72, SRZ ;  /* 0x0000000000487805 */ /* 0x000fe4000001ff00 */
[----:B------:R-:W-:-:S03]  /*a5c0*/  CS2R R76, SRZ ;  /* 0x00000000004c7805 */ /* 0x000fc6000001ff00 */
[----:B------:R-:W-:Y:S05]  /*a5d0*/  @P0 BRA `(.L_x_1664) ;  /* 0x0000000000c40947 */ /* 0x000fea0003800000 */
[----:B------:R-:W3:Y:S01]  /*a5e0*/  LDL R7, [R1+0x30] ;  /* 0x0000300001077983 */ /* 0x000ee20000100800 */
[----:B------:R-:W-:-:S03]  /*a5f0*/  ULDC UR4, c[0x0][0x3f4] ;  /* 0x0000fd0000047ab9 */ /* 0x000fc60000000800 */
[----:B------:R-:W4:Y:S04]  /*a600*/  LDL R4, [R1+0x34] ;  /* 0x0000340001047983 */ /* 0x000f280000100800 */
[----:B------:R-:W4:Y:S04]  /*a610*/  LDL R29, [R1+0x48] ;  /* 0x00004800011d7983 */ /* 0x000f280000100800 */
[----:B------:R-:W4:Y:S04]  /*a620*/  LDL R6, [R1+0x98] ;  /* 0x0000980001067983 */ /* 0x000f280000100800 */
[----:B------:R-:W4:Y:S04]  /*a630*/  LDL R11, [R1+0x9c] ;  /* 0x00009c00010b7983 */ /* 0x000f280000100800 */
[----:B------:R-:W4:Y:S01]  /*a640*/  LDL R34, [R1+0x94] ;  /* 0x0000940001227983 */ /* 0x000f220000100800 */
[----:B------:R-:W-:-:S02]  /*a650*/  ISETP.GE.AND P3, PT, R204, UR4, PT ;  /* 0x00000004cc007c0c */ /* 0x000fc4000bf66270 */
[----:B------:R-:W-:Y:S02]  /*a660*/  CS2R R74, SRZ ;  /* 0x00000000004a7805 */ /* 0x000fe4000001ff00 */
[----:B------:R-:W-:Y:S02]  /*a670*/  CS2R R76, SRZ ;  /* 0x00000000004c7805 */ /* 0x000fe4000001ff00 */
[----:B------:R-:W-:Y:S02]  /*a680*/  CS2R R70, SRZ ;  /* 0x0000000000467805 */ /* 0x000fe4000001ff00 */
[----:B------:R-:W-:Y:S02]  /*a690*/  CS2R R72, SRZ ;  /* 0x0000000000487805 */ /* 0x000fe4000001ff00 */
[----:B------:R-:W-:Y:S02]  /*a6a0*/  CS2R R66, SRZ ;  /* 0x0000000000427805 */ /* 0x000fe4000001ff00 */
[----:B------:R-:W-:Y:S01]  /*a6b0*/  CS2R R68, SRZ ;  /* 0x0000000000447805 */ /* 0x000fe2000001ff00 */
[----:B-12---:R-:W-:Y:S01]  /*a6c0*/  @!P3 IMAD.WIDE R20, R204, 0x2, R8 ;  /* 0x00000002cc14b825 */ /* 0x006fe200078e0208 */
[----:B------:R-:W-:-:S02]  /*a6d0*/  CS2R R62, SRZ ;  /* 0x00000000003e7805 */ /* 0x000fc4000001ff00 */
[----:B------:R-:W-:Y:S02]  /*a6e0*/  CS2R R64, SRZ ;  /* 0x0000000000407805 */ /* 0x000fe4000001ff00 */
[----:B------:R1:W5:Y:S01]  /*a6f0*/  @!P3 LD.E.64 R74, desc[UR60][R20.64] ;  /* 0x0000003c144ab980 */ /* 0x000362000c101b00 */
[----:B---3--:R-:W-:Y:S02]  /*a700*/  ISETP.GE.AND P2, PT, R7, UR4, PT ;  /* 0x0000000407007c0c */ /* 0x008fe4000bf46270 */
[----:B----4-:R-:W-:Y:S02]  /*a710*/  ISETP.GE.AND P1, PT, R4, UR4, PT ;  /* 0x0000000404007c0c */ /* 0x010fe4000bf26270 */
[----:B------:R-:W-:-:S09]  /*a720*/  ISETP.GE.AND P0, PT, R29, UR4, PT ;  /* 0x000000041d007c0c */ /* 0x000fd2000bf06270 */
[C---:B------:R-:W-:Y:S02]  /*a730*/  @!P2 IMAD.SHL.U32 R12, R7.reuse, 0x2, RZ ;  /* 0x00000002070ca824 */ /* 0x040fe400078e00ff */
[C---:B------:R-:W-:Y:S01]  /*a740*/  @!P1 SHF.L.U64.HI R28, R4.reuse, 0x1, R6 ;  /* 0x00000001041c9819 */ /* 0x040fe20000010206 */
[----:B------:R-:W-:Y:S02]  /*a750*/  @!P1 IMAD.SHL.U32 R4, R4, 0x2, RZ ;  /* 0x0000000204049824 */ /* 0x000fe400078e00ff */
[CC--:B------:R-:W-:Y:S01]  /*a760*/  @!P2 IADD3 R14, P4, R8.reuse, R12.reuse, RZ ;  /* 0x0000000c080ea210 */ /* 0x0c0fe20007f9e0ff */
[----:B------:R-:W-:Y:S01]  /*a770*/  @!P3 IMAD.MOV.U32 R6, RZ, RZ, R5 ;  /* 0x000000ffff06b224 */ /* 0x000fe200078e0005 */
[----:B------:R-:W-:Y:S01]  /*a780*/  @!P2 SHF.L.U64.HI R11, R7, 0x1, R11 ;  /* 0x00000001070ba819 */ /* 0x000fe2000001020b */
[----:B------:R-:W-:Y:S01]  /*a790*/  @!P0 IMAD.SHL.U32 R27, R29, 0x2, RZ ;  /* 0x000000021d1b8824 */ /* 0x000fe200078e00ff */
[----:B------:R-:W-:Y:S01]  /*a7a0*/  @!P2 IADD3 R12, P6, R5, R12, RZ ;  /* 0x0000000c050ca210 */ /* 0x000fe20007fde0ff */
[----:B------:R-:W-:Y:S01]  /*a7b0*/  @!P3 IMAD.MOV.U32 R7, RZ, RZ, R26 ;  /* 0x000000ffff07b224 */ /* 0x000fe200078e001a */
[----:B------:R-:W-:Y:S01]  /*a7c0*/  @!P1 IADD3 R10, P5, R8, R4, RZ ;  /* 0x00000004080a9210 */ /* 0x000fe20007fbe0ff */
[----:B------:R-:W-:-:S02]  /*a7d0*/  @!P2 IMAD.X R15, R9, 0x1, R11, P4 ;  /* 0x00000001090fa824 */ /* 0x000fc400020e060b */
[----:B------:R-:W-:-:S04]  /*a7e0*/  @!P3 IMAD.WIDE R24, R204, 0x2, R6 ;  /* 0x00000002cc18b825 */ /* 0x000fc800078e0206 */
[----:B------:R-:W-:Y:S01]  /*a7f0*/  @!P2 IMAD.X R13, R26, 0x1, R11, P6 ;  /* 0x000000011a0da824 */ /* 0x000fe200030e060b */
[-C--:B------:R-:W-:Y:S01]  /*a800*/  @!P0 IADD3 R6, P6, R8, R27.reuse, RZ ;  /* 0x0000001b08068210 */ /* 0x080fe20007fde0ff */
[----:B------:R-:W-:Y:S01]  /*a810*/  @!P1 IMAD.X R11, R9, 0x1, R28, P5 ;  /* 0x00000001090b9824 */ /* 0x000fe200028e061c */
[----:B------:R-:W-:Y:S01]  /*a820*/  @!P0 IADD3 R8, P5, R5, R27, RZ ;  /* 0x0000001b05088210 */ /* 0x000fe20007fbe0ff */
[----:B------:R1:W5:Y:S01]  /*a830*/  @!P3 LD.E.64 R76, desc[UR60][R24.64] ;  /* 0x0000003c184cb980 */ /* 0x000362000c101b00 */
[----:B------:R-:W-:Y:S02]  /*a840*/  @!P0 SHF.L.U64.HI R27, R29, 0x1, R34 ;  /* 0x000000011d1b8819 */ /* 0x000fe40000010222 */
[----:B------:R-:W-:Y:S01]  /*a850*/  @!P1 IADD3 R4, P4, R5, R4, RZ ;  /* 0x0000000405049210 */ /* 0x000fe20007f9e0ff */
[----:B------:R1:W5:Y:S02]  /*a860*/  @!P2 LD.E.64 R70, desc[UR60][R14.64] ;  /* 0x0000003c0e46a980 */ /* 0x000364000c101b00 */
[----:B------:R-:W-:-:S02]  /*a870*/  @!P0 IMAD.X R7, R9, 0x1, R27, P6 ;  /* 0x0000000109078824 */ /* 0x000fc400030e061b */
[C---:B------:R-:W-:Y:S01]  /*a880*/  @!P1 IMAD.X R5, R26.reuse, 0x1, R28, P4 ;  /* 0x000000011a059824 */ /* 0x040fe200020e061c */
[----:B------:R1:W5:Y:S01]  /*a890*/  @!P2 LD.E.64 R72, desc[UR60][R12.64] ;  /* 0x0000003c0c48a980 */ /* 0x000362000c101b00 */
[----:B------:R-:W-:-:S03]  /*a8a0*/  @!P0 IMAD.X R9, R26, 0x1, R27, P5 ;  /* 0x000000011a098824 */ /* 0x000fc600028e061b */
[----:B------:R1:W5:Y:S04]  /*a8b0*/  @!P1 LD.E.64 R66, desc[UR60][R10.64] ;  /* 0x0000003c0a429980 */ /* 0x000368000c101b00 */
[----:B------:R1:W5:Y:S04]  /*a8c0*/  @!P1 LD.E.64 R68, desc[UR60][R4.64] ;  /* 0x0000003c04449980 */ /* 0x000368000c101b00 */
[----:B------:R1:W5:Y:S04]  /*a8d0*/  @!P0 LD.E.64 R62, desc[UR60][R6.64] ;  /* 0x0000003c063e8980 */ /* 0x000368000c101b00 */
[----:B------:R1:W5:Y:S02]  /*a8e0*/  @!P0 LD.E.64 R64, desc[UR60][R8.64] ;  /* 0x0000003c08408980 */ /* 0x000364000c101b00 */
.L_x_1664:
[----:B------:R-:W-:Y:S05]  /*a8f0*/  BSYNC B1 ;  /* 0x0000000000017941 */ /* 0x000fea0003800000 */
.L_x_1663:
[----:B-1---5:R-:W-:Y:S01]  /*a900*/  IMAD.MOV.U32 R4, RZ, RZ, R62 ;  /* 0x000000ffff047224 */ /* 0x022fe200078e003e */
[----:B------:R-:W-:Y:S01]  /*a910*/  UMOV UR4, 0xffffffff ;  /* 0xffffffff00047882 */ /* 0x000fe20000000000 */
[----:B----4-:R-:W-:Y:S01]  /*a920*/  IMAD.MOV.U32 R5, RZ, RZ, R63 ;  /* 0x000000ffff057224 */ /* 0x010fe200078e003f */
[----:B------:R-:W-:Y:S01]  /*a930*/  CS2R R46, SRZ ;  /* 0x00000000002e7805 */ /* 0x000fe2000001ff00 */
        /* <DEDUP_REMOVED lines=15> */
[----:B------:R-:W-:-:S02]  /*aa30*/  IMAD.MOV.U32 R6, RZ, RZ, R68 ;  /* 0x000000ffff067224 */ /* 0x000fc400078e0044 */
        /* <DEDUP_REMOVED lines=9> */
[----:B------:R-:W-:Y:S02]  /*aad0*/  PRMT R112, R112, 0x5410, R5 ;  /* 0x0000541070707816 */ /* 0x000fe40000000005 */
[----:B------:R-:W-:-:S02]  /*aae0*/  PRMT R92, R92, 0x5410, R6 ;  /* 0x000054105c5c7816 */ /* 0x000fc40000000006 */
[----:B------:R-:W-:Y:S01]  /*aaf0*/  PRMT R95, R7, 0x7610, R95 ;  /* 0x00007610075f7816 */ /* 0x000fe2000000005f */
[----:B------:R-:W-:Y:S06]  /*ab00*/  BRA.DIV UR4, `(.L_x_1665) ;  /* 0x0000022e04247947 */ /* 0x000fec000b800000 */
[----:B------:R1:W4:Y:S04]  /*ab10*/  SHFL.IDX PT, R9, R32, 0x1, 0x181f ;  /* 0x00381f0020097f89 */ /* 0x00032800000e0000 */
[----:B--2---:R1:W2:Y:S04]  /*ab20*/  SHFL.IDX PT, R8, R30, 0x1, 0x181f ;  /* 0x00381f001e087f89 */ /* 0x0042a800000e0000 */
[----:B---3--:R1:W3:Y:S04]  /*ab30*/  SHFL.IDX PT, R26, R33, 0x1, 0x181f ;  /* 0x00381f00211a7f89 */ /* 0x0082e800000e0000 */
[----:B------:R1:W0:Y:S02]  /*ab40*/  SHFL.IDX PT, R5, R31, 0x1, 0x181f ;  /* 0x00381f001f057f89 */ /* 0x00022400000e0000 */
.L_x_2035:
[----:B------:R-:W-:Y:S01]  /*ab50*/  VIADD R4, R0, 0x20 ;  /* 0x0000002000047836 */ /* 0x000fe20000000000 */
        /* <DEDUP_REMOVED lines=8> */
[----:B------:R-:W-:-:S05]  /*abe0*/  CS2R R60, SRZ ;  /* 0x00000000003c7805 */ /* 0x000fca000001ff00 */
[----:B------:R-:W-:Y:S05]  /*abf0*/  @P0 BRA `(.L_x_1667) ;  /* 0x0000000000c40947 */ /* 0x000fea0003800000 */
[----:B------:R-:W3:Y:S01]  /*ac00*/  LDL R10, [R1+0x30] ;  /* 0x00003000010a7983 */ /* 0x000ee20000100800 */
[----:B------:R-:W-:-:S03]  /*ac10*/  ULDC UR4, c[0x0][0x3f4] ;  /* 0x0000fd0000047ab9 */ /* 0x000fc60000000800 */
[----:B------:R-:W3:Y:S04]  /*ac20*/  LDL R6, [R1+0x34] ;  /* 0x0000340001067983 */ /* 0x000ee80000100800 */
[----:B------:R-:W3:Y:S04]  /*ac30*/  LDL R29, [R1+0x48] ;  /* 0x00004800011d7983 */ /* 0x000ee80000100800 */
[----:B------:R-:W3:Y:S04]  /*ac40*/  LDL R11, [R1+0x9c] ;  /* 0x00009c00010b7983 */ /* 0x000ee80000100800 */
[----:B------:R-:W3:Y:S04]  /*ac50*/  LDL R7, [R1+0x98] ;  /* 0x0000980001077983 */ /* 0x000ee80000100800 */
[----:B------:R-:W3:Y:S01]  /*ac60*/  LDL R34, [R1+0x94] ;  /* 0x0000940001227983 */ /* 0x000ee20000100800 */
[----:B------:R-:W-:-:S02]  /*ac70*/  ISETP.GE.AND P3, PT, R204, UR4, PT ;  /* 0x00000004cc007c0c */ /* 0x000fc4000bf66270 */
[----:B------:R-:W-:Y:S02]  /*ac80*/  CS2R R58, SRZ ;  /* 0x00000000003a7805 */ /* 0x000fe4000001ff00 */
[----:B------:R-:W-:Y:S02]  /*ac90*/  CS2R R60, SRZ ;  /* 0x00000000003c7805 */ /* 0x000fe4000001ff00 */
[----:B------:R-:W-:Y:S02]  /*aca0*/  CS2R R54, SRZ ;  /* 0x0000000000367805 */ /* 0x000fe4000001ff00 */
[----:B------:R-:W-:Y:S02]  /*acb0*/  CS2R R56, SRZ ;  /* 0x0000000000387805 */ /* 0x000fe4000001ff00 */
[----:B------:R-:W-:Y:S02]  /*acc0*/  CS2R R50, SRZ ;  /* 0x0000000000327805 */ /* 0x000fe4000001ff00 */
[----:B------:R-:W-:Y:S01]  /*acd0*/  CS2R R52, SRZ ;  /* 0x0000000000347805 */ /* 0x000fe2000001ff00 */
[----:B--2-4-:R-:W-:Y:S01]  /*ace0*/  @!P3 IMAD.WIDE R20, R204, 0x2, R8 ;  /* 0x00000002cc14b825 */ /* 0x014fe200078e0208 */
[----:B------:R-:W-:-:S02]  /*acf0*/  CS2R R46, SRZ ;  /* 0x00000000002e7805 */ /* 0x000fc4000001ff00 */
[----:B------:R-:W-:Y:S02]  /*ad00*/  CS2R R48, SRZ ;  /* 0x0000000000307805 */ /* 0x000fe4000001ff00 */
[----:B------:R2:W5:Y:S01]  /*ad10*/  @!P3 LD.E.64 R58, desc[UR60][R20.64] ;  /* 0x0000003c143ab980 */ /* 0x000562000c101b00 */
[----:B---3--:R-:W-:Y:S02]  /*ad20*/  ISETP.GE.AND P2, PT, R10, UR4, PT ;  /* 0x000000040a007c0c */ /* 0x008fe4000bf46270 */
[----:B------:R-:W-:Y:S02]  /*ad30*/  ISETP.GE.AND P1, PT, R6, UR4, PT ;  /* 0x0000000406007c0c */ /* 0x000fe4000bf26270 */
[----:B------:R-:W-:-:S09]  /*ad40*/  ISETP.GE.AND P0, PT, R29, UR4, PT ;  /* 0x000000041d007c0c */ /* 0x000fd2000bf06270 */
[----:B------:R-:W-:Y:S02]  /*ad50*/  @!P2 IMAD.SHL.U32 R12, R10, 0x2, RZ ;  /* 0x000000020a0ca824 */ /* 0x000fe400078e00ff */
[----:B------:R-:W-:-:S03]  /*ad60*/  @!P1 IMAD.SHL.U32 R4, R6, 0x2, RZ ;  /* 0x0000000206049824 */ /* 0x000fc600078e00ff */
[-C--:B------:R-:W-:Y:S02]  /*ad70*/  @!P2 IADD3 R14, P4, R8, R12.reuse, RZ ;  /* 0x0000000c080ea210 */ /* 0x080fe40007f9e0ff */
[----:B------:R-:W-:Y:S01]  /*ad80*/  @!P2 SHF.L.U64.HI R11, R10, 0x1, R11 ;  /* 0x000000010a0ba819 */ /* 0x000fe2000001020b */
[----:B------:R-:W-:Y:S01]  /*ad90*/  @!P0 IMAD.SHL.U32 R28, R29, 0x2, RZ ;  /* 0x000000021d1c8824 */ /* 0x000fe200078e00ff */
[----:B------:R-:W-:Y:S01]  /*ada0*/  @!P1 SHF.L.U64.HI R27, R6, 0x1, R7 ;  /* 0x00000001061b9819 */ /* 0x000fe20000010207 */
[----:B0-----:R-:W-:Y:S01]  /*adb0*/  @!P3 IMAD.MOV.U32 R6, RZ, RZ, R5 ;  /* 0x000000ffff06b224 */ /* 0x001fe200078e0005 */
[----:B------:R-:W-:Y:S01]  /*adc0*/  @!P2 IADD3 R12, P6, R5, R12, RZ ;  /* 0x0000000c050ca210 */ /* 0x000fe20007fde0ff */
[----:B------:R-:W-:Y:S01]  /*add0*/  @!P3 IMAD.MOV.U32 R7, RZ, RZ, R26 ;  /* 0x000000ffff07b224 */ /* 0x000fe200078e001a */
[----:B------:R-:W-:Y:S01]  /*ade0*/  @!P1 IADD3 R10, P5, R8, R4, RZ ;  /* 0x00000004080a9210 */ /* 0x000fe20007fbe0ff */
[----:B------:R-:W-:Y:S02]  /*adf0*/  @!P2 IMAD.X R15, R9, 0x1, R11, P4 ;  /* 0x00000001090fa824 */ /* 0x000fe400020e060b */
        /* <DEDUP_REMOVED lines=17> */
.L_x_1667:
[----:B------:R-:W-:Y:S05]  /*af10*/  BSYNC B1 ;  /* 0x0000000000017941 */ /* 0x000fea0003800000 */
.L_x_1666:
[----:B--2--5:R-:W-:Y:S01]  /*af20*/  IMAD.MOV.U32 R4, RZ, RZ, R46 ;  /* 0x000000ffff047224 */ /* 0x024fe200078e002e */
[----:B------:R-:W-:Y:S01]  /*af30*/  UMOV UR4, 0xffffffff ;  /* 0xffffffff00047882 */ /* 0x000fe20000000000 */
[----:B0-----:R-:W-:Y:S02]  /*af40*/  IMAD.MOV.U32 R5, RZ, RZ, R47 ;  /* 0x000000ffff057224 */ /* 0x001fe400078e002f */
[----:B------:R-:W-:Y:S02]  /*af50*/  IMAD.MOV.U32 R6, RZ, RZ, R50 ;  /* 0x000000ffff067224 */ /* 0x000fe400078e0032 */
[----:B------:R-:W-:Y:S01]  /*af60*/  IMAD.MOV.U32 R7, RZ, RZ, R51 ;  /* 0x000000ffff077224 */ /* 0x000fe200078e0033 */
[----:B------:R-:W-:Y:S01]  /*af70*/  PRMT R86, R4, 0x5410, R5 ;  /* 0x0000541004567816 */ /* 0x000fe20000000005 */
[----:B------:R-:W-:Y:S02]  /*af80*/  IMAD.MOV.U32 R4, RZ, RZ, R54 ;  /* 0x000000ffff047224 */ /* 0x000fe400078e0036 */
        /* <DEDUP_REMOVED lines=16> */
[----:B------:R-:W-:-:S04]  /*b090*/  PRMT R104, R4, 0x5410, R5 ;  /* 0x0000541004687816 */ /* 0x000fc80000000005 */
[----:B------:R-:W-:Y:S01]  /*b0a0*/  PRMT R107, R6, 0x5410, R7 ;  /* 0x00005410066b7816 */ /* 0x000fe20000000007 */
[----:B------:R-:W-:Y:S06]  /*b0b0*/  BRA.DIV UR4, `(.L_x_1668) ;  /* 0x0000022a042c7947 */ /* 0x000fec000b800000 */
[----:B----4-:R0:W2:Y:S04]  /*b0c0*/  SHFL.IDX PT, R9, R32, 0x2, 0x181f ;  /* 0x00581f0020097f89 */ /* 0x0100a800000e0000 */
[----:B------:R0:W4:Y:S04]  /*b0d0*/  SHFL.IDX PT, R8, R30, 0x2, 0x181f ;  /* 0x00581f001e087f89 */ /* 0x00012800000e0000 */
[----:B------:R0:W0:Y:S04]  /*b0e0*/  SHFL.IDX PT, R78, R33, 0x2, 0x181f ;  /* 0x00581f00214e7f89 */ /* 0x00002800000e0000 */
[----:B------:R0:W0:Y:S02]  /*b0f0*/  SHFL.IDX PT, R5, R31, 0x2, 0x181f ;  /* 0x00581f001f057f89 */ /* 0x00002400000e0000 */
.L_x_2041:
[----:B------:R-:W-:Y:S01]  /*b100*/  VIADD R4, R0, 0x40 ;  /* 0x0000004000047836 */ /* 0x000fe20000000000 */
[----:B------:R-:W-:Y:S01]  /*b110*/  BSSY B1, `(.L_x_1669) ;  /* 0x000003c000017945 */ /* 0x000fe20003800000 */
[----:B------:R-:W-:Y:S02]  /*b120*/  CS2R R28, SRZ ;  /* 0x00000000001c7805 */ /* 0x000fe4000001ff00 */
[----:B------:R-:W-:Y:S02]  /*b130*/  CS2R R34, SRZ ;  /* 0x0000000000227805 */ /* 0x000fe4000001ff00 */
[----:B------:R-:W-:Y:S02]  /*b140*/  CS2R R38, SRZ ;  /* 0x0000000000267805 */ /* 0x000fe4000001ff00 */
[----:B------:R-:W-:Y:S02]  /*b150*/  ISETP.GE.AND P0, PT, R4, R3, PT ;  /* 0x000000030400720c */ /* 0x000fe40003f06270 */
[----:B------:R-:W-:-:S02]  /*b160*/  CS2R R42, SRZ ;  /* 0x00000000002a7805 */ /* 0x000fc4000001ff00 */
[----:B---3--:R-:W-:Y:S02]  /*b170*/  CS2R R26, SRZ ;  /* 0x00000000001a7805 */ /* 0x008fe4000001ff00 */
[----:B------:R-:W-:Y:S02]  /*b180*/  CS2R R36, SRZ ;  /* 0x0000000000247805 */ /* 0x000fe4000001ff00 */
[----:B------:R-:W-:Y:S02]  /*b190*/  CS2R R40, SRZ ;  /* 0x0000000000287805 */ /* 0x000fe4000001ff00 */
[----:B------:R-:W-:-:S03]  /*b1a0*/  CS2R R44, SRZ ;  /* 0x00000000002c7805 */ /* 0x000fc6000001ff00 */
        /* <DEDUP_REMOVED lines=12> */
[----:B------:R-:W-:-:S05]  /*b270*/  CS2R R40, SRZ ;  /* 0x0000000000287805 */ /* 0x000fca000001ff00 */
[----:B--2-4-:R-:W-:Y:S01]  /*b280*/  @!P3 IMAD.WIDE R20, R204, 0x2, R8 ;  /* 0x00000002cc14b825 */ /* 0x014fe200078e0208 */
[----:B------:R-:W-:Y:S02]  /*b290*/  CS2R R34, SRZ ;  /* 0x0000000000227805 */ /* 0x000fe4000001ff00 */
[----:B------:R-:W-:Y:S02]  /*b2a0*/  CS2R R36, SRZ ;  /* 0x0000000000247805 */ /* 0x000fe4000001ff00 */
[----:B------:R-:W-:Y:S01]  /*b2b0*/  CS2R R28, SRZ ;  /* 0x00000000001c7805 */ /* 0x000fe2000001ff00 */
        /* <DEDUP_REMOVED lines=27> */
[----:B------:R-:W-:Y:S01]  /*b470*/  @!P0 IMAD.X R9, R78, 0x1, R27, P5 ;  /* 0x000000014e098824 */ /* 0x000fe200028e061b */
[----:B------:R-:W-:Y:S02]  /*b480*/  CS2R R26, SRZ ;  /* 0x00000000001a7805 */ /* 0x000fe4000001ff00 */
[----:B------:R2:W5:Y:S04]  /*b490*/  @!P1 LD.E.64 R34, desc[UR60][R10.64] ;  /* 0x0000003c0a229980 */ /* 0x000568000c101b00 */
[----:B------:R2:W5:Y:S04]  /*b4a0*/  @!P1 LD.E.64 R36, desc[UR60][R4.64] ;  /* 0x0000003c04249980 */ /* 0x000568000c101b00 */
[----:B------:R2:W5:Y:S04]  /*b4b0*/  @!P0 LD.E.64 R28, desc[UR60][R6.64] ;  /* 0x0000003c061c8980 */ /* 0x000568000c101b00 */
[----:B------:R2:W5:Y:S02]  /*b4c0*/  @!P0 LD.E.64 R26, desc[UR60][R8.64] ;  /* 0x0000003c081a8980 */ /* 0x000564000c101b00 */
.L_x_1670:
[----:B------:R-:W-:Y:S05]  /*b4d0*/  BSYNC B1 ;  /* 0x0000000000017941 */ /* 0x000fea0003800000 */
.L_x_1669:
        /* <DEDUP_REMOVED lines=25> */
[----:B------:R-:W-:Y:S01]  /*b670*/  PRMT R89, R7, 0x5410, R6 ;  /* 0x0000541007597816 */ /* 0x000fe20000000006 */
[----:B------:R-:W-:Y:S06]  /*b680*/  BRA.DIV UR4, `(.L_x_1671) ;  /* 0x00000226042c7947 */ /* 0x000fec000b800000 */
[----:B------:R0:W2:Y:S04]  /*b690*/  SHFL.IDX PT, R78, R32, 0x3, 0x181f ;  /* 0x00781f00204e7f89 */ /* 0x0000a800000e0000 */
[----:B------:R0:W3:Y:S04]  /*b6a0*/  SHFL.IDX PT, R80, R30, 0x3, 0x181f ;  /* 0x00781f001e507f89 */ /* 0x0000e800000e0000 */
[----:B------:R0:W0:Y:S04]  /*b6b0*/  SHFL.IDX PT, R79, R33, 0x3, 0x181f ;  /* 0x00781f00214f7f89 */ /* 0x00002800000e0000 */
[----:B------:R0:W0:Y:S02]  /*b6c0*/  SHFL.IDX PT, R12, R31, 0x3, 0x181f ;  /* 0x00781f001f0c7f89 */ /* 0x00002400000e0000 */
.L_x_2047:
[----:B------:R-:W-:Y:S01]  /*b6d0*/  VIADD R0, R0, 0x60 ;  /* 0x0000006000007836 */ /* 0x000fe20000000000 */
[----:B------:R-:W-:Y:S01]  /*b6e0*/  BSSY B1, `(.L_x_1672) ;  /* 0x000003d000017945 */ /* 0x000fe20003800000 */
[----:B------:R-:W-:Y:S02]  /*b6f0*/  CS2R R6, SRZ ;  /* 0x0000000000067805 */ /* 0x000fe4000001ff00 */
[----:B------:R-:W-:Y:S02]  /*b700*/  CS2R R20, SRZ ;  /* 0x0000000000147805 */ /* 0x000fe4000001ff00 */
[----:B01----:R-:W-:Y:S02]  /*b710*/  CS2R R30, SRZ ;  /* 0x00000000001e7805 */ /* 0x003fe4000001ff00 */
[----:B------:R-:W-:Y:S02]  /*b720*/  ISETP.GE.AND P0, PT, R0, R3, PT ;  /* 0x000000030000720c */ /* 0x000fe40003f06270 */
[----:B----4-:R-:W-:-:S02]  /*b730*/  CS2R R8, SRZ ;  /* 0x0000000000087805 */ /* 0x010fc4000001ff00 */
[----:B------:R-:W-:Y:S02]  /*b740*/  CS2R R10, SRZ ;  /* 0x00000000000a7805 */ /* 0x000fe4000001ff00 */
[----:B------:R-:W-:Y:S02]  /*b750*/  CS2R R24, SRZ ;  /* 0x0000000000187805 */ /* 0x000fe4000001ff00 */
[----:B------:R-:W-:-:S05]  /*b760*/  CS2R R32, SRZ ;  /* 0x0000000000207805 */ /* 0x000fca000001ff00 */
[----:B------:R-:W-:Y:S05]  /*b770*/  @P0 BRA `(.L_x_1673) ;  /* 0x0000000000cc0947 */ /* 0x000fea0003800000 */
[----:B------:R-:W4:Y:S01]  /*b780*/  LDL R90, [R1+0x30] ;  /* 0x00003000015a7983 */ /* 0x000f220000100800 */
        /* <DEDUP_REMOVED lines=8> */
[----:B------:R-:W-:-:S09]  /*b810*/  CS2R R30, SRZ ;  /* 0x00000000001e7805 */ /* 0x000fd2000001ff00 */
[----:B---3--:R-:W-:Y:S02]  /*b820*/  @!P2 IMAD.MOV.U32 R4, RZ, RZ, R80 ;  /* 0x000000ffff04a224 */ /* 0x008fe400078e0050 */
[----:B--2---:R-:W-:Y:S02]  /*b830*/  @!P2 IMAD.MOV.U32 R5, RZ, RZ, R78 ;  /* 0x000000ffff05a224 */ /* 0x004fe400078e004e */
[----:B------:R-:W-:Y:S02]  /*b840*/  @!P2 IMAD.MOV.U32 R6, RZ, RZ, R12 ;  /* 0x000000ffff06a224 */ /* 0x000fe400078e000c */
[----:B------:R-:W-:Y:S02]  /*b850*/  @!P2 IMAD.MOV.U32 R7, RZ, RZ, R79 ;  /* 0x000000ffff07a224 */ /* 0x000fe400078e004f */
[----:B------:R-:W-:-:S04]  /*b860*/  @!P2 IMAD.WIDE R8, R204, 0x2, R4 ;  /* 0x00000002cc08a825 */ /* 0x000fc800078e0204 */
[----:B------:R-:W-:Y:S01]  /*b870*/  @!P2 IMAD.WIDE R6, R204, 0x2, R6 ;  /* 0x00000002cc06a825 */ /* 0x000fe200078e0206 */
[----:B------:R-:W-:Y:S01]  /*b880*/  CS2R R20, SRZ ;  /* 0x0000000000147805 */ /* 0x000fe2000001ff00 */
[----:B------:R0:W5:Y:S04]  /*b890*/  @!P2 LD.E.64 R30, desc[UR60][R8.64] ;  /* 0x0000003c081ea980 */ /* 0x000168000c101b00 */
[----:B------:R1:W5:Y:S01]  /*b8a0*/  @!P2 LD.E.64 R32, desc[UR60][R6.64] ;  /* 0x0000003c0620a980 */ /* 0x000362000c101b00 */
[----:B------:R-:W-:Y:S02]  /*b8b0*/  CS2R R24, SRZ ;  /* 0x0000000000187805 */ /* 0x000fe4000001ff00 */
[----:B----4-:R-:W-:Y:S02]  /*b8c0*/  ISETP.GE.AND P3, PT, R90, UR4, PT ;  /* 0x000000045a007c0c */ /* 0x010fe4000bf66270 */
[----:B------:R-:W-:-:S11]  /*b8d0*/  ISETP.GE.AND P0, PT, R13, UR4, PT ;  /* 0x000000040d007c0c */ /* 0x000fd6000bf06270 */
[C---:B------:R-:W-:Y:S01]  /*b8e0*/  @!P3 IMAD.SHL.U32 R0, R90.reuse, 0x2, RZ ;  /* 0x000000025a00b824 */ /* 0x040fe200078e00ff */
[----:B------:R-:W-:-:S04]  /*b8f0*/  @!P3 SHF.L.U64.HI R10, R90, 0x1, R91 ;  /* 0x000000015a0ab819 */ /* 0x000fc8000001025b */
[----:B------:R-:W-:Y:S01]  /*b900*/  @!P3 IADD3 R4, P1, R80, R0, RZ ;  /* 0x000000005004b210 */ /* 0x000fe20007f3e0ff */
[----:B0-----:R-:W-:-:S04]  /*b910*/  @!P0 IMAD.SHL.U32 R8, R13, 0x2, RZ ;  /* 0x000000020d088824 */ /* 0x001fc800078e00ff */
[--C-:B------:R-:W-:Y:S01]  /*b920*/  @!P3 IMAD.X R5, R78, 0x1, R10.reuse, P1 ;  /* 0x000000014e05b824 */ /* 0x100fe200008e060a */
[----:B-1----:R-:W-:Y:S02]  /*b930*/  @!P3 IADD3 R6, P1, R12, R0, RZ ;  /* 0x000000000c06b210 */ /* 0x002fe40007f3e0ff */
[----:B------:R-:W-:Y:S02]  /*b940*/  @!P0 SHF.L.U64.HI R0, R13, 0x1, R85 ;  /* 0x000000010d008819 */ /* 0x000fe40000010255 */
[----:B------:R0:W5:Y:S01]  /*b950*/  @!P3 LD.E.64 R20, desc[UR60][R4.64] ;  /* 0x0000003c0414b980 */ /* 0x000162000c101b00 */
[----:B------:R-:W-:Y:S01]  /*b960*/  @!P3 IMAD.X R7, R79, 0x1, R10, P1 ;  /* 0x000000014f07b824 */ /* 0x000fe200008e060a */
[----:B------:R-:W-:-:S04]  /*b970*/  ISETP.GE.AND P2, PT, R14, UR4, PT ;  /* 0x000000040e007c0c */ /* 0x000fc8000bf46270 */
[----:B------:R1:W5:Y:S01]  /*b980*/  @!P3 LD.E.64 R24, desc[UR60][R6.64] ;  /* 0x0000003c0618b980 */ /* 0x000362000c101b00 */
[----:B0-----:R-:W-:-:S05]  /*b990*/  @!P0 IADD3 R4, P1, R80, R8, RZ ;  /* 0x0000000850048210 */ /* 0x001fca0007f3e0ff */
[----:B------:R-:W-:Y:S01]  /*b9a0*/  @!P0 IMAD.X R5, R78, 0x1, R0, P1 ;  /* 0x000000014e058824 */ /* 0x000fe200008e0600 */
[----:B-1----:R-:W-:Y:S02]  /*b9b0*/  CS2R R6, SRZ ;  /* 0x0000000000067805 */ /* 0x002fe4000001ff00 */
[----:B------:R-:W-:-:S04]  /*b9c0*/  CS2R R10, SRZ ;  /* 0x00000000000a7805 */ /* 0x000fc8000001ff00 */
[----:B------:R0:W5:Y:S01]  /*b9d0*/  @!P0 LD.E.64 R6, desc[UR60][R4.64] ;  /* 0x0000003c04068980 */ /* 0x000162000c101b00 */
[----:B------:R-:W-:Y:S01]  /*b9e0*/  @!P2 IMAD.SHL.U32 R13, R14, 0x2, RZ ;  /* 0x000000020e0da824 */ /* 0x000fe200078e00ff */
[----:B0-----:R-:W-:-:S05]  /*b9f0*/  @!P0 IADD3 R4, P1, R12, R8, RZ ;  /* 0x000000080c048210 */ /* 0x001fca0007f3e0ff */
[----:B------:R-:W-:Y:S01]  /*ba00*/  @!P0 IMAD.X R5, R79, 0x1, R0, P1 ;  /* 0x000000014f058824 */ /* 0x000fe200008e0600 */
[----:B------:R-:W-:-:S04]  /*ba10*/  @!P2 SHF.L.U64.HI R0, R14, 0x1, R15 ;  /* 0x000000010e00a819 */ /* 0x000fc8000001020f */
[----:B------:R0:W5:Y:S01]  /*ba20*/  @!P0 LD.E.64 R10, desc[UR60][R4.64] ;  /* 0x0000003c040a8980 */ /* 0x000162000c101b00 */
[-C--:B------:R-:W-:Y:S02]  /*ba30*/  @!P2 IADD3 R8, P0, R80, R13.reuse, RZ ;  /* 0x0000000d5008a210 */ /* 0x080fe40007f1e0ff */
[----:B------:R-:W-:-:S03]  /*ba40*/  @!P2 IADD3 R12, P1, R12, R13, RZ ;  /* 0x0000000d0c0ca210 */ /* 0x000fc60007f3e0ff */
[--C-:B------:R-:W-:Y:S01]  /*ba50*/  @!P2 IMAD.X R9, R78, 0x1, R0.reuse, P0 ;  /* 0x000000014e09a824 */ /* 0x100fe200000e0600 */
[----:B0-----:R-:W-:Y:S01]  /*ba60*/  CS2R R4, SRZ ;  /* 0x0000000000047805 */ /* 0x001fe2000001ff00 */
[----:B------:R-:W-:-:S05]  /*ba70*/  @!P2 IMAD.X R13, R79, 0x1, R0, P1 ;  /* 0x000000014f0da824 */ /* 0x000fca00008e0600 */
[----:B------:R0:W5:Y:S02]  /*ba80*/  @!P2 LD.E.64 R4, desc[UR60][R8.64] ;  /* 0x0000003c0804a980 */ /* 0x000164000c101b00 */
[----:B0-----:R-:W-:-:S06]  /*ba90*/  CS2R R8, SRZ ;  /* 0x0000000000087805 */ /* 0x001fcc000001ff00 */
[----:B------:R0:W5:Y:S02]  /*baa0*/  @!P2 LD.E.64 R8, desc[UR60][R12.64] ;  /* 0x0000003c0c08a980 */ /* 0x000164000c101b00 */
.L_x_1673:
[----:B------:R-:W-:Y:S05]  /*bab0*/  BSYNC B1 ;  /* 0x0000000000017941 */ /* 0x000fea0003800000 */
.L_x_1672:
[----:B0-----:R-:W4:Y:S01]  /*bac0*/  LDL R12, [R1+0x8c] ;  /* 0x00008c00010c7983 */ /* 0x001f220000100800 */
[----:B------:R-:W-:Y:S01]  /*bad0*/  BSSY B1, `(.L_x_1674) ;  /* 0x0000007000017945 */ /* 0x000fe20003800000 */
[----:B----4-:R-:W-:-:S04]  /*bae0*/  LEA.HI R0, R12, R12, RZ, 0x1 ;  /* 0x0000000c0c007211 */ /* 0x010fc800078f08ff */
[----:B------:R-:W-:-:S05]  /*baf0*/  LOP3.LUT R0, R0, 0xfffffffe, RZ, 0xc0, !PT ;  /* 0xfffffffe00007812 */ /* 0x000fca00078ec0ff */
[----:B------:R-:W-:-:S05]  /*bb00*/  IMAD.IADD R0, R12, 0x1, -R0 ;  /* 0x000000010c007824 */ /* 0x000fca00078e0a00 */
[----:B------:R-:W-:-:S04]  /*bb10*/  SHF.L.U32 R0, R0, 0x1f, RZ ;  /* 0x0000001f00007819 */ /* 0x000fc800000006ff */
[----:B------:R-:W0:Y:S02]  /*bb20*/  SYNCS.PHASECHK.TRANS64.TRYWAIT P0, [R17+URZ+0x30800], R0 ;  /* 0x03080000110075a7 */ /* 0x000e24000800017f */
[----:B0-----:R-:W-:Y:S05]  /*bb30*/  @!P0 BRA `(.L_x_1675) ;  /* 0x0000022000748947 */ /* 0x001fea0003800000 */
.L_x_2048:
[----:B------:R-:W-:Y:S05]  /*bb40*/  BSYNC B1 ;  /* 0x0000000000017941 */ /* 0x000fea0003800000 */
.L_x_1674:
[----:B------:R-:W4:Y:S04]  /*bb50*/  LDL R13, [R1+0x58] ;  /* 0x00005800010d7983 */ /* 0x000f280000100800 */
[----:B------:R-:W4:Y:S01]  /*bb60*/  LDL R113, [R1+0xc] ;  /* 0x00000c0001717983 */ /* 0x000f220000100800 */
[----:B-----5:R-:W-:Y:S01]  /*bb70*/  IMAD.MOV.U32 R12, RZ, RZ, R4 ;  /* 0x000000ffff0c7224 */ /* 0x020fe200078e0004 */
[----:B------:R-:W-:Y:S01]  /*bb80*/  BSSY B1, `(.L_x_1676) ;  /* 0x00000e6000017945 */ /* 0x000fe20003800000 */
[----:B0-----:R-:W-:-:S05]  /*bb90*/  IMAD.MOV.U32 R0, RZ, RZ, R5 ;  /* 0x000000ffff007224 */ /* 0x001fca00078e0005 */
[----:B--2---:R-:W-:Y:S01]  /*bba0*/  PRMT R78, R12, 0x5410, R0 ;  /* 0x000054100c4e7816 */ /* 0x004fe20000000000 */
[----:B------:R-:W-:Y:S02]  /*bbb0*/  IMAD.MOV.U32 R12, RZ, RZ, R6 ;  /* 0x000000ffff0c7224 */ /* 0x000fe400078e0006 */
[----:B------:R-:W-:-:S05]  /*bbc0*/  IMAD.MOV.U32 R0, RZ, RZ, R7 ;  /* 0x000000ffff007224 */ /* 0x000fca00078e0007 */
[----:B---3--:R-:W-:Y:S01]  /*bbd0*/  PRMT R80, R12, 0x5410, R0 ;  /* 0x000054100c507816 */ /* 0x008fe20000000000 */
        /* <DEDUP_REMOVED lines=12> */
[----:B------:R-:W-:Y:S01]  /*bca0*/  IMAD.MOV.U32 R12, RZ, RZ, R24 ;  /* 0x000000ffff0c7224 */ /* 0x000fe200078e0018 */
[----:B----4-:R-:W-:Y:S01]  /*bcb0*/  VIADDMNMX R0, R3, -R13, 0x80, PT ;  /* 0x0000008003007446 */ /* 0x010fe2000380090d */
[----:B------:R-:W-:-:S03]  /*bcc0*/  IMAD.MOV.U32 R3, RZ, RZ, R25 ;  /* 0x000000ffff037224 */ /* 0x000fc600078e0019 */
[----:B------:R-:W-:Y:S02]  /*bcd0*/  ISETP.GE.AND P0, PT, R113, R0, PT ;  /* 0x000000007100720c */ /* 0x000fe40003f06270 */
[----:B------:R-:W-:Y:S01]  /*bce0*/  PRMT R91, R12, 0x5410, R3 ;  /* 0x000054100c5b7816 */ /* 0x000fe20000000003 */
[----:B------:R-:W-:Y:S02]  /*bcf0*/  IMAD.MOV.U32 R12, RZ, RZ, R32 ;  /* 0x000000ffff0c7224 */ /* 0x000fe400078e0020 */
[----:B------:R-:W-:-:S05]  /*bd00*/  IMAD.MOV.U32 R3, RZ, RZ, R33 ;  /* 0x000000ffff037224 */ /* 0x000fca00078e0021 */
[----:B------:R-:W-:-:S03]  /*bd10*/  PRMT R105, R12, 0x5410, R3 ;  /* 0x000054100c697816 */ /* 0x000fc60000000003 */
[----:B------:R-:W-:Y:S05]  /*bd20*/  @P0 BRA `(.L_x_1677) ;  /* 0x0000000c002c0947 */ /* 0x000fea0003800000 */
[----:B------:R0:W5:Y:S01]  /*bd30*/  LDL R114, [R1+0x70] ;  /* 0x0000700001727983 */ /* 0x0001620000100800 */
[----:B------:R-:W1:Y:S01]  /*bd40*/  LDC R108, c[0x0][0x3f4] ;  /* 0x0000fd00ff6c7b82 */ /* 0x000e620000000800 */
[----:B------:R-:W-:Y:S01]  /*bd50*/  BSSY B2, `(.L_x_1678) ;  /* 0x0000031000027945 */ /* 0x000fe20003800000 */
[----:B-1----:R-:W-:-:S13]  /*bd60*/  ISETP.GE.AND P0, PT, R204, R108, PT ;  /* 0x0000006ccc00720c */ /* 0x002fda0003f06270 */
[----:B0-----:R-:W-:Y:S05]  /*bd70*/  @P0 BRA `(.L_x_1679) ;  /* 0x0000000000b80947 */ /* 0x001fea0003800000 */
[----:B-----5:R-:W0:Y:S01]  /*bd80*/  LDS.128 R12, [R114] ;  /* 0x00000000720c7984 */ /* 0x020e220000000c00 */
[----:B------:R-:W-:Y:S02]  /*bd90*/  SHF.R.U64 R3, R74, 0x10, R75 ;  /* 0x000000104a037819 */ /* 0x000fe4000000124b */
[--C-:B------:R-:W-:Y:S02]  /*bda0*/  SHF.R.U64 R74, R76, 0x10, R77.reuse ;  /* 0x000000104c4a7819 */ /* 0x100fe4000000124d */
[----:B------:R-:W-:Y:S02]  /*bdb0*/  SHF.R.U32.HI R77, RZ, 0x10, R77 ;  /* 0x00000010ff4d7819 */ /* 0x000fe4000001164d */
[----:B------:R-:W-:Y:S02]  /*bdc0*/  SHF.R.U32.HI R75, RZ, 0x10, R75 ;  /* 0x00000010ff4b7819 */ /* 0x000fe4000001164b */
[----:B------:R-:W-:Y:S02]  /*bdd0*/  PRMT R77, R95, 0x5410, R77 ;  /* 0x000054105f4d7816 */ /* 0x000fe4000000004d */
[----:B------:R-:W-:-:S02]  /*bde0*/  PRMT R76, R94, 0x5410, R75 ;  /* 0x000054105e4c7816 */ /* 0x000fc4000000004b */
[C---:B------:R-:W-:Y:S02]  /*bdf0*/  PRMT R3, R92.reuse, 0x5410, R3 ;  /* 0x000054105c037816 */ /* 0x040fe40000000003 */
[----:B------:R-:W-:Y:S01]  /*be00*/  PRMT R74, R92, 0x5432, R74 ;  /* 0x000054325c4a7816 */ /* 0x000fe2000000004a */
[----:B------:R-:W-:Y:S02]  /*be10*/  IMAD.U32 R92, R77, 0x10000, RZ ;  /* 0x000100004d5c7824 */ /* 0x000fe400078e00ff */
[----:B------:R-:W-:Y:S01]  /*be20*/  IMAD.U32 R95, R76, 0x10000, RZ ;  /* 0x000100004c5f7824 */ /* 0x000fe200078e00ff */
[C---:B0-----:R-:W-:Y:S01]  /*be30*/  LOP3.LUT R75, R14.reuse, 0xffff0000, RZ, 0xc0, !PT ;  /* 0xffff00000e4b7812 */ /* 0x041fe200078ec0ff */
[----:B------:R-:W-:-:S04]  /*be40*/  IMAD.U32 R94, R14, 0x10000, RZ ;  /* 0x000100000e5e7824 */ /* 0x000fc800078e00ff */
[C---:B------:R-:W-:Y:S01]  /*be50*/  FMUL.FTZ R14, R75.reuse, R92 ;  /* 0x0000005c4b0e7220 */ /* 0x040fe20000410000 */
[----:B------:R-:W-:-:S03]  /*be60*/  FMUL.FTZ R75, R75, R95 ;  /* 0x0000005f4b4b7220 */ /* 0x000fc60000410000 */
[C---:B------:R-:W-:Y:S01]  /*be70*/  FFMA.FTZ R14, R94.reuse, R95, -R14 ;  /* 0x0000005f5e0e7223 */ /* 0x040fe2000001080e */
[----:B------:R-:W-:Y:S01]  /*be80*/  FFMA.FTZ R75, R94, R92, R75 ;  /* 0x0000005c5e4b7223 */ /* 0x000fe2000001004b */
[----:B------:R-:W-:Y:S01]  /*be90*/  LOP3.LUT R92, R76, 0xffff0000, RZ, 0xc0, !PT ;  /* 0xffff00004c5c7812 */ /* 0x000fe200078ec0ff */
[----:B------:R-:W-:Y:S01]  /*bea0*/  IMAD.U32 R94, R15, 0x10000, RZ ;  /* 0x000100000f5e7824 */ /* 0x000fe200078e00ff */
[----:B------:R-:W-:Y:S01]  /*beb0*/  LOP3.LUT R76, R77, 0xffff0000, RZ, 0xc0, !PT ;  /* 0xffff00004d4c7812 */ /* 0x000fe200078ec0ff */
[----:B------:R-:W-:Y:S01]  /*bec0*/  IMAD.U32 R95, R3, 0x10000, RZ ;  /* 0x00010000035f7824 */ /* 0x000fe200078e00ff */
[----:B------:R-:W-:Y:S02]  /*bed0*/  LOP3.LUT R77, R15, 0xffff0000, RZ, 0xc0, !PT ;  /* 0xffff00000f4d7812 */ /* 0x000fe400078ec0ff */
[----:B------:R-:W-:Y:S02]  /*bee0*/  LOP3.LUT R3, R3, 0xffff0000, RZ, 0xc0, !PT ;  /* 0xffff000003037812 */ /* 0x000fe400078ec0ff */
[----:B------:R-:W-:Y:S01]  /*bef0*/  F2FP.BF16.F32.PACK_AB R14, R75, R14 ;  /* 0x0000000e4b0e723e */ /* 0x000fe200000010ff */
[C---:B------:R-:W-:Y:S01]  /*bf00*/  FMUL.FTZ R15, R77.reuse, R76 ;  /* 0x0000004c4d0f7220 */ /* 0x040fe20000410000 */
[----:B------:R-:W-:-:S03]  /*bf10*/  FMUL.FTZ R77, R77, R92 ;  /* 0x0000005c4d4d7220 */ /* 0x000fc60000410000 */
[C---:B------:R-:W-:Y:S01]  /*bf20*/  FFMA.FTZ R15, R94.reuse, R92, -R15 ;  /* 0x0000005c5e0f7223 */ /* 0x040fe2000001080f */
[----:B------:R-:W-:Y:S01]  /*bf30*/  FFMA.FTZ R76, R94, R76, R77 ;  /* 0x0000004c5e4c7223 */ /* 0x000fe2000001004d */
        /* <DEDUP_REMOVED lines=17> */
[----:B------:R0:W-:Y:S02]  /*c050*/  STS.128 [R114], R12 ;  /* 0x0000000c72007388 */ /* 0x0001e40000000c00 */
.L_x_1679:
[----:B------:R-:W-:Y:S05]  /*c060*/  BSYNC B2 ;  /* 0x0000000000027941 */ /* 0x000fea0003800000 */
.L_x_1678:
[----:B0-----:R-:W2:Y:S04]  /*c070*/  LDL R13, [R1+0x30] ;  /* 0x00003000010d7983 */ /* 0x001ea80000100800 */
[----:B------:R-:W3:Y:S04]  /*c080*/  LDL R12, [R1+0x34] ;  /* 0x00003400010c7983 */ /* 0x000ee80000100800 */
[----:B------:R-:W4:Y:S01]  /*c090*/  LDL R3, [R1+0x48] ;  /* 0x0000480001037983 */ /* 0x000f220000100800 */
[----:B------:R-:W-:Y:S01]  /*c0a0*/  BSSY B2, `(.L_x_1680) ;  /* 0x0000033000027945 */ /* 0x000fe20003800000 */
[----:B--2---:R-:W-:-:S02]  /*c0b0*/  ISETP.GE.AND P0, PT, R13, R108, PT ;  /* 0x0000006c0d00720c */ /* 0x004fc40003f06270 */
[-C--:B---3--:R-:W-:Y:S02]  /*c0c0*/  ISETP.GE.AND P1, PT, R12, R108.reuse, PT ;  /* 0x0000006c0c00720c */ /* 0x088fe40003f26270 */
[----:B----4-:R-:W-:-:S09]  /*c0d0*/  ISETP.GE.AND P2, PT, R3, R108, PT ;  /* 0x0000006c0300720c */ /* 0x010fd20003f46270 */
[----:B------:R-:W-:Y:S05]  /*c0e0*/  @P0 BRA `(.L_x_1681) ;  /* 0x0000000000b80947 */ /* 0x000fea0003800000 */
[----:B-----5:R-:W0:Y:S01]  /*c0f0*/  LDS.128 R12, [R114+0x4000] ;  /* 0x00400000720c7984 */ /* 0x020e220000000c00 */
[----:B------:R-:W-:Y:S02]  /*c100*/  SHF.R.U32.HI R3, RZ, 0x10, R71 ;  /* 0x00000010ff037819 */ /* 0x000fe40000011647 */
[----:B------:R-:W-:Y:S02]  /*c110*/  SHF.R.U32.HI R74, RZ, 0x10, R73 ;  /* 0x00000010ff4a7819 */ /* 0x000fe40000011649 */
[C---:B------:R-:W-:Y:S02]  /*c120*/  PRMT R3, R112.reuse, 0x5410, R3 ;  /* 0x0000541070037816 */ /* 0x040fe40000000003 */
[----:B------:R-:W-:Y:S02]  /*c130*/  PRMT R74, R112, 0x5432, R74 ;  /* 0x00005432704a7816 */ /* 0x000fe4000000004a */
[----:B------:R-:W-:Y:S01]  /*c140*/  SHF.R.U64 R70, R70, 0x10, R71 ;  /* 0x0000001046467819 */ /* 0x000fe20000001247 */
[C---:B------:R-:W-:Y:S01]  /*c150*/  IMAD.U32 R76, R3.reuse, 0x10000, RZ ;  /* 0x00010000034c7824 */ /* 0x040fe200078e00ff */
[----:B------:R-:W-:Y:S01]  /*c160*/  SHF.R.U64 R71, R72, 0x10, R73 ;  /* 0x0000001048477819 */ /* 0x000fe20000001249 */
[----:B------:R-:W-:Y:S01]  /*c170*/  IMAD.U32 R75, R74, 0x10000, RZ ;  /* 0x000100004a4b7824 */ /* 0x000fe200078e00ff */
[----:B------:R-:W-:-:S02]  /*c180*/  LOP3.LUT R72, R3, 0xffff0000, RZ, 0xc0, !PT ;  /* 0xffff000003487812 */ /* 0x000fc400078ec0ff */
[----:B------:R-:W-:Y:S02]  /*c190*/  LOP3.LUT R3, R74, 0xffff0000, RZ, 0xc0, !PT ;  /* 0xffff00004a037812 */ /* 0x000fe400078ec0ff */
[C---:B------:R-:W-:Y:S02]  /*c1a0*/  PRMT R71, R111.reuse, 0x5410, R71 ;  /* 0x000054106f477816 */ /* 0x040fe40000000047 */
[----:B------:R-:W-:Y:S02]  /*c1b0*/  PRMT R70, R111, 0x5432, R70 ;  /* 0x000054326f467816 */ /* 0x000fe40000000046 */
[C---:B0-----:R-:W-:Y:S01]  /*c1c0*/  LOP3.LUT R73, R15.reuse, 0xffff0000, RZ, 0xc0, !PT ;  /* 0xffff00000f497812 */ /* 0x041fe200078ec0ff */
[----:B------:R-:W-:Y:S01]  /*c1d0*/  IMAD.U32 R74, R15, 0x10000, RZ ;  /* 0x000100000f4a7824 */ /* 0x000fe200078e00ff */
[C---:B------:R-:W-:Y:S01]  /*c1e0*/  LOP3.LUT R92, R14.reuse, 0xffff0000, RZ, 0xc0, !PT ;  /* 0xffff00000e5c7812 */ /* 0x040fe200078ec0ff */
[----:B------:R-:W-:Y:S02]  /*c1f0*/  IMAD.U32 R14, R14, 0x10000, RZ ;  /* 0x000100000e0e7824 */ /* 0x000fe400078e00ff */
[C---:B------:R-:W-:Y:S01]  /*c200*/  FMUL.FTZ R15, R73.reuse, R3 ;  /* 0x00000003490f7220 */ /* 0x040fe20000410000 */
[----:B------:R-:W-:Y:S01]  /*c210*/  FMUL.FTZ R73, R73, R72 ;  /* 0x0000004849497220 */ /* 0x000fe20000410000 */
[C---:B------:R-:W-:Y:S01]  /*c220*/  FMUL.FTZ R77, R92.reuse, R75 ;  /* 0x0000004b5c4d7220 */ /* 0x040fe20000410000 */
[----:B------:R-:W-:Y:S01]  /*c230*/  FMUL.FTZ R92, R92, R76 ;  /* 0x0000004c5c5c7220 */ /* 0x000fe20000410000 */
[C---:B------:R-:W-:Y:S01]  /*c240*/  FFMA.FTZ R15, R74.reuse, R72, -R15 ;  /* 0x000000484a0f7223 */ /* 0x040fe2000001080f */
[----:B------:R-:W-:Y:S01]  /*c250*/  FFMA.FTZ R3, R74, R3, R73 ;  /* 0x000000034a037223 */ /* 0x000fe20000010049 */
[----:B------:R-:W-:Y:S01]  /*c260*/  FFMA.FTZ R77, R14, R76, -R77 ;  /* 0x0000004c0e4d7223 */ /* 0x000fe2000001084d */
        /* <DEDUP_REMOVED lines=8> */
[----:B------:R-:W-:Y:S01]  /*c2f0*/  FMUL.FTZ R74, R74, R75 ;  /* 0x0000004b4a4a7220 */ /* 0x000fe20000410000 */
[----:B------:R-:W-:Y:S02]  /*c300*/  F2FP.BF16.F32.PACK_AB R14, R14, R77 ;  /* 0x0000004d0e0e723e */ /* 0x000fe400000010ff */
[C---:B------:R-:W-:Y:S01]  /*c310*/  FFMA.FTZ R12, R72.reuse, R75, -R12 ;  /* 0x0000004b480c7223 */ /* 0x040fe2000001080c */
[----:B------:R-:W-:Y:S01]  /*c320*/  FFMA.FTZ R74, R72, R73, R74 ;  /* 0x00000049484a7223 */ /* 0x000fe2000001004a */
[C---:B------:R-:W-:Y:S01]  /*c330*/  LOP3.LUT R72, R13.reuse, 0xffff0000, RZ, 0xc0, !PT ;  /* 0xffff00000d487812 */ /* 0x040fe200078ec0ff */
[----:B------:R-:W-:Y:S01]  /*c340*/  IMAD.U32 R13, R13, 0x10000, RZ ;  /* 0x000100000d0d7824 */ /* 0x000fe200078e00ff */
[----:B------:R-:W-:Y:S02]  /*c350*/  F2FP.BF16.F32.PACK_AB R15, R3, R15 ;  /* 0x0000000f030f723e */ /* 0x000fe400000010ff */
[----:B------:R-:W-:Y:S01]  /*c360*/  F2FP.BF16.F32.PACK_AB R12, R74, R12 ;  /* 0x0000000c4a0c723e */ /* 0x000fe200000010ff */
[C---:B------:R-:W-:Y:S01]  /*c370*/  FMUL.FTZ R73, R72.reuse, R71 ;  /* 0x0000004748497220 */ /* 0x040fe20000410000 */
[----:B------:R-:W-:-:S03]  /*c380*/  FMUL.FTZ R72, R72, R70 ;  /* 0x0000004648487220 */ /* 0x000fc60000410000 */
[C---:B------:R-:W-:Y:S01]  /*c390*/  FFMA.FTZ R70, R13.reuse, R70, -R73 ;  /* 0x000000460d467223 */ /* 0x040fe20000010849 */
[----:B------:R-:W-:-:S05]  /*c3a0*/  FFMA.FTZ R13, R13, R71, R72 ;  /* 0x000000470d0d7223 */ /* 0x000fca0000010048 */
[----:B------:R-:W-:-:S05]  /*c3b0*/  F2FP.BF16.F32.PACK_AB R13, R13, R70 ;  /* 0x000000460d0d723e */ /* 0x000fca00000010ff */
[----:B------:R0:W-:Y:S02]  /*c3c0*/  STS.128 [R114+0x4000], R12 ;  /* 0x0040000c72007388 */ /* 0x0001e40000000c00 */
.L_x_1681:
[----:B------:R-:W-:Y:S05]  /*c3d0*/  BSYNC B2 ;  /* 0x0000000000027941 */ /* 0x000fea0003800000 */
.L_x_1680:
[----:B------:R-:W-:Y:S04]  /*c3e0*/  BSSY B2, `(.L_x_1682) ;  /* 0x0000030000027945 */ /* 0x000fe80003800000 */
[----:B------:R-:W-:Y:S05]  /*c3f0*/  @P1 BRA `(.L_x_1683) ;  /* 0x0000000000b81947 */ /* 0x000fea0003800000 */
[----:B0----5:R-:W0:Y:S01]  /*c400*/  LDS.128 R12, [R114+0x8000] ;  /* 0x00800000720c7984 */ /* 0x021e220000000c00 */
[----:B------:R-:W-:Y:S02]  /*c410*/  SHF.R.U64 R3, R66, 0x10, R67 ;  /* 0x0000001042037819 */ /* 0x000fe40000001243 */
[----:B------:R-:W-:Y:S02]  /*c420*/  SHF.R.U32.HI R66, RZ, 0x10, R69 ;  /* 0x00000010ff427819 */ /* 0x000fe40000011645 */
[----:B------:R-:W-:Y:S02]  /*c430*/  SHF.R.U32.HI R67, RZ, 0x10, R67 ;  /* 0x00000010ff437819 */ /* 0x000fe40000011643 */
[C---:B------:R-:W-:Y:S02]  /*c440*/  PRMT R66, R110.reuse, 0x5432, R66 ;  /* 0x000054326e427816 */ /* 0x040fe40000000042 */
[----:B------:R-:W-:Y:S02]  /*c450*/  PRMT R67, R110, 0x5410, R67 ;  /* 0x000054106e437816 */ /* 0x000fe40000000043 */
[----:B------:R-:W-:Y:S01]  /*c460*/  SHF.R.U64 R68, R68, 0x10, R69 ;  /* 0x0000001044447819 */ /* 0x000fe20000001245 */
[----:B------:R-:W-:Y:S01]  /*c470*/  IMAD.U32 R70, R66, 0x10000, RZ ;  /* 0x0001000042467824 */ /* 0x000fe200078e00ff */
[----:B------:R-:W-:Y:S01]  /*c480*/  PRMT R3, R109, 0x5432, R3 ;  /* 0x000054326d037816 */ /* 0x000fe20000000003 */
[C---:B------:R-:W-:Y:S01]  /*c490*/  IMAD.U32 R72, R67.reuse, 0x10000, RZ ;  /* 0x0001000043487824 */ /* 0x040fe200078e00ff */
[----:B------:R-:W-:-:S02]  /*c4a0*/  LOP3.LUT R67, R67, 0xffff0000, RZ, 0xc0, !PT ;  /* 0xffff000043437812 */ /* 0x000fc400078ec0ff */
[----:B------:R-:W-:Y:S02]  /*c4b0*/  PRMT R68, R109, 0x5410, R68 ;  /* 0x000054106d447816 */ /* 0x000fe40000000044 */
[C---:B0-----:R-:W-:Y:S01]  /*c4c0*/  LOP3.LUT R71, R14.reuse, 0xffff0000, RZ, 0xc0, !PT ;  /* 0xffff00000e477812 */ /* 0x041fe200078ec0ff */
[----:B------:R-:W-:-:S04]  /*c4d0*/  IMAD.U32 R69, R14, 0x10000, RZ ;  /* 0x000100000e457824 */ /* 0x000fc800078e00ff */
[C---:B------:R-:W-:Y:S01]  /*c4e0*/  FMUL.FTZ R14, R71.reuse, R70 ;  /* 0x00000046470e7220 */ /* 0x040fe20000410000 */
[----:B------:R-:W-:-:S03]  /*c4f0*/  FMUL.FTZ R71, R71, R72 ;  /* 0x0000004847477220 */ /* 0x000fc60000410000 */
[C---:B------:R-:W-:Y:S01]  /*c500*/  FFMA.FTZ R14, R69.reuse, R72, -R14 ;  /* 0x00000048450e7223 */ /* 0x040fe2000001080e */
[----:B------:R-:W-:Y:S01]  /*c510*/  FFMA.FTZ R69, R69, R70, R71 ;  /* 0x0000004645457223 */ /* 0x000fe20000010047 */
[----:B------:R-:W-:Y:S02]  /*c520*/  LOP3.LUT R70, R66, 0xffff0000, RZ, 0xc0, !PT ;  /* 0xffff000042467812 */ /* 0x000fe400078ec0ff */
[C---:B------:R-:W-:Y:S01]  /*c530*/  LOP3.LUT R66, R15.reuse, 0xffff0000, RZ, 0xc0, !PT ;  /* 0xffff00000f427812 */ /* 0x040fe200078ec0ff */
[----:B------:R-:W-:Y:S01]  /*c540*/  IMAD.U32 R15, R15, 0x10000, RZ ;  /* 0x000100000f0f7824 */ /* 0x000fe200078e00ff */
[----:B------:R-:W-:-:S03]  /*c550*/  F2FP.BF16.F32.PACK_AB R14, R69, R14 ;  /* 0x0000000e450e723e */ /* 0x000fc600000010ff */
[C---:B------:R-:W-:Y:S01]  /*c560*/  FMUL.FTZ R71, R66.reuse, R70 ;  /* 0x0000004642477220 */ /* 0x040fe20000410000 */
[----:B------:R-:W-:-:S03]  /*c570*/  FMUL.FTZ R72, R66, R67 ;  /* 0x0000004342487220 */ /* 0x000fc60000410000 */
        /* <DEDUP_REMOVED lines=21> */
[----:B------:R1:W-:Y:S02]  /*c6d0*/  STS.128 [R114+0x8000], R12 ;  /* 0x0080000c72007388 */ /* 0x0003e40000000c00 */
.L_x_1683:
[----:B------:R-:W-:Y:S05]  /*c6e0*/  BSYNC B2 ;  /* 0x0000000000027941 */ /* 0x000fea0003800000 */
.L_x_1682:
[----:B------:R-:W-:Y:S05]  /*c6f0*/  @P2 BRA `(.L_x_1677) ;  /* 0x0000000000b82947 */ /* 0x000fea0003800000 */
[----:B01---5:R-:W0:Y:S01]  /*c700*/  LDS.128 R12, [R114+0xc000] ;  /* 0x00c00000720c7984 */ /* 0x023e220000000c00 */
[----:B------:R-:W-:Y:S02]  /*c710*/  SHF.R.U64 R3, R62, 0x10, R63 ;  /* 0x000000103e037819 */ /* 0x000fe4000000123f */
[--C-:B------:R-:W-:Y:S02]  /*c720*/  SHF.R.U64 R62, R64, 0x10, R65.reuse ;  /* 0x00000010403e7819 */ /* 0x100fe40000001241 */
[----:B------:R-:W-:Y:S02]  /*c730*/  SHF.R.U32.HI R64, RZ, 0x10, R65 ;  /* 0x00000010ff407819 */ /* 0x000fe40000011641 */
[----:B------:R-:W-:Y:S02]  /*c740*/  SHF.R.U32.HI R63, RZ, 0x10, R63 ;  /* 0x00000010ff3f7819 */ /* 0x000fe4000001163f */
[----:B------:R-:W-:Y:S02]  /*c750*/  PRMT R62, R99, 0x5410, R62 ;  /* 0x00005410633e7816 */ /* 0x000fe4000000003e */
[----:B------:R-:W-:-:S02]  /*c760*/  PRMT R3, R98, 0x5410, R3 ;  /* 0x0000541062037816 */ /* 0x000fc40000000003 */
[----:B------:R-:W-:Y:S02]  /*c770*/  PRMT R99, R99, 0x5432, R64 ;  /* 0x0000543263637816 */ /* 0x000fe40000000040 */
[----:B------:R-:W-:-:S03]  /*c780*/  PRMT R98, R98, 0x5432, R63 ;  /* 0x0000543262627816 */ /* 0x000fc6000000003f */
[C---:B------:R-:W-:Y:S01]  /*c790*/  IMAD.U32 R68, R99.reuse, 0x10000, RZ ;  /* 0x0001000063447824 */ /* 0x040fe200078e00ff */
[----:B------:R-:W-:Y:S02]  /*c7a0*/  LOP3.LUT R99, R99, 0xffff0000, RZ, 0xc0, !PT ;  /* 0xffff000063637812 */ /* 0x000fe400078ec0ff */
[----:B0-----:R-:W-:Y:S01]  /*c7b0*/  LOP3.LUT R64, R14, 0xffff0000, RZ, 0xc0, !PT ;  /* 0xffff00000e407812 */ /* 0x001fe200078ec0ff */
[C---:B------:R-:W-:Y:S01]  /*c7c0*/  IMAD.U32 R67, R12.reuse, 0x10000, RZ ;  /* 0x000100000c437824 */ /* 0x040fe200078e00ff */
[----:B------:R-:W-:Y:S01]  /*c7d0*/  LOP3.LUT R65, R12, 0xffff0000, RZ, 0xc0, !PT ;  /* 0xffff00000c417812 */ /* 0x000fe200078ec0ff */
[----:B------:R-:W-:Y:S02]  /*c7e0*/  IMAD.U32 R63, R14, 0x10000, RZ ;  /* 0x000100000e3f7824 */ /* 0x000fe400078e00ff */
[C---:B------:R-:W-:Y:S01]  /*c7f0*/  IMAD.U32 R12, R98.reuse, 0x10000, RZ ;  /* 0x00010000620c7824 */ /* 0x040fe200078e00ff */
[----:B------:R-:W-:Y:S01]  /*c800*/  LOP3.LUT R98, R98, 0xffff0000, RZ, 0xc0, !PT ;  /* 0xffff000062627812 */ /* 0x000fe200078ec0ff */
[C---:B------:R-:W-:Y:S01]  /*c810*/  IMAD.U32 R14, R15.reuse, 0x10000, RZ ;  /* 0x000100000f0e7824 */ /* 0x040fe200078e00ff */
[----:B------:R-:W-:Y:S01]  /*c820*/  LOP3.LUT R15, R15, 0xffff0000, RZ, 0xc0, !PT ;  /* 0xffff00000f0f7812 */ /* 0x000fe200078ec0ff */
[C---:B------:R-:W-:Y:S01]  /*c830*/  FMUL.FTZ R69, R64.reuse, R68 ;  /* 0x0000004440457220 */ /* 0x040fe20000410000 */
[-C--:B------:R-:W-:Y:S01]  /*c840*/  FMUL.FTZ R64, R64, R12.reuse ;  /* 0x0000000c40407220 */ /* 0x080fe20000410000 */
[C---:B------:R-:W-:Y:S01]  /*c850*/  IMAD.U32 R66, R13.reuse, 0x10000, RZ ;  /* 0x000100000d427824 */ /* 0x040fe200078e00ff */
[----:B------:R-:W-:Y:S01]  /*c860*/  LOP3.LUT R13, R13, 0xffff0000, RZ, 0xc0, !PT ;  /* 0xffff00000d0d7812 */ /* 0x000fe200078ec0ff */
[-C--:B------:R-:W-:Y:S01]  /*c870*/  FMUL.FTZ R70, R15, R99.reuse ;  /* 0x000000630f467220 */ /* 0x080fe20000410000 */
[C---:B------:R-:W-:Y:S01]  /*c880*/  FFMA.FTZ R69, R63.reuse, R12, -R69 ;  /* 0x0000000c3f457223 */ /* 0x040fe20000010845 */
[----:B------:R-:W-:Y:S01]  /*c890*/  FFMA.FTZ R64, R63, R68, R64 ;  /* 0x000000443f407223 */ /* 0x000fe20000010040 */
[-C--:B------:R-:W-:Y:S01]  /*c8a0*/  FMUL.FTZ R15, R15, R98.reuse ;  /* 0x000000620f0f7220 */ /* 0x080fe20000410000 */
[C---:B------:R-:W-:Y:S01]  /*c8b0*/  IMAD.U32 R12, R62.reuse, 0x10000, RZ ;  /* 0x000100003e0c7824 */ /* 0x040fe200078e00ff */
[----:B------:R-:W-:Y:S01]  /*c8c0*/  LOP3.LUT R62, R62, 0xffff0000, RZ, 0xc0, !PT ;  /* 0xffff00003e3e7812 */ /* 0x000fe200078ec0ff */
[C---:B------:R-:W-:Y:S01]  /*c8d0*/  IMAD.U32 R63, R3.reuse, 0x10000, RZ ;  /* 0x00010000033f7824 */ /* 0x040fe200078e00ff */
[----:B------:R-:W-:Y:S01]  /*c8e0*/  LOP3.LUT R3, R3, 0xffff0000, RZ, 0xc0, !PT ;  /* 0xffff000003037812 */ /* 0x000fe200078ec0ff */
[C---:B------:R-:W-:Y:S01]  /*c8f0*/  FFMA.FTZ R70, R14.reuse, R98, -R70 ;  /* 0x000000620e467223 */ /* 0x040fe20000010846 */
[----:B------:R-:W-:Y:S01]  /*c900*/  FFMA.FTZ R15, R14, R99, R15 ;  /* 0x000000630e0f7223 */ /* 0x000fe2000001000f */
        /* <DEDUP_REMOVED lines=13> */
.L_x_1677:
[----:B------:R-:W-:Y:S05]  /*c9e0*/  BSYNC B1 ;  /* 0x0000000000017941 */ /* 0x000fea0003800000 */
.L_x_1676:
[----:B------:R-:W3:Y:S01]  /*c9f0*/  LDL R3, [R1+0xc4] ;  /* 0x0000c40001037983 */ /* 0x000ee20000100800 */
[----:B------:R-:W-:Y:S01]  /*ca00*/  BSSY B1, `(.L_x_1684) ;  /* 0x00000ce000017945 */ /* 0x000fe20003800000 */
[----:B---3--:R-:W-:-:S13]  /*ca10*/  ISETP.GE.AND P0, PT, R3, R0, PT ;  /* 0x000000000300720c */ /* 0x008fda0003f06270 */
[----:B------:R-:W-:Y:S05]  /*ca20*/  @P0 BRA `(.L_x_1685) ;  /* 0x0000000c002c0947 */ /* 0x000fea0003800000 */
[----:B012---:R-:W2:Y:S01]  /*ca30*/  LDL R14, [R1+0x30] ;  /* 0x00003000010e7983 */ /* 0x007ea20000100800 */
[----:B------:R-:W0:Y:S03]  /*ca40*/  LDC R3, c[0x0][0x3f4] ;  /* 0x0000fd00ff037b82 */ /* 0x000e260000000800 */
[----:B------:R-:W3:Y:S04]  /*ca50*/  LDL R13, [R1+0x34] ;  /* 0x00003400010d7983 */ /* 0x000ee80000100800 */
[----:B------:R-:W4:Y:S04]  /*ca60*/  LDL R12, [R1+0x48] ;  /* 0x00004800010c7983 */ /* 0x000f280000100800 */
[----:B------:R1:W5:Y:S01]  /*ca70*/  LDL R67, [R1+0x70] ;  /* 0x0000700001437983 */ /* 0x0003620000100800 */
[----:B------:R-:W-:Y:S01]  /*ca80*/  BSSY B2, `(.L_x_1686) ;  /* 0x0000034000027945 */ /* 0x000fe20003800000 */
[----:B0-----:R-:W-:-:S02]  /*ca90*/  ISETP.GE.AND P0, PT, R204, R3, PT ;  /* 0x00000003cc00720c */ /* 0x001fc40003f06270 */
[-C--:B--2---:R-:W-:Y:S02]  /*caa0*/  ISETP.GE.AND P1, PT, R14, R3.reuse, PT ;  /* 0x000000030e00720c */ /* 0x084fe40003f26270 */
[-C--:B---3--:R-:W-:Y:S02]  /*cab0*/  ISETP.GE.AND P2, PT, R13, R3.reuse, PT ;  /* 0x000000030d00720c */ /* 0x088fe40003f46270 */
[----:B----4-:R-:W-:-:S07]  /*cac0*/  ISETP.GE.AND P3, PT, R12, R3, PT ;  /* 0x000000030c00720c */ /* 0x010fce0003f66270 */
[----:B-1----:R-:W-:Y:S06]  /*cad0*/  @P0 BRA `(.L_x_1687) ;  /* 0x0000000000b80947 */ /* 0x002fec0003800000 */
[----:B-----5:R-:W0:Y:S01]  /*cae0*/  LDS.128 R12, [R67+0x1000] ;  /* 0x00100000430c7984 */ /* 0x020e220000000c00 */
        /* <DEDUP_REMOVED lines=45> */
.L_x_1687:
[----:B------:R-:W-:Y:S05]  /*cdc0*/  BSYNC B2 ;  /* 0x0000000000027941 */ /* 0x000fea0003800000 */
.L_x_1686:
[----:B------:R-:W-:Y:S04]  /*cdd0*/  BSSY B2, `(.L_x_1688) ;  /* 0x0000030000027945 */ /* 0x000fe80003800000 */
[----:B------:R-:W-:Y:S05]  /*cde0*/  @P1 BRA `(.L_x_1689) ;  /* 0x0000000000b81947 */ /* 0x000fea0003800000 */
[----:B0----5:R-:W0:Y:S01]  /*cdf0*/  LDS.128 R12, [R67+0x5000] ;  /* 0x00500000430c7984 */ /* 0x021e220000000c00 */
[--C-:B------:R-:W-:Y:S02]  /*ce00*/  SHF.R.U64 R58, R54, 0x10, R55.reuse ;  /* 0x00000010363a7819 */ /* 0x100fe40000001237 */
[----:B------:R-:W-:Y:S02]  /*ce10*/  SHF.R.U32.HI R54, RZ, 0x10, R55 ;  /* 0x00000010ff367819 */ /* 0x000fe40000011637 */
[--C-:B------:R-:W-:Y:S02]  /*ce20*/  SHF.R.U64 R55, R56, 0x10, R57.reuse ;  /* 0x0000001038377819 */ /* 0x100fe40000001239 */
[----:B------:R-:W-:Y:S02]  /*ce30*/  SHF.R.U32.HI R57, RZ, 0x10, R57 ;  /* 0x00000010ff397819 */ /* 0x000fe40000011639 */
[C---:B------:R-:W-:Y:S02]  /*ce40*/  PRMT R3, R103.reuse, 0x5410, R58 ;  /* 0x0000541067037816 */ /* 0x040fe4000000003a */
[----:B------:R-:W-:-:S02]  /*ce50*/  PRMT R103, R103, 0x5432, R54 ;  /* 0x0000543267677816 */ /* 0x000fc40000000036 */
[C---:B------:R-:W-:Y:S02]  /*ce60*/  PRMT R54, R104.reuse, 0x5410, R55 ;  /* 0x0000541068367816 */ /* 0x040fe40000000037 */
[----:B------:R-:W-:Y:S01]  /*ce70*/  PRMT R104, R104, 0x5432, R57 ;  /* 0x0000543268687816 */ /* 0x000fe20000000039 */
[C---:B------:R-:W-:Y:S01]  /*ce80*/  IMAD.U32 R59, R103.reuse, 0x10000, RZ ;  /* 0x00010000673b7824 */ /* 0x040fe200078e00ff */
[----:B------:R-:W-:Y:S02]  /*ce90*/  LOP3.LUT R103, R103, 0xffff0000, RZ, 0xc0, !PT ;  /* 0xffff000067677812 */ /* 0x000fe400078ec0ff */
[C---:B------:R-:W-:Y:S01]  /*cea0*/  LOP3.LUT R57, R104.reuse, 0xffff0000, RZ, 0xc0, !PT ;  /* 0xffff000068397812 */ /* 0x040fe200078ec0ff */
[----:B------:R-:W-:Y:S01]  /*ceb0*/  IMAD.U32 R61, R104, 0x10000, RZ ;  /* 0x00010000683d7824 */ /* 0x000fe200078e00ff */
[C---:B0-----:R-:W-:Y:S01]  /*cec0*/  LOP3.LUT R56, R14.reuse, 0xffff0000, RZ, 0xc0, !PT ;  /* 0xffff00000e387812 */ /* 0x041fe200078ec0ff */
[----:B------:R-:W-:Y:S01]  /*ced0*/  IMAD.U32 R58, R14, 0x10000, RZ ;  /* 0x000100000e3a7824 */ /* 0x000fe200078e00ff */
[C---:B------:R-:W-:Y:S01]  /*cee0*/  LOP3.LUT R60, R15.reuse, 0xffff0000, RZ, 0xc0, !PT ;  /* 0xffff00000f3c7812 */ /* 0x040fe200078ec0ff */
[----:B------:R-:W-:-:S02]  /*cef0*/  IMAD.U32 R14, R15, 0x10000, RZ ;  /* 0x000100000f0e7824 */ /* 0x000fc400078e00ff */
[C---:B------:R-:W-:Y:S01]  /*cf00*/  FMUL.FTZ R63, R56.reuse, R61 ;  /* 0x0000003d383f7220 */ /* 0x040fe20000410000 */
[-C--:B------:R-:W-:Y:S01]  /*cf10*/  FMUL.FTZ R62, R56, R59.reuse ;  /* 0x0000003b383e7220 */ /* 0x080fe20000410000 */
[C---:B------:R-:W-:Y:S01]  /*cf20*/  IMAD.U32 R15, R13.reuse, 0x10000, RZ ;  /* 0x000100000d0f7824 */ /* 0x040fe200078e00ff */
[----:B------:R-:W-:Y:S01]  /*cf30*/  LOP3.LUT R56, R13, 0xffff0000, RZ, 0xc0, !PT ;  /* 0xffff00000d387812 */ /* 0x000fe200078ec0ff */
[----:B------:R-:W-:Y:S01]  /*cf40*/  FFMA.FTZ R13, R58, R59, -R63 ;  /* 0x0000003b3a0d7223 */ /* 0x000fe2000001083f */
[----:B------:R-:W-:Y:S02]  /*cf50*/  IMAD.U32 R55, R12, 0x10000, RZ ;  /* 0x000100000c377824 */ /* 0x000fe400078e00ff */
[----:B------:R-:W-:Y:S01]  /*cf60*/  FMUL.FTZ R65, R60, R57 ;  /* 0x000000393c417220 */ /* 0x000fe20000410000 */
[----:B------:R-:W-:Y:S01]  /*cf70*/  FFMA.FTZ R58, R58, R61, R62 ;  /* 0x0000003d3a3a7223 */ /* 0x000fe2000001003e */
[-C--:B------:R-:W-:Y:S01]  /*cf80*/  FMUL.FTZ R63, R60, R103.reuse ;  /* 0x000000673c3f7220 */ /* 0x080fe20000410000 */
[----:B------:R-:W-:Y:S01]  /*cf90*/  LOP3.LUT R12, R12, 0xffff0000, RZ, 0xc0, !PT ;  /* 0xffff00000c0c7812 */ /* 0x000fe200078ec0ff */
        /* <DEDUP_REMOVED lines=19> */
.L_x_1689:
[----:B------:R-:W-:Y:S05]  /*d0d0*/  BSYNC B2 ;  /* 0x0000000000027941 */ /* 0x000fea0003800000 */
.L_x_1688:
[----:B------:R-:W-:Y:S04]  /*d0e0*/  BSSY B2, `(.L_x_1690) ;  /* 0x0000030000027945 */ /* 0x000fe80003800000 */
[----:B------:R-:W-:Y:S05]  /*d0f0*/  @P2 BRA `(.L_x_1691) ;  /* 0x0000000000b82947 */ /* 0x000fea0003800000 */
[----:B01---5:R-:W0:Y:S01]  /*d100*/  LDS.128 R12, [R67+0x9000] ;  /* 0x00900000430c7984 */ /* 0x023e220000000c00 */
[----:B------:R-:W-:Y:S02]  /*d110*/  SHF.R.U64 R3, R52, 0x10, R53 ;  /* 0x0000001034037819 */ /* 0x000fe40000001235 */
[----:B------:R-:W-:Y:S02]  /*d120*/  SHF.R.U64 R50, R50, 0x10, R51 ;  /* 0x0000001032327819 */ /* 0x000fe40000001233 */
[----:B------:R-:W-:Y:S02]  /*d130*/  SHF.R.U32.HI R53, RZ, 0x10, R53 ;  /* 0x00000010ff357819 */ /* 0x000fe40000011635 */
[----:B------:R-:W-:Y:S02]  /*d140*/  SHF.R.U32.HI R54, RZ, 0x10, R51 ;  /* 0x00000010ff367819 */ /* 0x000fe40000011633 */
[----:B------:R-:W-:Y:S02]  /*d150*/  PRMT R52, R96, 0x5432, R3 ;  /* 0x0000543260347816 */ /* 0x000fe40000000003 */
[----:B------:R-:W-:-:S02]  /*d160*/  PRMT R50, R97, 0x5432, R50 ;  /* 0x0000543261327816 */ /* 0x000fc40000000032 */
[----:B------:R-:W-:Y:S02]  /*d170*/  PRMT R96, R96, 0x5410, R53 ;  /* 0x0000541060607816 */ /* 0x000fe40000000035 */
[----:B------:R-:W-:-:S03]  /*d180*/  PRMT R97, R97, 0x5410, R54 ;  /* 0x0000541061617816 */ /* 0x000fc60000000036 */
[C---:B------:R-:W-:Y:S01]  /*d190*/  IMAD.U32 R57, R96.reuse, 0x10000, RZ ;  /* 0x0001000060397824 */ /* 0x040fe200078e00ff */
[----:B------:R-:W-:Y:S01]  /*d1a0*/  LOP3.LUT R96, R96, 0xffff0000, RZ, 0xc0, !PT ;  /* 0xffff000060607812 */ /* 0x000fe200078ec0ff */
[C---:B------:R-:W-:Y:S01]  /*d1b0*/  IMAD.U32 R56, R97.reuse, 0x10000, RZ ;  /* 0x0001000061387824 */ /* 0x040fe200078e00ff */
[----:B------:R-:W-:Y:S02]  /*d1c0*/  LOP3.LUT R58, R97, 0xffff0000, RZ, 0xc0, !PT ;  /* 0xffff0000613a7812 */ /* 0x000fe400078ec0ff */
[C---:B0-----:R-:W-:Y:S01]  /*d1d0*/  LOP3.LUT R54, R14.reuse, 0xffff0000, RZ, 0xc0, !PT ;  /* 0xffff00000e367812 */ /* 0x041fe200078ec0ff */
[----:B------:R-:W-:Y:S01]  /*d1e0*/  IMAD.U32 R53, R14, 0x10000, RZ ;  /* 0x000100000e357824 */ /* 0x000fe200078e00ff */
[C---:B------:R-:W-:Y:S01]  /*d1f0*/  LOP3.LUT R55, R15.reuse, 0xffff0000, RZ, 0xc0, !PT ;  /* 0xffff00000f377812 */ /* 0x040fe200078ec0ff */
[----:B------:R-:W-:Y:S01]  /*d200*/  IMAD.U32 R51, R15, 0x10000, RZ ;  /* 0x000100000f337824 */ /* 0x000fe200078e00ff */
[C---:B------:R-:W-:Y:S01]  /*d210*/  LOP3.LUT R15, R13.reuse, 0xffff0000, RZ, 0xc0, !PT ;  /* 0xffff00000d0f7812 */ /* 0x040fe200078ec0ff */
[C---:B------:R-:W-:Y:S01]  /*d220*/  FMUL.FTZ R60, R54.reuse, R57 ;  /* 0x00000039363c7220 */ /* 0x040fe20000410000 */
[----:B------:R-:W-:Y:S01]  /*d230*/  FMUL.FTZ R54, R54, R56 ;  /* 0x0000003836367220 */ /* 0x000fe20000410000 */
[----:B------:R-:W-:-:S02]  /*d240*/  IMAD.U32 R3, R13, 0x10000, RZ ;  /* 0x000100000d037824 */ /* 0x000fc400078e00ff */
[----:B------:R-:W-:Y:S01]  /*d250*/  FMUL.FTZ R62, R55, R96 ;  /* 0x00000060373e7220 */ /* 0x000fe20000410000 */
[C---:B------:R-:W-:Y:S01]  /*d260*/  FFMA.FTZ R13, R53.reuse, R56, -R60 ;  /* 0x00000038350d7223 */ /* 0x040fe2000001083c */
[----:B------:R-:W-:Y:S01]  /*d270*/  FFMA.FTZ R60, R53, R57, R54 ;  /* 0x00000039353c7223 */ /* 0x000fe20000010036 */
[-C--:B------:R-:W-:Y:S01]  /*d280*/  FMUL.FTZ R54, R55, R58.reuse ;  /* 0x0000003a37367220 */ /* 0x080fe20000410000 */
[C---:B------:R-:W-:Y:S01]  /*d290*/  IMAD.U32 R55, R52.reuse, 0x10000, RZ ;  /* 0x0001000034377824 */ /* 0x040fe200078e00ff */
        /* <DEDUP_REMOVED lines=8> */
[C---:B------:R-:W-:Y:S01]  /*d320*/  FMUL.FTZ R51, R12.reuse, R55 ;  /* 0x000000370c337220 */ /* 0x040fe20000410000 */
[-C--:B------:R-:W-:Y:S01]  /*d330*/  FMUL.FTZ R54, R12, R53.reuse ;  /* 0x000000350c367220 */ /* 0x080fe20000410000 */
[-C--:B------:R-:W-:Y:S01]  /*d340*/  FMUL.FTZ R15, R15, R50.reuse ;  /* 0x000000320f0f7220 */ /* 0x080fe20000410000 */
[C---:B------:R-:W-:Y:S01]  /*d350*/  FFMA.FTZ R56, R3.reuse, R50, -R56 ;  /* 0x0000003203387223 */ /* 0x040fe20000010838 */
[C---:B------:R-:W-:Y:S01]  /*d360*/  FFMA.FTZ R12, R14.reuse, R53, -R51 ;  /* 0x000000350e0c7223 */ /* 0x040fe20000010833 */
[----:B------:R-:W-:Y:S01]  /*d370*/  FFMA.FTZ R55, R14, R55, R54 ;  /* 0x000000370e377223 */ /* 0x000fe20000010036 */
[----:B------:R-:W-:Y:S01]  /*d380*/  FFMA.FTZ R3, R3, R52, R15 ;  /* 0x0000003403037223 */ /* 0x000fe2000001000f */
[----:B------:R-:W-:-:S02]  /*d390*/  F2FP.BF16.F32.PACK_AB R14, R60, R13 ;  /* 0x0000000d3c0e723e */ /* 0x000fc400000010ff */
[----:B------:R-:W-:Y:S02]  /*d3a0*/  F2FP.BF16.F32.PACK_AB R15, R57, R62 ;  /* 0x0000003e390f723e */ /* 0x000fe400000010ff */
[----:B------:R-:W-:Y:S02]  /*d3b0*/  F2FP.BF16.F32.PACK_AB R12, R55, R12 ;  /* 0x0000000c370c723e */ /* 0x000fe400000010ff */
[----:B------:R-:W-:-:S05]  /*d3c0*/  F2FP.BF16.F32.PACK_AB R13, R3, R56 ;  /* 0x00000038030d723e */ /* 0x000fca00000010ff */
[----:B------:R2:W-:Y:S02]  /*d3d0*/  STS.128 [R67+0x9000], R12 ;  /* 0x0090000c43007388 */ /* 0x0005e40000000c00 */
.L_x_1691:
[----:B------:R-:W-:Y:S05]  /*d3e0*/  BSYNC B2 ;  /* 0x0000000000027941 */ /* 0x000fea0003800000 */
.L_x_1690:
[----:B------:R-:W-:Y:S05]  /*d3f0*/  @P3 BRA `(.L_x_1685) ;  /* 0x0000000000b83947 */ /* 0x000fea0003800000 */
[----:B012--5:R-:W0:Y:S01]  /*d400*/  LDS.128 R12, [R67+0xd000] ;  /* 0x00d00000430c7984 */ /* 0x027e220000000c00 */
        /* <DEDUP_REMOVED lines=13> */
[C---:B------:R-:W-:Y:S01]  /*d4e0*/  IMAD.U32 R48, R15.reuse, 0x10000, RZ ;  /* 0x000100000f307824 */ /* 0x040fe200078e00ff */
[----:B------:R-:W-:Y:S01]  /*d4f0*/  LOP3.LUT R15, R15, 0xffff0000, RZ, 0xc0, !PT ;  /* 0xffff00000f0f7812 */ /* 0x000fe200078ec0ff */
[----:B------:R-:W-:Y:S02]  /*d500*/  IMAD.U32 R46, R14, 0x10000, RZ ;  /* 0x000100000e2e7824 */ /* 0x000fe400078e00ff */
[C---:B------:R-:W-:Y:S01]  /*d510*/  FMUL.FTZ R53, R47.reuse, R52 ;  /* 0x000000342f357220 */ /* 0x040fe20000410000 */
[----:B------:R-:W-:Y:S01]  /*d520*/  FMUL.FTZ R47, R47, R50 ;  /* 0x000000322f2f7220 */ /* 0x000fe20000410000 */
[----:B------:R-:W-:Y:S01]  /*d530*/  FMUL.FTZ R57, R15, R87 ;  /* 0x000000570f397220 */ /* 0x000fe20000410000 */
[----:B------:R-:W-:-:S02]  /*d540*/  IMAD.U32 R3, R12, 0x10000, RZ ;  /* 0x000100000c037824 */ /* 0x000fc400078e00ff */
[C---:B------:R-:W-:Y:S01]  /*d550*/  FFMA.FTZ R54, R46.reuse, R50, -R53 ;  /* 0x000000322e367223 */ /* 0x040fe20000010835 */
[----:B------:R-:W-:Y:S01]  /*d560*/  FFMA.FTZ R55, R46, R52, R47 ;  /* 0x000000342e377223 */ /* 0x000fe2000001002f */
[-C--:B------:R-:W-:Y:S01]  /*d570*/  FMUL.FTZ R47, R15, R86.reuse ;  /* 0x000000560f2f7220 */ /* 0x080fe20000410000 */
[----:B------:R-:W-:Y:S01]  /*d580*/  IMAD.U32 R14, R13, 0x10000, RZ ;  /* 0x000100000d0e7824 */ /* 0x000fe200078e00ff */
[----:B------:R-:W-:Y:S01]  /*d590*/  LOP3.LUT R12, R12, 0xffff0000, RZ, 0xc0, !PT ;  /* 0xffff00000c0c7812 */ /* 0x000fe200078ec0ff */
[----:B------:R-:W-:Y:S01]  /*d5a0*/  IMAD.U32 R46, R51, 0x10000, RZ ;  /* 0x00010000332e7824 */ /* 0x000fe200078e00ff */
[----:B------:R-:W-:Y:S01]  /*d5b0*/  LOP3.LUT R13, R13, 0xffff0000, RZ, 0xc0, !PT ;  /* 0xffff00000d0d7812 */ /* 0x000fe200078ec0ff */
[----:B------:R-:W-:Y:S01]  /*d5c0*/  IMAD.U32 R15, R49, 0x10000, RZ ;  /* 0x00010000310f7824 */ /* 0x000fe200078e00ff */
[----:B------:R-:W-:Y:S01]  /*d5d0*/  LOP3.LUT R51, R51, 0xffff0000, RZ, 0xc0, !PT ;  /* 0xffff000033337812 */ /* 0x000fe200078ec0ff */
[C---:B------:R-:W-:Y:S01]  /*d5e0*/  FFMA.FTZ R57, R48.reuse, R86, -R57 ;  /* 0x0000005630397223 */ /* 0x040fe20000010839 */
[----:B------:R-:W-:Y:S01]  /*d5f0*/  LOP3.LUT R49, R49, 0xffff0000, RZ, 0xc0, !PT ;  /* 0xffff000031317812 */ /* 0x000fe200078ec0ff */
[----:B------:R-:W-:Y:S01]  /*d600*/  FFMA.FTZ R52, R48, R87, R47 ;  /* 0x0000005730347223 */ /* 0x000fe2000001002f */
[CC--:B------:R-:W-:Y:S01]  /*d610*/  FMUL.FTZ R48, R12.reuse, R46.reuse ;  /* 0x0000002e0c307220 */ /* 0x0c0fe20000410000 */
        /* <DEDUP_REMOVED lines=12> */
.L_x_1685:
[----:B------:R-:W-:Y:S05]  /*d6e0*/  BSYNC B1 ;  /* 0x0000000000017941 */ /* 0x000fea0003800000 */
.L_x_1684:
[----:B------:R-:W-:Y:S01]  /*d6f0*/  VIADD R3, R113, 0x40 ;  /* 0x0000004071037836 */ /* 0x000fe20000000000 */
[----:B------:R-:W-:Y:S04]  /*d700*/  BSSY B1, `(.L_x_1692) ;  /* 0x00000ce000017945 */ /* 0x000fe80003800000 */
[----:B------:R-:W-:-:S13]  /*d710*/  ISETP.GE.AND P0, PT, R3, R0, PT ;  /* 0x000000000300720c */ /* 0x000fda0003f06270 */
[----:B------:R-:W-:Y:S05]  /*d720*/  @P0 BRA `(.L_x_1693) ;  /* 0x0000000c002c0947 */ /* 0x000fea0003800000 */
[----:B0123--:R-:W2:Y:S01]  /*d730*/  LDL R14, [R1+0x30] ;  /* 0x00003000010e7983 */ /* 0x00fea20000100800 */
        /* <DEDUP_REMOVED lines=56> */
.L_x_1695:
[----:B------:R-:W-:Y:S05]  /*dac0*/  BSYNC B2 ;  /* 0x0000000000027941 */ /* 0x000fea0003800000 */
.L_x_1694:
[----:B------:R-:W-:Y:S04]  /*dad0*/  BSSY B2, `(.L_x_1696) ;  /* 0x0000030000027945 */ /* 0x000fe80003800000 */
[----:B------:R-:W-:Y:S05]  /*dae0*/  @P1 BRA `(.L_x_1697) ;  /* 0x0000000000b81947 */ /* 0x000fea0003800000 */
[----:B0----5:R-:W0:Y:S01]  /*daf0*/  LDS.128 R12, [R52+0x6000] ;  /* 0x00600000340c7984 */ /* 0x021e220000000c00 */
        /* <DEDUP_REMOVED lines=45> */
.L_x_1697:
[----:B------:R-:W-:Y:S05]  /*ddd0*/  BSYNC B2 ;  /* 0x0000000000027941 */ /* 0x000fea0003800000 */
.L_x_1696:
        /* <DEDUP_REMOVED lines=48> */
.L_x_1699:
[----:B------:R-:W-:Y:S05]  /*e0e0*/  BSYNC B2 ;  /* 0x0000000000027941 */ /* 0x000fea0003800000 */
.L_x_1698:
[----:B------:R-:W-:Y:S05]  /*e0f0*/  @P3 BRA `(.L_x_1693) ;  /* 0x0000000000b83947 */ /* 0x000fea0003800000 */
[----:B012--5:R-:W0:Y:S01]  /*e100*/  LDS.128 R12, [R52+0xe000] ;  /* 0x00e00000340c7984 */ /* 0x027e220000000c00 */
        /* <DEDUP_REMOVED lines=45> */
.L_x_1693:
[----:B------:R-:W-:Y:S05]  /*e3e0*/  BSYNC B1 ;  /* 0x0000000000017941 */ /* 0x000fea0003800000 */
.L_x_1692:
[----:B------:R-:W-:-:S05]  /*e3f0*/  VIADD R3, R113, 0x60 ;  /* 0x0000006071037836 */ /* 0x000fca0000000000 */
[----:B------:R-:W-:-:S13]  /*e400*/  ISETP.GE.AND P0, PT, R3, R0, PT ;  /* 0x000000000300720c */ /* 0x000fda0003f06270 */
[----:B------:R-:W-:Y:S05]  /*e410*/  @P0 BRA `(.L_x_1700) ;  /* 0x00000058007c0947 */ /* 0x000fea0003800000 */
[----:B01234-:R-:W2:Y:S01]  /*e420*/  LDL R14, [R1+0x30] ;  /* 0x00003000010e7983 */ /* 0x01fea20000100800 */
        /* <DEDUP_REMOVED lines=18> */
[----:B------:R-:W-:Y:S02]  /*e550*/  PRMT R102, R102, 0x5432, R31 ;  /* 0x0000543266667816 */ /* 0x000fe4000000001f */
[C---:B------:R-:W-:Y:S01]  /*e560*/  LOP3.LUT R32, R105.reuse, 0xffff0000, RZ, 0xc0, !PT ;  /* 0xffff000069207812 */ /* 0x040fe200078ec0ff */
[----:B------:R-:W-:Y:S02]  /*e570*/  IMAD.U32 R31, R105, 0x10000, RZ ;  /* 0x00010000691f7824 */ /* 0x000fe400078e00ff */
[C---:B------:R-:W-:Y:S01]  /*e580*/  IMAD.U32 R29, R102.reuse, 0x10000, RZ ;  /* 0x00010000661d7824 */ /* 0x040fe200078e00ff */
[----:B------:R-:W-:Y:S01]  /*e590*/  LOP3.LUT R102, R102, 0xffff0000, RZ, 0xc0, !PT ;  /* 0xffff000066667812 */ /* 0x000fe200078ec0ff */
[C---:B0-----:R-:W-:Y:S01]  /*e5a0*/  IMAD.U32 R26, R14.reuse, 0x10000, RZ ;  /* 0x000100000e1a7824 */ /* 0x041fe200078e00ff */
[----:B------:R-:W-:Y:S01]  /*e5b0*/  LOP3.LUT R14, R14, 0xffff0000, RZ, 0xc0, !PT ;  /* 0xffff00000e0e7812 */ /* 0x000fe200078ec0ff */
[C---:B------:R-:W-:Y:S01]  /*e5c0*/  IMAD.U32 R27, R15.reuse, 0x10000, RZ ;  /* 0x000100000f1b7824 */ /* 0x040fe200078e00ff */
[----:B------:R-:W-:Y:S01]  /*e5d0*/  LOP3.LUT R15, R15, 0xffff0000, RZ, 0xc0, !PT ;  /* 0xffff00000f0f7812 */ /* 0x000fe200078ec0ff */
[C---:B------:R-:W-:Y:S01]  /*e5e0*/  IMAD.U32 R0, R12.reuse, 0x10000, RZ ;  /* 0x000100000c007824 */ /* 0x040fe200078e00ff */
[----:B------:R-:W-:Y:S01]  /*e5f0*/  LOP3.LUT R3, R12, 0xffff0000, RZ, 0xc0, !PT ;  /* 0xffff00000c037812 */ /* 0x000fe200078ec0ff */
        /* <DEDUP_REMOVED lines=27> */
.L_x_1702:
[----:B------:R-:W-:Y:S05]  /*e7b0*/  BSYNC B1 ;  /* 0x0000000000017941 */ /* 0x000fea0003800000 */
.L_x_1701:
[----:B------:R-:W-:Y:S04]  /*e7c0*/  BSSY B1, `(.L_x_1703) ;  /* 0x0000030000017945 */ /* 0x000fe80003800000 */
[----:B------:R-:W-:Y:S05]  /*e7d0*/  @P1 BRA `(.L_x_1704) ;  /* 0x0000000000b81947 */ /* 0x000fea0003800000 */
[----:B0----5:R-:W0:Y:S01]  /*e7e0*/  LDS.128 R12, [R35+0x7000] ;  /* 0x00700000230c7984 */ /* 0x021e220000000c00 */
[----:B------:R-:W-:Y:S02]  /*e7f0*/  SHF.R.U64 R26, R24, 0x10, R25 ;  /* 0x00000010181a7819 */ /* 0x000fe40000001219 */
[----:B------:R-:W-:Y:S02]  /*e800*/  SHF.R.U64 R3, R20, 0x10, R21 ;  /* 0x0000001014037819 */ /* 0x000fe40000001215 */
        /* <DEDUP_REMOVED lines=43> */
.L_x_1704:
[----:B------:R-:W-:Y:S05]  /*eac0*/  BSYNC B1 ;  /* 0x0000000000017941 */ /* 0x000fea0003800000 */
.L_x_1703:
        /* <DEDUP_REMOVED lines=19> */
[----:B------:R-:W-:Y:S01]  /*ec00*/  FMUL.FTZ R26, R10, R24 ;  /* 0x000000180a1a7220 */ /* 0x000fe20000410000 */
[----:B------:R-:W-:Y:S02]  /*ec10*/  IMAD.U32 R0, R12, 0x10000, RZ ;  /* 0x000100000c007824 */ /* 0x000fe400078e00ff */
[----:B------:R-:W-:Y:S01]  /*ec20*/  FMUL.FTZ R25, R10, R15 ;  /* 0x0000000f0a197220 */ /* 0x000fe20000410000 */
[C---:B------:R-:W-:Y:S01]  /*ec30*/  FMUL.FTZ R10, R14.reuse, R85 ;  /* 0x000000550e0a7220 */ /* 0x040fe20000410000 */
[----:B------:R-:W-:Y:S01]  /*ec40*/  FMUL.FTZ R14, R14, R80 ;  /* 0x000000500e0e7220 */ /* 0x000fe20000410000 */
[----:B------:R-:W-:Y:S01]  /*ec50*/  LOP3.LUT R3, R12, 0xffff0000, RZ, 0xc0, !PT ;  /* 0xffff00000c037812 */ /* 0x000fe200078ec0ff */
[----:B------:R-:W-:-:S02]  /*ec60*/  IMAD.U32 R6, R13, 0x10000, RZ ;  /* 0x000100000d067824 */ /* 0x000fc400078e00ff */
[----:B------:R-:W-:Y:S01]  /*ec70*/  FFMA.FTZ R80, R11, R80, -R10 ;  /* 0x000000500b507223 */ /* 0x000fe2000001080a */
[----:B------:R-:W-:Y:S01]  /*ec80*/  IMAD.U32 R10, R21, 0x10000, RZ ;  /* 0x00010000150a7824 */ /* 0x000fe200078e00ff */
[----:B------:R-:W-:Y:S01]  /*ec90*/  LOP3.LUT R12, R13, 0xffff0000, RZ, 0xc0, !PT ;  /* 0xffff00000d0c7812 */ /* 0x000fe200078ec0ff */
[----:B------:R-:W-:Y:S01]  /*eca0*/  FFMA.FTZ R26, R7, R15, -R26 ;  /* 0x0000000f071a7223 */ /* 0x000fe2000001081a */
[----:B------:R-:W-:Y:S01]  /*ecb0*/  LOP3.LUT R21, R21, 0xffff0000, RZ, 0xc0, !PT ;  /* 0xffff000015157812 */ /* 0x000fe200078ec0ff */
[----:B------:R-:W-:Y:S01]  /*ecc0*/  FFMA.FTZ R25, R7, R24, R25 ;  /* 0x0000001807197223 */ /* 0x000fe20000010019 */
[C---:B------:R-:W-:Y:S01]  /*ecd0*/  LOP3.LUT R13, R20.reuse, 0xffff0000, RZ, 0xc0, !PT ;  /* 0xffff0000140d7812 */ /* 0x040fe200078ec0ff */
[----:B------:R-:W-:Y:S02]  /*ece0*/  IMAD.U32 R7, R20, 0x10000, RZ ;  /* 0x0001000014077824 */ /* 0x000fe400078e00ff */
[----:B------:R-:W-:Y:S01]  /*ecf0*/  FFMA.FTZ R85, R11, R85, R14 ;  /* 0x000000550b557223 */ /* 0x000fe2000001000e */
[CC--:B------:R-:W-:Y:S01]  /*ed00*/  FMUL.FTZ R11, R3.reuse, R10.reuse ;  /* 0x0000000a030b7220 */ /* 0x0c0fe20000410000 */
[C---:B------:R-:W-:Y:S01]  /*ed10*/  FMUL.FTZ R15, R12.reuse, R21 ;  /* 0x000000150c0f7220 */ /* 0x040fe20000410000 */
        /* <DEDUP_REMOVED lines=11> */
.L_x_1706:
[----:B------:R-:W-:Y:S05]  /*edd0*/  BSYNC B1 ;  /* 0x0000000000017941 */ /* 0x000fea0003800000 */
.L_x_1705:
        /* <DEDUP_REMOVED lines=18> */
[----:B------:R-:W-:Y:S01]  /*ef00*/  LOP3.LUT R3, R12, 0xffff0000, RZ, 0xc0, !PT ;  /* 0xffff00000c037812 */ /* 0x000fe200078ec0ff */
[C---:B------:R-:W-:Y:S01]  /*ef10*/  FMUL.FTZ R20, R6.reuse, R11 ;  /* 0x0000000b06147220 */ /* 0x040fe20000410000 */
[----:B------:R-:W-:Y:S01]  /*ef20*/  FMUL.FTZ R6, R6, R9 ;  /* 0x0000000906067220 */ /* 0x000fe20000410000 */
[----:B------:R-:W-:Y:S01]  /*ef30*/  FMUL.FTZ R24, R14, R79 ;  /* 0x0000004f0e187220 */ /* 0x000fe20000410000 */
[----:B------:R-:W-:-:S02]  /*ef40*/  IMAD.U32 R0, R12, 0x10000, RZ ;  /* 0x000100000c007824 */ /* 0x000fc400078e00ff */
[-C--:B------:R-:W-:Y:S01]  /*ef50*/  FMUL.FTZ R14, R14, R78.reuse ;  /* 0x0000004e0e0e7220 */ /* 0x080fe20000410000 */
[----:B------:R-:W-:Y:S01]  /*ef60*/  FFMA.FTZ R15, R5, R11, R6 ;  /* 0x0000000b050f7223 */ /* 0x000fe20000010006 */
[----:B------:R-:W-:Y:S01]  /*ef70*/  LOP3.LUT R12, R13, 0xffff0000, RZ, 0xc0, !PT ;  /* 0xffff00000d0c7812 */ /* 0x000fe200078ec0ff */
[----:B------:R-:W-:Y:S01]  /*ef80*/  FFMA.FTZ R20, R5, R9, -R20 ;  /* 0x0000000905147223 */ /* 0x000fe20000010814 */
[C---:B------:R-:W-:Y:S01]  /*ef90*/  IMAD.U32 R6, R10.reuse, 0x10000, RZ ;  /* 0x000100000a067824 */ /* 0x040fe200078e00ff */
[----:B------:R-:W-:Y:S01]  /*efa0*/  LOP3.LUT R11, R10, 0xffff0000, RZ, 0xc0, !PT ;  /* 0xffff00000a0b7812 */ /* 0x000fe200078ec0ff */
[C---:B------:R-:W-:Y:S01]  /*efb0*/  IMAD.U32 R5, R8.reuse, 0x10000, RZ ;  /* 0x0001000008057824 */ /* 0x040fe200078e00ff */
[----:B------:R-:W-:Y:S01]  /*efc0*/  LOP3.LUT R9, R8, 0xffff0000, RZ, 0xc0, !PT ;  /* 0xffff000008097812 */ /* 0x000fe200078ec0ff */
[C---:B------:R-:W-:Y:S01]  /*efd0*/  FFMA.FTZ R24, R7.reuse, R78, -R24 ;  /* 0x0000004e07187223 */ /* 0x040fe20000010818 */
[----:B------:R-:W-:Y:S01]  /*efe0*/  FFMA.FTZ R79, R7, R79, R14 ;  /* 0x0000004f074f7223 */ /* 0x000fe2000001000e */
[----:B------:R-:W-:-:S02]  /*eff0*/  IMAD.U32 R4, R13, 0x10000, RZ ;  /* 0x000100000d047824 */ /* 0x000fc400078e00ff */
        /* <DEDUP_REMOVED lines=10> */
[----:B------:R-:W-:Y:S02]  /*f0a0*/  F2FP.BF16.F32.PACK_AB R7, R79, R24 ;  /* 0x000000184f07723e */ /* 0x000fe400000010ff */
[----:B------:R-:W-:-:S05]  /*f0b0*/  F2FP.BF16.F32.PACK_AB R5, R12, R13 ;  /* 0x0000000d0c05723e */ /* 0x000fca00000010ff */
[----:B------:R0:W-:Y:S01]  /*f0c0*/  STS.128 [R35+0xf000], R4 ;  /* 0x00f0000423007388 */ /* 0x0001e20000000c00 */
[----:B------:R-:W-:Y:S05]  /*f0d0*/  BRA `(.L_x_1700) ;  /* 0x0000004c004c7947 */ /* 0x000fea0003800000 */
.L_x_1661:
[----:B------:R-:W0:Y:S01]  /*f0e0*/  LDC R76, c[0x0][0x448] ;  /* 0x00011200ff4c7b82 */ /* 0x000e220000000800 */
[----:B------:R-:W-:Y:S01]  /*f0f0*/  ULDC.64 UR4, c[0x0][0x3f8] ;  /* 0x0000fe0000047ab9 */ /* 0x000fe20000000a00 */
[----:B------:R-:W-:Y:S01]  /*f100*/  ULDC.64 UR6, c[0x0][0x408] ;  /* 0x0001020000067ab9 */ /* 0x000fe20000000a00 */
[----:B------:R-:W-:Y:S02]  /*f110*/  IMAD.MOV.U32 R25, RZ, RZ, R33 ;  /* 0x000000ffff197224 */ /* 0x000fe400078e0021 */
[----:B------:R-:W-:Y:S01]  /*f120*/  IMAD.MOV.U32 R27, RZ, RZ, R29 ;  /* 0x000000ffff1b7224 */ /* 0x000fe200078e001d */
[----:B0-----:R-:W-:-:S13]  /*f130*/  ISETP.NE.AND P0, PT, R76, 0x1, PT ;  /* 0x000000014c00780c */ /* 0x001fda0003f05270 */
[----:B------:R-:W0:Y:S08]  /*f140*/  @P0 LDC R4, c[0x0][0x44c] ;  /* 0x00011300ff040b82 */ /* 0x000e300000000800 */
[----:B------:R-:W1:Y:S01]  /*f150*/  @P0 LDC R5, c[0x0][0x450] ;  /* 0x00011400ff050b82 */ /* 0x000e620000000800 */
[----:B0-----:R-:W-:-:S05]  /*f160*/  @P0 IMAD.HI.U32 R4, R3, R4, RZ ;  /* 0x0000000403040227 */ /* 0x001fca00078e00ff */
[----:B-1----:R-:W-:-:S04]  /*f170*/  @P0 SHF.R.U32.HI R3, RZ, R5, R4 ;  /* 0x00000005ff030219 */ /* 0x002fc80000011604 */
        /* <DEDUP_REMOVED lines=21> */
.L_x_2054:
        /* <DEDUP_REMOVED lines=12> */
[----:B------:R-:W-:Y:S01]  /*f390*/  ULDC UR4, c[0x0][0x3f4] ;  /* 0x0000fd0000047ab9 */ /* 0x000fe20000000800 */
[----:B------:R-:W-:Y:S02]  /*f3a0*/  CS2R R60, SRZ ;  /* 0x00000000003c7805 */ /* 0x000fe4000001ff00 */
[----:B------:R-:W-:Y:S02]  /*f3b0*/  ISETP.GE.AND P4, PT, R18, UR4, PT ;  /* 0x0000000412007c0c */ /* 0x000fe4000bf86270 */
[----:B------:R-:W-:Y:S02]  /*f3c0*/  CS2R R62, SRZ ;  /* 0x00000000003e7805 */ /* 0x000fe4000001ff00 */
[----:B------:R-:W-:Y:S02]  /*f3d0*/  ISETP.GE.AND P5, PT, R203, UR4, PT ;  /* 0x00000004cb007c0c */ /* 0x000fe4000bfa6270 */
[----:B------:R-:W-:-:S07]  /*f3e0*/  CS2R R68, SRZ ;  /* 0x0000000000447805 */ /* 0x000fce000001ff00 */
        /* <DEDUP_REMOVED lines=9> */
[----:B---3--:R-:W-:Y:S01]  /*f480*/  @!P4 IMAD.X R5, R9, 0x1, R24, P1 ;  /* 0x000000010905c824 */ /* 0x008fe200008e0618 */
[----:B------:R-:W-:-:S02]  /*f490*/  CS2R R70, SRZ ;  /* 0x0000000000467805 */ /* 0x000fc4000001ff00 */
[----:B------:R-:W-:Y:S02]  /*f4a0*/  CS2R R56, SRZ ;  /* 0x0000000000387805 */ /* 0x000fe4000001ff00 */
[----:B------:R-:W-:Y:S02]  /*f4b0*/  CS2R R58, SRZ ;  /* 0x00000000003a7805 */ /* 0x000fe4000001ff00 */
[----:B------:R-:W-:Y:S02]  /*f4c0*/  CS2R R64, SRZ ;  /* 0x0000000000407805 */ /* 0x000fe4000001ff00 */
[----:B------:R-:W-:Y:S01]  /*f4d0*/  CS2R R66, SRZ ;  /* 0x0000000000427805 */ /* 0x000fe2000001ff00 */
[--C-:B------:R-:W-:Y:S01]  /*f4e0*/  @!P5 IMAD.X R7, R7, 0x1, R12.reuse, P2 ;  /* 0x000000010707d824 */ /* 0x100fe200010e060c */
[----:B------:R1:W5:Y:S01]  /*f4f0*/  @!P4 LD.E.128 R60, desc[UR60][R10.64] ;  /* 0x0000003c0a3cc980 */ /* 0x000362000c101d00 */
[----:B------:R-:W-:-:S03]  /*f500*/  @!P5 IMAD.X R9, R9, 0x1, R12, P3 ;  /* 0x000000010909d824 */ /* 0x000fc600018e060c */
[----:B------:R1:W5:Y:S04]  /*f510*/  @!P4 LD.E.128 R68, desc[UR60][R4.64] ;  /* 0x0000003c0444c980 */ /* 0x000368000c101d00 */
[----:B------:R1:W5:Y:S04]  /*f520*/  @!P5 LD.E.128 R56, desc[UR60][R6.64] ;  /* 0x0000003c0638d980 */ /* 0x000368000c101d00 */
[----:B------:R1:W5:Y:S02]  /*f530*/  @!P5 LD.E.128 R64, desc[UR60][R8.64] ;  /* 0x0000003c0840d980 */ /* 0x000364000c101d00 */
.L_x_1709:
[----:B------:R-:W-:Y:S05]  /*f540*/  BSYNC B1 ;  /* 0x0000000000017941 */ /* 0x000fea0003800000 */
.L_x_1708:
[----:B-1---5:R-:W-:Y:S01]  /*f550*/  IMAD.MOV.U32 R4, RZ, RZ, R68 ;  /* 0x000000ffff047224 */ /* 0x022fe200078e0044 */
[----:B------:R-:W-:Y:S01]  /*f560*/  UMOV UR4, 0xffffffff ;  /* 0xffffffff00047882 */ /* 0x000fe20000000000 */
[----:B------:R-:W-:Y:S01]  /*f570*/  IMAD.MOV.U32 R5, RZ, RZ, R69 ;  /* 0x000000ffff057224 */ /* 0x000fe200078e0045 */
[----:B------:R-:W-:Y:S01]  /*f580*/  CS2R R52, SRZ ;  /* 0x0000000000347805 */ /* 0x000fe2000001ff00 */
[----:B--2---:R-:W-:Y:S02]  /*f590*/  IMAD.MOV.U32 R6, RZ, RZ, R70 ;  /* 0x000000ffff067224 */ /* 0x004fe400078e0046 */
        /* <DEDUP_REMOVED lines=27> */
[----:B------:R-:W-:Y:S01]  /*f750*/  PRMT R118, R118, 0x5410, R7 ;  /* 0x0000541076767816 */ /* 0x000fe20000000007 */
[----:B------:R-:W-:Y:S06]  /*f760*/  BRA.DIV UR4, `(.L_x_1710) ;  /* 0x000001e604ec7947 */ /* 0x000fec000b800000 */
[----:B------:R1:W2:Y:S04]  /*f770*/  SHFL.IDX PT, R7, R21, 0x1, 0x181f ;  /* 0x00381f0015077f89 */ /* 0x0002a800000e0000 */
[----:B------:R1:W0:Y:S04]  /*f780*/  SHFL.IDX PT, R6, R20, 0x1, 0x181f ;  /* 0x00381f0014067f89 */ /* 0x00022800000e0000 */
[----:B---3--:R1:W3:Y:S04]  /*f790*/  SHFL.IDX PT, R9, R72, 0x1, 0x181f ;  /* 0x00381f0048097f89 */ /* 0x0082e800000e0000 */
[----:B----4-:R1:W4:Y:S02]  /*f7a0*/  SHFL.IDX PT, R14, R3, 0x1, 0x181f ;  /* 0x00381f00030e7f89 */ /* 0x01032400000e0000 */
.L_x_2060:
        /* <DEDUP_REMOVED lines=19> */
[----:B------:R-:W-:Y:S01]  /*f8e0*/  @!P5 IMAD.SHL.U32 R11, R201, 0x2, RZ ;  /* 0x00000002c90bd824 */ /* 0x000fe200078e00ff */
[-C--:B0-----:R-:W-:Y:S02]  /*f8f0*/  @!P4 IADD3 R10, P0, R6, R5.reuse, RZ ;  /* 0x00000005060ac210 */ /* 0x081fe40007f1e0ff */
[C---:B----4-:R-:W-:Y:S02]  /*f900*/  @!P4 IADD3 R4, P1, R14.reuse, R5, RZ ;  /* 0x000000050e04c210 */ /* 0x050fe40007f3e0ff */
[-C--:B------:R-:W-:Y:S02]  /*f910*/  @!P5 IADD3 R8, P3, R14, R11.reuse, RZ ;  /* 0x0000000b0e08d210 */ /* 0x080fe40007f7e0ff */
[----:B------:R-:W-:Y:S01]  /*f920*/  @!P5 IADD3 R6, P2, R6, R11, RZ ;  /* 0x0000000b0606d210 */ /* 0x000fe20007f5e0ff */
[----:B--2---:R-:W-:Y:S01]  /*f930*/  @!P4 IMAD.X R11, R7, 0x1, R12, P0 ;  /* 0x00000001070bc824 */ /* 0x004fe200000e060c */
[----:B------:R-:W-:Y:S01]  /*f940*/  @!P5 SHF.L.U64.HI R14, R201, 0x1, R224 ;  /* 0x00000001c90ed819 */ /* 0x000fe200000102e0 */
        /* <DEDUP_REMOVED lines=12> */
.L_x_1712:
[----:B------:R-:W-:Y:S05]  /*fa10*/  BSYNC B1 ;  /* 0x0000000000017941 */ /* 0x000fea0003800000 */
.L_x_1711:
[----:B0----5:R-:W-:Y:S01]  /*fa20*/  IMAD.MOV.U32 R4, RZ, RZ, R52 ;  /* 0x000000ffff047224 */ /* 0x021fe200078e0034 */
[----:B------:R-:W-:Y:S01]  /*fa30*/  UMOV UR4, 0xffffffff ;  /* 0xffffffff00047882 */ /* 0x000fe20000000000 */
[----:B------:R-:W-:Y:S02]  /*fa40*/  IMAD.MOV.U32 R5, RZ, RZ, R53 ;  /* 0x000000ffff057224 */ /* 0x000fe400078e0035 */
[----:B------:R-:W-:Y:S02]  /*fa50*/  IMAD.MOV.U32 R6, RZ, RZ, R54 ;  /* 0x000000ffff067224 */ /* 0x000fe400078e0036 */
[----:B--2---:R-:W-:Y:S01]  /*fa60*/  IMAD.MOV.U32 R7, RZ, RZ, R55 ;  /* 0x000000ffff077224 */ /* 0x004fe200078e0037 */
        /* <DEDUP_REMOVED lines=21> */
[----:B------:R0:W2:Y:S04]  /*fbc0*/  SHFL.IDX PT, R7, R21, 0x2, 0x181f ;  /* 0x00581f0015077f89 */ /* 0x0000a800000e0000 */
[----:B------:R0:W0:Y:S04]  /*fbd0*/  SHFL.IDX PT, R6, R20, 0x2, 0x181f ;  /* 0x00581f0014067f89 */ /* 0x00002800000e0000 */
[----:B---3--:R3:W0:Y:S04]  /*fbe0*/  SHFL.IDX PT, R9, R72, 0x2, 0x181f ;  /* 0x00581f0048097f89 */ /* 0x00862800000e0000 */
[----:B----4-:R3:W4:Y:S02]  /*fbf0*/  SHFL.IDX PT, R14, R3, 0x2, 0x181f ;  /* 0x00581f00030e7f89 */ /* 0x01072400000e0000 */
.L_x_2066:
        /* <DEDUP_REMOVED lines=27> */
[----:B------:R-:W-:Y:S01]  /*fdb0*/  @!P4 IMAD.X R5, R9, 0x1, R12, P1 ;  /* 0x000000010905c824 */ /* 0x000fe200008e060c */
        /* <DEDUP_REMOVED lines=11> */
.L_x_1715:
[----:B------:R-:W-:Y:S05]  /*fe70*/  BSYNC B1 ;  /* 0x0000000000017941 */ /* 0x000fea0003800000 */
.L_x_1714:
        /* <DEDUP_REMOVED lines=27> */
[----:B-1----:R-:W0:Y:S04]  /*10030*/  SHFL.IDX PT, R21, R21, 0x3, 0x181f ;  /* 0x00781f0015157f89 */ /* 0x002e2800000e0000 */
[----:B------:R-:W1:Y:S04]  /*10040*/  SHFL.IDX PT, R20, R20, 0x3, 0x181f ;  /* 0x00781f0014147f89 */ /* 0x000e6800000e0000 */
[----:B------:R2:W0:Y:S04]  /*10050*/  SHFL.IDX PT, R77, R72, 0x3, 0x181f ;  /* 0x00781f00484d7f89 */ /* 0x00042800000e0000 */
[----:B---3--:R-:W3:Y:S02]  /*10060*/  SHFL.IDX PT, R3, R3, 0x3, 0x181f ;  /* 0x00781f0003037f89 */ /* 0x008ee400000e0000 */
.L_x_2072:
[----:B------:R-:W-:Y:S01]  /*10070*/  VIADD R7, R0, 0x60 ;  /* 0x0000006000077836 */ /* 0x000fe20000000000 */
[----:B------:R-:W-:Y:S01]  /*10080*/  BSSY B1, `(.L_x_1717) ;  /* 0x0000025000017945 */ /* 0x000fe20003800000 */
[----:B------:R-:W-:Y:S02]  /*10090*/  CS2R R8, SRZ ;  /* 0x0000000000087805 */ /* 0x000fe4000001ff00 */
[----:B------:R-:W-:Y:S02]  /*100a0*/  CS2R R10, SRZ ;  /* 0x00000000000a7805 */ /* 0x000fe4000001ff00 */
[----:B------:R-:W-:Y:S02]  /*100b0*/  CS2R R12, SRZ ;  /* 0x00000000000c7805 */ /* 0x000fe4000001ff00 */
[----:B------:R-:W-:Y:S02]  /*100c0*/  ISETP.GE.AND P0, PT, R7, R76, PT ;  /* 0x0000004c0700720c */ /* 0x000fe40003f06270 */
[----:B------:R-:W-:-:S02]  /*100d0*/  CS2R R6, SRZ ;  /* 0x0000000000067805 */ /* 0x000fc4000001ff00 */
[----:B----4-:R-:W-:Y:S02]  /*100e0*/  CS2R R14, SRZ ;  /* 0x00000000000e7805 */ /* 0x010fe4000001ff00 */
[----:B--2---:R-:W-:Y:S02]  /*100f0*/  CS2R R72, SRZ ;  /* 0x0000000000487805 */ /* 0x004fe4000001ff00 */
        /* <DEDUP_REMOVED lines=11> */
[CC--:B-1----:R-:W-:Y:S02]  /*101b0*/  @!P4 IADD3 R10, P0, R20.reuse, R72.reuse, RZ ;  /* 0x00000048140ac210 */ /* 0x0c2fe40007f1e0ff */
[----:B---3--:R-:W-:Y:S02]  /*101c0*/  @!P4 IADD3 R72, P1, R3, R72, RZ ;  /* 0x000000480348c210 */ /* 0x008fe40007f3e0ff */
[-C--:B------:R-:W-:Y:S01]  /*101d0*/  @!P5 IADD3 R8, P2, R20, R4.reuse, RZ ;  /* 0x000000041408d210 */ /* 0x080fe20007f5e0ff */
[--C-:B0-----:R-:W-:Y:S01]  /*101e0*/  @!P4 IMAD.X R11, R21, 0x1, R0.reuse, P0 ;  /* 0x00000001150bc824 */ /* 0x101fe200000e0600 */
[----:B------:R-:W-:Y:S02]  /*101f0*/  @!P5 IADD3 R20, P3, R3, R4, RZ ;  /* 0x000000040314d210 */ /* 0x000fe40007f7e0ff */
[----:B------:R-:W-:Y:S01]  /*10200*/  CS2R R4, SRZ ;  /* 0x0000000000047805 */ /* 0x000fe2000001ff00 */
[----:B------:R-:W-:Y:S01]  /*10210*/  @!P4 IMAD.X R73, R77, 0x1, R0, P1 ;  /* 0x000000014d49c824 */ /* 0x000fe200008e0600 */
[----:B------:R-:W-:-:S02]  /*10220*/  @!P5 SHF.L.U64.HI R0, R201, 0x1, R224 ;  /* 0x00000001c900d819 */ /* 0x000fc400000102e0 */
[----:B------:R-:W-:Y:S01]  /*10230*/  CS2R R74, SRZ ;  /* 0x00000000004a7805 */ /* 0x000fe2000001ff00 */
[----:B------:R-:W5:Y:S04]  /*10240*/  @!P4 LD.E.128 R12, desc[UR60][R10.64] ;  /* 0x0000003c0a0cc980 */ /* 0x000f68000c101d00 */
[----:B------:R0:W5:Y:S01]  /*10250*/  @!P4 LD.E.128 R4, desc[UR60][R72.64] ;  /* 0x0000003c4804c980 */ /* 0x000162000c101d00 */
[--C-:B------:R-:W-:Y:S02]  /*10260*/  @!P5 IMAD.X R9, R21, 0x1, R0.reuse, P2 ;  /* 0x000000011509d824 */ /* 0x100fe400010e0600 */
[----:B------:R-:W-:Y:S01]  /*10270*/  @!P5 IMAD.X R21, R77, 0x1, R0, P3 ;  /* 0x000000014d15d824 */ /* 0x000fe200018e0600 */
[----:B0-----:R-:W-:Y:S02]  /*10280*/  CS2R R72, SRZ ;  /* 0x0000000000487805 */ /* 0x001fe4000001ff00 */
[----:B------:R-:W-:-:S04]  /*10290*/  CS2R R10, SRZ ;  /* 0x00000000000a7805 */ /* 0x000fc8000001ff00 */
[----:B------:R0:W5:Y:S02]  /*102a0*/  @!P5 LD.E.128 R72, desc[UR60][R8.64] ;  /* 0x0000003c0848d980 */ /* 0x000164000c101d00 */
[----:B0-----:R-:W-:-:S06]  /*102b0*/  CS2R R8, SRZ ;  /* 0x0000000000087805 */ /* 0x001fcc000001ff00 */
[----:B------:R2:W5:Y:S02]  /*102c0*/  @!P5 LD.E.128 R8, desc[UR60][R20.64] ;  /* 0x0000003c1408d980 */ /* 0x000564000c101d00 */
.L_x_1718:
[----:B------:R-:W-:Y:S05]  /*102d0*/  BSYNC B1 ;  /* 0x0000000000017941 */ /* 0x000fea0003800000 */
.L_x_1717:
[----:B---3--:R-:W3:Y:S01]  /*102e0*/  LDL R3, [R1+0x8c] ;  /* 0x00008c0001037983 */ /* 0x008ee20000100800 */
[----:B------:R-:W-:Y:S01]  /*102f0*/  BSSY B1, `(.L_x_1719) ;  /* 0x0000007000017945 */ /* 0x000fe20003800000 */
[----:B---3--:R-:W-:-:S04]  /*10300*/  LEA.HI R0, R3, R3, RZ, 0x1 ;  /* 0x0000000303007211 */ /* 0x008fc800078f08ff */
[----:B------:R-:W-:-:S05]  /*10310*/  LOP3.LUT R0, R0, 0xfffffffe, RZ, 0xc0, !PT ;  /* 0xfffffffe00007812 */ /* 0x000fca00078ec0ff */
[----:B------:R-:W-:-:S05]  /*10320*/  IMAD.IADD R0, R3, 0x1, -R0 ;  /* 0x0000000103007824 */ /* 0x000fca00078e0a00 */
[----:B------:R-:W-:-:S04]  /*10330*/  SHF.L.U32 R0, R0, 0x1f, RZ ;  /* 0x0000001f00007819 */ /* 0x000fc800000006ff */
[----:B------:R-:W3:Y:S02]  /*10340*/  SYNCS.PHASECHK.TRANS64.TRYWAIT P0, [R17+URZ+0x30800], R0 ;  /* 0x03080000110075a7 */ /* 0x000ee4000800017f */
[----:B---3--:R-:W-:Y:S05]  /*10350*/  @!P0 BRA `(.L_x_1720) ;  /* 0x000001e000448947 */ /* 0x008fea0003800000 */
.L_x_2073:
[----:B------:R-:W-:Y:S05]  /*10360*/  BSYNC B1 ;  /* 0x0000000000017941 */ /* 0x000fea0003800000 */
.L_x_1719:
[----:B-12---:R-:W2:Y:S04]  /*10370*/  LDL R20, [R1+0x58] ;  /* 0x0000580001147983 */ /* 0x006ea80000100800 */
[----:B------:R-:W4:Y:S01]  /*10380*/  LDL R123, [R1+0xc] ;  /* 0x00000c00017b7983 */ /* 0x000f220000100800 */
[----:B-----5:R-:W-:Y:S01]  /*10390*/  IMAD.MOV.U32 R3, RZ, RZ, R4 ;  /* 0x000000ffff037224 */ /* 0x020fe200078e0004 */
[----:B------:R-:W-:Y:S01]  /*103a0*/  BSSY B1, `(.L_x_1721) ;  /* 0x00000f5000017945 */ /* 0x000fe20003800000 */
[----:B---3--:R-:W-:-:S05]  /*103b0*/  IMAD.MOV.U32 R0, RZ, RZ, R5 ;  /* 0x000000ffff007224 */ /* 0x008fca00078e0005 */
[----:B------:R-:W-:Y:S01]  /*103c0*/  PRMT R98, R3, 0x5410, R0 ;  /* 0x0000541003627816 */ /* 0x000fe20000000000 */
[----:B------:R-:W-:Y:S02]  /*103d0*/  IMAD.MOV.U32 R3, RZ, RZ, R6 ;  /* 0x000000ffff037224 */ /* 0x000fe400078e0006 */
[----:B------:R-:W-:-:S05]  /*103e0*/  IMAD.MOV.U32 R0, RZ, RZ, R7 ;  /* 0x000000ffff007224 */ /* 0x000fca00078e0007 */
[----:B------:R-:W-:Y:S01]  /*103f0*/  PRMT R99, R3, 0x5410, R0 ;  /* 0x0000541003637816 */ /* 0x000fe20000000000 */
[----:B------:R-:W-:Y:S02]  /*10400*/  IMAD.MOV.U32 R3, RZ, RZ, R8 ;  /* 0x000000ffff037224 */ /* 0x000fe400078e0008 */
[----:B------:R-:W-:-:S05]  /*10410*/  IMAD.MOV.U32 R0, RZ, RZ, R9 ;  /* 0x000000ffff007224 */ /* 0x000fca00078e0009 */
[----:B0-----:R-:W-:Y:S01]  /*10420*/  PRMT R21, R3, 0x5410, R0 ;  /* 0x0000541003157816 */ /* 0x001fe20000000000 */
        /* <DEDUP_REMOVED lines=10> */
[----:B--2---:R-:W-:Y:S01]  /*104d0*/  VIADDMNMX R0, R76, -R20, 0x80, PT ;  /* 0x000000804c007446 */ /* 0x004fe20003800914 */
[----:B------:R-:W-:-:S03]  /*104e0*/  IMAD.MOV.U32 R20, RZ, RZ, R72 ;  /* 0x000000ffff147224 */ /* 0x000fc600078e0048 */
[----:B----4-:R-:W-:Y:S02]  /*104f0*/  ISETP.GE.AND P0, PT, R123, R0, PT ;  /* 0x000000007b00720c */ /* 0x010fe40003f06270 */
[----:B------:R-:W-:Y:S01]  /*10500*/  PRMT R85, R20, 0x5410, R3 ;  /* 0x0000541014557816 */ /* 0x000fe20000000003 */
[----:B------:R-:W-:Y:S02]  /*10510*/  IMAD.MOV.U32 R20, RZ, RZ, R74 ;  /* 0x000000ffff147224 */ /* 0x000fe400078e004a */
[----:B------:R-:W-:-:S05]  /*10520*/  IMAD.MOV.U32 R3, RZ, RZ, R75 ;  /* 0x000000ffff037224 */ /* 0x000fca00078e004b */
[----:B------:R-:W-:-:S03]  /*10530*/  PRMT R86, R20, 0x5410, R3 ;  /* 0x0000541014567816 */ /* 0x000fc60000000003 */
[----:B------:R-:W-:Y:S05]  /*10540*/  @P0 BRA `(.L_x_1722) ;  /* 0x0000000c00680947 */ /* 0x000fea0003800000 */
[----:B------:R0:W5:Y:S01]  /*10550*/  LDL R126, [R1+0x60] ;  /* 0x00006000017e7983 */ /* 0x0001620000100800 */
[----:B------:R-:W1:Y:S03]  /*10560*/  LDC R3, c[0x0][0x3f4] ;  /* 0x0000fd00ff037b82 */ /* 0x000e660000000800 */
[----:B------:R0:W5:Y:S04]  /*10570*/  LDL R125, [R1+0xcc] ;  /* 0x0000cc00017d7983 */ /* 0x0001680000100800 */
[----:B------:R0:W5:Y:S01]  /*10580*/  LDL R124, [R1+0x6c] ;  /* 0x00006c00017c7983 */ /* 0x0001620000100800 */
[----:B------:R-:W-:Y:S01]  /*10590*/  BSSY B2, `(.L_x_1723) ;  /* 0x000006b000027945 */ /* 0x000fe20003800000 */
[----:B-1----:R-:W-:-:S13]  /*105a0*/  ISETP.GE.AND P0, PT, R18, R3, PT ;  /* 0x000000031200720c */ /* 0x002fda0003f06270 */
[----:B0-----:R-:W-:Y:S05]  /*105b0*/  @P0 BRA `(.L_x_1724) ;  /* 0x0000000400a00947 */ /* 0x001fea0003800000 */
[----:B------:R-:W2:Y:S04]  /*105c0*/  LDL R77, [R1+0x80] ;  /* 0x00008000014d7983 */ /* 0x000ea80000100800 */
[----:B------:R-:W3:Y:S01]  /*105d0*/  LDL R127, [R1+0x70] ;  /* 0x00007000017f7983 */ /* 0x000ee20000100800 */
[----:B------:R-:W-:Y:S02]  /*105e0*/  SHF.R.U64 R92, R68, 0x10, R69 ;  /* 0x00000010445c7819 */ /* 0x000fe40000001245 */
[----:B------:R-:W-:Y:S02]  /*105f0*/  SHF.R.U64 R91, R60, 0x10, R61 ;  /* 0x000000103c5b7819 */ /* 0x000fe4000000123d */
[----:B------:R-:W-:Y:S02]  /*10600*/  PRMT R92, R88, 0x5432, R92 ;  /* 0x00005432585c7816 */ /* 0x000fe4000000005c */
[----:B------:R-:W-:-:S02]  /*10610*/  SHF.R.U32.HI R89, RZ, 0x10, R69 ;  /* 0x00000010ff597819 */ /* 0x000fc40000011645 */
[----:B------:R-:W-:Y:S02]  /*10620*/  PRMT R91, R102, 0x5410, R91 ;  /* 0x00005410665b7816 */ /* 0x000fe4000000005b */
[----:B------:R-:W-:Y:S01]  /*10630*/  SHF.R.U32.HI R90, RZ, 0x10, R61 ;  /* 0x00000010ff5a7819 */ /* 0x000fe2000001163d */
[----:B------:R-:W-:Y:S01]  /*10640*/  IMAD.U32 R61, R92, 0x10000, RZ ;  /* 0x000100005c3d7824 */ /* 0x000fe200078e00ff */
[--C-:B------:R-:W-:Y:S02]  /*10650*/  SHF.R.U64 R60, R62, 0x10, R63.reuse ;  /* 0x000000103e3c7819 */ /* 0x100fe4000000123f */
[----:B------:R-:W-:Y:S02]  /*10660*/  SHF.R.U32.HI R87, RZ, 0x10, R63 ;  /* 0x00000010ff577819 */ /* 0x000fe4000001163f */
[----:B------:R-:W-:Y:S01]  /*10670*/  PRMT R89, R88, 0x5410, R89 ;  /* 0x0000541058597816 */ /* 0x000fe20000000059 */
[----:B------:R-:W-:Y:S01]  /*10680*/  IMAD.U32 R88, R91, 0x10000, RZ ;  /* 0x000100005b587824 */ /* 0x000fe200078e00ff */
[----:B------:R-:W-:-:S02]  /*10690*/  SHF.R.U64 R70, R70, 0x10, R71 ;  /* 0x0000001046467819 */ /* 0x000fc40000001247 */
[----:B------:R-:W-:Y:S01]  /*106a0*/  SHF.R.U32.HI R62, RZ, 0x10, R71 ;  /* 0x00000010ff3e7819 */ /* 0x000fe20000011647 */
[----:B------:R-:W-:Y:S01]  /*106b0*/  IMAD.U32 R71, R89, 0x10000, RZ ;  /* 0x0001000059477824 */ /* 0x000fe200078e00ff */
[----:B------:R-:W-:Y:S02]  /*106c0*/  PRMT R90, R104, 0x5432, R90 ;  /* 0x00005432685a7816 */ /* 0x000fe4000000005a */
[----:B------:R-:W-:Y:S02]  /*106d0*/  PRMT R70, R102, 0x5432, R70 ;  /* 0x0000543266467816 */ /* 0x000fe40000000046 */
[C---:B------:R-:W-:Y:S02]  /*106e0*/  PRMT R62, R103.reuse, 0x5432, R62 ;  /* 0x00005432673e7816 */ /* 0x040fe4000000003e */
[----:B------:R-:W-:Y:S02]  /*106f0*/  PRMT R87, R103, 0x5410, R87 ;  /* 0x0000541067577816 */ /* 0x000fe40000000057 */
[----:B------:R-:W-:-:S02]  /*10700*/  LOP3.LUT R92, R92, 0xffff0000, RZ, 0xc0, !PT ;  /* 0xffff00005c5c7812 */ /* 0x000fc400078ec0ff */
[----:B------:R-:W-:Y:S01]  /*10710*/  LOP3.LUT R91, R91, 0xffff0000, RZ, 0xc0, !PT ;  /* 0xffff00005b5b7812 */ /* 0x000fe200078ec0ff */
[----:B------:R-:W-:Y:S01]  /*10720*/  IMAD.U32 R104, R87, 0x10000, RZ ;  /* 0x0001000057687824 */ /* 0x000fe200078e00ff */
[----:B------:R-:W-:Y:S02]  /*10730*/  PRMT R60, R122, 0x5432, R60 ;  /* 0x000054327a3c7816 */ /* 0x000fe4000000003c */
[----:B--2---:R-:W-:-:S04]  /*10740*/  LEA.HI R20, R3, R77, RZ, 0x1d ;  /* 0x0000004d03147211 */ /* 0x004fc800078fe8ff */
[----:B------:R-:W-:Y:S01]  /*10750*/  SHF.R.S32.HI R76, RZ, 0x1f, R20 ;  /* 0x0000001fff4c7819 */ /* 0x000fe20000011414 */
[----:B---3--:R-:W0:Y:S03]  /*10760*/  LDS.128 R80, [R127] ;  /* 0x000000007f507984 */ /* 0x008e260000000c00 */
[----:B------:R-:W-:Y:S01]  /*10770*/  LEA.HI R76, R76, R20, RZ, 0x3 ;  /* 0x000000144c4c7211 */ /* 0x000fe200078f18ff */
[----:B------:R-:W-:-:S04]  /*10780*/  IMAD.SHL.U32 R20, R20, 0x8, RZ ;  /* 0x0000000814147824 */ /* 0x000fc800078e00ff */
[----:B------:R-:W-:Y:S01]  /*10790*/  IMAD.SHL.U32 R76, R76, 0x400, RZ ;  /* 0x000004004c4c7824 */ /* 0x000fe200078e00ff */
[----:B-----5:R-:W-:-:S04]  /*107a0*/  LOP3.LUT R20, R126, 0x38, R20, 0xf8, !PT ;  /* 0x000000387e147812 */ /* 0x020fc800078ef814 */
[----:B------:R-:W-:Y:S02]  /*107b0*/  LOP3.LUT R20, R20, R125, RZ, 0x3c, !PT ;  /* 0x0000007d14147212 */ /* 0x000fe400078e3cff */
[----:B------:R-:W-:-:S04]  /*107c0*/  LOP3.LUT R76, R76, 0x7fffe000, RZ, 0xc0, !PT ;  /* 0x7fffe0004c4c7812 */ /* 0x000fc800078ec0ff */
[----:B------:R-:W-:-:S05]  /*107d0*/  IADD3 R20, R20, R76, R124 ;  /* 0x0000004c14147210 */ /* 0x000fca0007ffe07c */
[----:B------:R-:W-:-:S05]  /*107e0*/  IMAD R20, R20, 0x2, R17 ;  /* 0x0000000214147824 */ /* 0x000fca00078e0211 */
[----:B------:R-:W1:Y:S01]  /*107f0*/  LDS.128 R76, [R20+0x10400] ;  /* 0x01040000144c7984 */ /* 0x000e620000000c00 */
[C---:B0-----:R-:W-:Y:S01]  /*10800*/  IMAD.U32 R68, R80.reuse, 0x10000, RZ ;  /* 0x0001000050447824 */ /* 0x041fe200078e00ff */
[----:B------:R-:W-:Y:S01]  /*10810*/  LOP3.LUT R80, R80, 0xffff0000, RZ, 0xc0, !PT ;  /* 0xffff000050507812 */ /* 0x000fe200078ec0ff */
[----:B-1----:R-:W-:Y:S02]  /*10820*/  IMAD.U32 R63, R76, 0x10000, RZ ;  /* 0x000100004c3f7824 */ /* 0x002fe400078e00ff */
[C---:B------:R-:W-:Y:S01]  /*10830*/  IMAD.U32 R102, R77.reuse, 0x10000, RZ ;  /* 0x000100004d667824 */ /* 0x040fe200078e00ff */
[----:B------:R-:W-:Y:S01]  /*10840*/  LOP3.LUT R77, R77, 0xffff0000, RZ, 0xc0, !PT ;  /* 0xffff00004d4d7812 */ /* 0x000fe200078ec0ff */
[CC--:B------:R-:W-:Y:S01]  /*10850*/  FMUL.FTZ R69, R63.reuse, R61.reuse ;  /* 0x0000003d3f457220 */ /* 0x0c0fe20000410000 */
[-C--:B------:R-:W-:Y:S01]  /*10860*/  FMUL.FTZ R63, R63, R88.reuse ;  /* 0x000000583f3f7220 */ /* 0x080fe20000410000 */
[C---:B------:R-:W-:Y:S01]  /*10870*/  IMAD.U32 R103, R79.reuse, 0x10000, RZ ;  /* 0x000100004f677824 */ /* 0x040fe200078e00ff */
[----:B------:R-:W-:Y:S01]  /*10880*/  LOP3.LUT R79, R79, 0xffff0000, RZ, 0xc0, !PT ;  /* 0xffff00004f4f7812 */ /* 0x000fe200078ec0ff */
[C---:B------:R-:W-:Y:S01]  /*10890*/  FFMA.FTZ R88, R68.reuse, R88, -R69 ;  /* 0x0000005844587223 */ /* 0x040fe20000010845 */
[----:B------:R-:W-:Y:S01]  /*108a0*/  FFMA.FTZ R68, R68, R61, R63 ;  /* 0x0000003d44447223 */ /* 0x000fe2000001003f */
[----:B------:R-:W-:-:S02]  /*108b0*/  IMAD.U32 R69, R81, 0x10000, RZ ;  /* 0x0001000051457824 */ /* 0x000fc400078e00ff */
[----:B------:R-:W-:Y:S01]  /*108c0*/  FMUL.FTZ R61, R102, R71 ;  /* 0x00000047663d7220 */ /* 0x000fe20000410000 */
[----:B------:R-:W-:Y:S01]  /*108d0*/  IMAD.U32 R63, R90, 0x10000, RZ ;  /* 0x000100005a3f7824 */ /* 0x000fe200078e00ff */
[----:B------:R-:W-:-:S03]  /*108e0*/  LOP3.LUT R81, R81, 0xffff0000, RZ, 0xc0, !PT ;  /* 0xffff000051517812 */ /* 0x000fc600078ec0ff */
[-C--:B------:R-:W-:Y:S01]  /*108f0*/  FFMA.FTZ R61, R69, R63.reuse, -R61 ;  /* 0x0000003f453d7223 */ /* 0x080fe2000001083d */
[----:B------:R-:W-:Y:S01]  /*10900*/  FMUL.FTZ R63, R102, R63 ;  /* 0x0000003f663f7220 */ /* 0x000fe20000410000 */
[C---:B------:R-:W-:Y:S01]  /*10910*/  IMAD.U32 R102, R83.reuse, 0x10000, RZ ;  /* 0x0001000053667824 */ /* 0x040fe200078e00ff */
[----:B------:R-:W-:Y:S02]  /*10920*/  LOP3.LUT R83, R83, 0xffff0000, RZ, 0xc0, !PT ;  /* 0xffff000053537812 */ /* 0x000fe400078ec0ff */
[----:B------:R-:W-:Y:S01]  /*10930*/  FFMA.FTZ R69, R69, R71, R63 ;  /* 0x0000004745457223 */ /* 0x000fe2000001003f */
[C---:B------:R-:W-:Y:S01]  /*10940*/  IMAD.U32 R71, R62.reuse, 0x10000, RZ ;  /* 0x000100003e477824 */ /* 0x040fe200078e00ff */
[----:B------:R-:W-:-:S03]  /*10950*/  LOP3.LUT R62, R62, 0xffff0000, RZ, 0xc0, !PT ;  /* 0xffff00003e3e7812 */ /* 0x000fc600078ec0ff */
[C---:B------:R-:W-:Y:S01]  /*10960*/  FMUL.FTZ R63, R103.reuse, R71 ;  /* 0x00000047673f7220 */ /* 0x040fe20000410000 */
[----:B------:R-:W-:-:S03]  /*10970*/  FMUL.FTZ R103, R103, R104 ;  /* 0x0000006867677220 */ /* 0x000fc60000410000 */
[C---:B------:R-:W-:Y:S01]  /*10980*/  FFMA.FTZ R63, R102.reuse, R104, -R63 ;  /* 0x00000068663f7223 */ /* 0x040fe2000001083f */
[----:B------:R-:W-:Y:S01]  /*10990*/  FFMA.FTZ R71, R102, R71, R103 ;  /* 0x0000004766477223 */ /* 0x000fe20000010067 */
[----:B------:R-:W-:-:S05]  /*109a0*/  LOP3.LUT R102, R76, 0xffff0000, RZ, 0xc0, !PT ;  /* 0xffff00004c667812 */ /* 0x000fca00078ec0ff */
[----:B------:R-:W-:-:S04]  /*109b0*/  FMUL.FTZ R76, R102, R92 ;  /* 0x0000005c664c7220 */ /* 0x000fc80000410000 */
[-C--:B------:R-:W-:Y:S01]  /*109c0*/  FFMA.FTZ R76, R80, R91.reuse, -R76 ;  /* 0x0000005b504c7223 */ /* 0x080fe2000001084c */
[----:B------:R-:W-:Y:S01]  /*109d0*/  FMUL.FTZ R91, R102, R91 ;  /* 0x0000005b665b7220 */ /* 0x000fe20000410000 */
[C---:B------:R-:W-:Y:S01]  /*109e0*/  IMAD.U32 R102, R78.reuse, 0x10000, RZ ;  /* 0x000100004e667824 */ /* 0x040fe200078e00ff */
[----:B------:R-:W-:Y:S02]  /*109f0*/  LOP3.LUT R78, R78, 0xffff0000, RZ, 0xc0, !PT ;  /* 0xffff00004e4e7812 */ /* 0x000fe400078ec0ff */
[----:B------:R-:W-:Y:S01]  /*10a00*/  FFMA.FTZ R80, R80, R92, R91 ;  /* 0x0000005c50507223 */ /* 0x000fe2000001005b */
[----:B------:R-:W-:Y:S01]  /*10a10*/  LOP3.LUT R91, R89, 0xffff0000, RZ, 0xc0, !PT ;  /* 0xffff0000595b7812 */ /* 0x000fe200078ec0ff */
[----:B------:R-:W-:Y:S01]  /*10a20*/  IMAD.U32 R92, R70, 0x10000, RZ ;  /* 0x00010000465c7824 */ /* 0x000fe200078e00ff */
[----:B------:R-:W-:Y:S02]  /*10a30*/  LOP3.LUT R89, R90, 0xffff0000, RZ, 0xc0, !PT ;  /* 0xffff00005a597812 */ /* 0x000fe400078ec0ff */
[----:B------:R-:W-:Y:S01]  /*10a40*/  F2FP.BF16.F32.PACK_AB R68, R80, R68 ;  /* 0x000000445044723e */ /* 0x000fe200000010ff */
[----:B------:R-:W-:-:S02]  /*10a50*/  FMUL.FTZ R90, R77, R91 ;  /* 0x0000005b4d5a7220 */ /* 0x000fc40000410000 */
[-C--:B------:R-:W-:Y:S02]  /*10a60*/  FMUL.FTZ R77, R77, R89.reuse ;  /* 0x000000594d4d7220 */ /* 0x080fe40000410000 */
[C---:B------:R-:W-:Y:S02]  /*10a70*/  FFMA.FTZ R89, R81.reuse, R89, -R90 ;  /* 0x0000005951597223 */ /* 0x040fe4000001085a */
[----:B------:R-:W-:Y:S01]  /*10a80*/  FFMA.FTZ R90, R81, R91, R77 ;  /* 0x0000005b515a7223 */ /* 0x000fe2000001004d */
[----:B------:R-:W-:Y:S02]  /*10a90*/  IMAD.U32 R91, R82, 0x10000, RZ ;  /* 0x00010000525b7824 */ /* 0x000fe400078e00ff */
[----:B------:R-:W-:Y:S01]  /*10aa0*/  FMUL.FTZ R81, R102, R92 ;  /* 0x0000005c66517220 */ /* 0x000fe20000410000 */
[C---:B------:R-:W-:Y:S01]  /*10ab0*/  IMAD.U32 R77, R60.reuse, 0x10000, RZ ;  /* 0x000100003c4d7824 */ /* 0x040fe200078e00ff */
[----:B------:R-:W-:Y:S02]  /*10ac0*/  LOP3.LUT R60, R60, 0xffff0000, RZ, 0xc0, !PT ;  /* 0xffff00003c3c7812 */ /* 0x000fe400078ec0ff */
[----:B------:R-:W-:Y:S01]  /*10ad0*/  LOP3.LUT R82, R82, 0xffff0000, RZ, 0xc0, !PT ;  /* 0xffff000052527812 */ /* 0x000fe200078ec0ff */
[-C--:B------:R-:W-:Y:S01]  /*10ae0*/  FFMA.FTZ R81, R91, R77.reuse, -R81 ;  /* 0x0000004d5b517223 */ /* 0x080fe20000010851 */
[----:B------:R-:W-:Y:S01]  /*10af0*/  FMUL.FTZ R77, R102, R77 ;  /* 0x0000004d664d7220 */ /* 0x000fe20000410000 */
[----:B------:R-:W-:-:S02]  /*10b00*/  F2FP.BF16.F32.PACK_AB R61, R89, R61 ;  /* 0x0000003d593d723e */ /* 0x000fc400000010ff */
[----:B------:R-:W-:Y:S01]  /*10b10*/  F2FP.BF16.F32.PACK_AB R69, R90, R69 ;  /* 0x000000455a45723e */ /* 0x000fe200000010ff */
[----:B------:R-:W-:Y:S01]  /*10b20*/  FFMA.FTZ R77, R91, R92, R77 ;  /* 0x0000005c5b4d7223 */ /* 0x000fe2000001004d */
[----:B------:R-:W-:-:S05]  /*10b30*/  LOP3.LUT R91, R70, 0xffff0000, RZ, 0xc0, !PT ;  /* 0xffff0000465b7812 */ /* 0x000fca00078ec0ff */
[C---:B------:R-:W-:Y:S01]  /*10b40*/  FMUL.FTZ R70, R78.reuse, R91 ;  /* 0x0000005b4e467220 */ /* 0x040fe20000410000 */
[----:B------:R-:W-:-:S03]  /*10b50*/  FMUL.FTZ R78, R78, R60 ;  /* 0x0000003c4e4e7220 */ /* 0x000fc60000410000 */
[C---:B------:R-:W-:Y:S01]  /*10b60*/  FFMA.FTZ R70, R82.reuse, R60, -R70 ;  /* 0x0000003c52467223 */ /* 0x040fe20000010846 */
[----:B------:R-:W-:Y:S01]  /*10b70*/  FFMA.FTZ R78, R82, R91, R78 ;  /* 0x0000005b524e7223 */ /* 0x000fe2000001004e */
[----:B------:R-:W-:Y:S01]  /*10b80*/  LOP3.LUT R82, R87, 0xffff0000, RZ, 0xc0, !PT ;  /* 0xffff000057527812 */ /* 0x000fe200078ec0ff */
[----:B------:R-:W-:-:S04]  /*10b90*/  FMUL.FTZ R60, R79, R62 ;  /* 0x0000003e4f3c7220 */ /* 0x000fc80000410000 */
[-C--:B------:R-:W-:Y:S01]  /*10ba0*/  FMUL.FTZ R79, R79, R82.reuse ;  /* 0x000000524f4f7220 */ /* 0x080fe20000410000 */
[C---:B------:R-:W-:Y:S01]  /*10bb0*/  FFMA.FTZ R82, R83.reuse, R82, -R60 ;  /* 0x0000005253527223 */ /* 0x040fe2000001083c */
[----:B------:R-:W-:Y:S02]  /*10bc0*/  F2FP.BF16.F32.PACK_AB R60, R76, R88 ;  /* 0x000000584c3c723e */ /* 0x000fe400000010ff */
[----:B------:R-:W-:Y:S01]  /*10bd0*/  FFMA.FTZ R79, R83, R62, R79 ;  /* 0x0000003e534f7223 */ /* 0x000fe2000001004f */
[----:B------:R-:W-:Y:S02]  /*10be0*/  F2FP.BF16.F32.PACK_AB R62, R70, R81 ;  /* 0x00000051463e723e */ /* 0x000fe400000010ff */
[----:B------:R-:W-:Y:S02]  /*10bf0*/  F2FP.BF16.F32.PACK_AB R63, R82, R63 ;  /* 0x0000003f523f723e */ /* 0x000fe400000010ff */
[----:B------:R-:W-:Y:S02]  /*10c00*/  F2FP.BF16.F32.PACK_AB R70, R78, R77 ;  /* 0x0000004d4e46723e */ /* 0x000fe400000010ff */
[----:B------:R-:W-:Y:S01]  /*10c10*/  F2FP.BF16.F32.PACK_AB R71, R79, R71 ;  /* 0x000000474f47723e */ /* 0x000fe200000010ff */
[----:B------:R0:W-:Y:S04]  /*10c20*/  STS.128 [R127], R60 ;  /* 0x0000003c7f007388 */ /* 0x0001e80000000c00 */
[----:B------:R0:W-:Y:S02]  /*10c30*/  STS.128 [R20+0x10400], R68 ;  /* 0x0104004414007388 */ /* 0x0001e40000000c00 */
.L_x_1724:
[----:B------:R-:W-:Y:S05]  /*10c40*/  BSYNC B2 ;  /* 0x0000000000027941 */ /* 0x000fea0003800000 */
.L_x_1723:
[----:B------:R-:W-:-:S13]  /*10c50*/  ISETP.GE.AND P0, PT, R203, R3, PT ;  /* 0x00000003cb00720c */ /* 0x000fda0003f06270 */
[----:B------:R-:W-:Y:S05]  /*10c60*/  @P0 BRA `(.L_x_1722) ;  /* 0x0000000400a00947 */ /* 0x000fea0003800000 */
[----:B0-----:R-:W2:Y:S04]  /*10c70*/  LDL R20, [R1+0xa0] ;  /* 0x0000a00001147983 */ /* 0x001ea80000100800 */
[----:B------:R-:W3:Y:S01]  /*10c80*/  LDL R89, [R1+0xc0] ;  /* 0x0000c00001597983 */ /* 0x000ee20000100800 */
[----:B------:R-:W-:Y:S02]  /*10c90*/  SHF.R.U64 R78, R64, 0x10, R65 ;  /* 0x00000010404e7819 */ /* 0x000fe40000001241 */
[----:B------:R-:W-:Y:S02]  /*10ca0*/  SHF.R.U64 R79, R56, 0x10, R57 ;  /* 0x00000010384f7819 */ /* 0x000fe40000001239 */
[----:B------:R-:W-:Y:S02]  /*10cb0*/  PRMT R78, R121, 0x5432, R78 ;  /* 0x00005432794e7816 */ /* 0x000fe4000000004e */
[----:B------:R-:W-:-:S02]  /*10cc0*/  PRMT R79, R119, 0x5410, R79 ;  /* 0x00005410774f7816 */ /* 0x000fc4000000004f */
[----:B------:R-:W-:Y:S02]  /*10cd0*/  SHF.R.U32.HI R82, RZ, 0x10, R57 ;  /* 0x00000010ff527819 */ /* 0x000fe40000011639 */
[----:B------:R-:W-:Y:S01]  /*10ce0*/  SHF.R.U32.HI R56, RZ, 0x10, R65 ;  /* 0x00000010ff387819 */ /* 0x000fe20000011641 */
[----:B------:R-:W-:Y:S01]  /*10cf0*/  IMAD.U32 R81, R79, 0x10000, RZ ;  /* 0x000100004f517824 */ /* 0x000fe200078e00ff */
[----:B------:R-:W-:Y:S02]  /*10d00*/  PRMT R82, R120, 0x5432, R82 ;  /* 0x0000543278527816 */ /* 0x000fe40000000052 */
[----:B------:R-:W-:Y:S02]  /*10d10*/  PRMT R56, R119, 0x5432, R56 ;  /* 0x0000543277387816 */ /* 0x000fe40000000038 */
[----:B------:R-:W-:Y:S02]  /*10d20*/  SHF.R.U32.HI R80, RZ, 0x10, R59 ;  /* 0x00000010ff507819 */ /* 0x000fe4000001163b */
[----:B------:R-:W-:-:S02]  /*10d30*/  SHF.R.U64 R66, R66, 0x10, R67 ;  /* 0x0000001042427819 */ /* 0x000fc40000001243 */
[----:B------:R-:W-:Y:S02]  /*10d40*/  PRMT R80, R118, 0x5432, R80 ;  /* 0x0000543276507816 */ /* 0x000fe40000000050 */
[----:B------:R-:W-:Y:S02]  /*10d50*/  SHF.R.U64 R58, R58, 0x10, R59 ;  /* 0x000000103a3a7819 */ /* 0x000fe4000000123b */
[----:B------:R-:W-:Y:S02]  /*10d60*/  LOP3.LUT R79, R79, 0xffff0000, RZ, 0xc0, !PT ;  /* 0xffff00004f4f7812 */ /* 0x000fe400078ec0ff */
[----:B------:R-:W-:Y:S02]  /*10d70*/  PRMT R66, R117, 0x5410, R66 ;  /* 0x0000541075427816 */ /* 0x000fe40000000042 */
[----:B--2---:R-:W-:-:S04]  /*10d80*/  LEA.HI R3, R3, R20, RZ, 0x1d ;  /* 0x0000001403037211 */ /* 0x004fc800078fe8ff */
[----:B------:R-:W-:Y:S01]  /*10d90*/  SHF.R.S32.HI R20, RZ, 0x1f, R3 ;  /* 0x0000001fff147819 */ /* 0x000fe20000011403 */
[----:B------:R-:W-:Y:S01]  /*10da0*/  IMAD.SHL.U32 R60, R3, 0x8, RZ ;  /* 0x00000008033c7824 */ /* 0x000fe200078e00ff */
[----:B---3--:R-:W0:Y:S02]  /*10db0*/  LDS.128 R68, [R89] ;  /* 0x0000000059447984 */ /* 0x008e240000000c00 */
[----:B------:R-:W-:Y:S02]  /*10dc0*/  LEA.HI R20, R20, R3, RZ, 0x3 ;  /* 0x0000000314147211 */ /* 0x000fe400078f18ff */
[----:B-----5:R-:W-:-:S03]  /*10dd0*/  LOP3.LUT R60, R126, 0x38, R60, 0xf8, !PT ;  /* 0x000000387e3c7812 */ /* 0x020fc600078ef83c */
[----:B------:R-:W-:Y:S01]  /*10de0*/  IMAD.SHL.U32 R20, R20, 0x400, RZ ;  /* 0x0000040014147824 */ /* 0x000fe200078e00ff */
[----:B------:R-:W-:-:S04]  /*10df0*/  LOP3.LUT R60, R60, R125, RZ, 0x3c, !PT ;  /* 0x0000007d3c3c7212 */ /* 0x000fc800078e3cff */
[----:B------:R-:W-:-:S04]  /*10e00*/  LOP3.LUT R20, R20, 0x7fffe000, RZ, 0xc0, !PT ;  /* 0x7fffe00014147812 */ /* 0x000fc800078ec0ff */
[----:B------:R-:W-:Y:S01]  /*10e10*/  IADD3 R3, R60, R20, R124 ;  /* 0x000000143c037210 */ /* 0x000fe20007ffe07c */
[C---:B------:R-:W-:Y:S01]  /*10e20*/  IMAD.U32 R20, R78.reuse, 0x10000, RZ ;  /* 0x000100004e147824 */ /* 0x040fe200078e00ff */
[----:B------:R-:W-:-:S03]  /*10e30*/  LOP3.LUT R78, R78, 0xffff0000, RZ, 0xc0, !PT ;  /* 0xffff00004e4e7812 */ /* 0x000fc600078ec0ff */
[----:B------:R-:W-:-:S05]  /*10e40*/  IMAD R3, R3, 0x2, R17 ;  /* 0x0000000203037824 */ /* 0x000fca00078e0211 */
[----:B------:R-:W1:Y:S01]  /*10e50*/  LDS.128 R60, [R3+0x10400] ;  /* 0x01040000033c7984 */ /* 0x000e620000000c00 */
[----:B0-----:R-:W-:Y:S02]  /*10e60*/  IMAD.U32 R76, R68, 0x10000, RZ ;  /* 0x00010000444c7824 */ /* 0x001fe400078e00ff */
[C---:B------:R-:W-:Y:S01]  /*10e70*/  IMAD.U32 R65, R69.reuse, 0x10000, RZ ;  /* 0x0001000045417824 */ /* 0x040fe200078e00ff */
[----:B------:R-:W-:Y:S01]  /*10e80*/  LOP3.LUT R69, R69, 0xffff0000, RZ, 0xc0, !PT ;  /* 0xffff000045457812 */ /* 0x000fe200078ec0ff */
[----:B-1----:R-:W-:Y:S02]  /*10e90*/  IMAD.U32 R57, R60, 0x10000, RZ ;  /* 0x000100003c397824 */ /* 0x002fe400078e00ff */
[C---:B------:R-:W-:Y:S01]  /*10ea0*/  IMAD.U32 R87, R63.reuse, 0x10000, RZ ;  /* 0x000100003f577824 */ /* 0x040fe200078e00ff */
[----:B------:R-:W-:Y:S01]  /*10eb0*/  LOP3.LUT R63, R63, 0xffff0000, RZ, 0xc0, !PT ;  /* 0xffff00003f3f7812 */ /* 0x000fe200078ec0ff */
        /* <DEDUP_REMOVED lines=8> */
[----:B------:R-:W-:Y:S02]  /*10f40*/  IMAD.U32 R57, R82, 0x10000, RZ ;  /* 0x0001000052397824 */ /* 0x000fe400078e00ff */
[C---:B------:R-:W-:Y:S02]  /*10f50*/  FMUL.FTZ R77, R64.reuse, R20 ;  /* 0x00000014404d7220 */ /* 0x040fe40000410000 */
[-C--:B------:R-:W-:Y:S01]  /*10f60*/  FMUL.FTZ R64, R64, R57.reuse ;  /* 0x0000003940407220 */ /* 0x080fe20000410000 */
[----:B------:R-:W-:Y:S01]  /*10f70*/  FMUL.FTZ R59, R61, R56 ;  /* 0x000000383d3b7220 */ /* 0x000fe20000410000 */
[C---:B------:R-:W-:Y:S01]  /*10f80*/  FFMA.FTZ R57, R65.reuse, R57, -R77 ;  /* 0x0000003941397223 */ /* 0x040fe2000001084d */
[----:B------:R-:W-:Y:S01]  /*10f90*/  SHF.R.U32.HI R77, RZ, 0x10, R67 ;  /* 0x00000010ff4d7819 */ /* 0x000fe20000011643 */
[----:B------:R-:W-:Y:S01]  /*10fa0*/  FFMA.FTZ R65, R65, R20, R64 ;  /* 0x0000001441417223 */ /* 0x000fe20000010040 */
[----:B------:R-:W-:Y:S01]  /*10fb0*/  IMAD.U32 R64, R80, 0x10000, RZ ;  /* 0x0001000050407824 */ /* 0x000fe200078e00ff */
[----:B------:R-:W-:Y:S01]  /*10fc0*/  LOP3.LUT R67, R82, 0xffff0000, RZ, 0xc0, !PT ;  /* 0xffff000052437812 */ /* 0x000fe200078ec0ff */
[----:B------:R-:W-:Y:S01]  /*10fd0*/  IMAD.U32 R20, R71, 0x10000, RZ ;  /* 0x0001000047147824 */ /* 0x000fe200078e00ff */
[----:B------:R-:W-:-:S03]  /*10fe0*/  PRMT R77, R118, 0x5410, R77 ;  /* 0x00005410764d7816 */ /* 0x000fc6000000004d */
[-C--:B------:R-:W-:Y:S01]  /*10ff0*/  FMUL.FTZ R61, R61, R67.reuse ;  /* 0x000000433d3d7220 */ /* 0x080fe20000410000 */
[----:B------:R-:W-:Y:S01]  /*11000*/  FFMA.FTZ R67, R69, R67, -R59 ;  /* 0x0000004345437223 */ /* 0x000fe2000001083b */
[C---:B------:R-:W-:Y:S01]  /*11010*/  IMAD.U32 R83, R77.reuse, 0x10000, RZ ;  /* 0x000100004d537824 */ /* 0x040fe200078e00ff */
[----:B------:R-:W-:Y:S01]  /*11020*/  LOP3.LUT R77, R77, 0xffff0000, RZ, 0xc0, !PT ;  /* 0xffff00004d4d7812 */ /* 0x000fe200078ec0ff */
[----:B------:R-:W-:Y:S01]  /*11030*/  FFMA.FTZ R61, R69, R56, R61 ;  /* 0x00000038453d7223 */ /* 0x000fe2000001003d */
[----:B------:R-:W-:Y:S01]  /*11040*/  PRMT R56, R117, 0x5432, R58 ;  /* 0x0000543275387816 */ /* 0x000fe2000000003a */
[C---:B------:R-:W-:Y:S01]  /*11050*/  FMUL.FTZ R88, R87.reuse, R83 ;  /* 0x0000005357587220 */ /* 0x040fe20000410000 */
[-C--:B------:R-:W-:Y:S01]  /*11060*/  FMUL.FTZ R87, R87, R64.reuse ;  /* 0x0000004057577220 */ /* 0x080fe20000410000 */
[----:B------:R-:W-:Y:S01]  /*11070*/  IMAD.U32 R69, R66, 0x10000, RZ ;  /* 0x0001000042457824 */ /* 0x000fe200078e00ff */
[----:B------:R-:W-:Y:S01]  /*11080*/  F2FP.BF16.F32.PACK_AB R57, R67, R57 ;  /* 0x000000394339723e */ /* 0x000fe200000010ff */
[C---:B------:R-:W-:Y:S01]  /*11090*/  FFMA.FTZ R64, R20.reuse, R64, -R88 ;  /* 0x0000004014407223 */ /* 0x040fe20000010858 */
[----:B------:R-:W-:Y:S01]  /*110a0*/  FFMA.FTZ R20, R20, R83, R87 ;  /* 0x0000005314147223 */ /* 0x000fe20000010057 */
[----:B------:R-:W-:Y:S01]  /*110b0*/  LOP3.LUT R83, R60, 0xffff0000, RZ, 0xc0, !PT ;  /* 0xffff00003c537812 */ /* 0x000fe200078ec0ff */
[----:B------:R-:W-:Y:S01]  /*110c0*/  IMAD.U32 R58, R56, 0x10000, RZ ;  /* 0x00010000383a7824 */ /* 0x000fe200078e00ff */
[----:B------:R-:W-:Y:S01]  /*110d0*/  LOP3.LUT R60, R68, 0xffff0000, RZ, 0xc0, !PT ;  /* 0xffff0000443c7812 */ /* 0x000fe200078ec0ff */
[----:B------:R-:W-:Y:S01]  /*110e0*/  IMAD.U32 R59, R70, 0x10000, RZ ;  /* 0x00010000463b7824 */ /* 0x000fe200078e00ff */
[----:B------:R-:W-:Y:S01]  /*110f0*/  F2FP.BF16.F32.PACK_AB R61, R61, R65 ;  /* 0x000000413d3d723e */ /* 0x000fe200000010ff */
[C---:B------:R-:W-:Y:S01]  /*11100*/  FMUL.FTZ R68, R83.reuse, R78 ;  /* 0x0000004e53447220 */ /* 0x040fe20000410000 */
[----:B------:R-:W-:-:S03]  /*11110*/  FMUL.FTZ R83, R83, R79 ;  /* 0x0000004f53537220 */ /* 0x000fc60000410000 */
[C---:B------:R-:W-:Y:S01]  /*11120*/  FFMA.FTZ R68, R60.reuse, R79, -R68 ;  /* 0x0000004f3c447223 */ /* 0x040fe20000010844 */
[----:B------:R-:W-:Y:S01]  /*11130*/  FFMA.FTZ R60, R60, R78, R83 ;  /* 0x0000004e3c3c7223 */ /* 0x000fe20000010053 */
[----:B------:R-:W-:-:S04]  /*11140*/  IMAD.U32 R78, R62, 0x10000, RZ ;  /* 0x000100003e4e7824 */ /* 0x000fc800078e00ff */
[CC--:B------:R-:W-:Y:S01]  /*11150*/  FMUL.FTZ R79, R78.reuse, R69.reuse ;  /* 0x000000454e4f7220 */ /* 0x0c0fe20000410000 */
[----:B------:R-:W-:Y:S01]  /*11160*/  FMUL.FTZ R78, R78, R58 ;  /* 0x0000003a4e4e7220 */ /* 0x000fe20000410000 */
[----:B------:R-:W-:Y:S02]  /*11170*/  F2FP.BF16.F32.PACK_AB R60, R60, R76 ;  /* 0x0000004c3c3c723e */ /* 0x000fe400000010ff */
[C---:B------:R-:W-:Y:S01]  /*11180*/  FFMA.FTZ R58, R59.reuse, R58, -R79 ;  /* 0x0000003a3b3a7223 */ /* 0x040fe2000001084f */
[----:B------:R-:W-:Y:S01]  /*11190*/  FFMA.FTZ R59, R59, R69, R78 ;  /* 0x000000453b3b7223 */ /* 0x000fe2000001004e */
[----:B------:R-:W-:Y:S02]  /*111a0*/  LOP3.LUT R69, R56, 0xffff0000, RZ, 0xc0, !PT ;  /* 0xffff000038457812 */ /* 0x000fe400078ec0ff */
[----:B------:R-:W-:Y:S02]  /*111b0*/  LOP3.LUT R56, R66, 0xffff0000, RZ, 0xc0, !PT ;  /* 0xffff000042387812 */ /* 0x000fe400078ec0ff */
[----:B------:R-:W-:-:S02]  /*111c0*/  LOP3.LUT R78, R62, 0xffff0000, RZ, 0xc0, !PT ;  /* 0xffff00003e4e7812 */ /* 0x000fc400078ec0ff */
[----:B------:R-:W-:-:S03]  /*111d0*/  LOP3.LUT R62, R70, 0xffff0000, RZ, 0xc0, !PT ;  /* 0xffff0000463e7812 */ /* 0x000fc600078ec0ff */
[C---:B------:R-:W-:Y:S01]  /*111e0*/  FMUL.FTZ R66, R78.reuse, R56 ;  /* 0x000000384e427220 */ /* 0x040fe20000410000 */
[----:B------:R-:W-:-:S03]  /*111f0*/  FMUL.FTZ R70, R78, R69 ;  /* 0x000000454e467220 */ /* 0x000fc60000410000 */
[----:B------:R-:W-:Y:S01]  /*11200*/  FFMA.FTZ R66, R62, R69, -R66 ;  /* 0x000000453e427223 */ /* 0x000fe20000010842 */
[----:B------:R-:W-:Y:S01]  /*11210*/  LOP3.LUT R69, R80, 0xffff0000, RZ, 0xc0, !PT ;  /* 0xffff000050457812 */ /* 0x000fe200078ec0ff */
[----:B------:R-:W-:Y:S01]  /*11220*/  FFMA.FTZ R62, R62, R56, R70 ;  /* 0x000000383e3e7223 */ /* 0x000fe20000010046 */
[----:B------:R-:W-:Y:S01]  /*11230*/  LOP3.LUT R70, R71, 0xffff0000, RZ, 0xc0, !PT ;  /* 0xffff000047467812 */ /* 0x000fe200078ec0ff */
[C---:B------:R-:W-:Y:S01]  /*11240*/  FMUL.FTZ R56, R63.reuse, R77 ;  /* 0x0000004d3f387220 */ /* 0x040fe20000410000 */
[----:B------:R-:W-:Y:S01]  /*11250*/  F2FP.BF16.F32.PACK_AB R58, R66, R58 ;  /* 0x0000003a423a723e */ /* 0x000fe200000010ff */
[----:B------:R-:W-:Y:S01]  /*11260*/  FMUL.FTZ R63, R63, R69 ;  /* 0x000000453f3f7220 */ /* 0x000fe20000410000 */
[----:B------:R-:W-:Y:S01]  /*11270*/  F2FP.BF16.F32.PACK_AB R62, R62, R59 ;  /* 0x0000003b3e3e723e */ /* 0x000fe200000010ff */
[----:B------:R-:W-:Y:S01]  /*11280*/  FFMA.FTZ R69, R70, R69, -R56 ;  /* 0x0000004546457223 */ /* 0x000fe20000010838 */
[----:B------:R-:W-:Y:S01]  /*11290*/  F2FP.BF16.F32.PACK_AB R56, R68, R81 ;  /* 0x000000514438723e */ /* 0x000fe200000010ff */
[----:B------:R-:W-:-:S03]  /*112a0*/  FFMA.FTZ R63, R70, R77, R63 ;  /* 0x0000004d463f7223 */ /* 0x000fc6000001003f */
[----:B------:R-:W-:Y:S02]  /*112b0*/  F2FP.BF16.F32.PACK_AB R59, R69, R64 ;  /* 0x00000040453b723e */ /* 0x000fe400000010ff */
[----:B------:R-:W-:-:S03]  /*112c0*/  F2FP.BF16.F32.PACK_AB R63, R63, R20 ;  /* 0x000000143f3f723e */ /* 0x000fc600000010ff */
[----:B------:R1:W-:Y:S04]  /*112d0*/  STS.128 [R89], R56 ;  /* 0x0000003859007388 */ /* 0x0003e80000000c00 */
[----:B------:R1:W-:Y:S02]  /*112e0*/  STS.128 [R3+0x10400], R60 ;  /* 0x0104003c03007388 */ /* 0x0003e40000000c00 */
.L_x_1722:
[----:B------:R-:W-:Y:S05]  /*112f0*/  BSYNC B1 ;  /* 0x0000000000017941 */ /* 0x000fea0003800000 */
.L_x_1721:
[----:B-1----:R-:W2:Y:S01]  /*11300*/  LDL R3, [R1+0xc4] ;  /* 0x0000c40001037983 */ /* 0x002ea20000100800 */
[----:B------:R-:W-:Y:S01]  /*11310*/  BSSY B1, `(.L_x_1725) ;  /* 0x00000dd000017945 */ /* 0x000fe20003800000 */
[----:B--2---:R-:W-:-:S13]  /*11320*/  ISETP.GE.AND P0, PT, R3, R0, PT ;  /* 0x000000000300720c */ /* 0x004fda0003f06270 */
[----:B------:R-:W-:Y:S05]  /*11330*/  @P0 BRA `(.L_x_1726) ;  /* 0x0000000c00680947 */ /* 0x000fea0003800000 */
[----:B------:R1:W5:Y:S01]  /*11340*/  LDL R81, [R1+0x5c] ;  /* 0x00005c0001517983 */ /* 0x0003620000100800 */
[----:B------:R-:W2:Y:S03]  /*11350*/  LDC R3, c[0x0][0x3f4] ;  /* 0x0000fd00ff037b82 */ /* 0x000ea60000000800 */
[----:B------:R1:W5:Y:S04]  /*11360*/  LDL R80, [R1+0xc8] ;  /* 0x0000c80001507983 */ /* 0x0003680000100800 */
[----:B------:R1:W5:Y:S01]  /*11370*/  LDL R79, [R1+0x68] ;  /* 0x00006800014f7983 */ /* 0x0003620000100800 */
[----:B------:R-:W-:Y:S01]  /*11380*/  BSSY B2, `(.L_x_1727) ;  /* 0x000006c000027945 */ /* 0x000fe20003800000 */
[----:B--2---:R-:W-:-:S02]  /*11390*/  ISETP.GE.AND P0, PT, R18, R3, PT ;  /* 0x000000031200720c */ /* 0x004fc40003f06270 */
[----:B------:R-:W-:-:S11]  /*113a0*/  ISETP.GE.AND P1, PT, R203, R3, PT ;  /* 0x00000003cb00720c */ /* 0x000fd60003f26270 */
[----:B-1----:R-:W-:Y:S05]  /*113b0*/  @P0 BRA `(.L_x_1728) ;  /* 0x0000000400a00947 */ /* 0x002fea0003800000 */
[----:B0-----:R-:W2:Y:S04]  /*113c0*/  LDL R20, [R1+0x80] ;  /* 0x0000800001147983 */ /* 0x001ea80000100800 */
[----:B------:R-:W3:Y:S01]  /*113d0*/  LDL R82, [R1+0xbc] ;  /* 0x0000bc0001527983 */ /* 0x000ee20000100800 */
[--C-:B------:R-:W-:Y:S02]  /*113e0*/  SHF.R.U64 R46, R46, 0x10, R47.reuse ;  /* 0x000000102e2e7819 */ /* 0x100fe4000000122f */
[----:B------:R-:W-:Y:S02]  /*113f0*/  SHF.R.U32.HI R64, RZ, 0x10, R47 ;  /* 0x00000010ff407819 */ /* 0x000fe4000001162f */
[----:B------:R-:W-:Y:S02]  /*11400*/  SHF.R.U64 R47, R52, 0x10, R53 ;  /* 0x00000010342f7819 */ /* 0x000fe40000001235 */
[----:B------:R-:W-:-:S02]  /*11410*/  SHF.R.U64 R44, R44, 0x10, R45 ;  /* 0x000000102c2c7819 */ /* 0x000fc4000000122d */
[----:B------:R-:W-:Y:S02]  /*11420*/  PRMT R47, R113, 0x5410, R47 ;  /* 0x00005410712f7816 */ /* 0x000fe4000000002f */
[----:B------:R-:W-:Y:S02]  /*11430*/  PRMT R44, R115, 0x5410, R44 ;  /* 0x00005410732c7816 */ /* 0x000fe4000000002c */
[----:B------:R-:W-:Y:S01]  /*11440*/  SHF.R.U32.HI R52, RZ, 0x10, R53 ;  /* 0x00000010ff347819 */ /* 0x000fe20000011635 */
[----:B------:R-:W-:Y:S01]  /*11450*/  IMAD.U32 R76, R47, 0x10000, RZ ;  /* 0x000100002f4c7824 */ /* 0x000fe200078e00ff */
[----:B------:R-:W-:Y:S01]  /*11460*/  SHF.R.U32.HI R45, RZ, 0x10, R45 ;  /* 0x00000010ff2d7819 */ /* 0x000fe2000001162d */
[----:B------:R-:W-:Y:S01]  /*11470*/  IMAD.U32 R68, R44, 0x10000, RZ ;  /* 0x000100002c447824 */ /* 0x000fe200078e00ff */
[----:B------:R-:W-:Y:S02]  /*11480*/  PRMT R52, R113, 0x5432, R52 ;  /* 0x0000543271347816 */ /* 0x000fe40000000034 */
[----:B------:R-:W-:-:S02]  /*11490*/  PRMT R45, R115, 0x5432, R45 ;  /* 0x00005432732d7816 */ /* 0x000fc4000000002d */
[--C-:B------:R-:W-:Y:S02]  /*114a0*/  SHF.R.U64 R53, R54, 0x10, R55.reuse ;  /* 0x0000001036357819 */ /* 0x100fe40000001237 */
[----:B------:R-:W-:Y:S02]  /*114b0*/  SHF.R.U32.HI R54, RZ, 0x10, R55 ;  /* 0x00000010ff367819 */ /* 0x000fe40000011637 */
[----:B------:R-:W-:Y:S02]  /*114c0*/  PRMT R64, R116, 0x5432, R64 ;  /* 0x0000543274407816 */ /* 0x000fe40000000040 */
[----:B------:R-:W-:Y:S02]  /*114d0*/  PRMT R54, R114, 0x5432, R54 ;  /* 0x0000543272367816 */ /* 0x000fe40000000036 */
[----:B------:R-:W-:Y:S02]  /*114e0*/  LOP3.LUT R44, R44, 0xffff0000, RZ, 0xc0, !PT ;  /* 0xffff00002c2c7812 */ /* 0x000fe400078ec0ff */
[----:B------:R-:W-:-:S02]  /*114f0*/  PRMT R53, R114, 0x5410, R53 ;  /* 0x0000541072357816 */ /* 0x000fc40000000035 */
[----:B------:R-:W-:Y:S02]  /*11500*/  PRMT R46, R116, 0x5410, R46 ;  /* 0x00005410742e7816 */ /* 0x000fe4000000002e */
[----:B--2---:R-:W-:-:S04]  /*11510*/  LEA.HI R20, R3, R20, RZ, 0x1d ;  /* 0x0000001403147211 */ /* 0x004fc800078fe8ff */
[----:B------:R-:W-:Y:S01]  /*11520*/  SHF.R.S32.HI R57, RZ, 0x1f, R20 ;  /* 0x0000001fff397819 */ /* 0x000fe20000011414 */
[----:B------:R-:W-:-:S03]  /*11530*/  IMAD.SHL.U32 R56, R20, 0x8, RZ ;  /* 0x0000000814387824 */ /* 0x000fc600078e00ff */
[----:B------:R-:W-:Y:S02]  /*11540*/  LEA.HI R57, R57, R20, RZ, 0x3 ;  /* 0x0000001439397211 */ /* 0x000fe400078f18ff */
[----:B-----5:R-:W-:-:S03]  /*11550*/  LOP3.LUT R20, R81, 0x38, R56, 0xf8, !PT ;  /* 0x0000003851147812 */ /* 0x020fc600078ef838 */
[----:B------:R-:W-:Y:S01]  /*11560*/  IMAD.SHL.U32 R57, R57, 0x400, RZ ;  /* 0x0000040039397824 */ /* 0x000fe200078e00ff */
[----:B------:R-:W-:-:S04]  /*11570*/  LOP3.LUT R20, R20, R80, RZ, 0x3c, !PT ;  /* 0x0000005014147212 */ /* 0x000fc800078e3cff */
[----:B------:R-:W-:-:S04]  /*11580*/  LOP3.LUT R57, R57, 0x7fffe000, RZ, 0xc0, !PT ;  /* 0x7fffe00039397812 */ /* 0x000fc800078ec0ff */
[----:B------:R-:W-:Y:S02]  /*11590*/  IADD3 R20, R20, R57, R79 ;  /* 0x0000003914147210 */ /* 0x000fe40007ffe04f */
[----:B---3--:R-:W0:Y:S03]  /*115a0*/  LDS.128 R56, [R82] ;  /* 0x0000000052387984 */ /* 0x008e260000000c00 */
[----:B------:R-:W-:-:S05]  /*115b0*/  IMAD R20, R20, 0x2, R17 ;  /* 0x0000000214147824 */ /* 0x000fca00078e0211 */
[----:B------:R-:W1:Y:S01]  /*115c0*/  LDS.128 R60, [R20+0x10400] ;  /* 0x01040000143c7984 */ /* 0x000e620000000c00 */
[C---:B0-----:R-:W-:Y:S01]  /*115d0*/  IMAD.U32 R65, R56.reuse, 0x10000, RZ ;  /* 0x0001000038417824 */ /* 0x041fe200078e00ff */
[C---:B------:R-:W-:Y:S01]  /*115e0*/  LOP3.LUT R69, R59.reuse, 0xffff0000, RZ, 0xc0, !PT ;  /* 0xffff00003b457812 */ /* 0x040fe200078ec0ff */
[----:B------:R-:W-:Y:S01]  /*115f0*/  IMAD.U32 R67, R59, 0x10000, RZ ;  /* 0x000100003b437824 */ /* 0x000fe200078e00ff */
[----:B------:R-:W-:Y:S01]  /*11600*/  LOP3.LUT R56, R56, 0xffff0000, RZ, 0xc0, !PT ;  /* 0xffff000038387812 */ /* 0x000fe200078ec0ff */
[----:B------:R-:W-:Y:S01]  /*11610*/  IMAD.U32 R59, R52, 0x10000, RZ ;  /* 0x00010000343b7824 */ /* 0x000fe200078e00ff */
[C---:B------:R-:W-:Y:S01]  /*11620*/  LOP3.LUT R66, R57.reuse, 0xffff0000, RZ, 0xc0, !PT ;  /* 0xffff000039427812 */ /* 0x040fe200078ec0ff */
[----:B------:R-:W-:Y:S02]  /*11630*/  IMAD.U32 R55, R57, 0x10000, RZ ;  /* 0x0001000039377824 */ /* 0x000fe400078e00ff */
[C---:B-1----:R-:W-:Y:S01]  /*11640*/  IMAD.U32 R70, R60.reuse, 0x10000, RZ ;  /* 0x000100003c467824 */ /* 0x042fe200078e00ff */
[----:B------:R-:W-:Y:S01]  /*11650*/  LOP3.LUT R60, R60, 0xffff0000, RZ, 0xc0, !PT ;  /* 0xffff00003c3c7812 */ /* 0x000fe200078ec0ff */
[C---:B------:R-:W-:Y:S01]  /*11660*/  IMAD.U32 R71, R61.reuse, 0x10000, RZ ;  /* 0x000100003d477824 */ /* 0x040fe200078e00ff */
[----:B------:R-:W-:Y:S01]  /*11670*/  LOP3.LUT R61, R61, 0xffff0000, RZ, 0xc0, !PT ;  /* 0xffff00003d3d7812 */ /* 0x000fe200078ec0ff */
[C---:B------:R-:W-:Y:S01]  /*11680*/  FMUL.FTZ R78, R70.reuse, R76 ;  /* 0x0000004c464e7220 */ /* 0x040fe20000410000 */
[-C--:B------:R-:W-:Y:S01]  /*11690*/  FMUL.FTZ R77, R70, R68.reuse ;  /* 0x00000044464d7220 */ /* 0x080fe20000410000 */
[C---:B------:R-:W-:Y:S01]  /*116a0*/  IMAD.U32 R70, R45.reuse, 0x10000, RZ ;  /* 0x000100002d467824 */ /* 0x040fe200078e00ff */
[----:B------:R-:W-:Y:S01]  /*116b0*/  LOP3.LUT R45, R45, 0xffff0000, RZ, 0xc0, !PT ;  /* 0xffff00002d2d7812 */ /* 0x000fe200078ec0ff */
[C---:B------:R-:W-:Y:S01]  /*116c0*/  FFMA.FTZ R68, R65.reuse, R68, -R78 ;  /* 0x0000004441447223 */ /* 0x040fe2000001084e */
[----:B------:R-:W-:Y:S01]  /*116d0*/  FFMA.FTZ R65, R65, R76, R77 ;  /* 0x0000004c41417223 */ /* 0x000fe2000001004d */
[C---:B------:R-:W-:Y:S01]  /*116e0*/  FMUL.FTZ R76, R71.reuse, R59 ;  /* 0x0000003b474c7220 */ /* 0x040fe20000410000 */
[----:B------:R-:W-:Y:S01]  /*116f0*/  FMUL.FTZ R71, R71, R70 ;  /* 0x0000004647477220 */ /* 0x000fe20000410000 */
[----:B------:R-:W-:-:S02]  /*11700*/  IMAD.U32 R77, R63, 0x10000, RZ ;  /* 0x000100003f4d7824 */ /* 0x000fc400078e00ff */
[C---:B------:R-:W-:Y:S01]  /*11710*/  FFMA.FTZ R76, R55.reuse, R70, -R76 ;  /* 0x00000046374c7223 */ /* 0x040fe2000001084c */
[----:B------:R-:W-:Y:S02]  /*11720*/  IMAD.U32 R70, R54, 0x10000, RZ ;  /* 0x0001000036467824 */ /* 0x000fe400078e00ff */
[----:B------:R-:W-:Y:S01]  /*11730*/  FFMA.FTZ R71, R55, R59, R71 ;  /* 0x0000003b37477223 */ /* 0x000fe20000010047 */
[----:B------:R-:W-:Y:S01]  /*11740*/  IMAD.U32 R55, R64, 0x10000, RZ ;  /* 0x0001000040377824 */ /* 0x000fe200078e00ff */
[----:B------:R-:W-:Y:S01]  /*11750*/  LOP3.LUT R59, R47, 0xffff0000, RZ, 0xc0, !PT ;  /* 0xffff00002f3b7812 */ /* 0x000fe200078ec0ff */
[C---:B------:R-:W-:Y:S01]  /*11760*/  FMUL.FTZ R47, R77.reuse, R70 ;  /* 0x000000464d2f7220 */ /* 0x040fe20000410000 */
[----:B------:R-:W-:Y:S02]  /*11770*/  IMAD.U32 R57, R58, 0x10000, RZ ;  /* 0x000100003a397824 */ /* 0x000fe400078e00ff */
[-C--:B------:R-:W-:Y:S01]  /*11780*/  FMUL.FTZ R77, R77, R55.reuse ;  /* 0x000000374d4d7220 */ /* 0x080fe20000410000 */
[----:B------:R-:W-:Y:S01]  /*11790*/  LOP3.LUT R64, R64, 0xffff0000, RZ, 0xc0, !PT ;  /* 0xffff000040407812 */ /* 0x000fe200078ec0ff */
[C---:B------:R-:W-:Y:S01]  /*117a0*/  FFMA.FTZ R47, R67.reuse, R55, -R47 ;  /* 0x00000037432f7223 */ /* 0x040fe2000001082f */
[CC--:B------:R-:W-:Y:S01]  /*117b0*/  FMUL.FTZ R78, R60.reuse, R59.reuse ;  /* 0x0000003b3c4e7220 */ /* 0x0c0fe20000410000 */
[----:B------:R-:W-:Y:S01]  /*117c0*/  FMUL.FTZ R60, R60, R44 ;  /* 0x0000002c3c3c7220 */ /* 0x000fe20000410000 */
[----:B------:R-:W-:Y:S01]  /*117d0*/  FFMA.FTZ R55, R67, R70, R77 ;  /* 0x0000004643377223 */ /* 0x000fe2000001004d */
[----:B------:R-:W-:Y:S01]  /*117e0*/  LOP3.LUT R77, R52, 0xffff0000, RZ, 0xc0, !PT ;  /* 0xffff0000344d7812 */ /* 0x000fe200078ec0ff */
[C---:B------:R-:W-:Y:S01]  /*117f0*/  FFMA.FTZ R44, R56.reuse, R44, -R78 ;  /* 0x0000002c382c7223 */ /* 0x040fe2000001084e */
[----:B------:R-:W-:Y:S01]  /*11800*/  FFMA.FTZ R60, R56, R59, R60 ;  /* 0x0000003b383c7223 */ /* 0x000fe2000001003c */
[----:B------:R-:W-:Y:S01]  /*11810*/  IMAD.U32 R67, R53, 0x10000, RZ ;  /* 0x0001000035437824 */ /* 0x000fe200078e00ff */
[C---:B------:R-:W-:Y:S01]  /*11820*/  LOP3.LUT R52, R62.reuse, 0xffff0000, RZ, 0xc0, !PT ;  /* 0xffff00003e347812 */ /* 0x040fe200078ec0ff */
[----:B------:R-:W-:-:S02]  /*11830*/  IMAD.U32 R56, R62, 0x10000, RZ ;  /* 0x000100003e387824 */ /* 0x000fc400078e00ff */
[----:B------:R-:W-:Y:S01]  /*11840*/  FMUL.FTZ R59, R61, R77 ;  /* 0x0000004d3d3b7220 */ /* 0x000fe20000410000 */
[----:B------:R-:W-:Y:S01]  /*11850*/  IMAD.U32 R70, R46, 0x10000, RZ ;  /* 0x000100002e467824 */ /* 0x000fe200078e00ff */
[----:B------:R-:W-:Y:S01]  /*11860*/  LOP3.LUT R62, R63, 0xffff0000, RZ, 0xc0, !PT ;  /* 0xffff00003f3e7812 */ /* 0x000fe200078ec0ff */
[----:B------:R-:W-:Y:S01]  /*11870*/  FMUL.FTZ R61, R61, R45 ;  /* 0x0000002d3d3d7220 */ /* 0x000fe20000410000 */
[----:B------:R-:W-:Y:S01]  /*11880*/  FMUL.FTZ R63, R56, R67 ;  /* 0x00000043383f7220 */ /* 0x000fe20000410000 */
[----:B------:R-:W-:Y:S01]  /*11890*/  FFMA.FTZ R45, R66, R45, -R59 ;  /* 0x0000002d422d7223 */ /* 0x000fe2000001083b */
[-C--:B------:R-:W-:Y:S01]  /*118a0*/  FMUL.FTZ R56, R56, R70.reuse ;  /* 0x0000004638387220 */ /* 0x080fe20000410000 */
[----:B------:R-:W-:Y:S01]  /*118b0*/  LOP3.LUT R53, R53, 0xffff0000, RZ, 0xc0, !PT ;  /* 0xffff000035357812 */ /* 0x000fe200078ec0ff */
[C---:B------:R-:W-:Y:S01]  /*118c0*/  FFMA.FTZ R63, R57.reuse, R70, -R63 ;  /* 0x00000046393f7223 */ /* 0x040fe2000001083f */
[----:B------:R-:W-:Y:S01]  /*118d0*/  LOP3.LUT R46, R46, 0xffff0000, RZ, 0xc0, !PT ;  /* 0xffff00002e2e7812 */ /* 0x000fe200078ec0ff */
[----:B------:R-:W-:Y:S01]  /*118e0*/  FFMA.FTZ R61, R66, R77, R61 ;  /* 0x0000004d423d7223 */ /* 0x000fe2000001003d */
[----:B------:R-:W-:Y:S01]  /*118f0*/  LOP3.LUT R59, R54, 0xffff0000, RZ, 0xc0, !PT ;  /* 0xffff0000363b7812 */ /* 0x000fe200078ec0ff */
[----:B------:R-:W-:Y:S01]  /*11900*/  FFMA.FTZ R54, R57, R67, R56 ;  /* 0x0000004339367223 */ /* 0x000fe20000010038 */
[----:B------:R-:W-:Y:S01]  /*11910*/  LOP3.LUT R58, R58, 0xffff0000, RZ, 0xc0, !PT ;  /* 0xffff00003a3a7812 */ /* 0x000fe200078ec0ff */
        /* <DEDUP_REMOVED lines=18> */
.L_x_1728:
[----:B------:R-:W-:Y:S05]  /*11a40*/  BSYNC B2 ;  /* 0x0000000000027941 */ /* 0x000fea0003800000 */
.L_x_1727:
[----:B------:R-:W-:Y:S05]  /*11a50*/  @P1 BRA `(.L_x_1726) ;  /* 0x0000000400a01947 */ /* 0x000fea0003800000 */
[----:B01----:R-:W2:Y:S04]  /*11a60*/  LDL R20, [R1+0xa0] ;  /* 0x0000a00001147983 */ /* 0x003ea80000100800 */
[----:B------:R-:W3:Y:S01]  /*11a70*/  LDL R65, [R1+0xb8] ;  /* 0x0000b80001417983 */ /* 0x000ee20000100800 */
[--C-:B------:R-:W-:Y:S02]  /*11a80*/  SHF.R.U64 R57, R42, 0x10, R43.reuse ;  /* 0x000000102a397819 */ /* 0x100fe4000000122b */
[----:B------:R-:W-:Y:S02]  /*11a90*/  SHF.R.U32.HI R43, RZ, 0x10, R43 ;  /* 0x00000010ff2b7819 */ /* 0x000fe4000001162b */
[--C-:B------:R-:W-:Y:S02]  /*11aa0*/  SHF.R.U64 R42, R48, 0x10, R49.reuse ;  /* 0x00000010302a7819 */ /* 0x100fe40000001231 */
[----:B------:R-:W-:-:S02]  /*11ab0*/  SHF.R.U32.HI R48, RZ, 0x10, R49 ;  /* 0x00000010ff307819 */ /* 0x000fc40000011631 */
[----:B--2---:R-:W-:-:S04]  /*11ac0*/  LEA.HI R3, R3, R20, RZ, 0x1d ;  /* 0x0000001403037211 */ /* 0x004fc800078fe8ff */
[----:B------:R-:W-:Y:S01]  /*11ad0*/  SHF.R.S32.HI R44, RZ, 0x1f, R3 ;  /* 0x0000001fff2c7819 */ /* 0x000fe20000011403 */
[----:B------:R-:W-:-:S03]  /*11ae0*/  IMAD.SHL.U32 R20, R3, 0x8, RZ ;  /* 0x0000000803147824 */ /* 0x000fc600078e00ff */
[----:B------:R-:W-:Y:S02]  /*11af0*/  LEA.HI R44, R44, R3, RZ, 0x3 ;  /* 0x000000032c2c7211 */ /* 0x000fe400078f18ff */
[----:B-----5:R-:W-:-:S03]  /*11b00*/  LOP3.LUT R3, R81, 0x38, R20, 0xf8, !PT ;  /* 0x0000003851037812 */ /* 0x020fc600078ef814 */
[----:B------:R-:W-:Y:S01]  /*11b10*/  IMAD.SHL.U32 R44, R44, 0x400, RZ ;  /* 0x000004002c2c7824 */ /* 0x000fe200078e00ff */
[----:B------:R-:W-:-:S04]  /*11b20*/  LOP3.LUT R3, R3, R80, RZ, 0x3c, !PT ;  /* 0x0000005003037212 */ /* 0x000fc800078e3cff */
[----:B------:R-:W-:Y:S02]  /*11b30*/  LOP3.LUT R20, R44, 0x7fffe000, RZ, 0xc0, !PT ;  /* 0x7fffe0002c147812 */ /* 0x000fe400078ec0ff */
[----:B---3--:R-:W0:Y:S02]  /*11b40*/  LDS.128 R44, [R65] ;  /* 0x00000000412c7984 */ /* 0x008e240000000c00 */
[----:B------:R-:W-:-:S05]  /*11b50*/  IADD3 R20, R3, R20, R79 ;  /* 0x0000001403147210 */ /* 0x000fca0007ffe04f */
[----:B------:R-:W-:Y:S01]  /*11b60*/  IMAD R3, R20, 0x2, R17 ;  /* 0x0000000214037824 */ /* 0x000fe200078e0211 */
[--C-:B------:R-:W-:Y:S02]  /*11b70*/  SHF.R.U64 R20, R40, 0x10, R41.reuse ;  /* 0x0000001028147819 */ /* 0x100fe40000001229 */
[----:B------:R-:W-:Y:S02]  /*11b80*/  SHF.R.U32.HI R40, RZ, 0x10, R41 ;  /* 0x00000010ff287819 */ /* 0x000fe40000011629 */
[----:B------:R-:W1:Y:S01]  /*11b90*/  LDS.128 R52, [R3+0x10400] ;  /* 0x0104000003347984 */ /* 0x000e620000000c00 */
[C---:B------:R-:W-:Y:S02]  /*11ba0*/  PRMT R20, R111.reuse, 0x5410, R20 ;  /* 0x000054106f147816 */ /* 0x040fe40000000014 */
[----:B------:R-:W-:Y:S02]  /*11bb0*/  PRMT R111, R111, 0x5432, R40 ;  /* 0x000054326f6f7816 */ /* 0x000fe40000000028 */
[----:B------:R-:W-:-:S02]  /*11bc0*/  PRMT R40, R112, 0x5410, R57 ;  /* 0x0000541070287816 */ /* 0x000fc40000000039 */
[----:B------:R-:W-:Y:S02]  /*11bd0*/  PRMT R112, R112, 0x5432, R43 ;  /* 0x0000543270707816 */ /* 0x000fe4000000002b */
[----:B------:R-:W-:Y:S02]  /*11be0*/  PRMT R43, R109, 0x5410, R42 ;  /* 0x000054106d2b7816 */ /* 0x000fe4000000002a */
[--C-:B------:R-:W-:Y:S02]  /*11bf0*/  SHF.R.U64 R41, R50, 0x10, R51.reuse ;  /* 0x0000001032297819 */ /* 0x100fe40000001233 */
[----:B------:R-:W-:Y:S01]  /*11c00*/  SHF.R.U32.HI R51, RZ, 0x10, R51 ;  /* 0x00000010ff337819 */ /* 0x000fe20000011633 */
[----:B------:R-:W-:Y:S01]  /*11c10*/  IMAD.U32 R62, R43, 0x10000, RZ ;  /* 0x000100002b3e7824 */ /* 0x000fe200078e00ff */
[----:B------:R-:W-:Y:S02]  /*11c20*/  PRMT R109, R109, 0x5432, R48 ;  /* 0x000054326d6d7816 */ /* 0x000fe40000000030 */
[----:B------:R-:W-:-:S02]  /*11c30*/  PRMT R41, R110, 0x5410, R41 ;  /* 0x000054106e297816 */ /* 0x000fc40000000029 */
[----:B------:R-:W-:Y:S01]  /*11c40*/  PRMT R110, R110, 0x5432, R51 ;  /* 0x000054326e6e7816 */ /* 0x000fe20000000033 */
        /* <DEDUP_REMOVED lines=12> */
[----:B------:R-:W-:Y:S01]  /*11d10*/  IMAD.U32 R52, R20, 0x10000, RZ ;  /* 0x0001000014347824 */ /* 0x000fe200078e00ff */
[----:B------:R-:W-:Y:S01]  /*11d20*/  LOP3.LUT R47, R54, 0xffff0000, RZ, 0xc0, !PT ;  /* 0xffff0000362f7812 */ /* 0x000fe200078ec0ff */
[----:B------:R-:W-:Y:S01]  /*11d30*/  FMUL.FTZ R64, R61, R62 ;  /* 0x0000003e3d407220 */ /* 0x000fe20000410000 */
[----:B------:R-:W-:-:S02]  /*11d40*/  IMAD.U32 R50, R53, 0x10000, RZ ;  /* 0x0001000035327824 */ /* 0x000fc400078e00ff */
[-C--:B------:R-:W-:Y:S01]  /*11d50*/  FMUL.FTZ R66, R61, R52.reuse ;  /* 0x000000343d427220 */ /* 0x080fe20000410000 */
[----:B------:R-:W-:Y:S01]  /*11d60*/  IMAD.U32 R49, R54, 0x10000, RZ ;  /* 0x0001000036317824 */ /* 0x000fe200078e00ff */
[C---:B------:R-:W-:Y:S01]  /*11d70*/  LOP3.LUT R54, R55.reuse, 0xffff0000, RZ, 0xc0, !PT ;  /* 0xffff000037367812 */ /* 0x040fe200078ec0ff */
[----:B------:R-:W-:Y:S02]  /*11d80*/  IMAD.U32 R59, R55, 0x10000, RZ ;  /* 0x00010000373b7824 */ /* 0x000fe400078e00ff */
[----:B------:R-:W-:Y:S01]  /*11d90*/  FFMA.FTZ R52, R51, R52, -R64 ;  /* 0x0000003433347223 */ /* 0x000fe20000010840 */
[----:B------:R-:W-:Y:S02]  /*11da0*/  IMAD.U32 R55, R111, 0x10000, RZ ;  /* 0x000100006f377824 */ /* 0x000fe400078e00ff */
[----:B------:R-:W-:Y:S01]  /*11db0*/  FMUL.FTZ R64, R50, R60 ;  /* 0x0000003c32407220 */ /* 0x000fe20000410000 */
[----:B------:R-:W-:Y:S02]  /*11dc0*/  IMAD.U32 R61, R110, 0x10000, RZ ;  /* 0x000100006e3d7824 */ /* 0x000fe400078e00ff */
[----:B------:R-:W-:Y:S01]  /*11dd0*/  FFMA.FTZ R51, R51, R62, R66 ;  /* 0x0000003e33337223 */ /* 0x000fe20000010042 */
[----:B------:R-:W-:-:S02]  /*11de0*/  IMAD.U32 R62, R112, 0x10000, RZ ;  /* 0x00010000703e7824 */ /* 0x000fc400078e00ff */
[-C--:B------:R-:W-:Y:S01]  /*11df0*/  FMUL.FTZ R66, R50, R55.reuse ;  /* 0x0000003732427220 */ /* 0x080fe20000410000 */
[----:B------:R-:W-:Y:S01]  /*11e00*/  FFMA.FTZ R50, R57, R55, -R64 ;  /* 0x0000003739327223 */ /* 0x000fe20000010840 */
[-C--:B------:R-:W-:Y:S01]  /*11e10*/  FMUL.FTZ R63, R59, R61.reuse ;  /* 0x0000003d3b3f7220 */ /* 0x080fe20000410000 */
[----:B------:R-:W-:Y:S01]  /*11e20*/  LOP3.LUT R55, R43, 0xffff0000, RZ, 0xc0, !PT ;  /* 0xffff00002b377812 */ /* 0x000fe200078ec0ff */
[-C--:B------:R-:W-:Y:S01]  /*11e30*/  FMUL.FTZ R64, R59, R62.reuse ;  /* 0x0000003e3b407220 */ /* 0x080fe20000410000 */
[----:B------:R-:W-:Y:S01]  /*11e40*/  LOP3.LUT R59, R20, 0xffff0000, RZ, 0xc0, !PT ;  /* 0xffff0000143b7812 */ /* 0x000fe200078ec0ff */
[C---:B------:R-:W-:Y:S01]  /*11e50*/  FFMA.FTZ R43, R56.reuse, R62, -R63 ;  /* 0x0000003e382b7223 */ /* 0x040fe2000001083f */
[----:B------:R-:W-:Y:S01]  /*11e60*/  LOP3.LUT R53, R53, 0xffff0000, RZ, 0xc0, !PT ;  /* 0xffff000035357812 */ /* 0x000fe200078ec0ff */
[----:B------:R-:W-:Y:S01]  /*11e70*/  FFMA.FTZ R56, R56, R61, R64 ;  /* 0x0000003d38387223 */ /* 0x000fe20000010040 */
[C---:B------:R-:W-:Y:S01]  /*11e80*/  FMUL.FTZ R61, R58.reuse, R55 ;  /* 0x000000373a3d7220 */ /* 0x040fe20000410000 */
[----:B------:R-:W-:Y:S01]  /*11e90*/  LOP3.LUT R111, R111, 0xffff0000, RZ, 0xc0, !PT ;  /* 0xffff00006f6f7812 */ /* 0x000fe200078ec0ff */
[-C--:B------:R-:W-:Y:S01]  /*11ea0*/  FMUL.FTZ R63, R58, R59.reuse ;  /* 0x0000003b3a3f7220 */ /* 0x080fe20000410000 */
[----:B------:R-:W-:Y:S01]  /*11eb0*/  FFMA.FTZ R57, R57, R60, R66 ;  /* 0x0000003c39397223 */ /* 0x000fe20000010042 */
[----:B------:R-:W-:Y:S01]  /*11ec0*/  FFMA.FTZ R59, R42, R59, -R61 ;  /* 0x0000003b2a3b7223 */ /* 0x000fe2000001083d */
[C---:B------:R-:W-:Y:S01]  /*11ed0*/  FMUL.FTZ R61, R53.reuse, R109 ;  /* 0x0000006d353d7220 */ /* 0x040fe20000410000 */
[----:B------:R-:W-:Y:S01]  /*11ee0*/  FMUL.FTZ R60, R53, R111 ;  /* 0x0000006f353c7220 */ /* 0x000fe20000410000 */
[----:B------:R-:W-:-:S02]  /*11ef0*/  IMAD.U32 R20, R41, 0x10000, RZ ;  /* 0x0001000029147824 */ /* 0x000fc400078e00ff */
[----:B------:R-:W-:Y:S01]  /*11f00*/  FFMA.FTZ R42, R42, R55, R63 ;  /* 0x000000372a2a7223 */ /* 0x000fe2000001003f */
[----:B------:R-:W-:Y:S02]  /*11f10*/  IMAD.U32 R58, R40, 0x10000, RZ ;  /* 0x00010000283a7824 */ /* 0x000fe400078e00ff */
[C---:B------:R-:W-:Y:S01]  /*11f20*/  FFMA.FTZ R53, R48.reuse, R111, -R61 ;  /* 0x0000006f30357223 */ /* 0x040fe2000001083d */
[----:B------:R-:W-:Y:S01]  /*11f30*/  FFMA.FTZ R48, R48, R109, R60 ;  /* 0x0000006d30307223 */ /* 0x000fe2000001003c */
[C---:B------:R-:W-:Y:S01]  /*11f40*/  FMUL.FTZ R62, R49.reuse, R20 ;  /* 0x00000014313e7220 */ /* 0x040fe20000410000 */
[-C--:B------:R-:W-:Y:S01]  /*11f50*/  FMUL.FTZ R60, R49, R58.reuse ;  /* 0x0000003a313c7220 */ /* 0x080fe20000410000 */
[----:B------:R-:W-:Y:S02]  /*11f60*/  LOP3.LUT R55, R41, 0xffff0000, RZ, 0xc0, !PT ;  /* 0xffff000029377812 */ /* 0x000fe400078ec0ff */
[----:B------:R-:W-:Y:S01]  /*11f70*/  LOP3.LUT R40, R40, 0xffff0000, RZ, 0xc0, !PT ;  /* 0xffff000028287812 */ /* 0x000fe200078ec0ff */
[C---:B------:R-:W-:Y:S01]  /*11f80*/  FFMA.FTZ R49, R45.reuse, R58, -R62 ;  /* 0x0000003a2d317223 */ /* 0x040fe2000001083e */
[----:B------:R-:W-:Y:S01]  /*11f90*/  LOP3.LUT R61, R110, 0xffff0000, RZ, 0xc0, !PT ;  /* 0xffff00006e3d7812 */ /* 0x000fe200078ec0ff */
[----:B------:R-:W-:Y:S01]  /*11fa0*/  FFMA.FTZ R60, R45, R20, R60 ;  /* 0x000000142d3c7223 */ /* 0x000fe2000001003c */
[----:B------:R-:W-:Y:S01]  /*11fb0*/  LOP3.LUT R41, R112, 0xffff0000, RZ, 0xc0, !PT ;  /* 0xffff000070297812 */ /* 0x000fe200078ec0ff */
[C---:B------:R-:W-:Y:S01]  /*11fc0*/  FMUL.FTZ R45, R47.reuse, R55 ;  /* 0x000000372f2d7220 */ /* 0x040fe20000410000 */
[----:B------:R-:W-:Y:S01]  /*11fd0*/  FMUL.FTZ R58, R47, R40 ;  /* 0x000000282f3a7220 */ /* 0x000fe20000410000 */
[----:B------:R-:W-:-:S02]  /*11fe0*/  FMUL.FTZ R47, R54, R61 ;  /* 0x0000003d362f7220 */ /* 0x000fc40000410000 */
[-C--:B------:R-:W-:Y:S01]  /*11ff0*/  FMUL.FTZ R62, R54, R41.reuse ;  /* 0x00000029363e7220 */ /* 0x080fe20000410000 */
        /* <DEDUP_REMOVED lines=9> */
[----:B------:R-:W-:Y:S02]  /*12090*/  F2FP.BF16.F32.PACK_AB R45, R48, R57 ;  /* 0x00000039302d723e */ /* 0x000fe400000010ff */
[----:B------:R-:W-:Y:S01]  /*120a0*/  F2FP.BF16.F32.PACK_AB R46, R55, R60 ;  /* 0x0000003c372e723e */ /* 0x000fe200000010ff */
[----:B------:R2:W-:Y:S01]  /*120b0*/  STS.128 [R65], R40 ;  /* 0x0000002841007388 */ /* 0x0005e20000000c00 */
[----:B------:R-:W-:-:S05]  /*120c0*/  F2FP.BF16.F32.PACK_AB R47, R47, R56 ;  /* 0x000000382f2f723e */ /* 0x000fca00000010ff */
[----:B------:R2:W-:Y:S02]  /*120d0*/  STS.128 [R3+0x10400], R44 ;  /* 0x0104002c03007388 */ /* 0x0005e40000000c00 */
.L_x_1726:
[----:B------:R-:W-:Y:S05]  /*120e0*/  BSYNC B1 ;  /* 0x0000000000017941 */ /* 0x000fea0003800000 */
.L_x_1725:
[----:B--2---:R-:W-:Y:S01]  /*120f0*/  VIADD R3, R123, 0x40 ;  /* 0x000000407b037836 */ /* 0x004fe20000000000 */
[----:B------:R-:W-:Y:S04]  /*12100*/  BSSY B1, `(.L_x_1729) ;  /* 0x00000e8000017945 */ /* 0x000fe80003800000 */
[----:B------:R-:W-:-:S13]  /*12110*/  ISETP.GE.AND P0, PT, R3, R0, PT ;  /* 0x000000000300720c */ /* 0x000fda0003f06270 */
[----:B------:R-:W-:Y:S05]  /*12120*/  @P0 BRA `(.L_x_1730) ;  /* 0x0000000c00940947 */ /* 0x000fea0003800000 */
[----:B01----:R-:W0:Y:S01]  /*12130*/  LDC R20, c[0x0][0x3f4] ;  /* 0x0000fd00ff147b82 */ /* 0x003e220000000800 */
[----:B------:R-:W-:Y:S01]  /*12140*/  BSSY B2, `(.L_x_1731) ;  /* 0x0000073000027945 */ /* 0x000fe20003800000 */
[-C--:B0-----:R-:W-:Y:S02]  /*12150*/  ISETP.GE.AND P0, PT, R18, R20.reuse, PT ;  /* 0x000000141200720c */ /* 0x081fe40003f06270 */
[----:B------:R-:W-:-:S11]  /*12160*/  ISETP.GE.AND P1, PT, R203, R20, PT ;  /* 0x00000014cb00720c */ /* 0x000fd60003f26270 */
[----:B------:R-:W-:Y:S05]  /*12170*/  @P0 BRA `(.L_x_1732) ;  /* 0x0000000400bc0947 */ /* 0x000fea0003800000 */
[----:B------:R-:W2:Y:S04]  /*12180*/  LDL R40, [R1+0x80] ;  /* 0x0000800001287983 */ /* 0x000ea80000100800 */
[----:B------:R-:W3:Y:S01]  /*12190*/  LDL R61, [R1+0xb4] ;  /* 0x0000b400013d7983 */ /* 0x000ee20000100800 */
[----:B------:R-:W-:Y:S01]  /*121a0*/  IMAD.SHL.U32 R41, R3, 0x40, RZ ;  /* 0x0000004003297824 */ /* 0x000fe200078e00ff */
[----:B------:R-:W-:Y:S02]  /*121b0*/  SHF.R.S32.HI R44, RZ, 0x1f, R3 ;  /* 0x0000001fff2c7819 */ /* 0x000fe40000011403 */
[----:B------:R-:W-:Y:S02]  /*121c0*/  SHF.R.U64 R50, R28, 0x10, R29 ;  /* 0x000000101c327819 */ /* 0x000fe4000000121d */
[----:B------:R-:W-:-:S02]  /*121d0*/  LOP3.LUT R42, R41, 0x1c0, RZ, 0xc0, !PT ;  /* 0x000001c0292a7812 */ /* 0x000fc400078ec0ff */
[----:B------:R-:W-:Y:S02]  /*121e0*/  LEA.HI R44, R44, R3, RZ, 0x3 ;  /* 0x000000032c2c7211 */ /* 0x000fe400078f18ff */
[----:B------:R-:W-:Y:S02]  /*121f0*/  SHF.R.U32.HI R28, RZ, 0x10, R29 ;  /* 0x00000010ff1c7819 */ /* 0x000fe4000001161d */
[--C-:B------:R-:W-:Y:S01]  /*12200*/  SHF.R.U64 R51, R30, 0x10, R31.reuse ;  /* 0x000000101e337819 */ /* 0x100fe2000000121f */
[----:B------:R-:W-:Y:S01]  /*12210*/  IMAD.SHL.U32 R44, R44, 0x40, RZ ;  /* 0x000000402c2c7824 */ /* 0x000fe200078e00ff */
[----:B------:R-:W-:Y:S02]  /*12220*/  SHF.R.U32.HI R49, RZ, 0x10, R31 ;  /* 0x00000010ff317819 */ /* 0x000fe4000001161f */
[----:B------:R-:W-:Y:S02]  /*12230*/  SHF.R.U64 R30, R36, 0x10, R37 ;  /* 0x00000010241e7819 */ /* 0x000fe40000001225 */
[----:B------:R-:W-:-:S02]  /*12240*/  LOP3.LUT R44, R44, 0xfffffe00, RZ, 0xc0, !PT ;  /* 0xfffffe002c2c7812 */ /* 0x000fc400078ec0ff */
[C---:B------:R-:W-:Y:S02]  /*12250*/  PRMT R31, R107.reuse, 0x5410, R50 ;  /* 0x000054106b1f7816 */ /* 0x040fe40000000032 */
[----:B------:R-:W-:Y:S02]  /*12260*/  PRMT R107, R107, 0x5432, R28 ;  /* 0x000054326b6b7816 */ /* 0x000fe4000000001c */
[----:B------:R-:W-:Y:S02]  /*12270*/  SHF.R.U32.HI R36, RZ, 0x10, R37 ;  /* 0x00000010ff247819 */ /* 0x000fe40000011625 */
[----:B------:R-:W-:Y:S02]  /*12280*/  PRMT R28, R108, 0x5410, R51 ;  /* 0x000054106c1c7816 */ /* 0x000fe40000000033 */
[----:B------:R-:W-:Y:S02]  /*12290*/  SHF.R.U64 R29, R38, 0x10, R39 ;  /* 0x00000010261d7819 */ /* 0x000fe40000001227 */
[----:B------:R-:W-:-:S02]  /*122a0*/  PRMT R108, R108, 0x5432, R49 ;  /* 0x000054326c6c7816 */ /* 0x000fc40000000031 */
[C---:B------:R-:W-:Y:S02]  /*122b0*/  PRMT R49, R105.reuse, 0x5410, R30 ;  /* 0x0000541069317816 */ /* 0x040fe4000000001e */
[----:B------:R-:W-:Y:S02]  /*122c0*/  PRMT R105, R105, 0x5432, R36 ;  /* 0x0000543269697816 */ /* 0x000fe40000000024 */
[----:B------:R-:W-:Y:S01]  /*122d0*/  SHF.R.U32.HI R39, RZ, 0x10, R39 ;  /* 0x00000010ff277819 */ /* 0x000fe20000011627 */
[----:B------:R-:W-:Y:S01]  /*122e0*/  IMAD.U32 R56, R49, 0x10000, RZ ;  /* 0x0001000031387824 */ /* 0x000fe200078e00ff */
[C---:B------:R-:W-:Y:S01]  /*122f0*/  PRMT R36, R106.reuse, 0x5410, R29 ;  /* 0x000054106a247816 */ /* 0x040fe2000000001d */
[C---:B------:R-:W-:Y:S01]  /*12300*/  IMAD.U32 R57, R105.reuse, 0x10000, RZ ;  /* 0x0001000069397824 */ /* 0x040fe200078e00ff */
[----:B------:R-:W-:Y:S02]  /*12310*/  PRMT R106, R106, 0x5432, R39 ;  /* 0x000054326a6a7816 */ /* 0x000fe40000000027 */
[----:B------:R-:W-:-:S03]  /*12320*/  LOP3.LUT R105, R105, 0xffff0000, RZ, 0xc0, !PT ;  /* 0xffff000069697812 */ /* 0x000fc600078ec0ff */
[----:B------:R-:W-:Y:S01]  /*12330*/  IMAD.U32 R58, R106, 0x10000, RZ ;  /* 0x000100006a3a7824 */ /* 0x000fe200078e00ff */
[----:B--2---:R-:W-:-:S04]  /*12340*/  LEA.HI R40, R20, R40, RZ, 0x1d ;  /* 0x0000002814287211 */ /* 0x004fc800078fe8ff */
[----:B------:R-:W-:Y:S01]  /*12350*/  SHF.R.S32.HI R43, RZ, 0x1f, R40 ;  /* 0x0000001fff2b7819 */ /* 0x000fe20000011428 */
[----:B------:R-:W-:-:S03]  /*12360*/  IMAD.SHL.U32 R41, R40, 0x8, RZ ;  /* 0x0000000828297824 */ /* 0x000fc600078e00ff */
[----:B------:R-:W-:Y:S02]  /*12370*/  LEA.HI R43, R43, R40, RZ, 0x3 ;  /* 0x000000282b2b7211 */ /* 0x000fe400078f18ff */
[----:B------:R-:W-:Y:S02]  /*12380*/  LOP3.LUT R40, R42, 0x38, R41, 0xf8, !PT ;  /* 0x000000382a287812 */ /* 0x000fe400078ef829 */
[----:B------:R-:W-:Y:S01]  /*12390*/  SHF.R.U32.HI R41, RZ, 0x3, R42 ;  /* 0x00000003ff297819 */ /* 0x000fe2000001162a */
[----:B------:R-:W-:-:S03]  /*123a0*/  IMAD.SHL.U32 R43, R43, 0x400, RZ ;  /* 0x000004002b2b7824 */ /* 0x000fc600078e00ff */
[----:B------:R-:W-:Y:S02]  /*123b0*/  LOP3.LUT R40, R40, R41, RZ, 0x3c, !PT ;  /* 0x0000002928287212 */ /* 0x000fe400078e3cff */
[----:B------:R-:W-:-:S04]  /*123c0*/  LOP3.LUT R43, R43, 0x7fffe000, RZ, 0xc0, !PT ;  /* 0x7fffe0002b2b7812 */ /* 0x000fc800078ec0ff */
[----:B------:R-:W-:Y:S02]  /*123d0*/  IADD3 R48, R40, R43, R44 ;  /* 0x0000002b28307210 */ /* 0x000fe40007ffe02c */
[----:B---3--:R-:W0:Y:S03]  /*123e0*/  LDS.128 R40, [R61] ;  /* 0x000000003d287984 */ /* 0x008e260000000c00 */
        /* <DEDUP_REMOVED lines=13> */
[C---:B------:R-:W-:Y:S01]  /*124c0*/  LOP3.LUT R44, R45.reuse, 0xffff0000, RZ, 0xc0, !PT ;  /* 0xffff00002d2c7812 */ /* 0x040fe200078ec0ff */
[----:B------:R-:W-:Y:S01]  /*124d0*/  IMAD.U32 R54, R45, 0x10000, RZ ;  /* 0x000100002d367824 */ /* 0x000fe200078e00ff */
[C---:B------:R-:W-:Y:S01]  /*124e0*/  LOP3.LUT R38, R46.reuse, 0xffff0000, RZ, 0xc0, !PT ;  /* 0xffff00002e267812 */ /* 0x040fe200078ec0ff */
[----:B------:R-:W-:-:S02]  /*124f0*/  IMAD.U32 R39, R46, 0x10000, RZ ;  /* 0x000100002e277824 */ /* 0x000fc400078e00ff */
[-C--:B------:R-:W-:Y:S01]  /*12500*/  FMUL.FTZ R45, R41, R56.reuse ;  /* 0x00000038292d7220 */ /* 0x080fe20000410000 */
[C---:B------:R-:W-:Y:S01]  /*12510*/  IMAD.U32 R55, R47.reuse, 0x10000, RZ ;  /* 0x000100002f377824 */ /* 0x040fe200078e00ff */
[----:B------:R-:W-:Y:S01]  /*12520*/  LOP3.LUT R46, R47, 0xffff0000, RZ, 0xc0, !PT ;  /* 0xffff00002f2e7812 */ /* 0x000fe200078ec0ff */
[-C--:B------:R-:W-:Y:S01]  /*12530*/  FMUL.FTZ R47, R41, R43.reuse ;  /* 0x0000002b292f7220 */ /* 0x080fe20000410000 */
[----:B------:R-:W-:Y:S01]  /*12540*/  FFMA.FTZ R41, R50, R43, -R45 ;  /* 0x0000002b32297223 */ /* 0x000fe2000001082d */
[----:B------:R-:W-:Y:S02]  /*12550*/  IMAD.U32 R45, R107, 0x10000, RZ ;  /* 0x000100006b2d7824 */ /* 0x000fe400078e00ff */
[----:B------:R-:W-:Y:S01]  /*12560*/  FMUL.FTZ R60, R54, R57 ;  /* 0x00000039363c7220 */ /* 0x000fe20000410000 */
[----:B------:R-:W-:Y:S01]  /*12570*/  FFMA.FTZ R43, R50, R56, R47 ;  /* 0x00000038322b7223 */ /* 0x000fe2000001002f */
[----:B------:R-:W-:Y:S02]  /*12580*/  IMAD.U32 R47, R108, 0x10000, RZ ;  /* 0x000100006c2f7824 */ /* 0x000fe400078e00ff */
[----:B------:R-:W-:Y:S01]  /*12590*/  FMUL.FTZ R50, R54, R45 ;  /* 0x0000002d36327220 */ /* 0x000fe20000410000 */
[----:B------:R-:W-:Y:S01]  /*125a0*/  LOP3.LUT R56, R49, 0xffff0000, RZ, 0xc0, !PT ;  /* 0xffff000031387812 */ /* 0x000fe200078ec0ff */
[CC--:B------:R-:W-:Y:S01]  /*125b0*/  FMUL.FTZ R59, R55.reuse, R58.reuse ;  /* 0x0000003a373b7220 */ /* 0x0c0fe20000410000 */
[----:B------:R-:W-:Y:S01]  /*125c0*/  FMUL.FTZ R49, R55, R47 ;  /* 0x0000002f37317220 */ /* 0x000fe20000410000 */
[----:B------:R-:W-:Y:S01]  /*125d0*/  LOP3.LUT R54, R31, 0xffff0000, RZ, 0xc0, !PT ;  /* 0xffff00001f367812 */ /* 0x000fe200078ec0ff */
[C---:B------:R-:W-:Y:S01]  /*125e0*/  FFMA.FTZ R45, R51.reuse, R45, -R60 ;  /* 0x0000002d332d7223 */ /* 0x040fe2000001083c */
[C---:B------:R-:W-:Y:S01]  /*125f0*/  FFMA.FTZ R47, R52.reuse, R47, -R59 ;  /* 0x0000002f342f7223 */ /* 0x040fe2000001083b */
[----:B------:R-:W-:Y:S01]  /*12600*/  FFMA.FTZ R49, R52, R58, R49 ;  /* 0x0000003a34317223 */ /* 0x000fe20000010031 */
[----:B------:R-:W-:Y:S01]  /*12610*/  FFMA.FTZ R50, R51, R57, R50 ;  /* 0x0000003933327223 */ /* 0x000fe20000010032 */
[C---:B------:R-:W-:Y:S01]  /*12620*/  FMUL.FTZ R52, R53.reuse, R56 ;  /* 0x0000003835347220 */ /* 0x040fe20000410000 */
[----:B------:R-:W-:Y:S01]  /*12630*/  FMUL.FTZ R58, R53, R54 ;  /* 0x00000036353a7220 */ /* 0x000fe20000410000 */
[----:B------:R-:W-:Y:S01]  /*12640*/  LOP3.LUT R107, R107, 0xffff0000, RZ, 0xc0, !PT ;  /* 0xffff00006b6b7812 */ /* 0x000fe200078ec0ff */
[----:B------:R-:W-:-:S02]  /*12650*/  IMAD.U32 R51, R36, 0x10000, RZ ;  /* 0x0001000024337824 */ /* 0x000fc400078e00ff */
[----:B------:R-:W-:Y:S01]  /*12660*/  FMUL.FTZ R53, R44, R105 ;  /* 0x000000692c357220 */ /* 0x000fe20000410000 */
[C---:B------:R-:W-:Y:S01]  /*12670*/  FFMA.FTZ R52, R37.reuse, R54, -R52 ;  /* 0x0000003625347223 */ /* 0x040fe20000010834 */
[----:B------:R-:W-:Y:S02]  /*12680*/  IMAD.U32 R31, R28, 0x10000, RZ ;  /* 0x000100001c1f7824 */ /* 0x000fe400078e00ff */
[----:B------:R-:W-:Y:S01]  /*12690*/  FFMA.FTZ R58, R37, R56, R58 ;  /* 0x00000038253a7223 */ /* 0x000fe2000001003a */
[C---:B------:R-:W-:Y:S01]  /*126a0*/  FMUL.FTZ R37, R39.reuse, R51 ;  /* 0x0000003327257220 */ /* 0x040fe20000410000 */
[-C--:B------:R-:W-:Y:S01]  /*126b0*/  FMUL.FTZ R54, R44, R107.reuse ;  /* 0x0000006b2c367220 */ /* 0x080fe20000410000 */
[----:B------:R-:W-:Y:S01]  /*126c0*/  FFMA.FTZ R44, R40, R107, -R53 ;  /* 0x0000006b282c7223 */ /* 0x000fe20000010835 */
[-C--:B------:R-:W-:Y:S01]  /*126d0*/  FMUL.FTZ R53, R39, R31.reuse ;  /* 0x0000001f27357220 */ /* 0x080fe20000410000 */
[----:B------:R-:W-:Y:S01]  /*126e0*/  FFMA.FTZ R39, R30, R31, -R37 ;  /* 0x0000001f1e277223 */ /* 0x000fe20000010825 */
[----:B------:R-:W-:Y:S01]  /*126f0*/  LOP3.LUT R36, R36, 0xffff0000, RZ, 0xc0, !PT ;  /* 0xffff000024247812 */ /* 0x000fe200078ec0ff */
[----:B------:R-:W-:Y:S01]  /*12700*/  FFMA.FTZ R105, R40, R105, R54 ;  /* 0x0000006928697223 */ /* 0x000fe20000010036 */
[----:B------:R-:W-:Y:S01]  /*12710*/  LOP3.LUT R37, R106, 0xffff0000, RZ, 0xc0, !PT ;  /* 0xffff00006a257812 */ /* 0x000fe200078ec0ff */
[----:B------:R-:W-:Y:S01]  /*12720*/  FFMA.FTZ R53, R30, R51, R53 ;  /* 0x000000331e357223 */ /* 0x000fe20000010035 */
[----:B------:R-:W-:Y:S01]  /*12730*/  LOP3.LUT R28, R28, 0xffff0000, RZ, 0xc0, !PT ;  /* 0xffff00001c1c7812 */ /* 0x000fe200078ec0ff */
[----:B------:R-:W-:Y:S01]  /*12740*/  FMUL.FTZ R30, R38, R36 ;  /* 0x00000024261e7220 */ /* 0x000fe20000410000 */
[----:B------:R-:W-:Y:S01]  /*12750*/  LOP3.LUT R31, R108, 0xffff0000, RZ, 0xc0, !PT ;  /* 0xffff00006c1f7812 */ /* 0x000fe200078ec0ff */
[----:B------:R-:W-:-:S02]  /*12760*/  FMUL.FTZ R55, R46, R37 ;  /* 0x000000252e377220 */ /* 0x000fc40000410000 */
[-C--:B------:R-:W-:Y:S01]  /*12770*/  FMUL.FTZ R51, R38, R28.reuse ;  /* 0x0000001c26337220 */ /* 0x080fe20000410000 */
[C---:B------:R-:W-:Y:S01]  /*12780*/  FFMA.FTZ R30, R29.reuse, R28, -R30 ;  /* 0x0000001c1d1e7223 */ /* 0x040fe2000001081e */
[-C--:B------:R-:W-:Y:S01]  /*12790*/  FMUL.FTZ R46, R46, R31.reuse ;  /* 0x0000001f2e2e7220 */ /* 0x080fe20000410000 */
[----:B------:R-:W-:Y:S01]  /*127a0*/  FFMA.FTZ R40, R42, R31, -R55 ;  /* 0x0000001f2a287223 */ /* 0x000fe20000010837 */
[----:B------:R-:W-:Y:S01]  /*127b0*/  FFMA.FTZ R38, R29, R36, R51 ;  /* 0x000000241d267223 */ /* 0x000fe20000010033 */
[----:B------:R-:W-:Y:S01]  /*127c0*/  F2FP.BF16.F32.PACK_AB R28, R52, R41 ;  /* 0x00000029341c723e */ /* 0x000fe200000010ff */
[----:B------:R-:W-:Y:S01]  /*127d0*/  FFMA.FTZ R46, R42, R37, R46 ;  /* 0x000000252a2e7223 */ /* 0x000fe2000001002e */
        /* <DEDUP_REMOVED lines=9> */
.L_x_1732:
[----:B------:R-:W-:Y:S05]  /*12870*/  BSYNC B2 ;  /* 0x0000000000027941 */ /* 0x000fea0003800000 */
.L_x_1731:
[----:B------:R-:W-:Y:S05]  /*12880*/  @P1 BRA `(.L_x_1730) ;  /* 0x0000000400bc1947 */ /* 0x000fea0003800000 */
[----:B0-----:R-:W2:Y:S04]  /*12890*/  LDL R29, [R1+0xa0] ;  /* 0x0000a000011d7983 */ /* 0x001ea80000100800 */
        /* <DEDUP_REMOVED lines=10> */
[----:B------:R-:W-:Y:S02]  /*12940*/  PRMT R41, R96, 0x5410, R41 ;  /* 0x0000541060297816 */ /* 0x000fe40000000029 */
[----:B------:R-:W-:-:S02]  /*12950*/  LOP3.LUT R30, R30, 0xfffffe00, RZ, 0xc0, !PT ;  /* 0xfffffe001e1e7812 */ /* 0x000fc400078ec0ff */
[----:B------:R-:W-:Y:S01]  /*12960*/  PRMT R96, R96, 0x5432, R25 ;  /* 0x0000543260607816 */ /* 0x000fe20000000019 */
[----:B------:R-:W-:Y:S01]  /*12970*/  IMAD.U32 R42, R41, 0x10000, RZ ;  /* 0x00010000292a7824 */ /* 0x000fe200078e00ff */
[----:B------:R-:W-:Y:S02]  /*12980*/  PRMT R43, R95, 0x5432, R24 ;  /* 0x000054325f2b7816 */ /* 0x000fe40000000018 */
[--C-:B------:R-:W-:Y:S02]  /*12990*/  SHF.R.U64 R45, R34, 0x10, R35.reuse ;  /* 0x00000010222d7819 */ /* 0x100fe40000001223 */
[----:B------:R-:W-:Y:S01]  /*129a0*/  SHF.R.U32.HI R35, RZ, 0x10, R35 ;  /* 0x00000010ff237819 */ /* 0x000fe20000011623 */
[----:B------:R-:W-:Y:S01]  /*129b0*/  IMAD.U32 R44, R43, 0x10000, RZ ;  /* 0x000100002b2c7824 */ /* 0x000fe200078e00ff */
[----:B------:R-:W-:Y:S02]  /*129c0*/  PRMT R95, R95, 0x5410, R32 ;  /* 0x000054105f5f7816 */ /* 0x000fe40000000020 */
[----:B------:R-:W-:-:S02]  /*129d0*/  PRMT R45, R94, 0x5432, R45 ;  /* 0x000054325e2d7816 */ /* 0x000fc4000000002d */
[----:B------:R-:W-:Y:S02]  /*129e0*/  PRMT R94, R94, 0x5410, R35 ;  /* 0x000054105e5e7816 */ /* 0x000fe40000000023 */
[----:B------:R-:W-:Y:S02]  /*129f0*/  LOP3.LUT R43, R43, 0xffff0000, RZ, 0xc0, !PT ;  /* 0xffff00002b2b7812 */ /* 0x000fe400078ec0ff */
[----:B------:R-:W-:Y:S01]  /*12a00*/  LOP3.LUT R41, R41, 0xffff0000, RZ, 0xc0, !PT ;  /* 0xffff000029297812 */ /* 0x000fe200078ec0ff */
        /* <DEDUP_REMOVED lines=12> */
[----:B------:R-:W-:Y:S01]  /*12ad0*/  IMAD R3, R20, 0x2, R17 ;  /* 0x0000000214037824 */ /* 0x000fe200078e0211 */
[--C-:B------:R-:W-:Y:S02]  /*12ae0*/  SHF.R.U64 R20, R26, 0x10, R27.reuse ;  /* 0x000000101a147819 */ /* 0x100fe4000000121b */
[----:B------:R-:W-:Y:S02]  /*12af0*/  SHF.R.U32.HI R26, RZ, 0x10, R27 ;  /* 0x00000010ff1a7819 */ /* 0x000fe4000001161b */
[----:B------:R-:W1:Y:S01]  /*12b00*/  LDS.128 R36, [R3+0x10400] ;  /* 0x0104000003247984 */ /* 0x000e620000000c00 */
[----:B------:R-:W-:-:S02]  /*12b10*/  PRMT R20, R97, 0x5410, R20 ;  /* 0x0000541061147816 */ /* 0x000fc40000000014 */
[----:B------:R-:W-:Y:S01]  /*12b20*/  PRMT R97, R97, 0x5432, R26 ;  /* 0x0000543261617816 */ /* 0x000fe2000000001a */
        /* <DEDUP_REMOVED lines=12> */
[C---:B------:R-:W-:Y:S01]  /*12bf0*/  IMAD.U32 R35, R38.reuse, 0x10000, RZ ;  /* 0x0001000026237824 */ /* 0x040fe200078e00ff */
[----:B------:R-:W-:Y:S01]  /*12c00*/  LOP3.LUT R37, R38, 0xffff0000, RZ, 0xc0, !PT ;  /* 0xffff000026257812 */ /* 0x000fe200078ec0ff */
[----:B------:R-:W-:-:S02]  /*12c10*/  IMAD.U32 R40, R39, 0x10000, RZ ;  /* 0x0001000027287824 */ /* 0x000fc400078e00ff */
[----:B------:R-:W-:Y:S01]  /*12c20*/  FMUL.FTZ R46, R31, R44 ;  /* 0x0000002c1f2e7220 */ /* 0x000fe20000410000 */
[----:B------:R-:W-:Y:S01]  /*12c30*/  LOP3.LUT R38, R39, 0xffff0000, RZ, 0xc0, !PT ;  /* 0xffff000027267812 */ /* 0x000fe200078ec0ff */
[----:B------:R-:W-:Y:S02]  /*12c40*/  IMAD.U32 R39, R95, 0x10000, RZ ;  /* 0x000100005f277824 */ /* 0x000fe400078e00ff */
[-C--:B------:R-:W-:Y:S01]  /*12c50*/  FMUL.FTZ R48, R31, R42.reuse ;  /* 0x0000002a1f307220 */ /* 0x080fe20000410000 */
[C---:B------:R-:W-:Y:S01]  /*12c60*/  FFMA.FTZ R46, R25.reuse, R42, -R46 ;  /* 0x0000002a192e7223 */ /* 0x040fe2000001082e */
[----:B------:R-:W-:Y:S02]  /*12c70*/  IMAD.U32 R31, R96, 0x10000, RZ ;  /* 0x00010000601f7824 */ /* 0x000fe400078e00ff */
[----:B------:R-:W-:Y:S01]  /*12c80*/  FMUL.FTZ R42, R34, R39 ;  /* 0x00000027222a7220 */ /* 0x000fe20000410000 */
[----:B------:R-:W-:Y:S01]  /*12c90*/  FFMA.FTZ R48, R25, R44, R48 ;  /* 0x0000002c19307223 */ /* 0x000fe20000010030 */
[----:B------:R-:W-:-:S02]  /*12ca0*/  IMAD.U32 R25, R97, 0x10000, RZ ;  /* 0x0001000061197824 */ /* 0x000fc400078e00ff */
[-C--:B------:R-:W-:Y:S01]  /*12cb0*/  FMUL.FTZ R34, R34, R31.reuse ;  /* 0x0000001f22227220 */ /* 0x080fe20000410000 */
[----:B------:R-:W-:Y:S01]  /*12cc0*/  FFMA.FTZ R42, R27, R31, -R42 ;  /* 0x0000001f1b2a7223 */ /* 0x000fe2000001082a */
[C---:B------:R-:W-:Y:S01]  /*12cd0*/  FMUL.FTZ R31, R40.reuse, R47 ;  /* 0x0000002f281f7220 */ /* 0x040fe20000410000 */
[----:B------:R-:W-:Y:S01]  /*12ce0*/  FMUL.FTZ R44, R40, R25 ;  /* 0x00000019282c7220 */ /* 0x000fe20000410000 */
[----:B------:R-:W-:Y:S01]  /*12cf0*/  LOP3.LUT R95, R95, 0xffff0000, RZ, 0xc0, !PT ;  /* 0xffff00005f5f7812 */ /* 0x000fe200078ec0ff */
[----:B------:R-:W-:Y:S01]  /*12d00*/  FFMA.FTZ R39, R27, R39, R34 ;  /* 0x000000271b277223 */ /* 0x000fe20000010022 */
[----:B------:R-:W-:Y:S01]  /*12d10*/  FFMA.FTZ R40, R32, R25, -R31 ;  /* 0x0000001920287223 */ /* 0x000fe2000001081f */
[----:B------:R-:W-:Y:S01]  /*12d20*/  LOP3.LUT R25, R96, 0xffff0000, RZ, 0xc0, !PT ;  /* 0xffff000060197812 */ /* 0x000fe200078ec0ff */
[C---:B------:R-:W-:Y:S01]  /*12d30*/  FMUL.FTZ R27, R33.reuse, R43 ;  /* 0x0000002b211b7220 */ /* 0x040fe20000410000 */
[----:B------:R-:W-:Y:S01]  /*12d40*/  FMUL.FTZ R31, R36, R95 ;  /* 0x0000005f241f7220 */ /* 0x000fe20000410000 */
[----:B------:R-:W-:Y:S01]  /*12d50*/  FFMA.FTZ R44, R32, R47, R44 ;  /* 0x0000002f202c7223 */ /* 0x000fe2000001002c */
[----:B------:R-:W-:Y:S01]  /*12d60*/  FMUL.FTZ R33, R33, R41 ;  /* 0x0000002921217220 */ /* 0x000fe20000410000 */
[----:B------:R-:W-:Y:S01]  /*12d70*/  FMUL.FTZ R36, R36, R25 ;  /* 0x0000001924247220 */ /* 0x000fe20000410000 */
[----:B------:R-:W-:-:S02]  /*12d80*/  IMAD.U32 R34, R45, 0x10000, RZ ;  /* 0x000100002d227824 */ /* 0x000fc400078e00ff */
[----:B------:R-:W-:Y:S01]  /*12d90*/  FFMA.FTZ R27, R26, R41, -R27 ;  /* 0x000000291a1b7223 */ /* 0x000fe2000001081b */
[----:B------:R-:W-:Y:S02]  /*12da0*/  IMAD.U32 R32, R20, 0x10000, RZ ;  /* 0x0001000014207824 */ /* 0x000fe400078e00ff */
[----:B------:R-:W-:Y:S01]  /*12db0*/  FFMA.FTZ R33, R26, R43, R33 ;  /* 0x0000002b1a217223 */ /* 0x000fe20000010021 */
        /* <DEDUP_REMOVED lines=28> */
.L_x_1730:
[----:B------:R-:W-:Y:S05]  /*12f80*/  BSYNC B1 ;  /* 0x0000000000017941 */ /* 0x000fea0003800000 */
.L_x_1729:
[----:B--2---:R-:W-:-:S05]  /*12f90*/  VIADD R3, R123, 0x60 ;  /* 0x000000607b037836 */ /* 0x004fca0000000000 */
[----:B------:R-:W-:-:S13]  /*12fa0*/  ISETP.GE.AND P0, PT, R3, R0, PT ;  /* 0x000000000300720c */ /* 0x000fda0003f06270 */
[----:B------:R-:W-:Y:S05]  /*12fb0*/  @P0 BRA `(.L_x_1700) ;  /* 0x0000000c00940947 */ /* 0x000fea0003800000 */
[----:B------:R-:W2:Y:S01]  /*12fc0*/  LDC R0, c[0x0][0x3f4] ;  /* 0x0000fd00ff007b82 */ /* 0x000ea20000000800 */
[----:B------:R-:W-:Y:S01]  /*12fd0*/  BSSY B1, `(.L_x_1733) ;  /* 0x0000073000017945 */ /* 0x000fe20003800000 */
[-C--:B--2---:R-:W-:Y:S02]  /*12fe0*/  ISETP.GE.AND P0, PT, R18, R0.reuse, PT ;  /* 0x000000001200720c */ /* 0x084fe40003f06270 */
[----:B------:R-:W-:-:S11]  /*12ff0*/  ISETP.GE.AND P1, PT, R203, R0, PT ;  /* 0x00000000cb00720c */ /* 0x000fd60003f26270 */
[----:B------:R-:W-:Y:S05]  /*13000*/  @P0 BRA `(.L_x_1734) ;  /* 0x0000000400bc0947 */ /* 0x000fea0003800000 */
[----:B01----:R-:W2:Y:S04]  /*13010*/  LDL R20, [R1+0x80] ;  /* 0x0000800001147983 */ /* 0x003ea80000100800 */
[----:B------:R-:W3:Y:S01]  /*13020*/  LDL R42, [R1+0xac] ;  /* 0x0000ac00012a7983 */ /* 0x000ee20000100800 */
[----:B------:R-:W-:Y:S01]  /*13030*/  IMAD.SHL.U32 R24, R3, 0x40, RZ ;  /* 0x0000004003187824 */ /* 0x000fe200078e00ff */
[----:B------:R-:W-:Y:S02]  /*13040*/  SHF.R.S32.HI R26, RZ, 0x1f, R3 ;  /* 0x0000001fff1a7819 */ /* 0x000fe40000011403 */
[----:B------:R-:W-:Y:S02]  /*13050*/  SHF.R.U64 R33, R12, 0x10, R13 ;  /* 0x000000100c217819 */ /* 0x000fe4000000120d */
[----:B------:R-:W-:-:S02]  /*13060*/  LOP3.LUT R27, R24, 0x1c0, RZ, 0xc0, !PT ;  /* 0x000001c0181b7812 */ /* 0x000fc400078ec0ff */
[----:B------:R-:W-:Y:S02]  /*13070*/  LEA.HI R26, R26, R3, RZ, 0x3 ;  /* 0x000000031a1a7211 */ /* 0x000fe400078f18ff */
[----:B------:R-:W-:Y:S02]  /*13080*/  SHF.R.U32.HI R35, RZ, 0x10, R13 ;  /* 0x00000010ff237819 */ /* 0x000fe4000001160d */
[----:B------:R-:W-:Y:S01]  /*13090*/  SHF.R.U64 R13, R4, 0x10, R5 ;  /* 0x00000010040d7819 */ /* 0x000fe20000001205 */
[----:B------:R-:W-:Y:S01]  /*130a0*/  IMAD.SHL.U32 R26, R26, 0x40, RZ ;  /* 0x000000401a1a7824 */ /* 0x000fe200078e00ff */
[----:B------:R-:W-:Y:S02]  /*130b0*/  SHF.R.U64 R34, R14, 0x10, R15 ;  /* 0x000000100e227819 */ /* 0x000fe4000000120f */
[----:B------:R-:W-:Y:S02]  /*130c0*/  SHF.R.U32.HI R5, RZ, 0x10, R5 ;  /* 0x00000010ff057819 */ /* 0x000fe40000011605 */
[----:B------:R-:W-:-:S02]  /*130d0*/  LOP3.LUT R26, R26, 0xfffffe00, RZ, 0xc0, !PT ;  /* 0xfffffe001a1a7812 */ /* 0x000fc400078ec0ff */
[----:B------:R-:W-:Y:S02]  /*130e0*/  SHF.R.U64 R38, R6, 0x10, R7 ;  /* 0x0000001006267819 */ /* 0x000fe40000001207 */
[----:B------:R-:W-:Y:S02]  /*130f0*/  SHF.R.U32.HI R14, RZ, 0x10, R15 ;  /* 0x00000010ff0e7819 */ /* 0x000fe4000001160f */
[----:B------:R-:W-:Y:S02]  /*13100*/  SHF.R.U32.HI R6, RZ, 0x10, R7 ;  /* 0x00000010ff067819 */ /* 0x000fe40000011607 */
[----:B------:R-:W-:Y:S02]  /*13110*/  PRMT R36, R98, 0x5410, R13 ;  /* 0x0000541062247816 */ /* 0x000fe4000000000d */
[----:B------:R-:W-:Y:S02]  /*13120*/  PRMT R33, R100, 0x5410, R33 ;  /* 0x0000541064217816 */ /* 0x000fe40000000021 */
[----:B------:R-:W-:Y:S01]  /*13130*/  PRMT R34, R101, 0x5410, R34 ;  /* 0x0000541065227816 */ /* 0x000fe20000000022 */
[----:B------:R-:W-:Y:S01]  /*13140*/  IMAD.U32 R37, R36, 0x10000, RZ ;  /* 0x0001000024257824 */ /* 0x000fe200078e00ff */
[----:B------:R-:W-:-:S02]  /*13150*/  PRMT R98, R98, 0x5432, R5 ;  /* 0x0000543262627816 */ /* 0x000fc40000000005 */
[----:B------:R-:W-:Y:S02]  /*13160*/  PRMT R38, R99, 0x5410, R38 ;  /* 0x0000541063267816 */ /* 0x000fe40000000026 */
[----:B------:R-:W-:Y:S02]  /*13170*/  PRMT R101, R101, 0x5432, R14 ;  /* 0x0000543265657816 */ /* 0x000fe4000000000e */
[----:B------:R-:W-:Y:S02]  /*13180*/  PRMT R99, R99, 0x5432, R6 ;  /* 0x0000543263637816 */ /* 0x000fe40000000006 */
[----:B------:R-:W-:Y:S01]  /*13190*/  PRMT R100, R100, 0x5432, R35 ;  /* 0x0000543264647816 */ /* 0x000fe20000000023 */
[----:B------:R-:W-:Y:S01]  /*131a0*/  IMAD.U32 R35, R33, 0x10000, RZ ;  /* 0x0001000021237824 */ /* 0x000fe200078e00ff */
[----:B------:R-:W-:Y:S02]  /*131b0*/  LOP3.LUT R36, R36, 0xffff0000, RZ, 0xc0, !PT ;  /* 0xffff000024247812 */ /* 0x000fe400078ec0ff */
        /* <DEDUP_REMOVED lines=27> */
[C---:B------:R-:W-:Y:S01]  /*13370*/  IMAD.U32 R32, R31.reuse, 0x10000, RZ ;  /* 0x000100001f207824 */ /* 0x040fe200078e00ff */
[----:B------:R-:W-:Y:S01]  /*13380*/  LOP3.LUT R30, R31, 0xffff0000, RZ, 0xc0, !PT ;  /* 0xffff00001f1e7812 */ /* 0x000fe200078ec0ff */
[----:B------:R-:W-:Y:S01]  /*13390*/  FMUL.FTZ R39, R14, R37 ;  /* 0x000000250e277220 */ /* 0x000fe20000410000 */
[----:B------:R-:W-:-:S02]  /*133a0*/  IMAD.U32 R31, R98, 0x10000, RZ ;  /* 0x00010000621f7824 */ /* 0x000fc400078e00ff */
[-C--:B------:R-:W-:Y:S01]  /*133b0*/  FMUL.FTZ R41, R14, R35.reuse ;  /* 0x000000230e297220 */ /* 0x080fe20000410000 */
[----:B------:R-:W-:Y:S02]  /*133c0*/  IMAD.U32 R14, R100, 0x10000, RZ ;  /* 0x00010000640e7824 */ /* 0x000fe400078e00ff */
[C---:B------:R-:W-:Y:S01]  /*133d0*/  FFMA.FTZ R39, R4.reuse, R35, -R39 ;  /* 0x0000002304277223 */ /* 0x040fe20000010827 */
[----:B------:R-:W-:Y:S01]  /*133e0*/  FMUL.FTZ R43, R25, R31 ;  /* 0x0000001f192b7220 */ /* 0x000fe20000410000 */
[----:B------:R-:W-:Y:S02]  /*133f0*/  IMAD.U32 R35, R99, 0x10000, RZ ;  /* 0x0001000063237824 */ /* 0x000fe400078e00ff */
[----:B------:R-:W-:Y:S01]  /*13400*/  FFMA.FTZ R41, R4, R37, R41 ;  /* 0x0000002504297223 */ /* 0x000fe20000010029 */
[----:B------:R-:W-:Y:S02]  /*13410*/  IMAD.U32 R4, R101, 0x10000, RZ ;  /* 0x0001000065047824 */ /* 0x000fe400078e00ff */
[-C--:B------:R-:W-:Y:S01]  /*13420*/  FMUL.FTZ R25, R25, R14.reuse ;  /* 0x0000000e19197220 */ /* 0x080fe20000410000 */
[----:B------:R-:W-:Y:S01]  /*13430*/  FFMA.FTZ R43, R6, R14, -R43 ;  /* 0x0000000e062b7223 */ /* 0x000fe2000001082b */
[C---:B------:R-:W-:Y:S01]  /*13440*/  FMUL.FTZ R14, R32.reuse, R35 ;  /* 0x00000023200e7220 */ /* 0x040fe20000410000 */
[----:B------:R-:W-:Y:S01]  /*13450*/  FMUL.FTZ R32, R32, R4 ;  /* 0x0000000420207220 */ /* 0x000fe20000410000 */
[----:B------:R-:W-:Y:S01]  /*13460*/  FFMA.FTZ R31, R6, R31, R25 ;  /* 0x0000001f061f7223 */ /* 0x000fe20000010019 */
[----:B------:R-:W-:Y:S01]  /*13470*/  FMUL.FTZ R6, R15, R36 ;  /* 0x000000240f067220 */ /* 0x000fe20000410000 */
[----:B------:R-:W-:Y:S01]  /*13480*/  FFMA.FTZ R37, R13, R4, -R14 ;  /* 0x000000040d257223 */ /* 0x000fe2000001080e */
[----:B------:R-:W-:Y:S01]  /*13490*/  LOP3.LUT R4, R33, 0xffff0000, RZ, 0xc0, !PT ;  /* 0xffff000021047812 */ /* 0x000fe200078ec0ff */
[----:B------:R-:W-:Y:S01]  /*134a0*/  FFMA.FTZ R35, R13, R35, R32 ;  /* 0x000000230d237223 */ /* 0x000fe20000010020 */
[----:B------:R-:W-:-:S02]  /*134b0*/  LOP3.LUT R13, R100, 0xffff0000, RZ, 0xc0, !PT ;  /* 0xffff0000640d7812 */ /* 0x000fc400078ec0ff */
[----:B------:R-:W-:Y:S01]  /*134c0*/  LOP3.LUT R25, R98, 0xffff0000, RZ, 0xc0, !PT ;  /* 0xffff000062197812 */ /* 0x000fe200078ec0ff */
[-C--:B------:R-:W-:Y:S01]  /*134d0*/  FMUL.FTZ R32, R15, R4.reuse ;  /* 0x000000040f207220 */ /* 0x080fe20000410000 */
[C---:B------:R-:W-:Y:S01]  /*134e0*/  FFMA.FTZ R14, R5.reuse, R4, -R6 ;  /* 0x00000004050e7223 */ /* 0x040fe20000010806 */
[----:B------:R-:W-:Y:S02]  /*134f0*/  IMAD.U32 R6, R38, 0x10000, RZ ;  /* 0x0001000026067824 */ /* 0x000fe400078e00ff */
[C---:B------:R-:W-:Y:S01]  /*13500*/  FMUL.FTZ R40, R28.reuse, R13 ;  /* 0x0000000d1c287220 */ /* 0x040fe20000410000 */
[----:B------:R-:W-:Y:S01]  /*13510*/  FMUL.FTZ R15, R28, R25 ;  /* 0x000000191c0f7220 */ /* 0x000fe20000410000 */
[----:B------:R-:W-:Y:S01]  /*13520*/  IMAD.U32 R4, R34, 0x10000, RZ ;  /* 0x0001000022047824 */ /* 0x000fe200078e00ff */
[----:B------:R-:W-:Y:S01]  /*13530*/  LOP3.LUT R38, R38, 0xffff0000, RZ, 0xc0, !PT ;  /* 0xffff000026267812 */ /* 0x000fe200078ec0ff */
[----:B------:R-:W-:Y:S01]  /*13540*/  FFMA.FTZ R32, R5, R36, R32 ;  /* 0x0000002405207223 */ /* 0x000fe20000010020 */
[----:B------:R-:W-:Y:S01]  /*13550*/  LOP3.LUT R99, R99, 0xffff0000, RZ, 0xc0, !PT ;  /* 0xffff000063637812 */ /* 0x000fe200078ec0ff */
[----:B------:R-:W-:Y:S01]  /*13560*/  FMUL.FTZ R36, R27, R6 ;  /* 0x000000061b247220 */ /* 0x000fe20000410000 */
[----:B------:R-:W-:Y:S01]  /*13570*/  LOP3.LUT R34, R34, 0xffff0000, RZ, 0xc0, !PT ;  /* 0xffff000022227812 */ /* 0x000fe200078ec0ff */
[C---:B------:R-:W-:Y:S01]  /*13580*/  FFMA.FTZ R28, R24.reuse, R13, -R15 ;  /* 0x0000000d181c7223 */ /* 0x040fe2000001080f */
[----:B------:R-:W-:Y:S01]  /*13590*/  LOP3.LUT R101, R101, 0xffff0000, RZ, 0xc0, !PT ;  /* 0xffff000065657812 */ /* 0x000fe200078ec0ff */
[----:B------:R-:W-:Y:S01]  /*135a0*/  FFMA.FTZ R40, R24, R25, R40 ;  /* 0x0000001918287223 */ /* 0x000fe20000010028 */
[----:B------:R-:W-:Y:S01]  /*135b0*/  FMUL.FTZ R24, R27, R4 ;  /* 0x000000041b187220 */ /* 0x000fe20000410000 */
[----:B------:R-:W-:Y:S01]  /*135c0*/  FMUL.FTZ R5, R29, R38 ;  /* 0x000000261d057220 */ /* 0x000fe20000410000 */
[----:B------:R-:W-:Y:S01]  /*135d0*/  FFMA.FTZ R36, R7, R4, -R36 ;  /* 0x0000000407247223 */ /* 0x000fe20000010824 */
[C---:B------:R-:W-:Y:S01]  /*135e0*/  FMUL.FTZ R13, R30.reuse, R99 ;  /* 0x000000631e0d7220 */ /* 0x040fe20000410000 */
[----:B------:R-:W-:Y:S01]  /*135f0*/  FMUL.FTZ R29, R29, R34 ;  /* 0x000000221d1d7220 */ /* 0x000fe20000410000 */
[-C--:B------:R-:W-:Y:S01]  /*13600*/  FMUL.FTZ R4, R30, R101.reuse ;  /* 0x000000651e047220 */ /* 0x080fe20000410000 */
        /* <DEDUP_REMOVED lines=15> */
.L_x_1734:
[----:B------:R-:W-:Y:S05]  /*13700*/  BSYNC B1 ;  /* 0x0000000000017941 */ /* 0x000fea0003800000 */
.L_x_1733:
[----:B------:R-:W-:Y:S05]  /*13710*/  @P1 BRA `(.L_x_1700) ;  /* 0x0000000400bc1947 */ /* 0x000fea0003800000 */
[----:B--2---:R-:W2:Y:S04]  /*13720*/  LDL R5, [R1+0xa0] ;  /* 0x0000a00001057983 */ /* 0x004ea80000100800 */
[----:B0-----:R-:W3:Y:S01]  /*13730*/  LDL R38, [R1+0xa8] ;  /* 0x0000a80001267983 */ /* 0x001ee20000100800 */
[----:B------:R-:W-:Y:S01]  /*13740*/  IMAD.SHL.U32 R4, R3, 0x40, RZ ;  /* 0x0000004003047824 */ /* 0x000fe200078e00ff */
[----:B------:R-:W-:Y:S02]  /*13750*/  SHF.R.S32.HI R6, RZ, 0x1f, R3 ;  /* 0x0000001fff067819 */ /* 0x000fe40000011403 */
[----:B-1----:R-:W-:Y:S02]  /*13760*/  SHF.R.U64 R20, R72, 0x10, R73 ;  /* 0x0000001048147819 */ /* 0x002fe40000001249 */
[----:B------:R-:W-:-:S02]  /*13770*/  LOP3.LUT R7, R4, 0x1c0, RZ, 0xc0, !PT ;  /* 0x000001c004077812 */ /* 0x000fc400078ec0ff */
[----:B------:R-:W-:Y:S02]  /*13780*/  LEA.HI R6, R6, R3, RZ, 0x3 ;  /* 0x0000000306067211 */ /* 0x000fe400078f18ff */
[--C-:B------:R-:W-:Y:S02]  /*13790*/  SHF.R.U64 R28, R8, 0x10, R9.reuse ;  /* 0x00000010081c7819 */ /* 0x100fe40000001209 */
[----:B------:R-:W-:Y:S01]  /*137a0*/  SHF.R.U32.HI R8, RZ, 0x10, R9 ;  /* 0x00000010ff087819 */ /* 0x000fe20000011609 */
[----:B------:R-:W-:Y:S01]  /*137b0*/  IMAD.SHL.U32 R6, R6, 0x40, RZ ;  /* 0x0000004006067824 */ /* 0x000fe200078e00ff */
[--C-:B------:R-:W-:Y:S02]  /*137c0*/  SHF.R.U64 R3, R10, 0x10, R11.reuse ;  /* 0x000000100a037819 */ /* 0x100fe4000000120b */
[----:B------:R-:W-:Y:S02]  /*137d0*/  SHF.R.U32.HI R11, RZ, 0x10, R11 ;  /* 0x00000010ff0b7819 */ /* 0x000fe4000001160b */
[----:B------:R-:W-:-:S02]  /*137e0*/  LOP3.LUT R6, R6, 0xfffffe00, RZ, 0xc0, !PT ;  /* 0xfffffe0006067812 */ /* 0x000fc400078ec0ff */
[----:B------:R-:W-:Y:S02]  /*137f0*/  PRMT R25, R85, 0x5410, R20 ;  /* 0x0000541055197816 */ /* 0x000fe40000000014 */
[----:B------:R-:W-:Y:S02]  /*13800*/  PRMT R28, R21, 0x5410, R28 ;  /* 0x00005410151c7816 */ /* 0x000fe4000000001c */
[----:B------:R-:W-:Y:S01]  /*13810*/  SHF.R.U32.HI R72, RZ, 0x10, R73 ;  /* 0x00000010ff487819 */ /* 0x000fe20000011649 */
[----:B------:R-:W-:Y:S01]  /*13820*/  IMAD.U32 R26, R25, 0x10000, RZ ;  /* 0x00010000191a7824 */ /* 0x000fe200078e00ff */
[----:B------:R-:W-:Y:S01]  /*13830*/  PRMT R29, R21, 0x5432, R8 ;  /* 0x00005432151d7816 */ /* 0x000fe20000000008 */
[----:B------:R-:W-:Y:S01]  /*13840*/  IMAD.U32 R30, R28, 0x10000, RZ ;  /* 0x000100001c1e7824 */ /* 0x000fe200078e00ff */
[----:B------:R-:W-:Y:S02]  /*13850*/  PRMT R32, R84, 0x5410, R3 ;  /* 0x0000541054207816 */ /* 0x000fe40000000003 */
[----:B------:R-:W-:Y:S01]  /*13860*/  SHF.R.U64 R27, R74, 0x10, R75 ;  /* 0x000000104a1b7819 */ /* 0x000fe2000000124b */
[----:B------:R-:W-:Y:S01]  /*13870*/  IMAD.U32 R31, R29, 0x10000, RZ ;  /* 0x000100001d1f7824 */ /* 0x000fe200078e00ff */
[----:B------:R-:W-:-:S02]  /*13880*/  PRMT R84, R84, 0x5432, R11 ;  /* 0x0000543254547816 */ /* 0x000fc4000000000b */
[----:B------:R-:W-:Y:S02]  /*13890*/  SHF.R.U32.HI R75, RZ, 0x10, R75 ;  /* 0x00000010ff4b7819 */ /* 0x000fe4000001164b */
[----:B------:R-:W-:Y:S01]  /*138a0*/  PRMT R85, R85, 0x5432, R72 ;  /* 0x0000543255557816 */ /* 0x000fe20000000048 */
[----:B------:R-:W-:Y:S01]  /*138b0*/  IMAD.U32 R33, R84, 0x10000, RZ ;  /* 0x0001000054217824 */ /* 0x000fe200078e00ff */
[C---:B------:R-:W-:Y:S02]  /*138c0*/  PRMT R27, R86.reuse, 0x5410, R27 ;  /* 0x00005410561b7816 */ /* 0x040fe4000000001b */
[----:B------:R-:W-:Y:S02]  /*138d0*/  PRMT R86, R86, 0x5432, R75 ;  /* 0x0000543256567816 */ /* 0x000fe4000000004b */
[----:B------:R-:W-:Y:S02]  /*138e0*/  LOP3.LUT R25, R25, 0xffff0000, RZ, 0xc0, !PT ;  /* 0xffff000019197812 */ /* 0x000fe400078ec0ff */
[----:B------:R-:W-:-:S02]  /*138f0*/  LOP3.LUT R84, R84, 0xffff0000, RZ, 0xc0, !PT ;  /* 0xffff000054547812 */ /* 0x000fc400078ec0ff */
        /* <DEDUP_REMOVED lines=26> */
[----:B------:R-:W-:Y:S01]  /*13aa0*/  FMUL.FTZ R36, R11, R26 ;  /* 0x0000001a0b247220 */ /* 0x000fe20000410000 */
[----:B------:R-:W-:-:S02]  /*13ab0*/  IMAD.U32 R11, R85, 0x10000, RZ ;  /* 0x00010000550b7824 */ /* 0x000fc400078e00ff */
[----:B------:R-:W-:Y:S01]  /*13ac0*/  FMUL.FTZ R35, R20, R31 ;  /* 0x0000001f14237220 */ /* 0x000fe20000410000 */
[----:B------:R-:W-:Y:S02]  /*13ad0*/  IMAD.U32 R24, R15, 0x10000, RZ ;  /* 0x000100000f187824 */ /* 0x000fe400078e00ff */
[C---:B------:R-:W-:Y:S01]  /*13ae0*/  FFMA.FTZ R34, R3.reuse, R26, -R34 ;  /* 0x0000001a03227223 */ /* 0x040fe20000010822 */
[----:B------:R-:W-:Y:S01]  /*13af0*/  FFMA.FTZ R36, R3, R30, R36 ;  /* 0x0000001e03247223 */ /* 0x000fe20000010024 */
[----:B------:R-:W-:Y:S02]  /*13b00*/  IMAD.U32 R3, R86, 0x10000, RZ ;  /* 0x0001000056037824 */ /* 0x000fe400078e00ff */
[-C--:B------:R-:W-:Y:S01]  /*13b10*/  FMUL.FTZ R37, R20, R11.reuse ;  /* 0x0000000b14257220 */ /* 0x080fe20000410000 */
[----:B------:R-:W-:Y:S01]  /*13b20*/  FFMA.FTZ R35, R8, R11, -R35 ;  /* 0x0000000b08237223 */ /* 0x000fe20000010823 */
[----:B------:R-:W-:Y:S01]  /*13b30*/  FMUL.FTZ R39, R24, R33 ;  /* 0x0000002118277220 */ /* 0x000fe20000410000 */
[----:B------:R-:W-:Y:S01]  /*13b40*/  LOP3.LUT R11, R28, 0xffff0000, RZ, 0xc0, !PT ;  /* 0xffff00001c0b7812 */ /* 0x000fe200078ec0ff */
[----:B------:R-:W-:Y:S01]  /*13b50*/  FMUL.FTZ R24, R24, R3 ;  /* 0x0000000318187220 */ /* 0x000fe20000410000 */
[----:B------:R-:W-:Y:S01]  /*13b60*/  LOP3.LUT R20, R29, 0xffff0000, RZ, 0xc0, !PT ;  /* 0xffff00001d147812 */ /* 0x000fe200078ec0ff */
[----:B------:R-:W-:Y:S01]  /*13b70*/  FFMA.FTZ R37, R8, R31, R37 ;  /* 0x0000001f08257223 */ /* 0x000fe20000010025 */
[----:B------:R-:W-:Y:S01]  /*13b80*/  FFMA.FTZ R39, R10, R3, -R39 ;  /* 0x000000030a277223 */ /* 0x000fe20000010827 */
[C---:B------:R-:W-:Y:S01]  /*13b90*/  FMUL.FTZ R3, R12.reuse, R11 ;  /* 0x0000000b0c037220 */ /* 0x040fe20000410000 */
[----:B------:R-:W-:Y:S01]  /*13ba0*/  LOP3.LUT R8, R85, 0xffff0000, RZ, 0xc0, !PT ;  /* 0xffff000055087812 */ /* 0x000fe200078ec0ff */
[----:B------:R-:W-:Y:S01]  /*13bb0*/  FMUL.FTZ R29, R12, R25 ;  /* 0x000000190c1d7220 */ /* 0x000fe20000410000 */
[----:B------:R-:W-:-:S02]  /*13bc0*/  IMAD.U32 R21, R14, 0x10000, RZ ;  /* 0x000100000e157824 */ /* 0x000fc400078e00ff */
[----:B------:R-:W-:Y:S01]  /*13bd0*/  FFMA.FTZ R33, R10, R33, R24 ;  /* 0x000000210a217223 */ /* 0x000fe20000010018 */
[----:B------:R-:W-:Y:S02]  /*13be0*/  IMAD.U32 R12, R32, 0x10000, RZ ;  /* 0x00010000200c7824 */ /* 0x000fe400078e00ff */
[----:B------:R-:W-:Y:S01]  /*13bf0*/  FMUL.FTZ R24, R13, R20 ;  /* 0x000000140d187220 */ /* 0x000fe20000410000 */
[C---:B------:R-:W-:Y:S01]  /*13c00*/  FFMA.FTZ R25, R4.reuse, R25, -R3 ;  /* 0x0000001904197223 */ /* 0x040fe20000010803 */
[----:B------:R-:W-:Y:S02]  /*13c10*/  IMAD.U32 R10, R27, 0x10000, RZ ;  /* 0x000100001b0a7824 */ /* 0x000fe400078e00ff */
[----:B------:R-:W-:Y:S01]  /*13c20*/  FFMA.FTZ R29, R4, R11, R29 ;  /* 0x0000000b041d7223 */ /* 0x000fe2000001001d */
[----:B------:R-:W-:Y:S01]  /*13c30*/  LOP3.LUT R14, R14, 0xffff0000, RZ, 0xc0, !PT ;  /* 0xffff00000e0e7812 */ /* 0x000fe200078ec0ff */
[----:B------:R-:W-:Y:S01]  /*13c40*/  FMUL.FTZ R13, R13, R8 ;  /* 0x000000080d0d7220 */ /* 0x000fe20000410000 */
[----:B------:R-:W-:Y:S01]  /*13c50*/  LOP3.LUT R15, R15, 0xffff0000, RZ, 0xc0, !PT ;  /* 0xffff00000f0f7812 */ /* 0x000fe200078ec0ff */
[----:B------:R-:W-:Y:S01]  /*13c60*/  FMUL.FTZ R4, R21, R12 ;  /* 0x0000000c15047220 */ /* 0x000fe20000410000 */
[----:B------:R-:W-:Y:S01]  /*13c70*/  LOP3.LUT R3, R32, 0xffff0000, RZ, 0xc0, !PT ;  /* 0xffff000020037812 */ /* 0x000fe200078ec0ff */
[----:B------:R-:W-:Y:S01]  /*13c80*/  FFMA.FTZ R24, R5, R8, -R24 ;  /* 0x0000000805187223 */ /* 0x000fe20000010818 */
[----:B------:R-:W-:Y:S01]  /*13c90*/  LOP3.LUT R27, R27, 0xffff0000, RZ, 0xc0, !PT ;  /* 0xffff00001b1b7812 */ /* 0x000fe200078ec0ff */
[----:B------:R-:W-:Y:S01]  /*13ca0*/  FMUL.FTZ R8, R21, R10 ;  /* 0x0000000a15087220 */ /* 0x000fe20000410000 */
[----:B------:R-:W-:Y:S01]  /*13cb0*/  LOP3.LUT R86, R86, 0xffff0000, RZ, 0xc0, !PT ;  /* 0xffff000056567812 */ /* 0x000fe200078ec0ff */
[----:B------:R-:W-:Y:S01]  /*13cc0*/  FFMA.FTZ R20, R5, R20, R13 ;  /* 0x0000001405147223 */ /* 0x000fe2000001000d */
[----:B------:R-:W-:Y:S01]  /*13cd0*/  FFMA.FTZ R10, R9, R10, -R4 ;  /* 0x0000000a090a7223 */ /* 0x000fe20000010804 */
[C---:B------:R-:W-:Y:S01]  /*13ce0*/  FMUL.FTZ R5, R14.reuse, R3 ;  /* 0x000000030e057220 */ /* 0x040fe20000410000 */
[C---:B------:R-:W-:Y:S01]  /*13cf0*/  FMUL.FTZ R4, R15.reuse, R84 ;  /* 0x000000540f047220 */ /* 0x040fe20000410000 */
[-C--:B------:R-:W-:Y:S01]  /*13d00*/  FMUL.FTZ R14, R14, R27.reuse ;  /* 0x0000001b0e0e7220 */ /* 0x080fe20000410000 */
[-C--:B------:R-:W-:Y:S01]  /*13d10*/  FMUL.FTZ R15, R15, R86.reuse ;  /* 0x000000560f0f7220 */ /* 0x080fe20000410000 */
[C---:B------:R-:W-:Y:S01]  /*13d20*/  FFMA.FTZ R27, R6.reuse, R27, -R5 ;  /* 0x0000001b061b7223 */ /* 0x040fe20000010805 */
[----:B------:R-:W-:Y:S01]  /*13d30*/  FFMA.FTZ R86, R7, R86, -R4 ;  /* 0x0000005607567223 */ /* 0x000fe20000010804 */
[----:B------:R-:W-:Y:S01]  /*13d40*/  FFMA.FTZ R12, R9, R12, R8 ;  /* 0x0000000c090c7223 */ /* 0x000fe20000010008 */
        /* <DEDUP_REMOVED lines=12> */
.L_x_1700:
[----:B------:R-:W-:Y:S05]  /*13e10*/  BSYNC B0 ;  /* 0x0000000000007941 */ /* 0x000fea0003800000 */
.L_x_1660:
        /* <DEDUP_REMOVED lines=8> */
.L_x_1657:
[----:B01-3--:R-:W3:Y:S02]  /*13ea0*/  LDL R0, [R1+0x64] ;  /* 0x0000640001007983 */ /* 0x00bee40000100800 */
[----:B---3--:R-:W-:-:S13]  /*13eb0*/  R2UR UR4, R0 ;  /* 0x00000000000472ca */ /* 0x008fda00000e0000 */
[----:B------:R-:W-:-:S05]  /*13ec0*/  IMAD.U32 R0, RZ, RZ, UR4 ;  /* 0x00000004ff007e24 */ /* 0x000fca000f8e00ff */
[----:B------:R-:W-:-:S13]  /*13ed0*/  ISETP.NE.AND P0, PT, R0, 0x3, PT ;  /* 0x000000030000780c */ /* 0x000fda0003f05270 */
[----:B------:R-:W-:Y:S05]  /*13ee0*/  @!P0 BRA `(.L_x_1735) ;  /* 0x0000000000048947 */ /* 0x000fea0003800000 */
[----:B------:R-:W-:Y:S01]  /*13ef0*/  BPT.TRAP 0x1 ;  /* 0x000000040000795c */ /* 0x000fe20000300000 */
.L_x_1735:
[----:B------:R-:W-:Y:S01]  /*13f00*/  IMAD R0, R202, 0x8, R17 ;  /* 0x00000008ca007824 */ /* 0x000fe200078e0211 */
[----:B--2---:R-:W-:-:S04]  /*13f10*/  SHF.L.U32 R5, R218, 0x1f, RZ ;  /* 0x0000001fda057819 */ /* 0x004fc800000006ff */
[----:B------:R0:W1:Y:S01]  /*13f20*/  SYNCS.PHASECHK.TRANS64.TRYWAIT P1, [R0+URZ+0x30830], R5 ;  /* 0x03083005000075a7 */ /* 0x000062000802017f */
[----:B------:R-:W-:Y:S05]  /*13f30*/  @!P0 BRA `(.L_x_1736) ;  /* 0x0000000000048947 */ /* 0x000fea0003800000 */
[----:B------:R-:W-:Y:S01]  /*13f40*/  BPT.TRAP 0x1 ;  /* 0x000000040000795c */ /* 0x000fe20000300000 */
.L_x_1736:
[----:B------:R-:W-:Y:S01]  /*13f50*/  VIADD R3, R17, 0x20400 ;  /* 0x0002040011037836 */ /* 0x000fe20000000000 */
[----:B------:R-:W-:Y:S01]  /*13f60*/  LOP3.LUT R6, R2, 0x10000, RZ, 0xfc, !PT ;  /* 0x0001000002067812 */ /* 0x000fe200078efcff */
[----:B------:R-:W-:-:S03]  /*13f70*/  IMAD.MOV.U32 R7, RZ, RZ, 0x40000040 ;  /* 0x40000040ff077424 */ /* 0x000fc600078e00ff */
[----:B------:R-:W-:-:S04]  /*13f80*/  SHF.R.U32.HI R3, RZ, 0x4, R3 ;  /* 0x00000004ff037819 */ /* 0x000fc80000011603 */
[----:B------:R-:W-:-:S04]  /*13f90*/  LOP3.LUT R3, R3, 0x3fff, RZ, 0xc0, !PT ;  /* 0x00003fff03037812 */ /* 0x000fc800078ec0ff */
[----:B------:R-:W-:-:S05]  /*13fa0*/  LOP3.LUT R2, R3, 0x10000, RZ, 0xfc, !PT ;  /* 0x0001000003027812 */ /* 0x000fca00078efcff */
[----:B------:R2:W-:Y:S01]  /*13fb0*/  STL [R1+0x50], R2 ;  /* 0x0000500201007387 */ /* 0x0005e20000100800 */
[----:B-1----:R-:W-:Y:S05]  /*13fc0*/  @P1 BRA `(.L_x_1737) ;  /* 0x0000000000081947 */ /* 0x002fea0003800000 */
[----:B------:R-:W1:Y:S02]  /*13fd0*/  SYNCS.PHASECHK.TRANS64.TRYWAIT P1, [R0+URZ+0x30830], R5 ;  /* 0x03083005000075a7 */ /* 0x000e64000802017f */
[----:B-1----:R-:W-:Y:S05]  /*13fe0*/  @!P1 BRA `(.L_x_1738) ;  /* 0x000001a400349947 */ /* 0x002fea0003800000 */
.L_x_1737:
[----:B--2---:R-:W2:Y:S01]  /*13ff0*/  LDL R2, [R1+0x50] ;  /* 0x0000500001027983 */ /* 0x004ea20000100800 */
[----:B------:R-:W-:Y:S01]  /*14000*/  IMAD.MOV.U32 R3, RZ, RZ, 0x40000040 ;  /* 0x40000040ff037424 */ /* 0x000fe200078e00ff */
[----:B------:R-:W-:Y:S05]  /*14010*/  WARPSYNC.ALL ;  /* 0x0000000000007948 */ /* 0x000fea0003800000 */
[C---:B------:R-:W-:Y:S01]  /*14020*/  R2UR UR4, R6.reuse ;  /* 0x00000000060472ca */ /* 0x040fe200000e0000 */
[----:B----45:R-:W-:Y:S01]  /*14030*/  WARPGROUP.ARRIVE ;  /* 0x00000000000079c5 */ /* 0x030fe20000000000 */
[----:B------:R-:W-:Y:S01]  /*14040*/  R2UR UR5, R7 ;  /* 0x00000000070572ca */ /* 0x000fe200000e0000 */
[----:B------:R-:W-:Y:S01]  /*14050*/  VIADD R62, R6, 0x2 ;  /* 0x00000002063e7836 */ /* 0x000fe20000000000 */
[----:B------:R-:W-:Y:S01]  /*14060*/  R2UR UR7, R3 ;  /* 0x00000000030772ca */ /* 0x000fe200000e0000 */
[----:B------:R-:W-:-:S02]  /*14070*/  IMAD.MOV.U32 R63, RZ, RZ, 0x40000040 ;  /* 0x40000040ff3f7424 */ /* 0x000fc400078e00ff */
[----:B01----:R-:W-:Y:S02]  /*14080*/  IMAD.MOV.U32 R5, RZ, RZ, 0x40000040 ;  /* 0x40000040ff057424 */ /* 0x003fe400078e00ff */
[C---:B------:R-:W-:Y:S01]  /*14090*/  VIADD R60, R6.reuse, 0x4 ;  /* 0x00000004063c7836 */ /* 0x040fe20000000000 */
[----:B------:R0:W-:Y:S01]  /*140a0*/  STL.64 [R1+0x40], R62 ;  /* 0x0000403e01007387 */ /* 0x0001e20000100a00 */
[----:B------:R-:W-:Y:S02]  /*140b0*/  IMAD.MOV.U32 R61, RZ, RZ, 0x40000040 ;  /* 0x40000040ff3d7424 */ /* 0x000fe400078e00ff */
[C---:B------:R-:W-:Y:S02]  /*140c0*/  VIADD R58, R6.reuse, 0x6 ;  /* 0x00000006063a7836 */ /* 0x040fe40000000000 */
[----:B------:R-:W-:Y:S01]  /*140d0*/  IMAD.MOV.U32 R59, RZ, RZ, 0x40000040 ;  /* 0x40000040ff3b7424 */ /* 0x000fe200078e00ff */
[----:B------:R0:W-:Y:S01]  /*140e0*/  STL.64 [R1+0x38], R60 ;  /* 0x0000383c01007387 */ /* 0x0001e20000100a00 */
[----:B------:R-:W-:-:S02]  /*140f0*/  VIADD R56, R6, 0x400 ;  /* 0x0000040006387836 */ /* 0x000fc40000000000 */
[----:B------:R-:W-:Y:S01]  /*14100*/  IMAD.MOV.U32 R57, RZ, RZ, 0x40000040 ;  /* 0x40000040ff397424 */ /* 0x000fe200078e00ff */
[----:B------:R0:W-:Y:S01]  /*14110*/  STL.64 [R1+0x28], R58 ;  /* 0x0000283a01007387 */ /* 0x0001e20000100a00 */
[C---:B------:R-:W-:Y:S02]  /*14120*/  VIADD R8, R6.reuse, 0x402 ;  /* 0x0000040206087836 */ /* 0x040fe40000000000 */
[----:B------:R-:W-:Y:S01]  /*14130*/  IMAD.MOV.U32 R9, RZ, RZ, 0x40000040 ;  /* 0x40000040ff097424 */ /* 0x000fe200078e00ff */
[----:B------:R0:W-:Y:S01]  /*14140*/  STL.64 [R1+0x20], R56 ;  /* 0x0000203801007387 */ /* 0x0001e20000100a00 */
[C---:B------:R-:W-:Y:S02]  /*14150*/  VIADD R216, R6.reuse, 0x404 ;  /* 0x0000040406d87836 */ /* 0x040fe40000000000 */
[----:B------:R-:W-:Y:S01]  /*14160*/  IMAD.MOV.U32 R217, RZ, RZ, 0x40000040 ;  /* 0x40000040ffd97424 */ /* 0x000fe200078e00ff */
[----:B------:R0:W-:Y:S01]  /*14170*/  STL.64 [R1+0x18], R8 ;  /* 0x0000180801007387 */ /* 0x0001e20000100a00 */
[----:B------:R-:W-:-:S02]  /*14180*/  VIADD R214, R6, 0x406 ;  /* 0x0000040606d67836 */ /* 0x000fc40000000000 */
[----:B------:R-:W-:Y:S02]  /*14190*/  IMAD.MOV.U32 R215, RZ, RZ, 0x40000040 ;  /* 0x40000040ffd77424 */ /* 0x000fe400078e00ff */
[C---:B------:R-:W-:Y:S02]  /*141a0*/  VIADD R212, R6.reuse, 0x800 ;  /* 0x0000080006d47836 */ /* 0x040fe40000000000 */
[----:B------:R-:W-:Y:S02]  /*141b0*/  IMAD.MOV.U32 R213, RZ, RZ, 0x40000040 ;  /* 0x40000040ffd57424 */ /* 0x000fe400078e00ff */
[C---:B------:R-:W-:Y:S02]  /*141c0*/  VIADD R210, R6.reuse, 0x802 ;  /* 0x0000080206d27836 */ /* 0x040fe40000000000 */
[----:B------:R-:W-:Y:S02]  /*141d0*/  IMAD.MOV.U32 R211, RZ, RZ, 0x40000040 ;  /* 0x40000040ffd37424 */ /* 0x000fe400078e00ff */
        /* <DEDUP_REMOVED lines=10> */
[----:B------:R-:W-:Y:S02]  /*14280*/  VIADD R10, R6, 0xc06 ;  /* 0x00000c06060a7836 */ /* 0x000fe40000000000 */
[----:B------:R-:W-:Y:S02]  /*14290*/  IMAD.MOV.U32 R11, RZ, RZ, 0x40000040 ;  /* 0x40000040ff0b7424 */ /* 0x000fe400078e00ff */
[----:B------:R-:W-:-:S02]  /*142a0*/  IMAD.MOV.U32 R3, RZ, RZ, 0x40000040 ;  /* 0x40000040ff037424 */ /* 0x000fc400078e00ff */
[----:B--2---:R-:W-:-:S04]  /*142b0*/  IMAD R2, R202, 0x800, R2 ;  /* 0x00000800ca027824 */ /* 0x004fc800078e0202 */
[C---:B------:R-:W-:Y:S01]  /*142c0*/  VIADD R4, R2.reuse, 0x2 ;  /* 0x0000000202047836 */ /* 0x040fe20000000000 */
[----:B------:R-:W-:-:S13]  /*142d0*/  R2UR UR6, R2 ;  /* 0x00000000020672ca */ /* 0x000fda00000e0000 */
[----:B------:R-:W-:Y:S01]  /*142e0*/  HGMMA.64x64x16.F32.BF16 R24, gdesc[UR4], RZ, !UPT, gsb0 ;  /* 0x00e00000041879f0 */ /* 0x000fe2000c0018ff */
[----:B------:R-:W-:Y:S02]  /*142f0*/  R2UR UR4, R62 ;  /* 0x000000003e0472ca */ /* 0x000fe400000e0000 */
[----:B------:R-:W-:Y:S02]  /*14300*/  R2UR UR5, R63 ;  /* 0x000000003f0572ca */ /* 0x000fe400000e0000 */
[----:B------:R-:W-:Y:S01]  /*14310*/  R2UR UR6, R4 ;  /* 0x00000000040672ca */ /* 0x000fe200000e0000 */
[----:B------:R-:W-:Y:S01]  /*14320*/  VIADD R4, R2, 0x4 ;  /* 0x0000000402047836 */ /* 0x000fe20000000000 */
[----:B------:R-:W-:Y:S01]  /*14330*/  R2UR UR7, R5 ;  /* 0x00000000050772ca */ /* 0x000fe200000e0000 */
[----:B------:R-:W-:Y:S01]  /*14340*/  IMAD.MOV.U32 R5, RZ, RZ, 0x40000040 ;  /* 0x40000040ff057424 */ /* 0x000fe200078e00ff */
[----:B------:R-:W-:Y:S02]  /*14350*/  WARPGROUP.DEPBAR.LE gsb0, 0x0 ;  /* 0x00008000000079c5 */ /* 0x000fe40000010000 */
[----:B------:R-:W-:-:S09]  /*14360*/  WARPGROUP.ARRIVE ;  /* 0x00000000000079c5 */ /* 0x000fd20000000000 */
[----:B------:R-:W-:Y:S01]  /*14370*/  HGMMA.64x64x16.F32.BF16 R24, gdesc[UR4], R24, gsb0 ;  /* 0x00e00000041879f0 */ /* 0x000fe20008001818 */
        /* <DEDUP_REMOVED lines=102> */
[C---:B------:R-:W-:Y:S01]  /*149e0*/  VIADD R4, R2.reuse, 0x604 ;  /* 0x0000060402047836 */ /* 0x040fe20000000000 */
[----:B------:R-:W-:Y:S01]  /*149f0*/  R2UR UR7, R5 ;  /* 0x00000000050772ca */ /* 0x000fe200000e0000 */
[----:B------:R-:W-:Y:S02]  /*14a00*/  IMAD.MOV.U32 R5, RZ, RZ, 0x40000040 ;  /* 0x40000040ff057424 */ /* 0x000fe400078e00ff */
[----:B------:R-:W-:Y:S01]  /*14a10*/  VIADD R2, R2, 0x606 ;  /* 0x0000060602027836 */ /* 0x000fe20000000000 */
[----:B------:R-:W-:-:S02]  /*14a20*/  WARPGROUP.DEPBAR.LE gsb0, 0x0 ;  /* 0x00008000000079c5 */ /* 0x000fc40000010000 */
[----:B------:R-:W-:-:S07]  /*14a30*/  WARPGROUP.ARRIVE ;  /* 0x00000000000079c5 */ /* 0x000fce0000000000 */
[----:B------:R-:W-:Y:S01]  /*14a40*/  HGMMA.64x64x16.F32.BF16 R24, gdesc[UR4], R24, gsb0 ;  /* 0x00e00000041879f0 */ /* 0x000fe20008001818 */
[----:B------:R-:W-:Y:S02]  /*14a50*/  R2UR UR4, R12 ;  /* 0x000000000c0472ca */ /* 0x000fe400000e0000 */
[----:B------:R-:W-:Y:S02]  /*14a60*/  R2UR UR5, R13 ;  /* 0x000000000d0572ca */ /* 0x000fe400000e0000 */
[----:B------:R-:W-:Y:S02]  /*14a70*/  R2UR UR6, R4 ;  /* 0x00000000040672ca */ /* 0x000fe400000e0000 */
[----:B------:R-:W-:Y:S01]  /*14a80*/  R2UR UR7, R5 ;  /* 0x00000000050772ca */ /* 0x000fe200000e0000 */
[----:B------:R-:W-:Y:S02]  /*14a90*/  WARPGROUP.DEPBAR.LE gsb0, 0x0 ;  /* 0x00008000000079c5 */ /* 0x000fe40000010000 */
[----:B------:R-:W-:-:S10]  /*14aa0*/  WARPGROUP.ARRIVE ;  /* 0x00000000000079c5 */ /* 0x000fd40000000000 */
[----:B------:R-:W-:Y:S01]  /*14ab0*/  HGMMA.64x64x16.F32.BF16 R24, gdesc[UR4], R24, gsb0 ;  /* 0x00e00000041879f0 */ /* 0x000fe20008001818 */
[----:B------:R-:W-:Y:S02]  /*14ac0*/  R2UR UR4, R10 ;  /* 0x000000000a0472ca */ /* 0x000fe400000e0000 */
[----:B------:R-:W-:Y:S02]  /*14ad0*/  R2UR UR5, R11 ;  /* 0x000000000b0572ca */ /* 0x000fe400000e0000 */
[----:B------:R-:W-:Y:S02]  /*14ae0*/  R2UR UR6, R2 ;  /* 0x00000000020672ca */ /* 0x000fe400000e0000 */
[----:B------:R-:W-:Y:S01]  /*14af0*/  R2UR UR7, R3 ;  /* 0x00000000030772ca */ /* 0x000fe200000e0000 */
[----:B------:R-:W-:Y:S02]  /*14b00*/  WARPGROUP.DEPBAR.LE gsb0, 0x0 ;  /* 0x00008000000079c5 */ /* 0x000fe40000010000 */
[----:B------:R-:W-:-:S10]  /*14b10*/  WARPGROUP.ARRIVE ;  /* 0x00000000000079c5 */ /* 0x000fd40000000000 */
[----:B------:R-:W-:Y:S03]  /*14b20*/  HGMMA.64x64x16.F32.BF16 R24, gdesc[UR4], R24, gsb0 ;  /* 0x00e00000041879f0 */ /* 0x000fe60008001818 */
[----:B------:R-:W-:Y:S02]  /*14b30*/  WARPGROUP.DEPBAR.LE gsb0, 0x0 ;  /* 0x00008000000079c5 */ /* 0x000fe40000010000 */
[----:B0-----:R-:W-:Y:S05]  /*14b40*/  @!P0 BRA `(.L_x_1739) ;  /* 0x0000000000048947 */ /* 0x001fea0003800000 */
[----:B------:R-:W-:Y:S01]  /*14b50*/  BPT.TRAP 0x1 ;  /* 0x000000040000795c */ /* 0x000fe20000300000 */
.L_x_1739:
[----:B------:R-:W2:Y:S01]  /*14b60*/  LDL R2, [R1+0x74] ;  /* 0x0000740001027983 */ /* 0x000ea20000100800 */
[----:B------:R-:W0:Y:S03]  /*14b70*/  LDC R76, c[0x0][0x448] ;  /* 0x00011200ff4c7b82 */ /* 0x000e260000000800 */
[----:B------:R-:W2:Y:S04]  /*14b80*/  LDL R74, [R1+0x58] ;  /* 0x00005800014a7983 */ /* 0x000ea80000100800 */
[----:B------:R-:W3:Y:S01]  /*14b90*/  LDL R8, [R1+0x8] ;  /* 0x0000080001087983 */ /* 0x000ee20000100800 */
[----:B------:R-:W1:Y:S01]  /*14ba0*/  LDC.64 R56, c[0x0][0x9e0] ;  /* 0x00027800ff387b82 */ /* 0x000e620000000a00 */
[----:B------:R-:W-:Y:S01]  /*14bb0*/  VIADD R0, R0, 0x30840 ;  /* 0x0003084000007836 */ /* 0x000fe20000000000 */
[----:B------:R-:W-:Y:S01]  /*14bc0*/  LOP3.LUT R16, R16, 0xffffffbf, RZ, 0xc0, !PT ;  /* 0xffffffbf10107812 */ /* 0x000fe200078ec0ff */
[----:B------:R-:W-:Y:S01]  /*14bd0*/  IMAD.MOV.U32 R64, RZ, RZ, -0x40 ;  /* 0xffffffc0ff407424 */ /* 0x000fe200078e00ff */
[----:B------:R-:W-:Y:S01]  /*14be0*/  ULDC UR4, c[0x0][0x9dc] ;  /* 0x0002770000047ab9 */ /* 0x000fe20000000800 */
[----:B0-----:R-:W-:-:S13]  /*14bf0*/  ISETP.NE.AND P1, PT, R76, 0x1, PT ;  /* 0x000000014c00780c */ /* 0x001fda0003f25270 */
[----:B------:R-:W0:Y:S08]  /*14c00*/  @P1 LDC R3, c[0x0][0x44c] ;  /* 0x00011300ff031b82 */ /* 0x000e300000000800 */
[----:B------:R-:W4:Y:S01]  /*14c10*/  @P1 LDC R5, c[0x0][0x450] ;  /* 0x00011400ff051b82 */ /* 0x000f220000000800 */
[----:B------:R-:W-:Y:S01]  /*14c20*/  IMAD R64, R93, R64, 0x40 ;  /* 0x000000405d407424 */ /* 0x000fe200078e0240 */
[----:B------:R-:W-:Y:S01]  /*14c30*/  @P1 LOP3.LUT R16, R16, 0x40, RZ, 0xfc, !PT ;  /* 0x0000004010101812 */ /* 0x000fe200078efcff */
[----:B------:R-:W-:-:S03]  /*14c40*/  IMAD.U32 R223, RZ, RZ, UR4 ;  /* 0x00000004ffdf7e24 */ /* 0x000fc6000f8e00ff */
[----:B------:R-:W-:Y:S02]  /*14c50*/  IADD3 R58, -R225, R220, R64 ;  /* 0x000000dce13a7210 */ /* 0x000fe40007ffe140 */
[----:B------:R-:W-:Y:S01]  /*14c60*/  LOP3.LUT R16, R16, 0xffffffdf, RZ, 0xc0, !PT ;  /* 0xffffffdf10107812 */ /* 0x000fe200078ec0ff */
[----:B--2---:R-:W-:-:S04]  /*14c70*/  IMAD.IADD R4, R2, 0x1, R74 ;  /* 0x0000000102047824 */ /* 0x004fc800078e024a */
[----:B0-----:R-:W-:-:S05]  /*14c80*/  @P1 IMAD.HI.U32 R2, R4, R3, RZ ;  /* 0x0000000304021227 */ /* 0x001fca00078e00ff */
[----:B----4-:R-:W-:-:S05]  /*14c90*/  @P1 SHF.R.U32.HI R4, RZ, R5, R2 ;  /* 0x00000005ff041219 */ /* 0x010fca0000011602 */
[----:B------:R-:W0:Y:S01]  /*14ca0*/  SHFL.IDX PT, R9, R4, RZ, 0x1c1f ;  /* 0x001c1fff04097589 */ /* 0x000e2200000e0000 */
[----:B---3--:R-:W-:Y:S02]  /*14cb0*/  PRMT R0, R8, 0x654, R0 ;  /* 0x0000065408007816 */ /* 0x008fe40000000000 */
[----:B-1----:R-:W-:Y:S02]  /*14cc0*/  ISETP.GE.AND P1, PT, R57, 0x1, PT ;  /* 0x000000013900780c */ /* 0x002fe40003f26270 */
[----:B------:R1:W-:Y:S01]  /*14cd0*/  SYNCS.ARRIVE.TRANS64.RED.A1T0 RZ, [R0+URZ], RZ ;  /* 0x000000ff00ff79a7 */ /* 0x0003e2000810043f */
[----:B------:R-:W-:Y:S02]  /*14ce0*/  LOP3.LUT R8, RZ, R223, RZ, 0x33, !PT ;  /* 0x000000dfff087212 */ /* 0x000fe400078e33ff */
[----:B-1----:R-:W-:-:S04]  /*14cf0*/  IADD3 R0, -R225, 0x1, R64 ;  /* 0x00000001e1007810 */ /* 0x002fc80007ffe140 */
[----:B------:R-:W-:-:S05]  /*14d00*/  IADD3 R5, -R219, R0, R220 ;  /* 0x00000000db057210 */ /* 0x000fca0007ffe1dc */
[C---:B------:R-:W-:Y:S02]  /*14d10*/  IMAD.IADD R8, R5.reuse, 0x1, R8 ;  /* 0x0000000105087824 */ /* 0x040fe400078e0208 */
[----:B------:R-:W-:Y:S01]  /*14d20*/  IMAD.IADD R5, R5, 0x1, R56 ;  /* 0x0000000105057824 */ /* 0x000fe200078e0238 */
[----:B------:R-:W-:Y:S01]  /*14d30*/  @P1 LOP3.LUT R16, R16, 0x20, RZ, 0xfc, !PT ;  /* 0x0000002010101812 */ /* 0x000fe200078efcff */
[----:B0-----:R-:W-:Y:S01]  /*14d40*/  IMAD.IADD R62, R8, 0x1, R9 ;  /* 0x00000001083e7824 */ /* 0x001fe200078e0209 */
[----:B------:R-:W-:Y:S02]  /*14d50*/  LEA R0, R93, 0xffffffc0, 0x6 ;  /* 0xffffffc05d007811 */ /* 0x000fe400078e30ff */
[----:B------:R-:W-:Y:S01]  /*14d60*/  VIADDMNMX R60, R9, R5, R58, PT ;  /* 0x00000005093c7246 */ /* 0x000fe2000380013a */
[----:B------:R-:W-:Y:S06]  /*14d70*/  @!P1 BRA `(.L_x_1740) ;  /* 0x0000000000509947 */ /* 0x000fec0003800000 */
[----:B------:R-:W-:Y:S01]  /*14d80*/  IADD3 R9, -R219, R220, R9 ;  /* 0x000000dcdb097210 */ /* 0x000fe20007ffe109 */
[----:B------:R-:W-:Y:S03]  /*14d90*/  BSSY B0, `(.L_x_1741) ;  /* 0x000000e000007945 */ /* 0x000fe60003800000 */
        /* <DEDUP_REMOVED lines=9> */
.L_x_1742:
[----:B------:R-:W-:-:S13]  /*14e30*/  ISETP.NE.AND P1, PT, R57, 0x1, PT ;  /* 0x000000013900780c */ /* 0x000fda0003f25270 */
[----:B------:R-:W0:Y:S02]  /*14e40*/  @P1 LDC.64 R2, c[0x0][0x9e8] ;  /* 0x00027a00ff021b82 */ /* 0x000e240000000a00 */
[----:B0-----:R-:W-:-:S05]  /*14e50*/  @P1 IMAD.HI.U32 R2, R9, R2, RZ ;  /* 0x0000000209021227 */ /* 0x001fca00078e00ff */
[----:B------:R-:W-:-:S07]  /*14e60*/  @P1 SHF.R.U32.HI R9, RZ, R3, R2 ;  /* 0x00000003ff091219 */ /* 0x000fce0000011602 */
.L_x_1743:
[----:B------:R-:W-:Y:S05]  /*14e70*/  BSYNC B0 ;  /* 0x0000000000007941 */ /* 0x000fea0003800000 */
.L_x_1741:
[----:B------:R-:W-:-:S04]  /*14e80*/  IMAD R2, R9, R57, -R0 ;  /* 0x0000003909027224 */ /* 0x000fc800078e0a00 */
[----:B------:R-:W-:-:S05]  /*14e90*/  IMAD.IADD R3, R2, 0x1, -R225 ;  /* 0x0000000102037824 */ /* 0x000fca00078e0ae1 */
[----:B------:R-:W-:Y:S02]  /*14ea0*/  VIMNMX R62, R62, R3, !PT ;  /* 0x000000033e3e7248 */ /* 0x000fe40007fe0100 */
[----:B------:R-:W-:-:S07]  /*14eb0*/  VIADDMNMX R60, R3, R57, R60, PT ;  /* 0x00000039033c7246 */ /* 0x000fce000380013c */
.L_x_1740:
        /* <DEDUP_REMOVED lines=10> */
[----:B------:R-:W-:Y:S02]  /*14f60*/  FSEL R25, R25, -INF , !P4 ;  /* 0xff80000019197808 */ /* 0x000fe40006000000 */
[----:B------:R-:W-:Y:S02]  /*14f70*/  ISETP.LT.OR P3, PT, R60, 0xa, P3 ;  /* 0x0000000a3c00780c */ /* 0x000fe40001f61670 */
[----:B------:R-:W-:-:S02]  /*14f80*/  ISETP.GE.AND P4, PT, R64, 0x11, PT ;  /* 0x000000114000780c */ /* 0x000fc40003f86270 */
[----:B------:R-:W-:Y:S01]  /*14f90*/  FSEL R29, R29, -INF , !P3 ;  /* 0xff8000001d1d7808 */ /* 0x000fe20005800000 */
[----:B0-----:R-:W-:Y:S01]  /*14fa0*/  IMAD.IADD R8, R8, 0x1, R3 ;  /* 0x0000000108087824 */ /* 0x001fe200078e0203 */
        /* <DEDUP_REMOVED lines=48> */
[C---:B------:R-:W-:Y:S02]  /*152b0*/  ISETP.GE.AND P6, PT, R64.reuse, 0x1, PT ;  /* 0x000000014000780c */ /* 0x040fe40003fc6270 */
[----:B------:R-:W-:Y:S02]  /*152c0*/  FSEL R69, R49, -INF , !P3 ;  /* 0xff80000031457808 */ /* 0x000fe40005800000 */
[----:B------:R-:W-:Y:S02]  /*152d0*/  ISETP.GE.AND P3, PT, R64, 0x39, PT ;  /* 0x000000394000780c */ /* 0x000fe40003f66270 */
[----:B------:R-:W-:Y:S02]  /*152e0*/  P2R R70, PR, RZ, 0x20 ;  /* 0x00000020ff467803 */ /* 0x000fe40000000000 */
[----:B------:R-:W-:-:S02]  /*152f0*/  ISETP.GT.AND P4, PT, R62, 0x38, !P3 ;  /* 0x000000383e00780c */ /* 0x000fc40005f84270 */
[----:B------:R-:W-:Y:S02]  /*15300*/  ISETP.GE.AND P5, PT, R64, 0x3a, PT ;  /* 0x0000003a4000780c */ /* 0x000fe40003fa6270 */
[----:B------:R-:W-:Y:S02]  /*15310*/  ISETP.LT.OR P4, PT, R60, 0x39, P4 ;  /* 0x000000393c00780c */ /* 0x000fe40002781670 */
[----:B------:R-:W-:Y:S02]  /*15320*/  VIADDMNMX R58, R3, R5, R58, PT ;  /* 0x00000005033a7246 */ /* 0x000fe4000380013a */
[----:B------:R-:W-:Y:S02]  /*15330*/  FSEL R49, R52, -INF , !P4 ;  /* 0xff80000034317808 */ /* 0x000fe40006000000 */
[----:B------:R-:W-:-:S04]  /*15340*/  ISETP.GT.AND P4, PT, R62, RZ, !P6 ;  /* 0x000000ff3e00720c */ /* 0x000fc80007784270 */
[----:B------:R-:W-:-:S04]  /*15350*/  ISETP.LT.OR P4, PT, R60, 0x1, P4 ;  /* 0x000000013c00780c */ /* 0x000fc80002781670 */
[----:B------:R-:W-:Y:S02]  /*15360*/  FSEL R24, R24, -INF , !P4 ;  /* 0xff80000018187808 */ /* 0x000fe40006000000 */
[----:B------:R-:W-:-:S04]  /*15370*/  ISETP.GT.AND P4, PT, R62, 0x39, !P5 ;  /* 0x000000393e00780c */ /* 0x000fc80006f84270 */
[----:B------:R-:W-:-:S04]  /*15380*/  ISETP.LT.OR P4, PT, R60, 0x3a, P4 ;  /* 0x0000003a3c00780c */ /* 0x000fc80002781670 */
[----:B------:R-:W-:Y:S02]  /*15390*/  FSEL R53, R53, -INF , !P4 ;  /* 0xff80000035357808 */ /* 0x000fe40006000000 */
[----:B------:R-:W-:-:S13]  /*153a0*/  ISETP.GE.AND P4, PT, R57, 0x1, PT ;  /* 0x000000013900780c */ /* 0x000fda0003f86270 */
[----:B------:R-:W-:Y:S05]  /*153b0*/  @!P4 BRA `(.L_x_1744) ;  /* 0x000000000050c947 */ /* 0x000fea0003800000 */
        /* <DEDUP_REMOVED lines=11> */
.L_x_1746:
[----:B------:R-:W-:-:S13]  /*15470*/  ISETP.NE.AND P4, PT, R57, 0x1, PT ;  /* 0x000000013900780c */ /* 0x000fda0003f85270 */
[----:B------:R-:W0:Y:S02]  /*15480*/  @P4 LDC.64 R2, c[0x0][0x9e8] ;  /* 0x00027a00ff024b82 */ /* 0x000e240000000a00 */
[----:B0-----:R-:W-:-:S05]  /*15490*/  @P4 IMAD.HI.U32 R2, R5, R2, RZ ;  /* 0x0000000205024227 */ /* 0x001fca00078e00ff */
[----:B------:R-:W-:-:S07]  /*154a0*/  @P4 SHF.R.U32.HI R5, RZ, R3, R2 ;  /* 0x00000003ff054219 */ /* 0x000fce0000011602 */
.L_x_1747:
[----:B------:R-:W-:Y:S05]  /*154b0*/  BSYNC B0 ;  /* 0x0000000000007941 */ /* 0x000fea0003800000 */
.L_x_1745:
[----:B------:R-:W-:-:S04]  /*154c0*/  IMAD R0, R5, R57, -R0 ;  /* 0x0000003905007224 */ /* 0x000fc800078e0a00 */
[----:B------:R-:W-:-:S05]  /*154d0*/  IMAD.IADD R3, R0, 0x1, -R225 ;  /* 0x0000000100037824 */ /* 0x000fca00078e0ae1 */
[----:B------:R-:W-:Y:S02]  /*154e0*/  VIMNMX R8, R8, R3, !PT ;  /* 0x0000000308087248 */ /* 0x000fe40007fe0100 */
[----:B------:R-:W-:-:S07]  /*154f0*/  VIADDMNMX R58, R3, R57, R58, PT ;  /* 0x00000039033a7246 */ /* 0x000fce000380013a */
.L_x_1744:
[----:B------:R-:W-:Y:S01]  /*15500*/  FMNMX.FTZ R0, R24, R25, !PT ;  /* 0x0000001918007209 */ /* 0x000fe20007810000 */
[----:B------:R-:W-:Y:S01]  /*15510*/  ULDC UR4, c[0x0][0x988] ;  /* 0x0002620000047ab9 */ /* 0x000fe20000000800 */
[----:B------:R-:W-:Y:S01]  /*15520*/  ISETP.GT.AND P1, PT, R8, 0x1, !P1 ;  /* 0x000000010800780c */ /* 0x000fe20004f24270 */
[----:B------:R-:W-:Y:S01]  /*15530*/  IMAD.U32 R2, RZ, RZ, UR4 ;  /* 0x00000004ff027e24 */ /* 0x000fe2000f8e00ff */
        /* <DEDUP_REMOVED lines=13> */
[C---:B------:R-:W-:Y:S02]  /*15610*/  ISETP.GT.AND P2, PT, R8.reuse, 0x8, !P2 ;  /* 0x000000080800780c */ /* 0x040fe40005744270 */
[----:B------:R-:W-:Y:S02]  /*15620*/  ISETP.GT.AND P1, PT, R8, 0x10, !P1 ;  /* 0x000000100800780c */ /* 0x000fe40004f24270 */
[----:B------:R-:W-:-:S02]  /*15630*/  FMNMX.FTZ R0, R63, R0, !PT ;  /* 0x000000003f007209 */ /* 0x000fc40007810000 */
[C---:B------:R-:W-:Y:S02]  /*15640*/  ISETP.LT.OR P2, PT, R58.reuse, 0x9, P2 ;  /* 0x000000093a00780c */ /* 0x040fe40001741670 */
[----:B------:R-:W-:Y:S02]  /*15650*/  ISETP.LT.OR P1, PT, R58, 0x11, P1 ;  /* 0x000000113a00780c */ /* 0x000fe40000f21670 */
[----:B------:R-:W-:Y:S02]  /*15660*/  FMNMX.FTZ R0, R41, R0, !PT ;  /* 0x0000000029007209 */ /* 0x000fe40007810000 */
[----:B------:R-:W-:Y:S02]  /*15670*/  FSEL R3, R30, -INF , !P2 ;  /* 0xff8000001e037808 */ /* 0x000fe40005000000 */
[----:B------:R-:W-:Y:S02]  /*15680*/  ISETP.NE.AND P2, PT, R71, RZ, PT ;  /* 0x000000ff4700720c */ /* 0x000fe40003f45270 */
[----:B------:R-:W-:-:S02]  /*15690*/  FSEL R71, R34, -INF , !P1 ;  /* 0xff80000022477808 */ /* 0x000fc40004800000 */
[----:B------:R-:W-:Y:S02]  /*156a0*/  FMNMX.FTZ R0, R65, R0, !PT ;  /* 0x0000000041007209 */ /* 0x000fe40007810000 */
        /* <DEDUP_REMOVED lines=12> */
[----:B------:R-:W-:Y:S01]  /*15770*/  ISETP.GT.AND P6, PT, R8, RZ, !P6 ;  /* 0x000000ff0800720c */ /* 0x000fe200077c4270 */
[----:B------:R-:W0:Y:S01]  /*15780*/  SHFL.BFLY PT, R5, R28, 0x2, 0x1f ;  /* 0x0c401f001c057f89 */ /* 0x000e2200000e0000 */
[----:B------:R-:W-:Y:S02]  /*15790*/  FSEL R73, R38, -INF , !P1 ;  /* 0xff80000026497808 */ /* 0x000fe40004800000 */
[----:B------:R-:W-:Y:S02]  /*157a0*/  ISETP.NE.AND P1, PT, R36, RZ, PT ;  /* 0x000000ff2400720c */ /* 0x000fe40003f25270 */
[----:B------:R-:W-:Y:S02]  /*157b0*/  ISETP.LT.OR P6, PT, R58, 0x1, P6 ;  /* 0x000000013a00780c */ /* 0x000fe400037c1670 */
[----:B------:R-:W-:-:S02]  /*157c0*/  ISETP.GT.AND P1, PT, R8, 0x19, !P1 ;  /* 0x000000190800780c */ /* 0x000fc40004f24270 */
[----:B------:R-:W-:Y:S02]  /*157d0*/  FSEL R26, R26, -INF , !P6 ;  /* 0xff8000001a1a7808 */ /* 0x000fe40007000000 */
[----:B------:R-:W-:Y:S02]  /*157e0*/  ISETP.LT.OR P1, PT, R58, 0x1a, P1 ;  /* 0x0000001a3a00780c */ /* 0x000fe40000f21670 */
[----:B------:R-:W-:Y:S02]  /*157f0*/  FMNMX.FTZ R4, R26, R27, !PT ;  /* 0x0000001b1a047209 */ /* 0x000fe40007810000 */
[----:B------:R-:W-:Y:S02]  /*15800*/  FSEL R39, R39, -INF , !P1 ;  /* 0xff80000027277808 */ /* 0x000fe40004800000 */
[----:B------:R-:W-:Y:S02]  /*15810*/  ISETP.NE.AND P1, PT, R68, RZ, PT ;  /* 0x000000ff4400720c */ /* 0x000fe40003f25270 */
[----:B------:R-:W-:-:S02]  /*15820*/  FMNMX.FTZ R4, R3, R4, !PT ;  /* 0x0000000403047209 */ /* 0x000fc40007810000 */
[----:B------:R-:W-:Y:S02]  /*15830*/  ISETP.GT.AND P1, PT, R8, 0x20, !P1 ;  /* 0x000000200800780c */ /* 0x000fe40004f24270 */
[----:B------:R-:W-:Y:S02]  /*15840*/  FMNMX.FTZ R4, R31, R4, !PT ;  /* 0x000000041f047209 */ /* 0x000fe40007810000 */
[----:B------:R-:W-:Y:S02]  /*15850*/  ISETP.LT.OR P1, PT, R58, 0x21, P1 ;  /* 0x000000213a00780c */ /* 0x000fe40000f21670 */
[----:B0-----:R-:W-:Y:S02]  /*15860*/  FMNMX.FTZ R30, R28, R5, !PT ;  /* 0x000000051c1e7209 */ /* 0x001fe40007810000 */
[----:B------:R-:W-:Y:S02]  /*15870*/  FSEL R75, R42, -INF , !P1 ;  /* 0xff8000002a4b7808 */ /* 0x000fe40004800000 */
[----:B------:R-:W-:Y:S01]  /*15880*/  ISETP.NE.AND P1, PT, R40, RZ, PT ;  /* 0x000000ff2800720c */ /* 0x000fe20003f25270 */
[----:B------:R-:W0:Y:S01]  /*15890*/  SHFL.BFLY PT, R5, R30, 0x1, 0x1f ;  /* 0x0c201f001e057f89 */ /* 0x000e2200000e0000 */
[----:B------:R-:W-:-:S02]  /*158a0*/  FMNMX.FTZ R4, R71, R4, !PT ;  /* 0x0000000447047209 */ /* 0x000fc40007810000 */
[----:B------:R-:W-:Y:S02]  /*158b0*/  ISETP.GT.AND P1, PT, R8, 0x21, !P1 ;  /* 0x000000210800780c */ /* 0x000fe40004f24270 */
[----:B------:R-:W-:Y:S02]  /*158c0*/  ISETP.NE.AND P4, PT, R72, RZ, PT ;  /* 0x000000ff4800720c */ /* 0x000fe40003f85270 */
[----:B------:R-:W-:Y:S02]  /*158d0*/  ISETP.LT.OR P1, PT, R58, 0x22, P1 ;  /* 0x000000223a00780c */ /* 0x000fe40000f21670 */
[----:B------:R-:W-:Y:S02]  /*158e0*/  FMNMX.FTZ R4, R35, R4, !PT ;  /* 0x0000000423047209 */ /* 0x000fe40007810000 */
[----:B------:R-:W-:Y:S02]  /*158f0*/  FSEL R43, R43, -INF , !P1 ;  /* 0xff8000002b2b7808 */ /* 0x000fe40004800000 */
[----:B------:R-:W-:-:S02]  /*15900*/  ISETP.GT.AND P1, PT, R8, 0x28, !P2 ;  /* 0x000000280800780c */ /* 0x000fc40005724270 */
[----:B------:R-:W-:Y:S02]  /*15910*/  FMNMX.FTZ R4, R73, R4, !PT ;  /* 0x0000000449047209 */ /* 0x000fe40007810000 */
[----:B------:R-:W-:Y:S02]  /*15920*/  ISETP.LT.OR P1, PT, R58, 0x29, P1 ;  /* 0x000000293a00780c */ /* 0x000fe40000f21670 */
[----:B------:R-:W-:Y:S02]  /*15930*/  FMNMX.FTZ R4, R39, R4, !PT ;  /* 0x0000000427047209 */ /* 0x000fe40007810000 */
[----:B------:R-:W-:Y:S02]  /*15940*/  FSEL R77, R46, -INF , !P1 ;  /* 0xff8000002e4d7808 */ /* 0x000fe40004800000 */
[----:B------:R-:W-:Y:S02]  /*15950*/  ISETP.GT.AND P1, PT, R8, 0x29, !P4 ;  /* 0x000000290800780c */ /* 0x000fe40006724270 */
[----:B0-----:R-:W-:-:S02]  /*15960*/  FMNMX.FTZ R5, R30, R5, !PT ;  /* 0x000000051e057209 */ /* 0x001fc40007810000 */
[----:B------:R-:W-:Y:S02]  /*15970*/  ISETP.LT.OR P1, PT, R58, 0x2a, P1 ;  /* 0x0000002a3a00780c */ /* 0x000fe40000f21670 */
[----:B------:R-:W-:Y:S01]  /*15980*/  ISETP.NE.AND P2, PT, R44, RZ, PT ;  /* 0x000000ff2c00720c */ /* 0x000fe20003f45270 */
[----:B------:R-:W-:Y:S01]  /*15990*/  FMUL.FTZ R0, R5, R2 ;  /* 0x0000000205007220 */ /* 0x000fe20000410000 */
[----:B------:R-:W-:Y:S02]  /*159a0*/  FSEL R47, R47, -INF , !P1 ;  /* 0xff8000002f2f7808 */ /* 0x000fe40004800000 */
[----:B------:R-:W-:Y:S02]  /*159b0*/  FSETP.NEU.FTZ.AND P1, PT, R5, -INF , PT ;  /* 0xff8000000500780b */ /* 0x000fe40003f3d000 */
[----:B------:R-:W-:Y:S02]  /*159c0*/  FMNMX.FTZ R4, R75, R4, !PT ;  /* 0x000000044b047209 */ /* 0x000fe40007810000 */
[----:B------:R-:W-:-:S02]  /*159d0*/  FSEL R0, R0, RZ, P1 ;  /* 0x000000ff00007208 */ /* 0x000fc40000800000 */
[----:B------:R-:W-:Y:S02]  /*159e0*/  ISETP.NE.AND P4, PT, R48, RZ, PT ;  /* 0x000000ff3000720c */ /* 0x000fe40003f85270 */
[----:B------:R-:W-:Y:S01]  /*159f0*/  ISETP.GT.AND P1, PT, R8, 0x30, !P2 ;  /* 0x000000300800780c */ /* 0x000fe20005724270 */
[--C-:B------:R-:W-:Y:S01]  /*15a00*/  FFMA.FTZ R196, R24, R2, -R0.reuse ;  /* 0x0000000218c47223 */ /* 0x100fe20000010800 */
[----:B------:R-:W-:Y:S01]  /*15a10*/  FMNMX.FTZ R4, R43, R4, !PT ;  /* 0x000000042b047209 */ /* 0x000fe20007810000 */
[-CC-:B------:R-:W-:Y:S01]  /*15a20*/  FFMA.FTZ R25, R25, R2.reuse, -R0.reuse ;  /* 0x0000000219197223 */ /* 0x180fe20000010800 */
[----:B------:R-:W-:Y:S01]  /*15a30*/  ISETP.GT.AND P2, PT, R8, 0x31, !P4 ;  /* 0x000000310800780c */ /* 0x000fe20006744270 */
[-CC-:B------:R-:W-:Y:S01]  /*15a40*/  FFMA.FTZ R198, R9, R2.reuse, -R0.reuse ;  /* 0x0000000209c67223 */ /* 0x180fe20000010800 */
[----:B------:R-:W-:Y:S01]  /*15a50*/  ISETP.LT.OR P1, PT, R58, 0x31, P1 ;  /* 0x000000313a00780c */ /* 0x000fe20000f21670 */
[--C-:B------:R-:W-:Y:S01]  /*15a60*/  FFMA.FTZ R9, R29, R2, -R0.reuse ;  /* 0x000000021d097223 */ /* 0x100fe20000010800 */
[----:B------:R-:W-:Y:S01]  /*15a70*/  FMNMX.FTZ R4, R77, R4, !PT ;  /* 0x000000044d047209 */ /* 0x000fe20007810000 */
[-CC-:B------:R-:W-:Y:S01]  /*15a80*/  FFMA.FTZ R29, R33, R2.reuse, -R0.reuse ;  /* 0x00000002211d7223 */ /* 0x180fe20000010800 */
[----:B------:R-:W-:Y:S01]  /*15a90*/  ISETP.GT.AND P3, PT, R8, 0x38, !P3 ;  /* 0x000000380800780c */ /* 0x000fe20005f64270 */
[-CC-:B------:R-:W-:Y:S01]  /*15aa0*/  FFMA.FTZ R33, R37, R2.reuse, -R0.reuse ;  /* 0x0000000225217223 */ /* 0x180fe20000010800 */
[----:B------:R-:W-:Y:S01]  /*15ab0*/  ISETP.LT.OR P2, PT, R58, 0x32, P2 ;  /* 0x000000323a00780c */ /* 0x000fe20001741670 */
[----:B------:R-:W-:Y:S01]  /*15ac0*/  MUFU.EX2 R196, R196 ;  /* 0x000000c400c47308 */ /* 0x000fe20000000800 */
[----:B------:R-:W-:Y:S01]  /*15ad0*/  FSEL R79, R50, -INF , !P1 ;  /* 0xff800000324f7808 */ /* 0x000fe20004800000 */
[--C-:B------:R-:W-:Y:S01]  /*15ae0*/  FFMA.FTZ R37, R41, R2, -R0.reuse ;  /* 0x0000000229257223 */ /* 0x100fe20000010800 */
[----:B------:R-:W-:Y:S01]  /*15af0*/  FMNMX.FTZ R4, R47, R4, !PT ;  /* 0x000000042f047209 */ /* 0x000fe20007810000 */
[-CC-:B------:R-:W-:Y:S01]  /*15b00*/  FFMA.FTZ R41, R45, R2.reuse, -R0.reuse ;  /* 0x000000022d297223 */ /* 0x180fe20000010800 */
[----:B------:R-:W-:Y:S01]  /*15b10*/  ISETP.GT.AND P5, PT, R8, 0x39, !P5 ;  /* 0x000000390800780c */ /* 0x000fe20006fa4270 */
[-CC-:B------:R-:W-:Y:S01]  /*15b20*/  FFMA.FTZ R186, R49, R2.reuse, -R0.reuse ;  /* 0x0000000231ba7223 */ /* 0x180fe20000010800 */
[C---:B------:R-:W-:Y:S01]  /*15b30*/  ISETP.LT.OR P3, PT, R58.reuse, 0x39, P3 ;  /* 0x000000393a00780c */ /* 0x040fe20001f61670 */
[----:B------:R-:W0:Y:S01]  /*15b40*/  MUFU.EX2 R25, R25 ;  /* 0x0000001900197308 */ /* 0x000e220000000800 */
[----:B------:R-:W-:Y:S01]  /*15b50*/  FSEL R51, R51, -INF , !P2 ;  /* 0xff80000033337808 */ /* 0x000fe20005000000 */
[--C-:B------:R-:W-:Y:S01]  /*15b60*/  FFMA.FTZ R192, R59, R2, -R0.reuse ;  /* 0x000000023bc07223 */ /* 0x100fe20000010800 */
[----:B------:R-:W-:Y:S01]  /*15b70*/  FMNMX.FTZ R4, R79, R4, !PT ;  /* 0x000000044f047209 */ /* 0x000fe20007810000 */
[-CC-:B------:R-:W-:Y:S01]  /*15b80*/  FFMA.FTZ R194, R61, R2.reuse, -R0.reuse ;  /* 0x000000023dc27223 */ /* 0x180fe20000010800 */
[----:B------:R-:W-:Y:S01]  /*15b90*/  ISETP.LT.OR P5, PT, R58, 0x3a, P5 ;  /* 0x0000003a3a00780c */ /* 0x000fe20002fa1670 */
[-CC-:B------:R-:W-:Y:S01]  /*15ba0*/  FFMA.FTZ R188, R63, R2.reuse, -R0.reuse ;  /* 0x000000023fbc7223 */ /* 0x180fe20000010800 */
[----:B------:R-:W-:Y:S01]  /*15bb0*/  FSEL R81, R54, -INF , !P3 ;  /* 0xff80000036517808 */ /* 0x000fe20005800000 */
[--C-:B------:R-:W-:Y:S01]  /*15bc0*/  FFMA.FTZ R190, R65, R2, -R0.reuse ;  /* 0x0000000241be7223 */ /* 0x100fe20000010800 */
[----:B------:R-:W-:Y:S01]  /*15bd0*/  FMNMX.FTZ R4, R51, R4, !PT ;  /* 0x0000000433047209 */ /* 0x000fe20007810000 */
[-CC-:B------:R-:W-:Y:S01]  /*15be0*/  FFMA.FTZ R184, R67, R2.reuse, -R0.reuse ;  /* 0x0000000243b87223 */ /* 0x180fe20000010800 */
[----:B------:R-:W-:Y:S01]  /*15bf0*/  FSEL R55, R55, -INF , !P5 ;  /* 0xff80000037377808 */ /* 0x000fe20006800000 */
[--C-:B------:R-:W-:Y:S01]  /*15c00*/  FFMA.FTZ R45, R69, R2, -R0.reuse ;  /* 0x00000002452d7223 */ /* 0x100fe20000010800 */
[----:B------:R-:W-:Y:S01]  /*15c10*/  FMNMX.FTZ R4, R81, R4, !PT ;  /* 0x0000000451047209 */ /* 0x000fe20007810000 */
[----:B------:R-:W-:Y:S01]  /*15c20*/  FFMA.FTZ R49, R53, R2, -R0 ;  /* 0x0000000235317223 */ /* 0x000fe20000010800 */
[----:B------:R-:W1:Y:S01]  /*15c30*/  MUFU.EX2 R198, R198 ;  /* 0x000000c600c67308 */ /* 0x000e620000000800 */
[----:B------:R-:W-:-:S02]  /*15c40*/  ISETP.NE.AND P4, PT, R76, 0x1, PT ;  /* 0x000000014c00780c */ /* 0x000fc40003f85270 */
[----:B------:R-:W-:-:S05]  /*15c50*/  FMNMX.FTZ R4, R55, R4, !PT ;  /* 0x0000000437047209 */ /* 0x000fca0007810000 */
[----:B------:R-:W2:Y:S01]  /*15c60*/  SHFL.BFLY PT, R83, R4, 0x2, 0x1f ;  /* 0x0c401f0004537f89 */ /* 0x000ea200000e0000 */
[----:B------:R-:W3:Y:S05]  /*15c70*/  MUFU.EX2 R9, R9 ;  /* 0x0000000900097308 */ /* 0x000eea0000000800 */
[----:B------:R-:W4:Y:S03]  /*15c80*/  @P4 LDC R38, c[0x0][0x450] ;  /* 0x00011400ff264b82 */ /* 0x000f260000000800 */
[----:B------:R-:W5:Y:S08]  /*15c90*/  MUFU.EX2 R192, R192 ;  /* 0x000000c000c07308 */ /* 0x000f700000000800 */
[----:B------:R-:W5:Y:S01]  /*15ca0*/  MUFU.EX2 R29, R29 ;  /* 0x0000001d001d7308 */ /* 0x000f620000000800 */
[----:B--2---:R-:W-:-:S07]  /*15cb0*/  FMNMX.FTZ R83, R4, R83, !PT ;  /* 0x0000005304537209 */ /* 0x004fce0007810000 */
[----:B------:R-:W2:Y:S01]  /*15cc0*/  MUFU.EX2 R194, R194 ;  /* 0x000000c200c27308 */ /* 0x000ea20000000800 */
[----:B------:R-:W0:Y:S07]  /*15cd0*/  SHFL.BFLY PT, R4, R83, 0x1, 0x1f ;  /* 0x0c201f0053047f89 */ /* 0x000e2e00000e0000 */
[----:B------:R-:W4:Y:S08]  /*15ce0*/  MUFU.EX2 R33, R33 ;  /* 0x0000002100217308 */ /* 0x000f300000000800 */
[----:B------:R-:W-:Y:S08]  /*15cf0*/  MUFU.EX2 R188, R188 ;  /* 0x000000bc00bc7308 */ /* 0x000ff00000000800 */
[----:B------:R-:W-:Y:S01]  /*15d00*/  MUFU.EX2 R37, R37 ;  /* 0x0000002500257308 */ /* 0x000fe20000000800 */
[----:B0-----:R-:W-:-:S04]  /*15d10*/  FMNMX.FTZ R4, R83, R4, !PT ;  /* 0x0000000453047209 */ /* 0x001fc80007810000 */
[C---:B------:R-:W-:Y:S01]  /*15d20*/  FSETP.NEU.FTZ.AND P1, PT, R4.reuse, -INF , PT ;  /* 0xff8000000400780b */ /* 0x040fe20003f3d000 */
[----:B------:R-:W-:Y:S02]  /*15d30*/  FMUL.FTZ R28, R4, R2 ;  /* 0x00000002041c7220 */ /* 0x000fe40000410000 */
[----:B------:R-:W-:Y:S03]  /*15d40*/  MUFU.EX2 R190, R190 ;  /* 0x000000be00be7308 */ /* 0x000fe60000000800 */
[----:B------:R-:W-:-:S05]  /*15d50*/  FSEL R28, R28, RZ, P1 ;  /* 0x000000ff1c1c7208 */ /* 0x000fca0000800000 */
[----:B------:R-:W-:Y:S01]  /*15d60*/  MUFU.EX2 R41, R41 ;  /* 0x0000002900297308 */ /* 0x000fe20000000800 */
[-CC-:B------:R-:W-:Y:S01]  /*15d70*/  FFMA.FTZ R197, R26, R2.reuse, -R28.reuse ;  /* 0x000000021ac57223 */ /* 0x180fe2000001081c */
[-CC-:B------:R-:W-:Y:S01]  /*15d80*/  FFMA.FTZ R0, R27, R2.reuse, -R28.reuse ;  /* 0x000000021b007223 */ /* 0x180fe2000001081c */
[-CC-:B------:R-:W-:Y:S01]  /*15d90*/  FFMA.FTZ R199, R3, R2.reuse, -R28.reuse ;  /* 0x0000000203c77223 */ /* 0x180fe2000001081c */
[-CC-:B------:R-:W-:Y:S01]  /*15da0*/  FFMA.FTZ R8, R31, R2.reuse, -R28.reuse ;  /* 0x000000021f087223 */ /* 0x180fe2000001081c */
[-CC-:B------:R-:W-:Y:S01]  /*15db0*/  FFMA.FTZ R193, R71, R2.reuse, -R28.reuse ;  /* 0x0000000247c17223 */ /* 0x180fe2000001081c */
[----:B------:R-:W-:Y:S01]  /*15dc0*/  FADD.FTZ R3, R196, R25 ;  /* 0x00000019c4037221 */ /* 0x000fe20000010000 */
[-CC-:B------:R-:W-:Y:S01]  /*15dd0*/  FFMA.FTZ R24, R35, R2.reuse, -R28.reuse ;  /* 0x0000000223187223 */ /* 0x180fe2000001081c */
[----:B------:R-:W-:Y:S01]  /*15de0*/  MUFU.EX2 R197, R197 ;  /* 0x000000c500c57308 */ /* 0x000fe20000000800 */
[-CC-:B------:R-:W-:Y:S01]  /*15df0*/  FFMA.FTZ R195, R73, R2.reuse, -R28.reuse ;  /* 0x0000000249c37223 */ /* 0x180fe2000001081c */
[----:B-1----:R-:W-:Y:S01]  /*15e00*/  FADD.FTZ R32, R198, R3 ;  /* 0x00000003c6207221 */ /* 0x002fe20000010000 */
[-CC-:B------:R-:W-:Y:S01]  /*15e10*/  FFMA.FTZ R26, R39, R2.reuse, -R28.reuse ;  /* 0x00000002271a7223 */ /* 0x180fe2000001081c */
[-CC-:B------:R-:W-:Y:S01]  /*15e20*/  FFMA.FTZ R189, R75, R2.reuse, -R28.reuse ;  /* 0x000000024bbd7223 */ /* 0x180fe2000001081c */
[-C--:B------:R-:W-:Y:S01]  /*15e30*/  FFMA.FTZ R30, R43, R2.reuse, -R28 ;  /* 0x000000022b1e7223 */ /* 0x080fe2000001081c */
[----:B---3--:R-:W-:Y:S01]  /*15e40*/  FADD.FTZ R3, R9, R32 ;  /* 0x0000002009037221 */ /* 0x008fe20000010000 */
[----:B------:R-:W0:Y:S01]  /*15e50*/  @P4 LDC R35, c[0x0][0x44c] ;  /* 0x00011300ff234b82 */ /* 0x000e220000000800 */
[----:B------:R-:W1:Y:S01]  /*15e60*/  MUFU.EX2 R0, R0 ;  /* 0x0000000000007308 */ /* 0x000e620000000800 */
[-CC-:B------:R-:W-:Y:S01]  /*15e70*/  FFMA.FTZ R191, R77, R2.reuse, -R28.reuse ;  /* 0x000000024dbf7223 */ /* 0x180fe2000001081c */
[----:B-----5:R-:W-:Y:S01]  /*15e80*/  FADD.FTZ R36, R192, R3 ;  /* 0x00000003c0247221 */ /* 0x020fe20000010000 */
[-CC-:B------:R-:W-:Y:S01]  /*15e90*/  FFMA.FTZ R32, R47, R2.reuse, -R28.reuse ;  /* 0x000000022f207223 */ /* 0x180fe2000001081c */
[-CC-:B------:R-:W-:Y:S01]  /*15ea0*/  FFMA.FTZ R185, R79, R2.reuse, -R28.reuse ;  /* 0x000000024fb97223 */ /* 0x180fe2000001081c */
[----:B------:R-:W-:Y:S01]  /*15eb0*/  FFMA.FTZ R51, R51, R2, -R28 ;  /* 0x0000000233337223 */ /* 0x000fe2000001081c */
[----:B------:R-:W-:Y:S01]  /*15ec0*/  FADD.FTZ R27, R29, R36 ;  /* 0x000000241d1b7221 */ /* 0x000fe20000010000 */
[----:B------:R-:W-:Y:S01]  /*15ed0*/  F2FP.BF16.F32.PACK_AB R196, R25, R196 ;  /* 0x000000c419c4723e */ /* 0x000fe200000010ff */
[----:B------:R-:W3:Y:S01]  /*15ee0*/  MUFU.EX2 R199, R199 ;  /* 0x000000c700c77308 */ /* 0x000ee20000000800 */
[-CC-:B------:R-:W-:Y:S01]  /*15ef0*/  FFMA.FTZ R81, R81, R2.reuse, -R28.reuse ;  /* 0x0000000251517223 */ /* 0x180fe2000001081c */
[----:B--2---:R-:W-:Y:S01]  /*15f00*/  FADD.FTZ R36, R194, R27 ;  /* 0x0000001bc2247221 */ /* 0x004fe20000010000 */
[----:B------:R-:W-:Y:S01]  /*15f10*/  FFMA.FTZ R55, R55, R2, -R28 ;  /* 0x0000000237377223 */ /* 0x000fe2000001081c */
[----:B------:R-:W-:Y:S01]  /*15f20*/  F2FP.BF16.F32.PACK_AB R198, R9, R198 ;  /* 0x000000c609c6723e */ /* 0x000fe200000010ff */
[----:B------:R-:W-:-:S02]  /*15f30*/  IMAD.MOV.U32 R31, RZ, RZ, R74 ;  /* 0x000000ffff1f7224 */ /* 0x000fc400078e004a */
[----:B----4-:R-:W-:Y:S01]  /*15f40*/  FADD.FTZ R27, R33, R36 ;  /* 0x00000024211b7221 */ /* 0x010fe20000010000 */
[----:B------:R-:W-:Y:S01]  /*15f50*/  F2FP.BF16.F32.PACK_AB R192, R29, R192 ;  /* 0x000000c01dc0723e */ /* 0x000fe200000010ff */
[----:B------:R-:W2:Y:S01]  /*15f60*/  MUFU.EX2 R8, R8 ;  /* 0x0000000800087308 */ /* 0x000ea20000000800 */
[----:B-1----:R-:W-:Y:S01]  /*15f70*/  FADD.FTZ R34, R197, R0 ;  /* 0x00000000c5227221 */ /* 0x002fe20000010000 */
[----:B------:R-:W-:Y:S01]  /*15f80*/  FADD.FTZ R36, R188, R27 ;  /* 0x0000001bbc247221 */ /* 0x000fe20000010000 */
[----:B------:R-:W-:Y:S02]  /*15f90*/  F2FP.BF16.F32.PACK_AB R197, R0, R197 ;  /* 0x000000c500c5723e */ /* 0x000fe400000010ff */
[----:B------:R-:W-:Y:S01]  /*15fa0*/  F2FP.BF16.F32.PACK_AB R194, R33, R194 ;  /* 0x000000c221c2723e */ /* 0x000fe200000010ff */
[----:B------:R-:W-:Y:S01]  /*15fb0*/  FADD.FTZ R27, R37, R36 ;  /* 0x00000024251b7221 */ /* 0x000fe20000010000 */
[----:B0-----:R-:W-:Y:S01]  /*15fc0*/  @P4 IMAD.HI.U32 R35, R74, R35, RZ ;  /* 0x000000234a234227 */ /* 0x001fe200078e00ff */
[----:B------:R-:W0:Y:S03]  /*15fd0*/  MUFU.EX2 R193, R193 ;  /* 0x000000c100c17308 */ /* 0x000e260000000800 */
[----:B---3--:R-:W-:Y:S01]  /*15fe0*/  FADD.FTZ R3, R199, R34 ;  /* 0x00000022c7037221 */ /* 0x008fe20000010000 */
[----:B------:R-:W-:Y:S01]  /*15ff0*/  FADD.FTZ R36, R190, R27 ;  /* 0x0000001bbe247221 */ /* 0x000fe20000010000 */
[----:B------:R-:W-:-:S02]  /*16000*/  F2FP.BF16.F32.PACK_AB R188, R37, R188 ;  /* 0x000000bc25bc723e */ /* 0x000fc400000010ff */
[----:B------:R-:W-:Y:S01]  /*16010*/  @P4 SHF.R.U32.HI R31, RZ, R38, R35 ;  /* 0x00000026ff1f4219 */ /* 0x000fe20000011623 */
[----:B------:R-:W-:Y:S01]  /*16020*/  FADD.FTZ R27, R41, R36 ;  /* 0x00000024291b7221 */ /* 0x000fe20000010000 */
[----:B------:R-:W-:Y:S01]  /*16030*/  ISETP.GE.AND P4, PT, R57, 0x1, PT ;  /* 0x000000013900780c */ /* 0x000fe20003f86270 */
[----:B------:R-:W1:Y:S01]  /*16040*/  MUFU.EX2 R24, R24 ;  /* 0x0000001800187308 */ /* 0x000e620000000800 */
[C---:B--2---:R-:W-:Y:S01]  /*16050*/  FADD.FTZ R34, R8.reuse, R3 ;  /* 0x0000000308227221 */ /* 0x044fe20000010000 */
[----:B------:R-:W-:Y:S01]  /*16060*/  F2FP.BF16.F32.PACK_AB R199, R8, R199 ;  /* 0x000000c708c7723e */ /* 0x000fe200000010ff */
[----:B------:R-:W-:Y:S01]  /*16070*/  VIADD R8, R93, 0xfffffffe ;  /* 0xfffffffe5d087836 */ /* 0x000fe20000000000 */
[----:B------:R-:W-:-:S04]  /*16080*/  F2FP.BF16.F32.PACK_AB R190, R41, R190 ;  /* 0x000000be29be723e */ /* 0x000fc800000010ff */
[----:B------:R-:W2:Y:S01]  /*16090*/  MUFU.EX2 R195, R195 ;  /* 0x000000c300c37308 */ /* 0x000ea20000000800 */
[----:B0-----:R-:W-:-:S07]  /*160a0*/  FADD.FTZ R3, R193, R34 ;  /* 0x00000022c1037221 */ /* 0x001fce0000010000 */
[----:B------:R-:W0:Y:S01]  /*160b0*/  MUFU.EX2 R26, R26 ;  /* 0x0000001a001a7308 */ /* 0x000e220000000800 */
[C---:B-1----:R-:W-:Y:S01]  /*160c0*/  FADD.FTZ R34, R24.reuse, R3 ;  /* 0x0000000318227221 */ /* 0x042fe20000010000 */
[----:B------:R-:W-:-:S06]  /*160d0*/  F2FP.BF16.F32.PACK_AB R193, R24, R193 ;  /* 0x000000c118c1723e */ /* 0x000fcc00000010ff */
[----:B------:R-:W1:Y:S01]  /*160e0*/  MUFU.EX2 R189, R189 ;  /* 0x000000bd00bd7308 */ /* 0x000e620000000800 */
[----:B--2---:R-:W-:-:S07]  /*160f0*/  FADD.FTZ R3, R195, R34 ;  /* 0x00000022c3037221 */ /* 0x004fce0000010000 */
[----:B------:R-:W2:Y:S01]  /*16100*/  MUFU.EX2 R30, R30 ;  /* 0x0000001e001e7308 */ /* 0x000ea20000000800 */
[----:B0-----:R-:W-:Y:S01]  /*16110*/  FADD.FTZ R34, R26, R3 ;  /* 0x000000031a227221 */ /* 0x001fe20000010000 */
[----:B------:R-:W-:Y:S01]  /*16120*/  IMAD.IADD R3, R156, 0x1, R31 ;  /* 0x000000019c037824 */ /* 0x000fe200078e021f */
[----:B------:R-:W-:-:S03]  /*16130*/  F2FP.BF16.F32.PACK_AB R195, R26, R195 ;  /* 0x000000c31ac3723e */ /* 0x000fc600000010ff */
[----:B------:R-:W-:Y:S02]  /*16140*/  IMAD.IADD R56, R3, 0x1, R56 ;  /* 0x0000000103387824 */ /* 0x000fe400078e0238 */
[----:B------:R-:W0:Y:S01]  /*16150*/  MUFU.EX2 R184, R184 ;  /* 0x000000b800b87308 */ /* 0x000e220000000800 */
[----:B-1----:R-:W-:-:S07]  /*16160*/  FADD.FTZ R25, R189, R34 ;  /* 0x00000022bd197221 */ /* 0x002fce0000010000 */
[----:B------:R-:W1:Y:S01]  /*16170*/  MUFU.EX2 R191, R191 ;  /* 0x000000bf00bf7308 */ /* 0x000e620000000800 */
[C---:B--2---:R-:W-:Y:S01]  /*16180*/  FADD.FTZ R34, R30.reuse, R25 ;  /* 0x000000191e227221 */ /* 0x044fe20000010000 */
[----:B------:R-:W-:-:S06]  /*16190*/  F2FP.BF16.F32.PACK_AB R189, R30, R189 ;  /* 0x000000bd1ebd723e */ /* 0x000fcc00000010ff */
[----:B------:R-:W2:Y:S01]  /*161a0*/  MUFU.EX2 R45, R45 ;  /* 0x0000002d002d7308 */ /* 0x000ea20000000800 */
[----:B0-----:R-:W-:-:S07]  /*161b0*/  FADD.FTZ R36, R184, R27 ;  /* 0x0000001bb8247221 */ /* 0x001fce0000010000 */
        /* <DEDUP_REMOVED lines=16> */
[----:B-1----:R-:W-:Y:S01]  /*162c0*/  FADD.FTZ R9, R81, R0 ;  /* 0x0000000051097221 */ /* 0x002fe20000010000 */
[C---:B--2---:R-:W-:Y:S01]  /*162d0*/  FADD.FTZ R221, R49.reuse, R38 ;  /* 0x0000002631dd7221 */ /* 0x044fe20000010000 */
[----:B------:R-:W-:Y:S02]  /*162e0*/  F2FP.BF16.F32.PACK_AB R186, R49, R186 ;  /* 0x000000ba31ba723e */ /* 0x000fe400000010ff */
[C---:B0-----:R-:W-:Y:S01]  /*162f0*/  FADD.FTZ R9, R34.reuse, R9 ;  /* 0x0000000922097221 */ /* 0x041fe20000010000 */
[----:B------:R-:W-:Y:S01]  /*16300*/  F2FP.BF16.F32.PACK_AB R187, R34, R81 ;  /* 0x0000005122bb723e */ /* 0x000fe200000010ff */
[----:B------:R-:W-:Y:S06]  /*16310*/  @!P4 BRA `(.L_x_1748) ;  /* 0x000000000048c947 */ /* 0x000fec0003800000 */
        /* <DEDUP_REMOVED lines=11> */
.L_x_1750:
[----:B------:R-:W-:-:S13]  /*163d0*/  ISETP.NE.AND P1, PT, R57, 0x1, PT ;  /* 0x000000013900780c */ /* 0x000fda0003f25270 */
[----:B------:R-:W0:Y:S02]  /*163e0*/  @P1 LDC.64 R24, c[0x0][0x9e8] ;  /* 0x00027a00ff181b82 */ /* 0x000e240000000a00 */
[----:B0-----:R-:W-:-:S05]  /*163f0*/  @P1 IMAD.HI.U32 R24, R0, R24, RZ ;  /* 0x0000001800181227 */ /* 0x001fca00078e00ff */
[----:B------:R-:W-:-:S07]  /*16400*/  @P1 SHF.R.U32.HI R0, RZ, R25, R24 ;  /* 0x00000019ff001219 */ /* 0x000fce0000011618 */
.L_x_1751:
[----:B------:R-:W-:Y:S05]  /*16410*/  BSYNC B0 ;  /* 0x0000000000007941 */ /* 0x000fea0003800000 */
.L_x_1749:
[----:B------:R-:W-:-:S05]  /*16420*/  IMAD R57, R0, R57, R57 ;  /* 0x0000003900397224 */ /* 0x000fca00078e0239 */
[----:B------:R-:W-:-:S07]  /*16430*/  VIMNMX R56, R56, R57, PT ;  /* 0x0000003938387248 */ /* 0x000fce0003fe0100 */
.L_x_1748:
[----:B------:R-:W2:Y:S01]  /*16440*/  LDL R25, [R1+0x78] ;  /* 0x0000780001197983 */ /* 0x000ea20000100800 */
[----:B------:R-:W-:Y:S01]  /*16450*/  SHF.R.S32.HI R3, RZ, 0x1f, R56 ;  /* 0x0000001fff037819 */ /* 0x000fe20000011438 */
[----:B------:R-:W-:Y:S01]  /*16460*/  BSSY B1, `(.L_x_1752) ;  /* 0x0000329000017945 */ /* 0x000fe20003800000 */
[----:B------:R-:W-:Y:S01]  /*16470*/  IMAD.MOV.U32 R0, RZ, RZ, 0x3f800000 ;  /* 0x3f800000ff007424 */ /* 0x000fe200078e00ff */
[----:B------:R-:W-:Y:S02]  /*16480*/  CS2R R150, SRZ ;  /* 0x0000000000967805 */ /* 0x000fe4000001ff00 */
[----:B------:R-:W-:Y:S01]  /*16490*/  LEA.HI R24, R3, R56, RZ, 0x6 ;  /* 0x0000003803187211 */ /* 0x000fe200078f30ff */
[----:B------:R-:W-:Y:S01]  /*164a0*/  IMAD.MOV.U32 R3, RZ, RZ, 0x3f800000 ;  /* 0x3f800000ff037424 */ /* 0x000fe200078e00ff */
[----:B------:R-:W-:Y:S02]  /*164b0*/  CS2R R148, SRZ ;  /* 0x0000000000947805 */ /* 0x000fe4000001ff00 */
[----:B------:R-:W-:-:S02]  /*164c0*/  CS2R R146, SRZ ;  /* 0x0000000000927805 */ /* 0x000fc4000001ff00 */
[----:B------:R-:W-:Y:S02]  /*164d0*/  SHF.R.S32.HI R24, RZ, 0x6, R24 ;  /* 0x00000006ff187819 */ /* 0x000fe40000011418 */
        /* <DEDUP_REMOVED lines=60> */
[----:B--2---:R-:W-:-:S04]  /*168a0*/  VIMNMX R25, R25, R24, !PT ;  /* 0x0000001819197248 */ /* 0x004fc80007fe0100 */
[----:B------:R-:W-:Y:S01]  /*168b0*/  ISETP.GE.AND P1, PT, R8, R25, PT ;  /* 0x000000190800720c */ /* 0x000fe20003f26270 */
[----:B------:R0:W-:Y:S02]  /*168c0*/  STL [R1+0x10], R25 ;  /* 0x0000101901007387 */ /* 0x0001e40000100800 */
[----:B0-----:R-:W-:-:S10]  /*168d0*/  CS2R R24, SRZ ;  /* 0x0000000000187805 */ /* 0x001fd4000001ff00 */
[----:B------:R-:W-:Y:S05]  /*168e0*/  @!P1 BRA `(.L_x_1753) ;  /* 0x0000002c00809947 */ /* 0x000fea0003800000 */
[----:B------:R-:W-:Y:S01]  /*168f0*/  BSSY B0, `(.L_x_1754) ;  /* 0x00002db000007945 */ /* 0x000fe20003800000 */
[----:B------:R-:W-:Y:S02]  /*16900*/  IMAD.MOV.U32 R0, RZ, RZ, 0x3f800000 ;  /* 0x3f800000ff007424 */ /* 0x000fe400078e00ff */
[----:B------:R-:W-:-:S07]  /*16910*/  IMAD.MOV.U32 R151, RZ, RZ, RZ ;  /* 0x000000ffff977224 */ /* 0x000fce00078e00ff */
.L_x_1775:
[----:B------:R-:W-:-:S05]  /*16920*/  VIADD R222, R202, 0x1 ;  /* 0x00000001cade7836 */ /* 0x000fca0000000000 */
[----:B------:R-:W-:-:S04]  /*16930*/  ISETP.NE.AND P1, PT, R222, 0x2, PT ;  /* 0x00000002de00780c */ /* 0x000fc80003f25270 */
[----:B------:R-:W-:Y:S02]  /*16940*/  SEL R227, RZ, 0x1, P1 ;  /* 0x00000001ffe37807 */ /* 0x000fe40000800000 */
[----:B------:R-:W-:Y:S02]  /*16950*/  SEL R222, R222, RZ, P1 ;  /* 0x000000ffdede7207 */ /* 0x000fe40000800000 */
[----:B------:R-:W-:Y:S01]  /*16960*/  LOP3.LUT R227, R218, R227, RZ, 0x3c, !PT ;  /* 0x000000e3dae37212 */ /* 0x000fe200078e3cff */
[----:B------:R-:W-:Y:S06]  /*16970*/  @!P0 BRA `(.L_x_1755) ;  /* 0x0000000000048947 */ /* 0x000fec0003800000 */
[----:B------:R-:W-:Y:S01]  /*16980*/  BPT.TRAP 0x1 ;  /* 0x000000040000795c */ /* 0x000fe20000300000 */
.L_x_1755:
[----:B------:R-:W-:Y:S01]  /*16990*/  IMAD R223, R222, 0x8, R17 ;  /* 0x00000008dedf7824 */ /* 0x000fe200078e0211 */
[----:B------:R-:W-:-:S04]  /*169a0*/  SHF.L.U32 R152, R227, 0x1f, RZ ;  /* 0x0000001fe3987819 */ /* 0x000fc800000006ff */
[----:B------:R0:W1:Y:S01]  /*169b0*/  SYNCS.PHASECHK.TRANS64.TRYWAIT P1, [R223+URZ+0x30830], R152 ;  /* 0x03083098df0075a7 */ /* 0x000062000802017f */
[----:B------:R-:W-:Y:S05]  /*169c0*/  @!P0 BRA `(.L_x_1756) ;  /* 0x0000000000048947 */ /* 0x000fea0003800000 */
[----:B------:R-:W-:Y:S01]  /*169d0*/  BPT.TRAP 0x1 ;  /* 0x000000040000795c */ /* 0x000fe20000300000 */
.L_x_1756:
[----:B------:R-:W2:Y:S01]  /*169e0*/  LDL R2, [R1+0x50] ;  /* 0x0000500001027983 */ /* 0x000ea20000100800 */
[----:B------:R-:W-:Y:S01]  /*169f0*/  BSSY B2, `(.L_x_1757) ;  /* 0x0000007000027945 */ /* 0x000fe20003800000 */
[----:B--2---:R-:W-:-:S04]  /*16a00*/  IMAD R2, R222, 0x800, R2 ;  /* 0x00000800de027824 */ /* 0x004fc800078e0202 */
[C---:B------:R-:W-:Y:S02]  /*16a10*/  VIADD R156, R2.reuse, 0x2 ;  /* 0x00000002029c7836 */ /* 0x040fe40000000000 */
[----:B------:R-:W-:Y:S01]  /*16a20*/  VIADD R155, R2, 0x4 ;  /* 0x00000004029b7836 */ /* 0x000fe20000000000 */
[----:B-1----:R-:W-:Y:S06]  /*16a30*/  @P1 BRA `(.L_x_1758) ;  /* 0x0000000000081947 */ /* 0x002fec0003800000 */
[----:B------:R-:W1:Y:S02]  /*16a40*/  SYNCS.PHASECHK.TRANS64.TRYWAIT P1, [R223+URZ+0x30830], R152 ;  /* 0x03083098df0075a7 */ /* 0x000e64000802017f */
[----:B-1----:R-:W-:Y:S05]  /*16a50*/  @!P1 BRA `(.L_x_1759) ;  /* 0x0000017800ac9947 */ /* 0x002fea0003800000 */
.L_x_1758:
[----:B------:R-:W-:Y:S05]  /*16a60*/  BSYNC B2 ;  /* 0x0000000000027941 */ /* 0x000fea0003800000 */
.L_x_1757:
[----:B------:R2:W-:Y:S04]  /*16a70*/  STL.64 [R1+0xf8], R18 ;  /* 0x0000f81201007387 */ /* 0x0005e80000100a00 */
[----:B--2---:R-:W2:Y:S04]  /*16a80*/  LDL.64 R18, [R1+0x40] ;  /* 0x0000400001127983 */ /* 0x004ea80000100a00 */
[----:B------:R3:W-:Y:S04]  /*16a90*/  STL.64 [R1+0xf0], R16 ;  /* 0x0000f01001007387 */ /* 0x0007e80000100a00 */
[----:B---3--:R-:W3:Y:S04]  /*16aa0*/  LDL.64 R16, [R1+0x38] ;  /* 0x0000380001107983 */ /* 0x008ee80000100a00 */
[----:B------:R4:W-:Y:S01]  /*16ab0*/  STL.64 [R1+0xe8], R8 ;  /* 0x0000e80801007387 */ /* 0x0009e20000100a00 */
[----:B01----:R-:W-:-:S03]  /*16ac0*/  IMAD.MOV.U32 R152, RZ, RZ, R2 ;  /* 0x000000ffff987224 */ /* 0x003fc600078e0002 */
[----:B----4-:R-:W4:Y:S02]  /*16ad0*/  LDL.64 R8, [R1+0x28] ;  /* 0x0000280001087983 */ /* 0x010f240000100a00 */
[----:B------:R-:W-:Y:S01]  /*16ae0*/  R2UR UR6, R152 ;  /* 0x00000000980672ca */ /* 0x000fe200000e0000 */
[----:B------:R-:W-:Y:S02]  /*16af0*/  IMAD.MOV.U32 R152, RZ, RZ, R156 ;  /* 0x000000ffff987224 */ /* 0x000fe400078e009c */
[----:B------:R-:W-:Y:S01]  /*16b00*/  VIADD R154, R2, 0x6 ;  /* 0x00000006029a7836 */ /* 0x000fe20000000000 */
[----:B------:R0:W-:Y:S02]  /*16b10*/  STL.64 [R1+0xe0], R4 ;  /* 0x0000e00401007387 */ /* 0x0001e40000100a00 */
[----:B------:R-:W-:Y:S01]  /*16b20*/  R2UR UR4, R152 ;  /* 0x00000000980472ca */ /* 0x000fe200000e0000 */
[----:B------:R-:W-:-:S05]  /*16b30*/  IMAD.MOV.U32 R152, RZ, RZ, R155 ;  /* 0x000000ffff987224 */ /* 0x000fca00078e009b */
[----:B------:R-:W-:Y:S01]  /*16b40*/  R2UR UR8, R152 ;  /* 0x00000000980872ca */ /* 0x000fe200000e0000 */
[----:B------:R-:W-:Y:S02]  /*16b50*/  VIADD R152, R2, 0x200 ;  /* 0x0000020002987836 */ /* 0x000fe40000000000 */
[----:B------:R-:W-:Y:S02]  /*16b60*/  IMAD.MOV.U32 R155, RZ, RZ, 0x40000040 ;  /* 0x40000040ff9b7424 */ /* 0x000fe400078e00ff */
[----:B------:R-:W-:Y:S01]  /*16b70*/  IMAD.MOV.U32 R153, RZ, RZ, 0x40000040 ;  /* 0x40000040ff997424 */ /* 0x000fe200078e00ff */
[----:B------:R-:W-:Y:S01]  /*16b80*/  R2UR UR14, R152 ;  /* 0x00000000980e72ca */ /* 0x000fe200000e0000 */
[----:B------:R-:W-:Y:S01]  /*16b90*/  VIADD R156, R2, 0x204 ;  /* 0x00000204029c7836 */ /* 0x000fe20000000000 */
[----:B------:R-:W-:Y:S01]  /*16ba0*/  R2UR UR10, R154 ;  /* 0x000000009a0a72ca */ /* 0x000fe200000e0000 */
[C---:B------:R-:W-:Y:S01]  /*16bb0*/  VIADD R152, R2.reuse, 0x206 ;  /* 0x0000020602987836 */ /* 0x040fe20000000000 */
[----:B------:R-:W-:Y:S01]  /*16bc0*/  R2UR UR11, R155 ;  /* 0x000000009b0b72ca */ /* 0x000fe200000e0000 */
[----:B------:R-:W-:Y:S01]  /*16bd0*/  IMAD.MOV.U32 R157, RZ, RZ, 0x40000040 ;  /* 0x40000040ff9d7424 */ /* 0x000fe200078e00ff */
[C---:B------:R-:W-:Y:S01]  /*16be0*/  R2UR UR5, R153.reuse ;  /* 0x00000000990572ca */ /* 0x040fe200000e0000 */
[----:B------:R-:W-:Y:S01]  /*16bf0*/  VIADD R154, R2, 0x202 ;  /* 0x00000202029a7836 */ /* 0x000fe20000000000 */
[----:B------:R-:W-:Y:S01]  /*16c00*/  R2UR UR22, R156 ;  /* 0x000000009c1672ca */ /* 0x000fe200000e0000 */
        /* <DEDUP_REMOVED lines=9> */
[----:B------:R-:W-:Y:S01]  /*16ca0*/  MOV R229, UR11 ;  /* 0x0000000b00e57c02 */ /* 0x000fe20008000f00 */
[----:B------:R-:W-:Y:S01]  /*16cb0*/  UMOV UR11, UR5 ;  /* 0x00000005000b7c82 */ /* 0x000fe20008000000 */
[----:B------:R-:W-:Y:S01]  /*16cc0*/  MOV R228, UR10 ;  /* 0x0000000a00e47c02 */ /* 0x000fe20008000f00 */
[----:B------:R-:W-:Y:S01]  /*16cd0*/  UMOV UR10, UR4 ;  /* 0x00000004000a7c82 */ /* 0x000fe20008000000 */
[----:B------:R-:W-:Y:S01]  /*16ce0*/  R2UR UR7, R153 ;  /* 0x00000000990772ca */ /* 0x000fe200000e0000 */
[----:B0-----:R-:W4:Y:S01]  /*16cf0*/  LDL.64 R4, [R1+0x20] ;  /* 0x0000200001047983 */ /* 0x001f220000100a00 */
[----:B------:R-:W-:Y:S01]  /*16d00*/  R2UR UR34, R154 ;  /* 0x000000009a2272ca */ /* 0x000fe200000e0000 */
[----:B------:R-:W-:Y:S01]  /*16d10*/  VIADD R154, R2, 0x604 ;  /* 0x00000604029a7836 */ /* 0x000fe20000000000 */
[----:B------:R-:W-:Y:S01]  /*16d20*/  R2UR UR42, R156 ;  /* 0x000000009c2a72ca */ /* 0x000fe200000e0000 */
[----:B------:R-:W-:Y:S01]  /*16d30*/  VIADD R156, R2, 0x602 ;  /* 0x00000602029c7836 */ /* 0x000fe20000000000 */
[----:B------:R-:W-:Y:S01]  /*16d40*/  R2UR UR46, R152 ;  /* 0x00000000982e72ca */ /* 0x000fe200000e0000 */
[----:B------:R-:W-:Y:S01]  /*16d50*/  VIADD R152, R2, 0x606 ;  /* 0x0000060602987836 */ /* 0x000fe20000000000 */
[----:B------:R-:W-:Y:S01]  /*16d60*/  R2UR UR4, R6 ;  /* 0x00000000060472ca */ /* 0x000fe200000e0000 */
[-C--:B------:R-:W-:Y:S01]  /*16d70*/  FMUL.FTZ R24, R24, R3.reuse ;  /* 0x0000000318187220 */ /* 0x080fe20000410000 */
[----:B------:R-:W-:Y:S01]  /*16d80*/  R2UR UR5, R7 ;  /* 0x00000000070572ca */ /* 0x000fe200000e0000 */
[-C--:B------:R-:W-:Y:S01]  /*16d90*/  FMUL.FTZ R25, R25, R3.reuse ;  /* 0x0000000319197220 */ /* 0x080fe20000410000 */
[C---:B------:R-:W-:Y:S01]  /*16da0*/  R2UR UR9, R153.reuse ;  /* 0x00000000990972ca */ /* 0x040fe200000e0000 */
[-C--:B------:R-:W-:Y:S01]  /*16db0*/  FMUL.FTZ R28, R28, R3.reuse ;  /* 0x000000031c1c7220 */ /* 0x080fe20000410000 */
[----:B------:R-:W-:Y:S01]  /*16dc0*/  R2UR UR15, R153 ;  /* 0x00000000990f72ca */ /* 0x000fe200000e0000 */
        /* <DEDUP_REMOVED lines=29> */
[----:B------:R-:W-:Y:S01]  /*16fa0*/  WARPGROUP.ARRIVE ;  /* 0x00000000000079c5 */ /* 0x000fe20000000000 */
[-C--:B------:R-:W-:Y:S01]  /*16fb0*/  FMUL.FTZ R60, R60, R3.reuse ;  /* 0x000000033c3c7220 */ /* 0x080fe20000410000 */
[-C--:B------:R-:W-:Y:S01]  /*16fc0*/  FMUL.FTZ R61, R61, R3.reuse ;  /* 0x000000033d3d7220 */ /* 0x080fe20000410000 */
[-C--:B------:R-:W-:Y:S01]  /*16fd0*/  FMUL.FTZ R64, R64, R3.reuse ;  /* 0x0000000340407220 */ /* 0x080fe20000410000 */
[-C--:B------:R-:W-:Y:S01]  /*16fe0*/  FMUL.FTZ R65, R65, R3.reuse ;  /* 0x0000000341417220 */ /* 0x080fe20000410000 */
[-C--:B------:R-:W-:Y:S01]  /*16ff0*/  FMUL.FTZ R68, R68, R3.reuse ;  /* 0x0000000344447220 */ /* 0x080fe20000410000 */
[----:B------:R-:W-:Y:S01]  /*17000*/  HGMMA.64x64x16.F32.BF16 R152, gdesc[UR4], RZ, !UPT, gsb0 ;  /* 0x00e00000049879f0 */ /* 0x000fe2000c0018ff */
[----:B------:R-:W-:Y:S01]  /*17010*/  UMOV UR6, UR8 ;  /* 0x0000000800067c82 */ /* 0x000fe20008000000 */
[----:B------:R-:W-:Y:S01]  /*17020*/  UMOV UR7, UR9 ;  /* 0x0000000900077c82 */ /* 0x000fe20008000000 */
        /* <DEDUP_REMOVED lines=40> */
[----:B------:R-:W-:-:S02]  /*172b0*/  FMUL.FTZ R149, R149, R3 ;  /* 0x0000000395957220 */ /* 0x000fc40000410000 */
[----:B------:R-:W4:Y:S01]  /*172c0*/  LDL.64 R2, [R1+0x18] ;  /* 0x0000180001027983 */ /* 0x000f220000100a00 */
        /* <DEDUP_REMOVED lines=66> */
[----:B--2---:R-:W-:-:S02]  /*176f0*/  R2UR UR8, R18 ;  /* 0x00000000120872ca */ /* 0x004fc400000e0000 */
[----:B------:R-:W-:Y:S02]  /*17700*/  R2UR UR9, R19 ;  /* 0x00000000130972ca */ /* 0x000fe400000e0000 */
[----:B------:R-:W-:Y:S01]  /*17710*/  R2UR UR20, R216 ;  /* 0x00000000d81472ca */ /* 0x000fe200000e0000 */
[----:B------:R0:W5:Y:S10]  /*17720*/  LDL.LU.64 R18, [R1+0xf8] ;  /* 0x0000f80001127983 */ /* 0x0001740000300a00 */
[----:B------:R-:W-:Y:S01]  /*17730*/  HGMMA.64x64x16.F32.BF16 R152, gdesc[UR8], R152, gsb0 ;  /* 0x00e00000089879f0 */ /* 0x000fe20008001898 */
[----:B---3--:R-:W-:-:S02]  /*17740*/  R2UR UR4, R16 ;  /* 0x00000000100472ca */ /* 0x008fc400000e0000 */
[----:B------:R-:W-:Y:S02]  /*17750*/  R2UR UR5, R17 ;  /* 0x00000000110572ca */ /* 0x000fe400000e0000 */
[----:B------:R-:W-:Y:S01]  /*17760*/  R2UR UR11, R229 ;  /* 0x00000000e50b72ca */ /* 0x000fe200000e0000 */
[----:B------:R0:W5:Y:S01]  /*17770*/  LDL.LU.64 R16, [R1+0xf0] ;  /* 0x0000f00001107983 */ /* 0x0001620000300a00 */
[----:B------:R-:W-:Y:S01]  /*17780*/  R2UR UR10, R228 ;  /* 0x00000000e40a72ca */ /* 0x000fe200000e0000 */
[----:B------:R-:W-:Y:S02]  /*17790*/  WARPGROUP.DEPBAR.LE gsb0, 0x0 ;  /* 0x00008000000079c5 */ /* 0x000fe40000010000 */
[----:B------:R-:W-:-:S06]  /*177a0*/  WARPGROUP.ARRIVE ;  /* 0x00000000000079c5 */ /* 0x000fcc0000000000 */
[----:B------:R-:W-:Y:S01]  /*177b0*/  HGMMA.64x64x16.F32.BF16 R152, gdesc[UR4], R152, gsb0 ;  /* 0x00e00000049879f0 */ /* 0x000fe20008001898 */
[----:B----4-:R-:W-:Y:S02]  /*177c0*/  R2UR UR8, R8 ;  /* 0x00000000080872ca */ /* 0x010fe400000e0000 */
[----:B------:R-:W-:Y:S02]  /*177d0*/  R2UR UR9, R9 ;  /* 0x00000000090972ca */ /* 0x000fe400000e0000 */
[----:B------:R-:W-:Y:S01]  /*177e0*/  R2UR UR12, R4 ;  /* 0x00000000040c72ca */ /* 0x000fe200000e0000 */
[----:B------:R0:W5:Y:S01]  /*177f0*/  LDL.LU.64 R8, [R1+0xe8] ;  /* 0x0000e80001087983 */ /* 0x0001620000300a00 */
[----:B------:R-:W-:Y:S02]  /*17800*/  WARPGROUP.DEPBAR.LE gsb0, 0x0 ;  /* 0x00008000000079c5 */ /* 0x000fe40000010000 */
[----:B------:R-:W-:-:S07]  /*17810*/  WARPGROUP.ARRIVE ;  /* 0x00000000000079c5 */ /* 0x000fce0000000000 */
[----:B------:R-:W-:Y:S01]  /*17820*/  HGMMA.64x64x16.F32.BF16 R152, gdesc[UR8], R152, gsb0 ;  /* 0x00e00000089879f0 */ /* 0x000fe20008001898 */
[----:B------:R-:W-:Y:S02]  /*17830*/  R2UR UR13, R5 ;  /* 0x00000000050d72ca */ /* 0x000fe400000e0000 */
[----:B------:R-:W-:Y:S01]  /*17840*/  R2UR UR16, R2 ;  /* 0x00000000021072ca */ /* 0x000fe200000e0000 */
[----:B------:R0:W5:Y:S01]  /*17850*/  LDL.LU.64 R4, [R1+0xe0] ;  /* 0x0000e00001047983 */ /* 0x0001620000300a00 */
[----:B------:R-:W-:Y:S02]  /*17860*/  WARPGROUP.DEPBAR.LE gsb0, 0x0 ;  /* 0x00008000000079c5 */ /* 0x000fe40000010000 */
[----:B------:R-:W-:-:S07]  /*17870*/  WARPGROUP.ARRIVE ;  /* 0x00000000000079c5 */ /* 0x000fce0000000000 */
[----:B------:R-:W-:Y:S01]  /*17880*/  HGMMA.64x64x16.F32.BF16 R152, gdesc[UR12], R152, gsb0 ;  /* 0x00e000000c9879f0 */ /* 0x000fe20008001898 */
[----:B------:R-:W-:Y:S02]  /*17890*/  R2UR UR17, R3 ;  /* 0x00000000031172ca */ /* 0x000fe400000e0000 */
[----:B------:R-:W-:Y:S02]  /*178a0*/  WARPGROUP.DEPBAR.LE gsb0, 0x0 ;  /* 0x00008000000079c5 */ /* 0x000fe40000010000 */
[----:B------:R-:W-:-:S09]  /*178b0*/  WARPGROUP.ARRIVE ;  /* 0x00000000000079c5 */ /* 0x000fd20000000000 */
[----:B------:R-:W-:Y:S01]  /*178c0*/  HGMMA.64x64x16.F32.BF16 R152, gdesc[UR16], R152, gsb0 ;  /* 0x00e00000109879f0 */ /* 0x000fe20008001898 */
[----:B------:R-:W-:Y:S02]  /*178d0*/  R2UR UR21, R217 ;  /* 0x00000000d91572ca */ /* 0x000fe400000e0000 */
[----:B------:R-:W-:Y:S02]  /*178e0*/  WARPGROUP.DEPBAR.LE gsb0, 0x0 ;  /* 0x00008000000079c5 */ /* 0x000fe40000010000 */
[----:B------:R-:W-:-:S09]  /*178f0*/  WARPGROUP.ARRIVE ;  /* 0x00000000000079c5 */ /* 0x000fd20000000000 */
[----:B------:R-:W-:Y:S01]  /*17900*/  HGMMA.64x64x16.F32.BF16 R152, gdesc[UR20], R152, gsb0 ;  /* 0x00e00000149879f0 */ /* 0x000fe20008001898 */
[----:B------:R-:W-:Y:S02]  /*17910*/  R2UR UR24, R214 ;  /* 0x00000000d61872ca */ /* 0x000fe400000e0000 */
[----:B------:R-:W-:Y:S01]  /*17920*/  R2UR UR25, R215 ;  /* 0x00000000d71972ca */ /* 0x000fe200000e0000 */
[----:B------:R-:W-:Y:S02]  /*17930*/  WARPGROUP.DEPBAR.LE gsb0, 0x0 ;  /* 0x00008000000079c5 */ /* 0x000fe40000010000 */
[----:B------:R-:W-:-:S10]  /*17940*/  WARPGROUP.ARRIVE ;  /* 0x00000000000079c5 */ /* 0x000fd40000000000 */
        /* <DEDUP_REMOVED lines=44> */
.L_x_1760:
[----:B------:R-:W-:Y:S01]  /*17c10*/  SHF.L.U32 R0, R218, 0x1f, RZ ;  /* 0x0000001fda007819 */ /* 0x000fe200000006ff */
[----:B-----5:R-:W-:-:S04]  /*17c20*/  IMAD R218, R202, 0x8, R17 ;  /* 0x00000008cada7824 */ /* 0x020fc800078e0211 */
[----:B------:R0:W1:Y:S01]  /*17c30*/  SYNCS.PHASECHK.TRANS64.TRYWAIT P1, [R218+URZ+0x30850], R0 ;  /* 0x03085000da0075a7 */ /* 0x000062000802017f */
[----:B------:R-:W-:Y:S05]  /*17c40*/  @!P0 BRA `(.L_x_1761) ;  /* 0x0000000000048947 */ /* 0x000fea0003800000 */
[----:B------:R-:W-:Y:S01]  /*17c50*/  BPT.TRAP 0x1 ;  /* 0x000000040000795c */ /* 0x000fe20000300000 */
.L_x_1761:
[----:B------:R-:W-:Y:S04]  /*17c60*/  BSSY B2, `(.L_x_1762) ;  /* 0x0000004000027945 */ /* 0x000fe80003800000 */
[----:B-1----:R-:W-:Y:S05]  /*17c70*/  @P1 BRA `(.L_x_1763) ;  /* 0x0000000000081947 */ /* 0x002fea0003800000 */
[----:B------:R-:W1:Y:S02]  /*17c80*/  SYNCS.PHASECHK.TRANS64.TRYWAIT P1, [R218+URZ+0x30850], R0 ;  /* 0x03085000da0075a7 */ /* 0x000e64000802017f */
[----:B-1----:R-:W-:Y:S05]  /*17c90*/  @!P1 BRA `(.L_x_1764) ;  /* 0x0000016800309947 */ /* 0x002fea0003800000 */
.L_x_1763:
[----:B------:R-:W-:Y:S05]  /*17ca0*/  BSYNC B2 ;  /* 0x0000000000027941 */ /* 0x000fea0003800000 */
.L_x_1762:
[----:B01----:R-:W-:Y:S01]  /*17cb0*/  VIADD R0, R17, 0x400 ;  /* 0x0000040011007836 */ /* 0x003fe20000000000 */
[----:B------:R-:W-:Y:S01]  /*17cc0*/  WARPGROUP.ARRIVE ;  /* 0x00000000000079c5 */ /* 0x000fe20000000000 */
[----:B------:R-:W-:-:S03]  /*17cd0*/  IMAD.MOV.U32 R3, RZ, RZ, 0x40000040 ;  /* 0x40000040ff037424 */ /* 0x000fc600078e00ff */
[----:B------:R-:W-:Y:S02]  /*17ce0*/  SHF.R.U32.HI R0, RZ, 0x4, R0 ;  /* 0x00000004ff007819 */ /* 0x000fe40000011600 */
[----:B------:R-:W-:Y:S01]  /*17cf0*/  R2UR UR7, R3 ;  /* 0x00000000030772ca */ /* 0x000fe200000e0000 */
[----:B------:R-:W-:Y:S01]  /*17d00*/  IMAD.MOV.U32 R3, RZ, RZ, 0x40000040 ;  /* 0x40000040ff037424 */ /* 0x000fe200078e00ff */
[----:B------:R-:W-:-:S04]  /*17d10*/  LOP3.LUT R0, R0, 0x3fff, RZ, 0xc0, !PT ;  /* 0x00003fff00007812 */ /* 0x000fc800078ec0ff */
[----:B------:R-:W-:-:S05]  /*17d20*/  LOP3.LUT R0, R0, 0x2000000, RZ, 0xfc, !PT ;  /* 0x0200000000007812 */ /* 0x000fca00078efcff */
[----:B------:R-:W-:-:S05]  /*17d30*/  IMAD R2, R202, 0x800, R0 ;  /* 0x00000800ca027824 */ /* 0x000fca00078e0200 */
[----:B------:R-:W-:-:S13]  /*17d40*/  R2UR UR6, R2 ;  /* 0x00000000020672ca */ /* 0x000fda00000e0000 */
[----:B------:R-:W-:Y:S03]  /*17d50*/  HGMMA.64x256x16.F32.BF16 R24, R196, gdesc[UR4].tnspB, R24, gsb0 ;  /* 0x43e00004c4187df0 */ /* 0x000fe60008001818 */
[----:B------:R-:W-:Y:S02]  /*17d60*/  WARPGROUP.DEPBAR.LE gsb0, 0x0 ;  /* 0x00008000000079c5 */ /* 0x000fe40000010000 */
[----:B------:R-:W-:Y:S01]  /*17d70*/  VIADD R196, R2, 0x80 ;  /* 0x0000008002c47836 */ /* 0x000fe20000000000 */
[----:B------:R-:W-:Y:S01]  /*17d80*/  WARPGROUP.ARRIVE ;  /* 0x00000000000079c5 */ /* 0x000fe20000000000 */
[----:B------:R-:W-:-:S03]  /*17d90*/  IMAD.MOV.U32 R197, RZ, RZ, 0x40000040 ;  /* 0x40000040ffc57424 */ /* 0x000fc600078e00ff */
[----:B------:R-:W-:Y:S02]  /*17da0*/  R2UR UR6, R196 ;  /* 0x00000000c40672ca */ /* 0x000fe400000e0000 */
[----:B------:R-:W-:-:S15]  /*17db0*/  R2UR UR7, R197 ;  /* 0x00000000c50772ca */ /* 0x000fde00000e0000 */
[----:B------:R-:W-:-:S01]  /*17dc0*/  NOP ;  /* 0x0000000000007918 */ /* 0x000fc20000000000 */
[----:B------:R-:W-:Y:S03]  /*17dd0*/  HGMMA.64x256x16.F32.BF16 R24, R192, gdesc[UR4].tnspB, R24, gsb0 ;  /* 0x43e00004c0187df0 */ /* 0x000fe60008001818 */
[----:B------:R-:W-:Y:S02]  /*17de0*/  WARPGROUP.DEPBAR.LE gsb0, 0x0 ;  /* 0x00008000000079c5 */ /* 0x000fe40000010000 */
[C---:B------:R-:W-:Y:S01]  /*17df0*/  VIADD R192, R2.reuse, 0x100 ;  /* 0x0000010002c07836 */ /* 0x040fe20000000000 */
[----:B------:R-:W-:Y:S01]  /*17e00*/  WARPGROUP.ARRIVE ;  /* 0x00000000000079c5 */ /* 0x000fe20000000000 */
[----:B------:R-:W-:Y:S02]  /*17e10*/  IMAD.MOV.U32 R193, RZ, RZ, 0x40000040 ;  /* 0x40000040ffc17424 */ /* 0x000fe400078e00ff */
[----:B------:R-:W-:Y:S01]  /*17e20*/  VIADD R2, R2, 0x180 ;  /* 0x0000018002027836 */ /* 0x000fe20000000000 */
[----:B------:R-:W-:-:S02]  /*17e30*/  R2UR UR6, R192 ;  /* 0x00000000c00672ca */ /* 0x000fc400000e0000 */
[----:B------:R-:W-:-:S15]  /*17e40*/  R2UR UR7, R193 ;  /* 0x00000000c10772ca */ /* 0x000fde00000e0000 */
[----:B------:R-:W-:-:S01]  /*17e50*/  NOP ;  /* 0x0000000000007918 */ /* 0x000fc20000000000 */
        /* <DEDUP_REMOVED lines=10> */
.L_x_1765:
[----:B------:R-:W2:Y:S01]  /*17f00*/  LDL R184, [R1+0x58] ;  /* 0x0000580001b87983 */ /* 0x000ea20000100800 */
[----:B------:R-:W0:Y:S01]  /*17f10*/  LDC R0, c[0x0][0x448] ;  /* 0x00011200ff007b82 */ /* 0x000e220000000800 */
[----:B------:R-:W-:Y:S02]  /*17f20*/  ULDC UR4, c[0x0][0x9dc] ;  /* 0x0002770000047ab9 */ /* 0x000fe40000000800 */
[----:B------:R-:W2:Y:S04]  /*17f30*/  LDL R3, [R1+0x74] ;  /* 0x0000740001037983 */ /* 0x000ea80000100800 */
[----:B------:R-:W3:Y:S01]  /*17f40*/  LDL R191, [R1+0x8] ;  /* 0x0000080001bf7983 */ /* 0x000ee20000100800 */
[----:B0-----:R-:W-:-:S13]  /*17f50*/  ISETP.NE.AND P1, PT, R0, 0x1, PT ;  /* 0x000000010000780c */ /* 0x001fda0003f25270 */
[----:B------:R-:W0:Y:S08]  /*17f60*/  @P1 LDC R2, c[0x0][0x44c] ;  /* 0x00011300ff021b82 */ /* 0x000e300000000800 */
[----:B------:R-:W1:Y:S01]  /*17f70*/  @P1 LDC R0, c[0x0][0x450] ;  /* 0x00011400ff001b82 */ /* 0x000e620000000800 */
[----:B------:R-:W-:Y:S01]  /*17f80*/  LOP3.LUT P5, RZ, R16, 0x20, RZ, 0xc0, !PT ;  /* 0x0000002010ff7812 */ /* 0x000fe200078ac0ff */
[----:B--2---:R-:W-:-:S04]  /*17f90*/  IMAD.IADD R188, R3, 0x1, R184 ;  /* 0x0000000103bc7824 */ /* 0x004fc800078e02b8 */
[----:B0-----:R-:W-:-:S05]  /*17fa0*/  @P1 IMAD.HI.U32 R2, R188, R2, RZ ;  /* 0x00000002bc021227 */ /* 0x001fca00078e00ff */
[----:B-1----:R-:W-:Y:S01]  /*17fb0*/  @P1 SHF.R.U32.HI R188, RZ, R0, R2 ;  /* 0x00000000ffbc1219 */ /* 0x002fe20000011602 */
[----:B------:R-:W-:-:S04]  /*17fc0*/  VIADD R0, R223, 0x30840 ;  /* 0x00030840df007836 */ /* 0x000fc80000000000 */
[----:B------:R-:W0:Y:S01]  /*17fd0*/  SHFL.IDX PT, R189, R188, RZ, 0x1c1f ;  /* 0x001c1fffbcbd7589 */ /* 0x000e2200000e0000 */
[----:B---3--:R-:W-:-:S04]  /*17fe0*/  PRMT R0, R191, 0x654, R0 ;  /* 0x00000654bf007816 */ /* 0x008fc80000000000 */
[----:B------:R1:W-:Y:S01]  /*17ff0*/  SYNCS.ARRIVE.TRANS64.RED.A1T0 RZ, [R0+URZ], RZ ;  /* 0x000000ff00ff79a7 */ /* 0x0003e2000810043f */
[----:B------:R-:W-:Y:S01]  /*18000*/  IMAD.U32 R223, RZ, RZ, UR4 ;  /* 0x00000004ffdf7e24 */ /* 0x000fe2000f8e00ff */
[----:B------:R-:W-:Y:S01]  /*18010*/  ULDC UR4, c[0x0][0x9e0] ;  /* 0x0002780000047ab9 */ /* 0x000fe20000000800 */
[----:B-1----:R-:W-:-:S03]  /*18020*/  IMAD.SHL.U32 R0, R8, 0x40, RZ ;  /* 0x0000004008007824 */ /* 0x002fc600078e00ff */
[----:B------:R-:W-:Y:S02]  /*18030*/  LOP3.LUT R187, RZ, R223, RZ, 0x33, !PT ;  /* 0x000000dfffbb7212 */ /* 0x000fe400078e33ff */
[----:B------:R-:W-:-:S04]  /*18040*/  IADD3 R186, -R225, 0x1, -R0 ;  /* 0x00000001e1ba7810 */ /* 0x000fc80007ffe900 */
[----:B------:R-:W-:-:S05]  /*18050*/  IADD3 R186, -R219, R186, R220 ;  /* 0x000000badbba7210 */ /* 0x000fca0007ffe1dc */
[----:B------:R-:W-:Y:S02]  /*18060*/  IMAD.IADD R187, R187, 0x1, R186 ;  /* 0x00000001bbbb7824 */ /* 0x000fe400078e02ba */
[----:B------:R-:W-:Y:S02]  /*18070*/  VIADD R186, R186, UR4 ;  /* 0x00000004baba7c36 */ /* 0x000fe40008000000 */
[--C-:B0-----:R-:W-:Y:S02]  /*18080*/  IMAD.IADD R184, R187, 0x1, R189.reuse ;  /* 0x00000001bbb87824 */ /* 0x101fe400078e02bd */
[----:B------:R-:W-:Y:S01]  /*18090*/  IMAD.IADD R185, R186, 0x1, R189 ;  /* 0x00000001bab97824 */ /* 0x000fe200078e02bd */
[----:B------:R-:W-:Y:S06]  /*180a0*/  @!P5 BRA `(.L_x_1766) ;  /* 0x000000000060d947 */ /* 0x000fec0003800000 */
[----:B------:R-:W-:Y:S01]  /*180b0*/  IADD3 R189, -R219, R220, R189 ;  /* 0x000000dcdbbd7210 */ /* 0x000fe20007ffe1bd */
[----:B------:R-:W-:Y:S03]  /*180c0*/  BSSY B2, `(.L_x_1767) ;  /* 0x0000012000027945 */ /* 0x000fe60003800000 */
        /* <DEDUP_REMOVED lines=11> */
.L_x_1768:
[----:B------:R-:W-:Y:S02]  /*18180*/  ULDC UR4, c[0x0][0x9e4] ;  /* 0x0002790000047ab9 */ /* 0x000fe40000000800 */
[----:B------:R-:W-:-:S05]  /*18190*/  IMAD.U32 R190, RZ, RZ, UR4 ;  /* 0x00000004ffbe7e24 */ /* 0x000fca000f8e00ff */
[----:B------:R-:W-:-:S13]  /*181a0*/  ISETP.NE.AND P1, PT, R190, 0x1, PT ;  /* 0x00000001be00780c */ /* 0x000fda0003f25270 */
[----:B------:R-:W0:Y:S02]  /*181b0*/  @P1 LDC.64 R2, c[0x0][0x9e8] ;  /* 0x00027a00ff021b82 */ /* 0x000e240000000a00 */
[----:B0-----:R-:W-:-:S05]  /*181c0*/  @P1 IMAD.HI.U32 R2, R189, R2, RZ ;  /* 0x00000002bd021227 */ /* 0x001fca00078e00ff */
[----:B------:R-:W-:-:S07]  /*181d0*/  @P1 SHF.R.U32.HI R189, RZ, R3, R2 ;  /* 0x00000003ffbd1219 */ /* 0x000fce0000011602 */
.L_x_1769:
[----:B------:R-:W-:Y:S05]  /*181e0*/  BSYNC B2 ;  /* 0x0000000000027941 */ /* 0x000fea0003800000 */
.L_x_1767:
[----:B------:R-:W-:-:S04]  /*181f0*/  IMAD R189, R189, R190, -R0 ;  /* 0x000000bebdbd7224 */ /* 0x000fc800078e0a00 */
[----:B------:R-:W-:-:S05]  /*18200*/  IMAD.IADD R189, R189, 0x1, -R225 ;  /* 0x00000001bdbd7824 */ /* 0x000fca00078e0ae1 */
[----:B------:R-:W-:Y:S02]  /*18210*/  VIMNMX R184, R184, R189, !PT ;  /* 0x000000bdb8b87248 */ /* 0x000fe40007fe0100 */
[----:B------:R-:W-:-:S07]  /*18220*/  VIADDMNMX R185, R189, R190, R185, PT ;  /* 0x000000bebdb97246 */ /* 0x000fce00038001b9 */
.L_x_1766:
[----:B------:R-:W-:Y:S01]  /*18230*/  ISETP.GT.AND P1, PT, R8, -0x1, PT ;  /* 0xffffffff0800780c */ /* 0x000fe20003f24270 */
[----:B------:R-:W0:Y:S03]  /*18240*/  SHFL.IDX PT, R188, R188, 0x1, 0x1c1f ;  /* 0x003c1f00bcbc7f89 */ /* 0x000e2600000e0000 */
[C---:B------:R-:W-:Y:S02]  /*18250*/  ISETP.GT.AND P2, PT, R184.reuse, RZ, P1 ;  /* 0x000000ffb800720c */ /* 0x040fe40000f44270 */
[C---:B------:R-:W-:Y:S02]  /*18260*/  ISETP.GT.AND P4, PT, R184.reuse, 0x1, P1 ;  /* 0x00000001b800780c */ /* 0x040fe40000f84270 */
[----:B------:R-:W-:Y:S02]  /*18270*/  ISETP.LT.OR P3, PT, R185, 0x1, P2 ;  /* 0x00000001b900780c */ /* 0x000fe40001761670 */
[----:B------:R-:W-:-:S02]  /*18280*/  ISETP.GT.AND P2, PT, R184, 0x8, P1 ;  /* 0x00000008b800780c */ /* 0x000fc40000f44270 */
[----:B------:R-:W-:Y:S02]  /*18290*/  FSEL R152, R152, -INF , !P3 ;  /* 0xff80000098987808 */ /* 0x000fe40005800000 */
[----:B------:R-:W-:Y:S02]  /*182a0*/  ISETP.GT.AND P3, PT, R184, 0x9, P1 ;  /* 0x00000009b800780c */ /* 0x000fe40000f64270 */
[C---:B------:R-:W-:Y:S02]  /*182b0*/  ISETP.LT.OR P4, PT, R185.reuse, 0x2, P4 ;  /* 0x00000002b900780c */ /* 0x040fe40002781670 */
[C---:B------:R-:W-:Y:S02]  /*182c0*/  ISETP.LT.OR P2, PT, R185.reuse, 0x9, P2 ;  /* 0x00000009b900780c */ /* 0x040fe40001741670 */
[----:B------:R-:W-:Y:S02]  /*182d0*/  ISETP.LT.OR P3, PT, R185, 0xa, P3 ;  /* 0x0000000ab900780c */ /* 0x000fe40001f61670 */
[----:B------:R-:W-:-:S02]  /*182e0*/  FSEL R153, R153, -INF , !P4 ;  /* 0xff80000099997808 */ /* 0x000fc40006000000 */
[----:B------:R-:W-:Y:S01]  /*182f0*/  FSEL R156, R156, -INF , !P2 ;  /* 0xff8000009c9c7808 */ /* 0x000fe20005000000 */
[--C-:B0-----:R-:W-:Y:S01]  /*18300*/  IMAD.IADD R186, R186, 0x1, R188.reuse ;  /* 0x00000001baba7824 */ /* 0x101fe200078e02bc */
[----:B------:R-:W-:Y:S01]  /*18310*/  FSEL R157, R157, -INF , !P3 ;  /* 0xff8000009d9d7808 */ /* 0x000fe20005800000 */
[----:B------:R-:W-:Y:S01]  /*18320*/  IMAD.IADD R187, R187, 0x1, R188 ;  /* 0x00000001bbbb7824 */ /* 0x000fe200078e02bc */
[C---:B------:R-:W-:Y:S02]  /*18330*/  ISETP.GT.AND P4, PT, R184.reuse, 0x10, P1 ;  /* 0x00000010b800780c */ /* 0x040fe40000f84270 */
[C---:B------:R-:W-:Y:S02]  /*18340*/  ISETP.GT.AND P2, PT, R184.reuse, 0x11, P1 ;  /* 0x00000011b800780c */ /* 0x040fe40000f44270 */
[----:B------:R-:W-:Y:S02]  /*18350*/  ISETP.GT.AND P3, PT, R184, 0x18, P1 ;  /* 0x00000018b800780c */ /* 0x000fe40000f64270 */
[----:B------:R-:W-:-:S02]  /*18360*/  ISETP.LT.OR P4, PT, R185, 0x11, P4 ;  /* 0x00000011b900780c */ /* 0x000fc40002781670 */
[C---:B------:R-:W-:Y:S02]  /*18370*/  ISETP.LT.OR P2, PT, R185.reuse, 0x12, P2 ;  /* 0x00000012b900780c */ /* 0x040fe40001741670 */
[----:B------:R-:W-:Y:S02]  /*18380*/  ISETP.LT.OR P3, PT, R185, 0x19, P3 ;  /* 0x00000019b900780c */ /* 0x000fe40001f61670 */
[----:B------:R-:W-:Y:S02]  /*18390*/  FSEL R160, R160, -INF , !P4 ;  /* 0xff800000a0a07808 */ /* 0x000fe40006000000 */
[----:B------:R-:W-:Y:S02]  /*183a0*/  FSEL R161, R161, -INF , !P2 ;  /* 0xff800000a1a17808 */ /* 0x000fe40005000000 */
[----:B------:R-:W-:Y:S02]  /*183b0*/  FSEL R164, R164, -INF , !P3 ;  /* 0xff800000a4a47808 */ /* 0x000fe40005800000 */
[----:B------:R-:W-:-:S02]  /*183c0*/  ISETP.GT.AND P4, PT, R184, 0x19, P1 ;  /* 0x00000019b800780c */ /* 0x000fc40000f84270 */
[C---:B------:R-:W-:Y:S02]  /*183d0*/  ISETP.GT.AND P2, PT, R184.reuse, 0x20, P1 ;  /* 0x00000020b800780c */ /* 0x040fe40000f44270 */
[----:B------:R-:W-:Y:S02]  /*183e0*/  ISETP.GT.AND P3, PT, R184, 0x21, P1 ;  /* 0x00000021b800780c */ /* 0x000fe40000f64270 */
[C---:B------:R-:W-:Y:S02]  /*183f0*/  ISETP.LT.OR P4, PT, R185.reuse, 0x1a, P4 ;  /* 0x0000001ab900780c */ /* 0x040fe40002781670 */
[C---:B------:R-:W-:Y:S02]  /*18400*/  ISETP.LT.OR P2, PT, R185.reuse, 0x21, P2 ;  /* 0x00000021b900780c */ /* 0x040fe40001741670 */
[----:B------:R-:W-:Y:S02]  /*18410*/  ISETP.LT.OR P3, PT, R185, 0x22, P3 ;  /* 0x00000022b900780c */ /* 0x000fe40001f61670 */
[----:B------:R-:W-:-:S02]  /*18420*/  FSEL R165, R165, -INF , !P4 ;  /* 0xff800000a5a57808 */ /* 0x000fc40006000000 */
[----:B------:R-:W-:Y:S02]  /*18430*/  FSEL R168, R168, -INF , !P2 ;  /* 0xff800000a8a87808 */ /* 0x000fe40005000000 */
[----:B------:R-:W-:Y:S02]  /*18440*/  FSEL R169, R169, -INF , !P3 ;  /* 0xff800000a9a97808 */ /* 0x000fe40005800000 */
        /* <DEDUP_REMOVED lines=17> */
[----:B------:R-:W-:Y:S01]  /*18560*/  FSEL R181, R181, -INF , !P3 ;  /* 0xff800000b5b57808 */ /* 0x000fe20005800000 */
        /* <DEDUP_REMOVED lines=14> */
.L_x_1772:
[----:B------:R-:W-:Y:S02]  /*18650*/  ULDC UR4, c[0x0][0x9e4] ;  /* 0x0002790000047ab9 */ /* 0x000fe40000000800 */
[----:B------:R-:W-:-:S05]  /*18660*/  IMAD.U32 R184, RZ, RZ, UR4 ;  /* 0x00000004ffb87e24 */ /* 0x000fca000f8e00ff */
[----:B------:R-:W-:-:S13]  /*18670*/  ISETP.NE.AND P2, PT, R184, 0x1, PT ;  /* 0x00000001b800780c */ /* 0x000fda0003f45270 */
[----:B------:R-:W0:Y:S02]  /*18680*/  @P2 LDC.64 R2, c[0x0][0x9e8] ;  /* 0x00027a00ff022b82 */ /* 0x000e240000000a00 */
[----:B0-----:R-:W-:-:S05]  /*18690*/  @P2 IMAD.HI.U32 R2, R188, R2, RZ ;  /* 0x00000002bc022227 */ /* 0x001fca00078e00ff */
[----:B------:R-:W-:-:S07]  /*186a0*/  @P2 SHF.R.U32.HI R188, RZ, R3, R2 ;  /* 0x00000003ffbc2219 */ /* 0x000fce0000011602 */
.L_x_1773:
[----:B------:R-:W-:Y:S05]  /*186b0*/  BSYNC B2 ;  /* 0x0000000000027941 */ /* 0x000fea0003800000 */
.L_x_1771:
[----:B------:R-:W-:-:S04]  /*186c0*/  IMAD R0, R188, R184, -R0 ;  /* 0x000000b8bc007224 */ /* 0x000fc800078e0a00 */
[----:B------:R-:W-:-:S05]  /*186d0*/  IMAD.IADD R0, R0, 0x1, -R225 ;  /* 0x0000000100007824 */ /* 0x000fca00078e0ae1 */
[----:B------:R-:W-:Y:S02]  /*186e0*/  VIMNMX R187, R187, R0, !PT ;  /* 0x00000000bbbb7248 */ /* 0x000fe40007fe0100 */
[----:B------:R-:W-:-:S07]  /*186f0*/  VIADDMNMX R186, R0, R184, R186, PT ;  /* 0x000000b800ba7246 */ /* 0x000fce00038001ba */
.L_x_1770:
[----:B------:R-:W-:Y:S01]  /*18700*/  FMNMX.FTZ R2, R152, R5, !PT ;  /* 0x0000000598027209 */ /* 0x000fe20007810000 */
[----:B------:R-:W-:Y:S01]  /*18710*/  ULDC UR4, c[0x0][0x988] ;  /* 0x0002620000047ab9 */ /* 0x000fe20000000800 */
[----:B------:R-:W-:Y:S02]  /*18720*/  LOP3.LUT R16, R16, 0xffffdfff, RZ, 0xc0, !PT ;  /* 0xffffdfff10107812 */ /* 0x000fe400078ec0ff */
[----:B------:R-:W-:Y:S02]  /*18730*/  FMNMX.FTZ R2, R153, R2, !PT ;  /* 0x0000000299027209 */ /* 0x000fe40007810000 */
[C---:B------:R-:W-:Y:S02]  /*18740*/  ISETP.GT.AND P2, PT, R187.reuse, 0x1, P1 ;  /* 0x00000001bb00780c */ /* 0x040fe40000f44270 */
[----:B------:R-:W-:Y:S02]  /*18750*/  FMNMX.FTZ R2, R156, R2, !PT ;  /* 0x000000029c027209 */ /* 0x000fe40007810000 */
[----:B------:R-:W-:-:S02]  /*18760*/  ISETP.GT.AND P3, PT, R187, 0x8, P1 ;  /* 0x00000008bb00780c */ /* 0x000fc40000f64270 */
[----:B------:R-:W-:Y:S02]  /*18770*/  FMNMX.FTZ R2, R157, R2, !PT ;  /* 0x000000029d027209 */ /* 0x000fe40007810000 */
[----:B------:R-:W-:Y:S02]  /*18780*/  @P0 LOP3.LUT R16, R16, 0x2000, RZ, 0xfc, !PT ;  /* 0x0000200010100812 */ /* 0x000fe400078efcff */
[----:B------:R-:W-:Y:S02]  /*18790*/  FMNMX.FTZ R2, R160, R2, !PT ;  /* 0x00000002a0027209 */ /* 0x000fe40007810000 */
[----:B------:R-:W-:Y:S02]  /*187a0*/  ISETP.GT.AND P0, PT, R187, 0x21, P1 ;  /* 0x00000021bb00780c */ /* 0x000fe40000f04270 */
[----:B------:R-:W-:Y:S02]  /*187b0*/  FMNMX.FTZ R2, R161, R2, !PT ;  /* 0x00000002a1027209 */ /* 0x000fe40007810000 */
[----:B------:R-:W-:-:S02]  /*187c0*/  ISETP.LT.OR P2, PT, R186, 0x2, P2 ;  /* 0x00000002ba00780c */ /* 0x000fc40001741670 */
[----:B------:R-:W-:Y:S02]  /*187d0*/  FMNMX.FTZ R2, R164, R2, !PT ;  /* 0x00000002a4027209 */ /* 0x000fe40007810000 */
[----:B------:R-:W-:Y:S02]  /*187e0*/  ISETP.LT.OR P3, PT, R186, 0x9, P3 ;  /* 0x00000009ba00780c */ /* 0x000fe40001f61670 */
[----:B------:R-:W-:Y:S02]  /*187f0*/  FMNMX.FTZ R2, R165, R2, !PT ;  /* 0x00000002a5027209 */ /* 0x000fe40007810000 */
[----:B------:R-:W-:Y:S02]  /*18800*/  FSEL R0, R155, -INF , !P2 ;  /* 0xff8000009b007808 */ /* 0x000fe40005000000 */
[----:B------:R-:W-:Y:S02]  /*18810*/  FMNMX.FTZ R2, R168, R2, !PT ;  /* 0x00000002a8027209 */ /* 0x000fe40007810000 */
[----:B------:R-:W-:-:S02]  /*18820*/  FSEL R158, R158, -INF , !P3 ;  /* 0xff8000009e9e7808 */ /* 0x000fc40005800000 */
[----:B------:R-:W-:Y:S02]  /*18830*/  FMNMX.FTZ R2, R169, R2, !PT ;  /* 0x00000002a9027209 */ /* 0x000fe40007810000 */
[C---:B------:R-:W-:Y:S02]  /*18840*/  ISETP.GT.AND P4, PT, R187.reuse, 0x9, P1 ;  /* 0x00000009bb00780c */ /* 0x040fe40000f84270 */
[----:B------:R-:W-:Y:S02]  /*18850*/  FMNMX.FTZ R2, R172, R2, !PT ;  /* 0x00000002ac027209 */ /* 0x000fe40007810000 */
[----:B------:R-:W-:Y:S02]  /*18860*/  ISETP.GT.AND P2, PT, R187, 0x10, P1 ;  /* 0x00000010bb00780c */ /* 0x000fe40000f44270 */
[----:B------:R-:W-:Y:S02]  /*18870*/  FMNMX.FTZ R2, R173, R2, !PT ;  /* 0x00000002ad027209 */ /* 0x000fe40007810000 */
[----:B------:R-:W-:-:S02]  /*18880*/  ISETP.GT.AND P3, PT, R187, 0x11, P1 ;  /* 0x00000011bb00780c */ /* 0x000fc40000f64270 */
[----:B------:R-:W-:Y:S02]  /*18890*/  FMNMX.FTZ R2, R176, R2, !PT ;  /* 0x00000002b0027209 */ /* 0x000fe40007810000 */
[----:B------:R-:W-:Y:S02]  /*188a0*/  LOP3.LUT R16, R16, 0xffff7fff, RZ, 0xc0, !PT ;  /* 0xffff7fff10107812 */ /* 0x000fe400078ec0ff */
[----:B------:R-:W-:Y:S02]  /*188b0*/  FMNMX.FTZ R2, R177, R2, !PT ;  /* 0x00000002b1027209 */ /* 0x000fe40007810000 */
[----:B------:R-:W-:Y:S02]  /*188c0*/  ISETP.LT.OR P4, PT, R186, 0xa, P4 ;  /* 0x0000000aba00780c */ /* 0x000fe40002781670 */
[----:B------:R-:W-:Y:S02]  /*188d0*/  FMNMX.FTZ R2, R180, R2, !PT ;  /* 0x00000002b4027209 */ /* 0x000fe40007810000 */
[----:B------:R-:W-:-:S02]  /*188e0*/  ISETP.LT.OR P2, PT, R186, 0x11, P2 ;  /* 0x00000011ba00780c */ /* 0x000fc40001741670 */
[----:B------:R-:W-:Y:S02]  /*188f0*/  FMNMX.FTZ R2, R181, R2, !PT ;  /* 0x00000002b5027209 */ /* 0x000fe40007810000 */
[----:B------:R-:W-:Y:S02]  /*18900*/  ISETP.LT.OR P3, PT, R186, 0x12, P3 ;  /* 0x00000012ba00780c */ /* 0x000fe40001f61670 */
[----:B------:R-:W-:Y:S01]  /*18910*/  @P0 LOP3.LUT R16, R16, 0x8000, RZ, 0xfc, !PT ;  /* 0x0000800010100812 */ /* 0x000fe200078efcff */
[----:B------:R-:W0:Y:S01]  /*18920*/  SHFL.BFLY PT, R3, R2, 0x2, 0x1f ;  /* 0x0c401f0002037f89 */ /* 0x000e2200000e0000 */
[----:B------:R-:W-:Y:S02]  /*18930*/  ISETP.GT.AND P0, PT, R187, RZ, P1 ;  /* 0x000000ffbb00720c */ /* 0x000fe40000f04270 */
[----:B------:R-:W-:Y:S02]  /*18940*/  FSEL R159, R159, -INF , !P4 ;  /* 0xff8000009f9f7808 */ /* 0x000fe40006000000 */
[----:B------:R-:W-:-:S02]  /*18950*/  FSEL R162, R162, -INF , !P2 ;  /* 0xff800000a2a27808 */ /* 0x000fc40005000000 */
[----:B------:R-:W-:Y:S02]  /*18960*/  FSEL R163, R163, -INF , !P3 ;  /* 0xff800000a3a37808 */ /* 0x000fe40005800000 */
[C---:B------:R-:W-:Y:S02]  /*18970*/  ISETP.GT.AND P4, PT, R187.reuse, 0x18, P1 ;  /* 0x00000018bb00780c */ /* 0x040fe40000f84270 */
[C---:B------:R-:W-:Y:S02]  /*18980*/  ISETP.GT.AND P2, PT, R187.reuse, 0x19, P1 ;  /* 0x00000019bb00780c */ /* 0x040fe40000f44270 */
[----:B------:R-:W-:Y:S02]  /*18990*/  ISETP.GT.AND P3, PT, R187, 0x20, P1 ;  /* 0x00000020bb00780c */ /* 0x000fe40000f64270 */
[C---:B------:R-:W-:Y:S02]  /*189a0*/  ISETP.LT.OR P4, PT, R186.reuse, 0x19, P4 ;  /* 0x00000019ba00780c */ /* 0x040fe40002781670 */
[----:B------:R-:W-:-:S02]  /*189b0*/  ISETP.LT.OR P2, PT, R186, 0x1a, P2 ;  /* 0x0000001aba00780c */ /* 0x000fc40001741670 */
[----:B------:R-:W-:Y:S02]  /*189c0*/  ISETP.LT.OR P3, PT, R186, 0x21, P3 ;  /* 0x00000021ba00780c */ /* 0x000fe40001f61670 */
[----:B------:R-:W-:Y:S02]  /*189d0*/  LOP3.LUT R16, R16, 0xfffffff7, RZ, 0xc0, !PT ;  /* 0xfffffff710107812 */ /* 0x000fe400078ec0ff */
[----:B------:R-:W-:Y:S02]  /*189e0*/  FSEL R166, R166, -INF , !P4 ;  /* 0xff800000a6a67808 */ /* 0x000fe40006000000 */
[----:B------:R-:W-:Y:S02]  /*189f0*/  FSEL R167, R167, -INF , !P2 ;  /* 0xff800000a7a77808 */ /* 0x000fe40005000000 */
[----:B------:R-:W-:Y:S02]  /*18a00*/  FSEL R170, R170, -INF , !P3 ;  /* 0xff800000aaaa7808 */ /* 0x000fe40005800000 */
[----:B------:R-:W-:-:S02]  /*18a10*/  ISETP.GT.AND P2, PT, R187, 0x28, P1 ;  /* 0x00000028bb00780c */ /* 0x000fc40000f44270 */
[C---:B------:R-:W-:Y:S02]  /*18a20*/  ISETP.GT.AND P3, PT, R187.reuse, 0x29, P1 ;  /* 0x00000029bb00780c */ /* 0x040fe40000f64270 */
[C---:B------:R-:W-:Y:S02]  /*18a30*/  ISETP.GT.AND P4, PT, R187.reuse, 0x30, P1 ;  /* 0x00000030bb00780c */ /* 0x040fe40000f84270 */
[C---:B------:R-:W-:Y:S02]  /*18a40*/  ISETP.GT.AND P5, PT, R187.reuse, 0x31, P1 ;  /* 0x00000031bb00780c */ /* 0x040fe40000fa4270 */
[C---:B------:R-:W-:Y:S02]  /*18a50*/  ISETP.GT.AND P6, PT, R187.reuse, 0x38, P1 ;  /* 0x00000038bb00780c */ /* 0x040fe40000fc4270 */
[----:B------:R-:W-:Y:S02]  /*18a60*/  ISETP.GT.AND P1, PT, R187, 0x39, P1 ;  /* 0x00000039bb00780c */ /* 0x000fe40000f24270 */
[----:B------:R-:W-:-:S02]  /*18a70*/  @P0 LOP3.LUT R16, R16, 0x8, RZ, 0xfc, !PT ;  /* 0x0000000810100812 */ /* 0x000fc400078efcff */
[----:B0-----:R-:W-:Y:S01]  /*18a80*/  FMNMX.FTZ R3, R2, R3, !PT ;  /* 0x0000000302037209 */ /* 0x001fe20007810000 */
[----:B------:R-:W-:Y:S01]  /*18a90*/  IMAD.U32 R2, RZ, RZ, UR4 ;  /* 0x00000004ff027e24 */ /* 0x000fe2000f8e00ff */
[C---:B------:R-:W-:Y:S02]  /*18aa0*/  LOP3.LUT P0, RZ, R16.reuse, 0x8000, RZ, 0xc0, !PT ;  /* 0x0000800010ff7812 */ /* 0x040fe4000780c0ff */
[----:B------:R-:W-:Y:S01]  /*18ab0*/  LOP3.LUT R16, R16, 0xfffffffd, RZ, 0xc0, !PT ;  /* 0xfffffffd10107812 */ /* 0x000fe200078ec0ff */
[----:B------:R-:W0:Y:S01]  /*18ac0*/  SHFL.BFLY PT, R155, R3, 0x1, 0x1f ;  /* 0x0c201f00039b7f89 */ /* 0x000e2200000e0000 */
[C---:B------:R-:W-:Y:S02]  /*18ad0*/  ISETP.LT.OR P0, PT, R186.reuse, 0x22, P0 ;  /* 0x00000022ba00780c */ /* 0x040fe40000701670 */
[----:B------:R-:W-:Y:S02]  /*18ae0*/  ISETP.LT.OR P4, PT, R186, 0x31, P4 ;  /* 0x00000031ba00780c */ /* 0x000fe40002781670 */
[----:B------:R-:W-:-:S02]  /*18af0*/  @P1 LOP3.LUT R16, R16, 0x2, RZ, 0xfc, !PT ;  /* 0x0000000210101812 */ /* 0x000fc400078efcff */
[----:B------:R-:W-:Y:S02]  /*18b00*/  ISETP.LT.OR P5, PT, R186, 0x32, P5 ;  /* 0x00000032ba00780c */ /* 0x000fe40002fa1670 */
[C---:B------:R-:W-:Y:S02]  /*18b10*/  LOP3.LUT P1, RZ, R16.reuse, 0x8, RZ, 0xc0, !PT ;  /* 0x0000000810ff7812 */ /* 0x040fe4000782c0ff */
[----:B------:R-:W-:Y:S02]  /*18b20*/  LOP3.LUT R16, R16, 0xffffffef, RZ, 0xc0, !PT ;  /* 0xffffffef10107812 */ /* 0x000fe400078ec0ff */
[----:B------:R-:W-:Y:S02]  /*18b30*/  ISETP.LT.OR P1, PT, R186, 0x1, P1 ;  /* 0x00000001ba00780c */ /* 0x000fe40000f21670 */
[----:B------:R-:W-:Y:S02]  /*18b40*/  @P0 LOP3.LUT R16, R16, 0x10, RZ, 0xfc, !PT ;  /* 0x0000001010100812 */ /* 0x000fe400078efcff */
[----:B------:R-:W-:-:S02]  /*18b50*/  ISETP.LT.OR P0, PT, R186, 0x29, P2 ;  /* 0x00000029ba00780c */ /* 0x000fc40001701670 */
[C---:B------:R-:W-:Y:S02]  /*18b60*/  LOP3.LUT P2, RZ, R16.reuse, 0x2, RZ, 0xc0, !PT ;  /* 0x0000000210ff7812 */ /* 0x040fe4000784c0ff */
[----:B------:R-:W-:Y:S02]  /*18b70*/  LOP3.LUT R16, R16, 0xfffffffb, RZ, 0xc0, !PT ;  /* 0xfffffffb10107812 */ /* 0x000fe400078ec0ff */
[----:B------:R-:W-:Y:S02]  /*18b80*/  FSEL R154, R154, -INF , !P1 ;  /* 0xff8000009a9a7808 */ /* 0x000fe40004800000 */
[----:B0-----:R-:W-:Y:S02]  /*18b90*/  FMNMX.FTZ R155, R3, R155, !PT ;  /* 0x0000009b039b7209 */ /* 0x001fe40007810000 */
[----:B------:R-:W-:Y:S02]  /*18ba0*/  FSEL R178, R178, -INF , !P4 ;  /* 0xff800000b2b27808 */ /* 0x000fe40006000000 */
[----:B------:R-:W-:-:S02]  /*18bb0*/  ISETP.LT.OR P6, PT, R186, 0x39, P6 ;  /* 0x00000039ba00780c */ /* 0x000fc400037c1670 */
[----:B------:R-:W-:Y:S02]  /*18bc0*/  @P0 LOP3.LUT R16, R16, 0x4, RZ, 0xfc, !PT ;  /* 0x0000000410100812 */ /* 0x000fe400078efcff */
[----:B------:R-:W-:Y:S02]  /*18bd0*/  ISETP.LT.OR P0, PT, R186, 0x2a, P3 ;  /* 0x0000002aba00780c */ /* 0x000fe40001f01670 */
[C---:B------:R-:W-:Y:S02]  /*18be0*/  FSETP.NEU.FTZ.AND P3, PT, R155.reuse, -INF , PT ;  /* 0xff8000009b00780b */ /* 0x040fe40003f7d000 */
[----:B------:R-:W-:Y:S02]  /*18bf0*/  LOP3.LUT R16, R16, 0xffffbfff, RZ, 0xc0, !PT ;  /* 0xffffbfff10107812 */ /* 0x000fe400078ec0ff */
[----:B------:R-:W-:Y:S02]  /*18c00*/  FSEL R3, R155, RZ, P3 ;  /* 0x000000ff9b037208 */ /* 0x000fe40001800000 */
[----:B------:R-:W-:-:S02]  /*18c10*/  FSEL R179, R179, -INF , !P5 ;  /* 0xff800000b3b37808 */ /* 0x000fc40006800000 */
[----:B------:R-:W-:Y:S01]  /*18c20*/  ISETP.LT.OR P2, PT, R186, 0x3a, P2 ;  /* 0x0000003aba00780c */ /* 0x000fe20001741670 */
[----:B------:R-:W-:Y:S01]  /*18c30*/  FADD.FTZ R3, -R3, R5 ;  /* 0x0000000503037221 */ /* 0x000fe20000010100 */
[-C--:B------:R-:W-:Y:S01]  /*18c40*/  FMUL.FTZ R5, R155, R2.reuse ;  /* 0x000000029b057220 */ /* 0x080fe20000410000 */
[----:B------:R-:W-:Y:S02]  /*18c50*/  @P0 LOP3.LUT R16, R16, 0x4000, RZ, 0xfc, !PT ;  /* 0x0000400010100812 */ /* 0x000fe400078efcff */
[----:B------:R-:W-:Y:S01]  /*18c60*/  FSEL R182, R182, -INF , !P6 ;  /* 0xff800000b6b67808 */ /* 0x000fe20007000000 */
[-C--:B------:R-:W-:Y:S01]  /*18c70*/  FMUL.FTZ R3, R3, R2.reuse ;  /* 0x0000000203037220 */ /* 0x080fe20000410000 */
[----:B------:R-:W-:Y:S02]  /*18c80*/  FSEL R5, R5, RZ, P3 ;  /* 0x000000ff05057208 */ /* 0x000fe40001800000 */
[C---:B------:R-:W-:Y:S02]  /*18c90*/  LOP3.LUT P0, RZ, R16.reuse, 0x10, RZ, 0xc0, !PT ;  /* 0x0000001010ff7812 */ /* 0x040fe4000780c0ff */
[----:B------:R-:W-:Y:S01]  /*18ca0*/  LOP3.LUT P3, RZ, R16, 0x4, RZ, 0xc0, !PT ;  /* 0x0000000410ff7812 */ /* 0x000fe2000786c0ff */
[-CC-:B------:R-:W-:Y:S01]  /*18cb0*/  FFMA.FTZ R152, R152, R2.reuse, -R5.reuse ;  /* 0x0000000298987223 */ /* 0x180fe20000010805 */
        /* <DEDUP_REMOVED lines=14> */
[----:B------:R-:W-:Y:S01]  /*18da0*/  FFMA.FTZ R5, R181, R2, -R5 ;  /* 0x00000002b5057223 */ /* 0x000fe20000010805 */
[----:B------:R-:W-:Y:S01]  /*18db0*/  FMNMX.FTZ R181, R154, R4, !PT ;  /* 0x000000049ab57209 */ /* 0x000fe20007810000 */
[----:B------:R-:W-:Y:S01]  /*18dc0*/  MUFU.EX2 R196, R152 ;  /* 0x0000009800c47308 */ /* 0x000fe20000000800 */
[----:B------:R-:W-:-:S02]  /*18dd0*/  FSEL R171, R171, -INF , !P0 ;  /* 0xff800000abab7808 */ /* 0x000fc40004000000 */
[----:B------:R-:W-:Y:S02]  /*18de0*/  FMNMX.FTZ R181, R0, R181, !PT ;  /* 0x000000b500b57209 */ /* 0x000fe40007810000 */
[----:B------:R-:W-:Y:S02]  /*18df0*/  LOP3.LUT P0, RZ, R16, 0x4000, RZ, 0xc0, !PT ;  /* 0x0000400010ff7812 */ /* 0x000fe4000780c0ff */
[----:B------:R-:W-:Y:S01]  /*18e00*/  FMNMX.FTZ R181, R158, R181, !PT ;  /* 0x000000b59eb57209 */ /* 0x000fe20007810000 */
[----:B------:R-:W0:Y:S01]  /*18e10*/  MUFU.EX2 R3, R3 ;  /* 0x0000000300037308 */ /* 0x000e220000000800 */
[----:B------:R-:W-:Y:S02]  /*18e20*/  FSEL R174, R174, -INF , !P3 ;  /* 0xff800000aeae7808 */ /* 0x000fe40005800000 */
[----:B------:R-:W-:Y:S02]  /*18e30*/  FMNMX.FTZ R181, R159, R181, !PT ;  /* 0x000000b59fb57209 */ /* 0x000fe40007810000 */
[----:B------:R-:W-:-:S02]  /*18e40*/  FSEL R175, R175, -INF , !P0 ;  /* 0xff800000afaf7808 */ /* 0x000fc40004000000 */
[----:B------:R-:W-:Y:S01]  /*18e50*/  FMNMX.FTZ R181, R162, R181, !PT ;  /* 0x000000b5a2b57209 */ /* 0x000fe20007810000 */
[----:B------:R-:W1:Y:S01]  /*18e60*/  MUFU.EX2 R153, R153 ;  /* 0x0000009900997308 */ /* 0x000e620000000800 */
[----:B------:R-:W-:Y:S02]  /*18e70*/  FSEL R183, R183, -INF , !P2 ;  /* 0xff800000b7b77808 */ /* 0x000fe40005000000 */
[----:B------:R-:W-:Y:S02]  /*18e80*/  FMNMX.FTZ R181, R163, R181, !PT ;  /* 0x000000b5a3b57209 */ /* 0x000fe40007810000 */
[----:B------:R-:W-:Y:S02]  /*18e90*/  LOP3.LUT P0, RZ, R16, 0x2000, RZ, 0xc0, !PT ;  /* 0x0000200010ff7812 */ /* 0x000fe4000780c0ff */
[----:B------:R-:W-:Y:S01]  /*18ea0*/  FMNMX.FTZ R181, R166, R181, !PT ;  /* 0x000000b5a6b57209 */ /* 0x000fe20007810000 */
[----:B------:R-:W2:Y:S01]  /*18eb0*/  MUFU.EX2 R156, R156 ;  /* 0x0000009c009c7308 */ /* 0x000ea20000000800 */
[----:B0-----:R-:W-:-:S02]  /*18ec0*/  FFMA.FTZ R221, R3, R221, R196 ;  /* 0x000000dd03dd7223 */ /* 0x001fc400000100c4 */
[----:B------:R-:W-:-:S04]  /*18ed0*/  FMNMX.FTZ R181, R167, R181, !PT ;  /* 0x000000b5a7b57209 */ /* 0x000fc80007810000 */
[----:B------:R-:W-:Y:S01]  /*18ee0*/  FMNMX.FTZ R181, R170, R181, !PT ;  /* 0x000000b5aab57209 */ /* 0x000fe20007810000 */
[----:B------:R-:W-:Y:S03]  /*18ef0*/  MUFU.EX2 R157, R157 ;  /* 0x0000009d009d7308 */ /* 0x000fe60000000800 */
        /* <DEDUP_REMOVED lines=20> */
[----:B0-----:R-:W-:-:S04]  /*19040*/  FMNMX.FTZ R152, R181, R184, !PT ;  /* 0x000000b8b5987209 */ /* 0x001fc80007810000 */
[----:B------:R-:W-:-:S03]  /*19050*/  FSETP.NEU.FTZ.AND P1, PT, R152, -INF , PT ;  /* 0xff8000009800780b */ /* 0x000fc60003f3d000 */
[----:B------:R-:W-:Y:S01]  /*19060*/  MUFU.EX2 R180, R180 ;  /* 0x000000b400b47308 */ /* 0x000fe20000000800 */
[----:B------:R-:W-:-:S05]  /*19070*/  FSEL R181, R152, RZ, P1 ;  /* 0x000000ff98b57208 */ /* 0x000fca0000800000 */
[----:B------:R-:W-:Y:S01]  /*19080*/  FADD.FTZ R4, -R181, R4 ;  /* 0x00000004b5047221 */ /* 0x000fe20000010100 */
[-C--:B------:R-:W-:Y:S01]  /*19090*/  FMUL.FTZ R181, R152, R2.reuse ;  /* 0x0000000298b57220 */ /* 0x080fe20000410000 */
[----:B------:R-:W-:Y:S02]  /*190a0*/  MUFU.EX2 R5, R5 ;  /* 0x0000000500057308 */ /* 0x000fe40000000800 */
[----:B------:R-:W-:Y:S02]  /*190b0*/  FMUL.FTZ R4, R4, R2 ;  /* 0x0000000204047220 */ /* 0x000fe40000410000 */
[----:B------:R-:W-:-:S05]  /*190c0*/  FSEL R181, R181, RZ, P1 ;  /* 0x000000ffb5b57208 */ /* 0x000fca0000800000 */
[-CC-:B------:R-:W-:Y:S01]  /*190d0*/  FFMA.FTZ R154, R154, R2.reuse, -R181.reuse ;  /* 0x000000029a9a7223 */ /* 0x180fe200000108b5 */
[-CC-:B------:R-:W-:Y:S01]  /*190e0*/  FFMA.FTZ R0, R0, R2.reuse, -R181.reuse ;  /* 0x0000000200007223 */ /* 0x180fe200000108b5 */
[-CC-:B------:R-:W-:Y:S01]  /*190f0*/  FFMA.FTZ R158, R158, R2.reuse, -R181.reuse ;  /* 0x000000029e9e7223 */ /* 0x180fe200000108b5 */
[-CC-:B------:R-:W-:Y:S01]  /*19100*/  FFMA.FTZ R159, R159, R2.reuse, -R181.reuse ;  /* 0x000000029f9f7223 */ /* 0x180fe200000108b5 */
[-CC-:B------:R-:W-:Y:S01]  /*19110*/  FFMA.FTZ R162, R162, R2.reuse, -R181.reuse ;  /* 0x00000002a2a27223 */ /* 0x180fe200000108b5 */
[----:B------:R-:W-:Y:S01]  /*19120*/  MUFU.EX2 R197, R0 ;  /* 0x0000000000c57308 */ /* 0x000fe20000000800 */
[-CC-:B------:R-:W-:Y:S01]  /*19130*/  FFMA.FTZ R163, R163, R2.reuse, -R181.reuse ;  /* 0x00000002a3a37223 */ /* 0x180fe200000108b5 */
[-CC-:B------:R-:W-:Y:S01]  /*19140*/  FFMA.FTZ R166, R166, R2.reuse, -R181.reuse ;  /* 0x00000002a6a67223 */ /* 0x180fe200000108b5 */
        /* <DEDUP_REMOVED lines=9> */
[----:B------:R-:W-:-:S04]  /*191e0*/  FFMA.FTZ R181, R183, R2, -R181 ;  /* 0x00000002b7b57223 */ /* 0x000fc800000108b5 */
[----:B------:R1:W0:Y:S08]  /*191f0*/  MUFU.EX2 R0, R4 ;  /* 0x0000000400007308 */ /* 0x0002300000000800 */
[----:B------:R-:W3:Y:S01]  /*19200*/  MUFU.EX2 R158, R158 ;  /* 0x0000009e009e7308 */ /* 0x000ee20000000800 */
[----:B-1----:R-:W-:-:S04]  /*19210*/  FADD.FTZ R4, R153, R221 ;  /* 0x000000dd99047221 */ /* 0x002fc80000010000 */
[----:B--2---:R-:W-:-:S03]  /*19220*/  FADD.FTZ R4, R156, R4 ;  /* 0x000000049c047221 */ /* 0x004fc60000010000 */
[----:B------:R-:W1:Y:S01]  /*19230*/  MUFU.EX2 R159, R159 ;  /* 0x0000009f009f7308 */ /* 0x000e620000000800 */
[----:B0-----:R-:W-:Y:S01]  /*19240*/  FFMA.FTZ R9, R0, R9, R154 ;  /* 0x0000000900097223 */ /* 0x001fe2000001009a */
[----:B------:R-:W-:-:S03]  /*19250*/  FADD.FTZ R4, R157, R4 ;  /* 0x000000049d047221 */ /* 0x000fc60000010000 */
[----:B------:R-:W-:Y:S01]  /*19260*/  FADD.FTZ R9, R197, R9 ;  /* 0x00000009c5097221 */ /* 0x000fe20000010000 */
[----:B------:R-:W-:Y:S02]  /*19270*/  FADD.FTZ R4, R160, R4 ;  /* 0x00000004a0047221 */ /* 0x000fe40000010000 */
[----:B------:R-:W0:Y:S01]  /*19280*/  MUFU.EX2 R162, R162 ;  /* 0x000000a200a27308 */ /* 0x000e220000000800 */
[----:B---3--:R-:W-:Y:S01]  /*19290*/  FADD.FTZ R9, R158, R9 ;  /* 0x000000099e097221 */ /* 0x008fe20000010000 */
[----:B------:R-:W-:-:S04]  /*192a0*/  FADD.FTZ R4, R161, R4 ;  /* 0x00000004a1047221 */ /* 0x000fc80000010000 */
[----:B------:R-:W-:Y:S02]  /*192b0*/  FADD.FTZ R4, R164, R4 ;  /* 0x00000004a4047221 */ /* 0x000fe40000010000 */
[----:B------:R-:W2:Y:S01]  /*192c0*/  MUFU.EX2 R163, R163 ;  /* 0x000000a300a37308 */ /* 0x000ea20000000800 */
[----:B-1----:R-:W-:Y:S01]  /*192d0*/  FADD.FTZ R9, R159, R9 ;  /* 0x000000099f097221 */ /* 0x002fe20000010000 */
[----:B------:R-:W-:-:S04]  /*192e0*/  FADD.FTZ R4, R165, R4 ;  /* 0x00000004a5047221 */ /* 0x000fc80000010000 */
[----:B------:R-:W-:Y:S02]  /*192f0*/  FADD.FTZ R4, R168, R4 ;  /* 0x00000004a8047221 */ /* 0x000fe40000010000 */
[----:B------:R-:W1:Y:S01]  /*19300*/  MUFU.EX2 R166, R166 ;  /* 0x000000a600a67308 */ /* 0x000e620000000800 */
[----:B0-----:R-:W-:Y:S01]  /*19310*/  FADD.FTZ R9, R162, R9 ;  /* 0x00000009a2097221 */ /* 0x001fe20000010000 */
[----:B------:R-:W-:-:S04]  /*19320*/  FADD.FTZ R4, R169, R4 ;  /* 0x00000004a9047221 */ /* 0x000fc80000010000 */
[----:B------:R-:W-:Y:S02]  /*19330*/  FADD.FTZ R4, R172, R4 ;  /* 0x00000004ac047221 */ /* 0x000fe40000010000 */
[----:B------:R-:W0:Y:S01]  /*19340*/  MUFU.EX2 R167, R167 ;  /* 0x000000a700a77308 */ /* 0x000e220000000800 */
[----:B--2---:R-:W-:Y:S01]  /*19350*/  FADD.FTZ R9, R163, R9 ;  /* 0x00000009a3097221 */ /* 0x004fe20000010000 */
        /* <DEDUP_REMOVED lines=8> */
[----:B------:R-:W-:-:S06]  /*193e0*/  FADD.FTZ R221, R5, R4 ;  /* 0x0000000405dd7221 */ /* 0x000fcc0000010000 */
        /* <DEDUP_REMOVED lines=11> */
[----:B0-----:R-:W-:-:S04]  /*194a0*/  FADD.FTZ R9, R179, R9 ;  /* 0x00000009b3097221 */ /* 0x001fc80000010000 */
[----:B--2---:R-:W-:-:S04]  /*194b0*/  FADD.FTZ R9, R182, R9 ;  /* 0x00000009b6097221 */ /* 0x004fc80000010000 */
[----:B-1----:R-:W-:Y:S01]  /*194c0*/  FADD.FTZ R9, R181, R9 ;  /* 0x00000009b5097221 */ /* 0x002fe20000010000 */
[----:B------:R-:W-:Y:S06]  /*194d0*/  @!P0 BRA `(.L_x_1774) ;  /* 0x0000000000048947 */ /* 0x000fec0003800000 */
[----:B------:R-:W-:Y:S01]  /*194e0*/  BPT.TRAP 0x1 ;  /* 0x000000040000795c */ /* 0x000fe20000300000 */
.L_x_1774:
[----:B------:R-:W2:Y:S01]  /*194f0*/  LDL R4, [R1+0x10] ;  /* 0x0000100001047983 */ /* 0x000ea20000100800 */
[----:B------:R-:W-:Y:S01]  /*19500*/  VIADD R218, R218, 0x30860 ;  /* 0x00030860dada7836 */ /* 0x000fe20000000000 */
[----:B------:R-:W-:Y:S01]  /*19510*/  F2FP.BF16.F32.PACK_AB R186, R5, R180 ;  /* 0x000000b405ba723e */ /* 0x000fe200000010ff */
[----:B------:R-:W-:Y:S01]  /*19520*/  IMAD.MOV.U32 R5, RZ, RZ, R155 ;  /* 0x000000ffff057224 */ /* 0x000fe200078e009b */
[----:B------:R-:W-:Y:S01]  /*19530*/  F2FP.BF16.F32.PACK_AB R196, R153, R196 ;  /* 0x000000c499c4723e */ /* 0x000fe200000010ff */
[----:B------:R-:W-:Y:S01]  /*19540*/  IMAD.MOV.U32 R202, RZ, RZ, R222 ;  /* 0x000000ffffca7224 */ /* 0x000fe200078e00de */
[----:B------:R-:W-:Y:S02]  /*19550*/  PRMT R218, R191, 0x654, R218 ;  /* 0x00000654bfda7816 */ /* 0x000fe400000000da */
[----:B------:R-:W-:Y:S02]  /*19560*/  F2FP.BF16.F32.PACK_AB R197, R197, R154 ;  /* 0x0000009ac5c5723e */ /* 0x000fe400000010ff */
[----:B------:R0:W-:Y:S01]  /*19570*/  SYNCS.ARRIVE.TRANS64.RED.A1T0 RZ, [R218+URZ], RZ ;  /* 0x000000ffdaff79a7 */ /* 0x0001e2000810043f */
[----:B------:R-:W-:-:S02]  /*19580*/  F2FP.BF16.F32.PACK_AB R198, R157, R156 ;  /* 0x0000009c9dc6723e */ /* 0x000fc400000010ff */
[----:B------:R-:W-:Y:S02]  /*19590*/  F2FP.BF16.F32.PACK_AB R199, R159, R158 ;  /* 0x0000009e9fc7723e */ /* 0x000fe400000010ff */
[----:B------:R-:W-:Y:S02]  /*195a0*/  F2FP.BF16.F32.PACK_AB R192, R161, R160 ;  /* 0x000000a0a1c0723e */ /* 0x000fe400000010ff */
[----:B------:R-:W-:Y:S01]  /*195b0*/  F2FP.BF16.F32.PACK_AB R193, R163, R162 ;  /* 0x000000a2a3c1723e */ /* 0x000fe200000010ff */
[----:B0-----:R-:W-:Y:S01]  /*195c0*/  IMAD.MOV.U32 R218, RZ, RZ, R227 ;  /* 0x000000ffffda7224 */ /* 0x001fe200078e00e3 */
        /* <DEDUP_REMOVED lines=9> */
[C---:B--2---:R-:W-:Y:S01]  /*19660*/  ISETP.GT.AND P1, PT, R8.reuse, R4, PT ;  /* 0x000000040800720c */ /* 0x044fe20003f24270 */
[----:B------:R-:W-:Y:S02]  /*19670*/  VIADD R8, R8, 0xffffffff ;  /* 0xffffffff08087836 */ /* 0x000fe40000000000 */
[----:B------:R-:W-:-:S10]  /*19680*/  IMAD.MOV.U32 R4, RZ, RZ, R152 ;  /* 0x000000ffff047224 */ /* 0x000fd400078e0098 */
[----:B------:R-:W-:Y:S05]  /*19690*/  @P1 BRA `(.L_x_1775) ;  /* 0xffffffd000a01947 */ /* 0x000fea000383ffff */
[----:B------:R-:W-:Y:S05]  /*196a0*/  BSYNC B0 ;  /* 0x0000000000007941 */ /* 0x000fea0003800000 */
.L_x_1754:
[----:B------:R-:W-:Y:S02]  /*196b0*/  IMAD.MOV.U32 R4, RZ, RZ, R152 ;  /* 0x000000ffff047224 */ /* 0x000fe400078e0098 */
[----:B------:R-:W-:Y:S02]  /*196c0*/  IMAD.MOV.U32 R5, RZ, RZ, R155 ;  /* 0x000000ffff057224 */ /* 0x000fe400078e009b */
[----:B------:R-:W-:Y:S02]  /*196d0*/  IMAD.MOV.U32 R202, RZ, RZ, R222 ;  /* 0x000000ffffca7224 */ /* 0x000fe400078e00de */
[----:B------:R-:W-:-:S07]  /*196e0*/  IMAD.MOV.U32 R218, RZ, RZ, R227 ;  /* 0x000000ffffda7224 */ /* 0x000fce00078e00e3 */
.L_x_1753:
[----:B------:R-:W-:Y:S05]  /*196f0*/  BSYNC B1 ;  /* 0x0000000000017941 */ /* 0x000fea0003800000 */
.L_x_1752:
[----:B------:R-:W2:Y:S01]  /*19700*/  LDL R153, [R1+0x58] ;  /* 0x0000580001997983 */ /* 0x000ea20000100800 */
[----:B------:R-:W0:Y:S01]  /*19710*/  LDC R152, c[0x0][0x448] ;  /* 0x00011200ff987b82 */ /* 0x000e220000000800 */
[----:B------:R-:W-:-:S07]  /*19720*/  LOP3.LUT R16, R16, 0xffffffdf, RZ, 0xc0, !PT ;  /* 0xffffffdf10107812 */ /* 0x000fce00078ec0ff */
[----:B------:R-:W1:Y:S01]  /*19730*/  LDC R155, c[0x0][0x9e4] ;  /* 0x00027900ff9b7b82 */ /* 0x000e620000000800 */
[----:B0-----:R-:W-:-:S13]  /*19740*/  ISETP.NE.AND P1, PT, R152, 0x1, PT ;  /* 0x000000019800780c */ /* 0x001fda0003f25270 */
[----:B------:R-:W0:Y:S01]  /*19750*/  @P1 LDC R154, c[0x0][0x44c] ;  /* 0x00011300ff9a1b82 */ /* 0x000e220000000800 */
[----:B------:R-:W-:-:S04]  /*19760*/  @P1 LOP3.LUT R16, R16, 0x20, RZ, 0xfc, !PT ;  /* 0x0000002010101812 */ /* 0x000fc800078efcff */
[----:B------:R-:W-:-:S03]  /*19770*/  LOP3.LUT R16, R16, 0xffffffbf, RZ, 0xc0, !PT ;  /* 0xffffffbf10107812 */ /* 0x000fc600078ec0ff */
[----:B------:R-:W3:Y:S01]  /*19780*/  @P1 LDC R152, c[0x0][0x450] ;  /* 0x00011400ff981b82 */ /* 0x000ee20000000800 */
[----:B--2---:R-:W-:-:S04]  /*19790*/  VIADD R153, R153, 0x7f ;  /* 0x0000007f99997836 */ /* 0x004fc80000000000 */
[----:B0-----:R-:W-:-:S05]  /*197a0*/  @P1 IMAD.HI.U32 R154, R153, R154, RZ ;  /* 0x0000009a999a1227 */ /* 0x001fca00078e00ff */
[----:B---3--:R-:W-:Y:S02]  /*197b0*/  @P1 SHF.R.U32.HI R153, RZ, R152, R154 ;  /* 0x00000098ff991219 */ /* 0x008fe4000001169a */
[----:B-1----:R-:W-:Y:S02]  /*197c0*/  ISETP.GE.AND P1, PT, R155, 0x1, PT ;  /* 0x000000019b00780c */ /* 0x002fe40003f26270 */
[----:B------:R-:W-:-:S05]  /*197d0*/  IADD3 R152, R220, 0x1, -R219 ;  /* 0x00000001dc987810 */ /* 0x000fca0007ffe8db */
[----:B------:R-:W-:-:S04]  /*197e0*/  IMAD.IADD R153, R152, 0x1, R153 ;  /* 0x0000000198997824 */ /* 0x000fc800078e0299 */
[----:B------:R-:W-:Y:S02]  /*197f0*/  IMAD.IADD R223, R153, 0x1, -R223 ;  /* 0x0000000199df7824 */ /* 0x000fe400078e0adf */
[----:B------:R-:W-:Y:S01]  /*19800*/  @P1 LOP3.LUT R16, R16, 0x40, RZ, 0xfc, !PT ;  /* 0x0000004010101812 */ /* 0x000fe200078efcff */
        /* <DEDUP_REMOVED lines=12> */
.L_x_1778:
[----:B------:R-:W-:-:S13]  /*198d0*/  ISETP.NE.AND P1, PT, R155, 0x1, PT ;  /* 0x000000019b00780c */ /* 0x000fda0003f25270 */
[----:B------:R-:W0:Y:S02]  /*198e0*/  @P1 LDC.64 R152, c[0x0][0x9e8] ;  /* 0x00027a00ff981b82 */ /* 0x000e240000000a00 */
[----:B0-----:R-:W-:-:S05]  /*198f0*/  @P1 IMAD.HI.U32 R152, R154, R152, RZ ;  /* 0x000000989a981227 */ /* 0x001fca00078e00ff */
[----:B------:R-:W-:-:S07]  /*19900*/  @P1 SHF.R.U32.HI R154, RZ, R153, R152 ;  /* 0x00000099ff9a1219 */ /* 0x000fce0000011698 */
.L_x_1779:
[----:B------:R-:W-:Y:S05]  /*19910*/  BSYNC B0 ;  /* 0x0000000000007941 */ /* 0x000fea0003800000 */
.L_x_1777:
[----:B------:R-:W-:-:S05]  /*19920*/  IMAD R154, R154, R155, RZ ;  /* 0x0000009b9a9a7224 */ /* 0x000fca00078e02ff */
[----:B------:R-:W-:-:S07]  /*19930*/  VIMNMX R223, R223, R154, !PT ;  /* 0x0000009adfdf7248 */ /* 0x000fce0007fe0100 */
.L_x_1776:
[----:B------:R-:W2:Y:S01]  /*19940*/  LDL R153, [R1+0x78] ;  /* 0x0000780001997983 */ /* 0x000ea20000100800 */
[----:B------:R-:W-:Y:S01]  /*19950*/  VIADD R223, R223, 0x3f ;  /* 0x0000003fdfdf7836 */ /* 0x000fe20000000000 */
[----:B------:R-:W-:Y:S04]  /*19960*/  BSSY B0, `(.L_x_1780) ;  /* 0x0000224000007945 */ /* 0x000fe80003800000 */
[----:B------:R-:W-:-:S04]  /*19970*/  SHF.R.S32.HI R152, RZ, 0x1f, R223 ;  /* 0x0000001fff987819 */ /* 0x000fc800000114df */
[----:B------:R-:W-:-:S04]  /*19980*/  LEA.HI R152, R152, R223, RZ, 0x6 ;  /* 0x000000df98987211 */ /* 0x000fc800078f30ff */
[----:B------:R-:W-:-:S04]  /*19990*/  SHF.R.S32.HI R152, RZ, 0x6, R152 ;  /* 0x00000006ff987819 */ /* 0x000fc80000011498 */
[----:B--2---:R-:W-:-:S04]  /*199a0*/  VIMNMX R153, R153, R152, !PT ;  /* 0x0000009899997248 */ /* 0x004fc80007fe0100 */
[----:B------:R-:W-:Y:S01]  /*199b0*/  ISETP.GE.AND P1, PT, R8, R153, PT ;  /* 0x000000990800720c */ /* 0x000fe20003f26270 */
[----:B------:R0:W-:-:S12]  /*199c0*/  STL [R1+0x54], R153 ;  /* 0x0000549901007387 */ /* 0x0001d80000100800 */
[----:B0-----:R-:W-:Y:S05]  /*199d0*/  @!P1 BRA `(.L_x_1781) ;  /* 0x0000002000709947 */ /* 0x001fea0003800000 */
[----:B------:R-:W-:Y:S01]  /*199e0*/  BSSY B1, `(.L_x_1782) ;  /* 0x000021a000017945 */ /* 0x000fe20003800000 */
[----:B------:R-:W-:Y:S02]  /*199f0*/  IMAD.MOV.U32 R228, RZ, RZ, R8 ;  /* 0x000000ffffe47224 */ /* 0x000fe400078e0008 */
[----:B------:R-:W-:Y:S02]  /*19a00*/  IMAD.MOV.U32 R227, RZ, RZ, R4 ;  /* 0x000000ffffe37224 */ /* 0x000fe400078e0004 */
[----:B------:R-:W-:Y:S02]  /*19a10*/  IMAD.MOV.U32 R223, RZ, RZ, R5 ;  /* 0x000000ffffdf7224 */ /* 0x000fe400078e0005 */
[----:B------:R-:W-:Y:S02]  /*19a20*/  IMAD.MOV.U32 R8, RZ, RZ, R218 ;  /* 0x000000ffff087224 */ /* 0x000fe400078e00da */
[----:B------:R-:W-:-:S07]  /*19a30*/  IMAD.MOV.U32 R229, RZ, RZ, R202 ;  /* 0x000000ffffe57224 */ /* 0x000fce00078e00ca */
.L_x_1795:
[----:B------:R-:W-:-:S04]  /*19a40*/  ISETP.NE.AND P1, PT, R229, 0x1, PT ;  /* 0x00000001e500780c */ /* 0x000fc80003f25270 */
[----:B------:R-:W-:-:S04]  /*19a50*/  SEL R218, RZ, 0x1, P1 ;  /* 0x00000001ffda7807 */ /* 0x000fc80000800000 */
[----:B------:R-:W-:Y:S01]  /*19a60*/  LOP3.LUT R218, R8, R218, RZ, 0x3c, !PT ;  /* 0x000000da08da7212 */ /* 0x000fe200078e3cff */
[----:B------:R-:W-:Y:S06]  /*19a70*/  @!P0 BRA `(.L_x_1783) ;  /* 0x0000000000048947 */ /* 0x000fec0003800000 */
[----:B------:R-:W-:Y:S01]  /*19a80*/  BPT.TRAP 0x1 ;  /* 0x000000040000795c */ /* 0x000fe20000300000 */
.L_x_1783:
        /* <DEDUP_REMOVED lines=8> */
.L_x_1784:
        /* <DEDUP_REMOVED lines=8> */
.L_x_1786:
[----:B------:R-:W-:Y:S05]  /*19b90*/  BSYNC B2 ;  /* 0x0000000000027941 */ /* 0x000fea0003800000 */
.L_x_1785:
[----:B------:R-:W-:Y:S04]  /*19ba0*/  STL.64 [R1+0xf8], R22 ;  /* 0x0000f81601007387 */ /* 0x000fe80000100a00 */
[----:B------:R-:W-:Y:S04]  /*19bb0*/  STL [R1+0xf0], R18 ;  /* 0x0000f01201007387 */ /* 0x000fe80000100800 */
[----:B------:R2:W-:Y:S04]  /*19bc0*/  STL.64 [R1+0xe8], R16 ;  /* 0x0000e81001007387 */ /* 0x0005e80000100a00 */
[----:B--2---:R-:W2:Y:S04]  /*19bd0*/  LDL.64 R16, [R1+0x38] ;  /* 0x0000380001107983 */ /* 0x004ea80000100a00 */
[----:B------:R3:W-:Y:S04]  /*19be0*/  STL.64 [R1+0xe0], R8 ;  /* 0x0000e00801007387 */ /* 0x0007e80000100a00 */
[----:B------:R-:W4:Y:S01]  /*19bf0*/  LDL.64 R22, [R1+0x40] ;  /* 0x0000400001167983 */ /* 0x000f220000100a00 */
[----:B01----:R-:W-:-:S05]  /*19c00*/  IMAD.MOV.U32 R4, RZ, RZ, R2 ;  /* 0x000000ffff047224 */ /* 0x003fca00078e0002 */
[----:B------:R-:W-:Y:S01]  /*19c10*/  R2UR UR6, R4 ;  /* 0x00000000040672ca */ /* 0x000fe200000e0000 */
[----:B------:R-:W-:Y:S01]  /*19c20*/  IMAD.MOV.U32 R4, RZ, RZ, R154 ;  /* 0x000000ffff047224 */ /* 0x000fe200078e009a */
[----:B---3--:R-:W3:Y:S01]  /*19c30*/  LDL.64 R8, [R1+0x28] ;  /* 0x0000280001087983 */ /* 0x008ee20000100a00 */
[----:B------:R-:W-:Y:S02]  /*19c40*/  VIADD R152, R2, 0x6 ;  /* 0x0000000602987836 */ /* 0x000fe40000000000 */
[----:B------:R-:W-:Y:S01]  /*19c50*/  IMAD.MOV.U32 R5, RZ, RZ, 0x40000040 ;  /* 0x40000040ff057424 */ /* 0x000fe200078e00ff */
[----:B------:R-:W-:Y:S01]  /*19c60*/  R2UR UR4, R4 ;  /* 0x00000000040472ca */ /* 0x000fe200000e0000 */
[----:B------:R-:W-:Y:S01]  /*19c70*/  IMAD.MOV.U32 R4, RZ, RZ, R153 ;  /* 0x000000ffff047224 */ /* 0x000fe200078e0099 */
[----:B------:R-:W-:Y:S01]  /*19c80*/  R2UR UR10, R152 ;  /* 0x00000000980a72ca */ /* 0x000fe200000e0000 */
[----:B------:R-:W-:Y:S01]  /*19c90*/  IMAD.MOV.U32 R153, RZ, RZ, 0x40000040 ;  /* 0x40000040ff997424 */ /* 0x000fe200078e00ff */
[----:B------:R-:W-:-:S02]  /*19ca0*/  R2UR UR7, R5 ;  /* 0x00000000050772ca */ /* 0x000fc400000e0000 */
[----:B------:R-:W-:Y:S01]  /*19cb0*/  R2UR UR8, R4 ;  /* 0x00000000040872ca */ /* 0x000fe200000e0000 */
[C---:B------:R-:W-:Y:S01]  /*19cc0*/  VIADD R4, R2.reuse, 0x200 ;  /* 0x0000020002047836 */ /* 0x040fe20000000000 */
[----:B------:R-:W-:Y:S01]  /*19cd0*/  R2UR UR11, R153 ;  /* 0x00000000990b72ca */ /* 0x000fe200000e0000 */
[----:B------:R-:W-:Y:S01]  /*19ce0*/  VIADD R154, R2, 0x204 ;  /* 0x00000204029a7836 */ /* 0x000fe20000000000 */
[C---:B------:R-:W-:Y:S02]  /*19cf0*/  R2UR UR5, R5.reuse ;  /* 0x00000000050572ca */ /* 0x040fe400000e0000 */
[----:B------:R-:W-:Y:S01]  /*19d00*/  R2UR UR14, R4 ;  /* 0x00000000040e72ca */ /* 0x000fe200000e0000 */
[----:B------:R-:W-:Y:S01]  /*19d10*/  VIADD R4, R2, 0x206 ;  /* 0x0000020602047836 */ /* 0x000fe20000000000 */
[----:B------:R-:W-:-:S04]  /*19d20*/  R2UR UR9, R5 ;  /* 0x00000000050972ca */ /* 0x000fc800000e0000 */
[----:B------:R-:W-:Y:S01]  /*19d30*/  R2UR UR26, R4 ;  /* 0x00000000041a72ca */ /* 0x000fe200000e0000 */
[----:B------:R-:W-:Y:S02]  /*19d40*/  VIADD R4, R2, 0x404 ;  /* 0x0000040402047836 */ /* 0x000fe40000000000 */
[----:B------:R-:W-:Y:S02]  /*19d50*/  MOV R152, UR11 ;  /* 0x0000000b00987c02 */ /* 0x000fe40008000f00 */
[----:B------:R-:W-:Y:S01]  /*19d60*/  R2UR UR22, R154 ;  /* 0x000000009a1672ca */ /* 0x000fe200000e0000 */
[----:B------:R-:W-:Y:S01]  /*19d70*/  VIADD R154, R2, 0x400 ;  /* 0x00000400029a7836 */ /* 0x000fe20000000000 */
[----:B------:R-:W-:Y:S01]  /*19d80*/  R2UR UR38, R4 ;  /* 0x00000000042672ca */ /* 0x000fe200000e0000 */
[----:B------:R0:W-:Y:S01]  /*19d90*/  STL [R1+0x14], R152 ;  /* 0x0000149801007387 */ /* 0x0001e20000100800 */
[----:B------:R-:W-:Y:S02]  /*19da0*/  VIADD R4, R2, 0x600 ;  /* 0x0000060002047836 */ /* 0x000fe40000000000 */
[----:B------:R-:W-:Y:S01]  /*19db0*/  R2UR UR30, R154 ;  /* 0x000000009a1e72ca */ /* 0x000fe200000e0000 */
[----:B------:R-:W-:-:S02]  /*19dc0*/  VIADD R154, R2, 0x406 ;  /* 0x00000406029a7836 */ /* 0x000fc40000000000 */
[----:B0-----:R-:W-:Y:S01]  /*19dd0*/  VIADD R152, R2, 0x202 ;  /* 0x0000020202987836 */ /* 0x001fe20000000000 */
[----:B------:R-:W-:Y:S01]  /*19de0*/  R2UR UR46, R4 ;  /* 0x00000000042e72ca */ /* 0x000fe200000e0000 */
[----:B------:R-:W-:-:S03]  /*19df0*/  VIADD R4, R2, 0x606 ;  /* 0x0000060602047836 */ /* 0x000fc60000000000 */
[----:B------:R-:W-:Y:S01]  /*19e00*/  R2UR UR18, R152 ;  /* 0x00000000981272ca */ /* 0x000fe200000e0000 */
[----:B------:R-:W-:Y:S01]  /*19e10*/  VIADD R152, R2, 0x402 ;  /* 0x0000040202987836 */ /* 0x000fe20000000000 */
[----:B------:R-:W-:Y:S01]  /*19e20*/  R2UR UR42, R154 ;  /* 0x000000009a2a72ca */ /* 0x000fe200000e0000 */
[----:B------:R-:W-:Y:S01]  /*19e30*/  VIADD R154, R2, 0x602 ;  /* 0x00000602029a7836 */ /* 0x000fe20000000000 */
[C---:B------:R-:W-:Y:S01]  /*19e40*/  R2UR UR15, R5.reuse ;  /* 0x00000000050f72ca */ /* 0x040fe200000e0000 */
[-C--:B------:R-:W-:Y:S01]  /*19e50*/  FMUL.FTZ R24, R24, R3.reuse ;  /* 0x0000000318187220 */ /* 0x080fe20000410000 */
[----:B------:R-:W-:Y:S01]  /*19e60*/  R2UR UR34, R152 ;  /* 0x00000000982272ca */ /* 0x000fe200000e0000 */
[----:B------:R-:W-:Y:S01]  /*19e70*/  VIADD R152, R2, 0x604 ;  /* 0x0000060402987836 */ /* 0x000fe20000000000 */
        /* <DEDUP_REMOVED lines=68> */
[----:B------:R-:W3:Y:S01]  /*1a2c0*/  LDL.64 R4, [R1+0x18] ;  /* 0x0000180001047983 */ /* 0x000ee20000100a00 */
[-C--:B------:R-:W-:Y:S01]  /*1a2d0*/  FMUL.FTZ R26, R26, R0.reuse ;  /* 0x000000001a1a7220 */ /* 0x080fe20000410000 */
[-C--:B------:R-:W-:Y:S01]  /*1a2e0*/  FMUL.FTZ R27, R27, R0.reuse ;  /* 0x000000001b1b7220 */ /* 0x080fe20000410000 */
[-C--:B------:R-:W-:Y:S01]  /*1a2f0*/  FMUL.FTZ R30, R30, R0.reuse ;  /* 0x000000001e1e7220 */ /* 0x080fe20000410000 */
[----:B------:R-:W3:Y:S01]  /*1a300*/  LDL.64 R2, [R1+0x20] ;  /* 0x0000200001027983 */ /* 0x000ee20000100a00 */
        /* <DEDUP_REMOVED lines=61> */
[----:B------:R-:W3:Y:S01]  /*1a6e0*/  LDL.LU R0, [R1+0x14] ;  /* 0x0000140001007983 */ /* 0x000ee20000300800 */
[----:B------:R-:W-:Y:S01]  /*1a6f0*/  MOV R18, UR10 ;  /* 0x0000000a00127c02 */ /* 0x000fe20008000f00 */
[----:B------:R-:W-:Y:S01]  /*1a700*/  UMOV UR10, UR4 ;  /* 0x00000004000a7c82 */ /* 0x000fe20008000000 */
[----:B------:R-:W-:Y:S01]  /*1a710*/  UMOV UR11, UR5 ;  /* 0x00000005000b7c82 */ /* 0x000fe20008000000 */
[----:B------:R-:W-:Y:S01]  /*1a720*/  R2UR UR4, R6 ;  /* 0x00000000060472ca */ /* 0x000fe200000e0000 */
[----:B------:R-:W-:Y:S01]  /*1a730*/  IMAD.MOV.U32 R155, RZ, RZ, 0x40000040 ;  /* 0x40000040ff9b7424 */ /* 0x000fe200078e00ff */
[----:B------:R-:W-:Y:S02]  /*1a740*/  R2UR UR5, R7 ;  /* 0x00000000070572ca */ /* 0x000fe400000e0000 */
[----:B------:R-:W-:Y:S02]  /*1a750*/  R2UR UR19, R153 ;  /* 0x00000000991372ca */ /* 0x000fe400000e0000 */
[----:B------:R-:W-:-:S02]  /*1a760*/  R2UR UR23, R155 ;  /* 0x000000009b1772ca */ /* 0x000fc400000e0000 */
[----:B------:R-:W-:Y:S02]  /*1a770*/  R2UR UR31, R155 ;  /* 0x000000009b1f72ca */ /* 0x000fe400000e0000 */
[----:B------:R-:W-:Y:S02]  /*1a780*/  R2UR UR35, R153 ;  /* 0x00000000992372ca */ /* 0x000fe400000e0000 */
[C---:B------:R-:W-:Y:S02]  /*1a790*/  R2UR UR43, R155.reuse ;  /* 0x000000009b2b72ca */ /* 0x040fe400000e0000 */
[----:B------:R-:W-:Y:S02]  /*1a7a0*/  R2UR UR50, R154 ;  /* 0x000000009a3272ca */ /* 0x000fe400000e0000 */
[----:B------:R-:W-:Y:S02]  /*1a7b0*/  R2UR UR51, R155 ;  /* 0x000000009b3372ca */ /* 0x000fe400000e0000 */
[----:B------:R-:W-:-:S02]  /*1a7c0*/  R2UR UR54, R152 ;  /* 0x00000000983672ca */ /* 0x000fc400000e0000 */
[----:B------:R-:W-:Y:S02]  /*1a7d0*/  R2UR UR55, R153 ;  /* 0x00000000993772ca */ /* 0x000fe400000e0000 */
[----:B------:R-:W-:-:S06]  /*1a7e0*/  WARPGROUP.ARRIVE ;  /* 0x00000000000079c5 */ /* 0x000fcc0000000000 */
[----:B------:R-:W-:Y:S01]  /*1a7f0*/  HGMMA.64x64x16.F32.BF16 R152, gdesc[UR4], RZ, !UPT, gsb0 ;  /* 0x00e00000049879f0 */ /* 0x000fe2000c0018ff */
[----:B------:R-:W-:Y:S01]  /*1a800*/  UMOV UR6, UR8 ;  /* 0x0000000800067c82 */ /* 0x000fe20008000000 */
[----:B------:R-:W-:Y:S01]  /*1a810*/  UMOV UR7, UR9 ;  /* 0x0000000900077c82 */ /* 0x000fe20008000000 */
[----:B----4-:R-:W-:Y:S02]  /*1a820*/  R2UR UR8, R22 ;  /* 0x00000000160872ca */ /* 0x010fe400000e0000 */
[----:B------:R-:W-:Y:S01]  /*1a830*/  R2UR UR9, R23 ;  /* 0x00000000170972ca */ /* 0x000fe200000e0000 */
[----:B------:R-:W-:Y:S02]  /*1a840*/  WARPGROUP.DEPBAR.LE gsb0, 0x0 ;  /* 0x00008000000079c5 */ /* 0x000fe40000010000 */
[----:B------:R-:W-:Y:S01]  /*1a850*/  WARPGROUP.ARRIVE ;  /* 0x00000000000079c5 */ /* 0x000fe20000000000 */
[----:B--2---:R-:W-:Y:S01]  /*1a860*/  R2UR UR4, R16 ;  /* 0x00000000100472ca */ /* 0x004fe200000e0000 */
[----:B------:R0:W5:Y:S08]  /*1a870*/  LDL.LU.64 R22, [R1+0xf8] ;  /* 0x0000f80001167983 */ /* 0x0001700000300a00 */
[----:B------:R-:W-:Y:S01]  /*1a880*/  HGMMA.64x64x16.F32.BF16 R152, gdesc[UR8], R152, gsb0 ;  /* 0x00e00000089879f0 */ /* 0x000fe20008001898 */
[----:B------:R-:W-:-:S02]  /*1a890*/  R2UR UR5, R17 ;  /* 0x00000000110572ca */ /* 0x000fc400000e0000 */
[----:B------:R-:W-:Y:S02]  /*1a8a0*/  WARPGROUP.DEPBAR.LE gsb0, 0x0 ;  /* 0x00008000000079c5 */ /* 0x000fe40000010000 */
[----:B------:R-:W-:-:S09]  /*1a8b0*/  WARPGROUP.ARRIVE ;  /* 0x00000000000079c5 */ /* 0x000fd20000000000 */
[----:B------:R-:W-:Y:S01]  /*1a8c0*/  HGMMA.64x64x16.F32.BF16 R152, gdesc[UR4], R152, gsb0 ;  /* 0x00e00000049879f0 */ /* 0x000fe20008001898 */
[----:B------:R-:W-:Y:S02]  /*1a8d0*/  R2UR UR10, R18 ;  /* 0x00000000120a72ca */ /* 0x000fe400000e0000 */
[----:B---3--:R-:W-:Y:S01]  /*1a8e0*/  R2UR UR8, R8 ;  /* 0x00000000080872ca */ /* 0x008fe200000e0000 */
[----:B------:R0:W5:Y:S01]  /*1a8f0*/  LDL.LU R18, [R1+0xf0] ;  /* 0x0000f00001127983 */ /* 0x0001620000300800 */
[----:B------:R-:W-:Y:S02]  /*1a900*/  R2UR UR9, R9 ;  /* 0x00000000090972ca */ /* 0x000fe400000e0000 */
[----:B------:R-:W-:Y:S01]  /*1a910*/  R2UR UR20, R216 ;  /* 0x00000000d81472ca */ /* 0x000fe200000e0000 */
[----:B------:R0:W5:Y:S01]  /*1a920*/  LDL.LU.64 R16, [R1+0xe8] ;  /* 0x0000e80001107983 */ /* 0x0001620000300a00 */
[----:B------:R-:W-:Y:S02]  /*1a930*/  R2UR UR21, R217 ;  /* 0x00000000d91572ca */ /* 0x000fe400000e0000 */
[----:B------:R-:W-:Y:S01]  /*1a940*/  R2UR UR24, R214 ;  /* 0x00000000d61872ca */ /* 0x000fe200000e0000 */
[----:B------:R0:W5:Y:S01]  /*1a950*/  LDL.LU.64 R8, [R1+0xe0] ;  /* 0x0000e00001087983 */ /* 0x0001620000300a00 */
[----:B------:R-:W-:-:S02]  /*1a960*/  WARPGROUP.DEPBAR.LE gsb0, 0x0 ;  /* 0x00008000000079c5 */ /* 0x000fc40000010000 */
[----:B------:R-:W-:Y:S01]  /*1a970*/  WARPGROUP.ARRIVE ;  /* 0x00000000000079c5 */ /* 0x000fe20000000000 */
[----:B------:R-:W-:-:S13]  /*1a980*/  R2UR UR11, R0 ;  /* 0x00000000000b72ca */ /* 0x000fda00000e0000 */
        /* <DEDUP_REMOVED lines=12> */
[----:B------:R-:W-:-:S06]  /*1aa50*/  WARPGROUP.ARRIVE ;  /* 0x00000000000079c5 */ /* 0x000fcc0000000000 */
        /* <DEDUP_REMOVED lines=48> */
.L_x_1788:
[----:B-----5:R-:W-:Y:S01]  /*1ad60*/  SHF.L.U32 R0, R8, 0x1f, RZ ;  /* 0x0000001f08007819 */ /* 0x020fe200000006ff */
[----:B------:R-:W-:-:S04]  /*1ad70*/  IMAD R8, R229, 0x8, R17 ;  /* 0x00000008e5087824 */ /* 0x000fc800078e0211 */
[----:B------:R0:W1:Y:S01]  /*1ad80*/  SYNCS.PHASECHK.TRANS64.TRYWAIT P1, [R8+URZ+0x30850], R0 ;  /* 0x03085000080075a7 */ /* 0x000062000802017f */
[----:B------:R-:W-:Y:S05]  /*1ad90*/  @!P0 BRA `(.L_x_1789) ;  /* 0x0000000000048947 */ /* 0x000fea0003800000 */
[----:B------:R-:W-:Y:S01]  /*1ada0*/  BPT.TRAP 0x1 ;  /* 0x000000040000795c */ /* 0x000fe20000300000 */
.L_x_1789:
[----:B------:R-:W-:Y:S04]  /*1adb0*/  BSSY B2, `(.L_x_1790) ;  /* 0x0000004000027945 */ /* 0x000fe80003800000 */
[----:B-1----:R-:W-:Y:S05]  /*1adc0*/  @P1 BRA `(.L_x_1791) ;  /* 0x0000000000081947 */ /* 0x002fea0003800000 */
[----:B------:R-:W1:Y:S02]  /*1add0*/  SYNCS.PHASECHK.TRANS64.TRYWAIT P1, [R8+URZ+0x30850], R0 ;  /* 0x03085000080075a7 */ /* 0x000e64000802017f */
[----:B-1----:R-:W-:Y:S05]  /*1ade0*/  @!P1 BRA `(.L_x_1792) ;  /* 0x0000013800049947 */ /* 0x002fea0003800000 */
.L_x_1791:
[----:B------:R-:W-:Y:S05]  /*1adf0*/  BSYNC B2 ;  /* 0x0000000000027941 */ /* 0x000fea0003800000 */
.L_x_1790:
[----:B01----:R-:W-:Y:S01]  /*1ae00*/  VIADD R0, R17, 0x400 ;  /* 0x0000040011007836 */ /* 0x003fe20000000000 */
[----:B------:R-:W-:Y:S01]  /*1ae10*/  WARPGROUP.ARRIVE ;  /* 0x00000000000079c5 */ /* 0x000fe20000000000 */
[----:B------:R-:W-:Y:S02]  /*1ae20*/  IMAD.MOV.U32 R3, RZ, RZ, 0x40000040 ;  /* 0x40000040ff037424 */ /* 0x000fe400078e00ff */
        /* <DEDUP_REMOVED lines=34> */
.L_x_1793:
[----:B------:R-:W2:Y:S01]  /*1b050*/  LDL R185, [R1+0x8] ;  /* 0x0000080001b97983 */ /* 0x000ea20000100800 */
[----:B------:R-:W-:Y:S01]  /*1b060*/  FMNMX.FTZ R0, R152, R223, !PT ;  /* 0x000000df98007209 */ /* 0x000fe20007810000 */
[----:B------:R-:W-:Y:S01]  /*1b070*/  ULDC UR4, c[0x0][0x988] ;  /* 0x0002620000047ab9 */ /* 0x000fe20000000800 */
[----:B------:R-:W-:Y:S02]  /*1b080*/  VIADD R222, R222, 0x30840 ;  /* 0x00030840dede7836 */ /* 0x000fe40000000000 */
        /* <DEDUP_REMOVED lines=27> */
[----:B------:R-:W-:Y:S01]  /*1b240*/  FADD.FTZ R3, -R5, R223 ;  /* 0x000000df05037221 */ /* 0x000fe20000010100 */
        /* <DEDUP_REMOVED lines=9> */
[----:B0-----:R-:W-:-:S05]  /*1b2e0*/  FMNMX.FTZ R2, R0, R2, !PT ;  /* 0x0000000200027209 */ /* 0x001fca0007810000 */
[----:B------:R-:W0:Y:S02]  /*1b2f0*/  SHFL.BFLY PT, R4, R2, 0x1, 0x1f ;  /* 0x0c201f0002047f89 */ /* 0x000e2400000e0000 */
[----:B0-----:R-:W-:Y:S01]  /*1b300*/  FMNMX.FTZ R4, R2, R4, !PT ;  /* 0x0000000402047209 */ /* 0x001fe20007810000 */
[----:B------:R-:W-:-:S04]  /*1b310*/  IMAD.U32 R2, RZ, RZ, UR4 ;  /* 0x00000004ff027e24 */ /* 0x000fc8000f8e00ff */
[-C--:B------:R-:W-:Y:S01]  /*1b320*/  FMUL.FTZ R184, R5, R2.reuse ;  /* 0x0000000205b87220 */ /* 0x080fe20000410000 */
[----:B------:R-:W-:Y:S01]  /*1b330*/  FADD.FTZ R0, -R4, R227 ;  /* 0x000000e304007221 */ /* 0x000fe20000010100 */
[-C--:B------:R-:W-:Y:S02]  /*1b340*/  FMUL.FTZ R3, R3, R2.reuse ;  /* 0x0000000203037220 */ /* 0x080fe40000410000 */
        /* <DEDUP_REMOVED lines=15> */
[-C--:B------:R-:W-:Y:S01]  /*1b440*/  FFMA.FTZ R181, R181, R2.reuse, -R184 ;  /* 0x00000002b5b57223 */ /* 0x080fe200000108b8 */
[-C--:B------:R-:W-:Y:S01]  /*1b450*/  FMUL.FTZ R184, R4, R2.reuse ;  /* 0x0000000204b87220 */ /* 0x080fe20000410000 */
[-C--:B------:R-:W-:Y:S01]  /*1b460*/  FMUL.FTZ R0, R0, R2.reuse ;  /* 0x0000000200007220 */ /* 0x080fe20000410000 */
[----:B------:R-:W-:Y:S02]  /*1b470*/  MUFU.EX2 R3, R3 ;  /* 0x0000000300037308 */ /* 0x000fe40000000800 */
[-CC-:B------:R-:W-:Y:S01]  /*1b480*/  FFMA.FTZ R154, R154, R2.reuse, -R184.reuse ;  /* 0x000000029a9a7223 */ /* 0x180fe200000108b8 */
[-CC-:B------:R-:W-:Y:S01]  /*1b490*/  FFMA.FTZ R155, R155, R2.reuse, -R184.reuse ;  /* 0x000000029b9b7223 */ /* 0x180fe200000108b8 */
[-CC-:B------:R-:W-:Y:S01]  /*1b4a0*/  FFMA.FTZ R158, R158, R2.reuse, -R184.reuse ;  /* 0x000000029e9e7223 */ /* 0x180fe200000108b8 */
[-CC-:B------:R-:W-:Y:S01]  /*1b4b0*/  FFMA.FTZ R159, R159, R2.reuse, -R184.reuse ;  /* 0x000000029f9f7223 */ /* 0x180fe200000108b8 */
[-CC-:B------:R-:W-:Y:S01]  /*1b4c0*/  FFMA.FTZ R162, R162, R2.reuse, -R184.reuse ;  /* 0x00000002a2a27223 */ /* 0x180fe200000108b8 */
[-CC-:B------:R-:W-:Y:S01]  /*1b4d0*/  FFMA.FTZ R163, R163, R2.reuse, -R184.reuse ;  /* 0x00000002a3a37223 */ /* 0x180fe200000108b8 */
[----:B------:R-:W0:Y:S01]  /*1b4e0*/  MUFU.EX2 R152, R152 ;  /* 0x0000009800987308 */ /* 0x000e220000000800 */
        /* <DEDUP_REMOVED lines=10> */
[----:B------:R-:W-:-:S05]  /*1b590*/  FFMA.FTZ R183, R183, R2, -R184 ;  /* 0x00000002b7b77223 */ /* 0x000fca00000108b8 */
[----:B------:R-:W1:Y:S01]  /*1b5a0*/  MUFU.EX2 R197, R154 ;  /* 0x0000009a00c57308 */ /* 0x000e620000000800 */
[----:B0-----:R-:W-:-:S07]  /*1b5b0*/  FFMA.FTZ R221, R3, R221, R152 ;  /* 0x000000dd03dd7223 */ /* 0x001fce0000010098 */
[----:B------:R-:W0:Y:S08]  /*1b5c0*/  MUFU.EX2 R153, R153 ;  /* 0x0000009900997308 */ /* 0x000e300000000800 */
[----:B------:R-:W3:Y:S01]  /*1b5d0*/  MUFU.EX2 R155, R155 ;  /* 0x0000009b009b7308 */ /* 0x000ee20000000800 */
[----:B-1----:R-:W-:-:S07]  /*1b5e0*/  FFMA.FTZ R9, R0, R9, R197 ;  /* 0x0000000900097223 */ /* 0x002fce00000100c5 */
[----:B------:R-:W1:Y:S01]  /*1b5f0*/  MUFU.EX2 R156, R156 ;  /* 0x0000009c009c7308 */ /* 0x000e620000000800 */
[----:B0-----:R-:W-:-:S07]  /*1b600*/  FADD.FTZ R221, R153, R221 ;  /* 0x000000dd99dd7221 */ /* 0x001fce0000010000 */
[----:B------:R-:W0:Y:S01]  /*1b610*/  MUFU.EX2 R158, R158 ;  /* 0x0000009e009e7308 */ /* 0x000e220000000800 */
[----:B---3--:R-:W-:Y:S01]  /*1b620*/  FADD.FTZ R154, R155, R9 ;  /* 0x000000099b9a7221 */ /* 0x008fe20000010000 */
[----:B--2---:R-:W-:-:S06]  /*1b630*/  PRMT R222, R185, 0x654, R222 ;  /* 0x00000654b9de7816 */ /* 0x004fcc00000000de */
[----:B------:R-:W2:Y:S01]  /*1b640*/  MUFU.EX2 R157, R157 ;  /* 0x0000009d009d7308 */ /* 0x000ea20000000800 */
[----:B-1----:R-:W-:Y:S01]  /*1b650*/  FADD.FTZ R9, R156, R221 ;  /* 0x000000dd9c097221 */ /* 0x002fe20000010000 */
[----:B------:R1:W-:Y:S06]  /*1b660*/  SYNCS.ARRIVE.TRANS64.RED.A1T0 RZ, [R222+URZ], RZ ;  /* 0x000000ffdeff79a7 */ /* 0x0003ec000810043f */
[----:B------:R-:W3:Y:S01]  /*1b670*/  MUFU.EX2 R159, R159 ;  /* 0x0000009f009f7308 */ /* 0x000ee20000000800 */
[----:B0-----:R-:W-:-:S07]  /*1b680*/  FADD.FTZ R154, R158, R154 ;  /* 0x0000009a9e9a7221 */ /* 0x001fce0000010000 */
[----:B------:R-:W0:Y:S01]  /*1b690*/  MUFU.EX2 R160, R160 ;  /* 0x000000a000a07308 */ /* 0x000e220000000800 */
[----:B--2---:R-:W-:-:S07]  /*1b6a0*/  FADD.FTZ R9, R157, R9 ;  /* 0x000000099d097221 */ /* 0x004fce0000010000 */
[----:B------:R-:W2:Y:S01]  /*1b6b0*/  MUFU.EX2 R162, R162 ;  /* 0x000000a200a27308 */ /* 0x000ea20000000800 */
[----:B---3--:R-:W-:-:S07]  /*1b6c0*/  FADD.FTZ R154, R159, R154 ;  /* 0x0000009a9f9a7221 */ /* 0x008fce0000010000 */
        /* <DEDUP_REMOVED lines=43> */
[----:B0-----:R-:W-:Y:S01]  /*1b980*/  FADD.FTZ R182, R187, R182 ;  /* 0x000000b6bbb67221 */ /* 0x001fe20000010000 */
[----:B--2---:R-:W-:-:S03]  /*1b990*/  FADD.FTZ R221, R181, R9 ;  /* 0x00000009b5dd7221 */ /* 0x004fc60000010000 */
[----:B---3--:R-:W-:Y:S01]  /*1b9a0*/  FADD.FTZ R9, R154, R182 ;  /* 0x000000b69a097221 */ /* 0x008fe20000010000 */
[----:B-1----:R-:W-:Y:S06]  /*1b9b0*/  @!P0 BRA `(.L_x_1794) ;  /* 0x0000000000048947 */ /* 0x002fec0003800000 */
[----:B------:R-:W-:Y:S01]  /*1b9c0*/  BPT.TRAP 0x1 ;  /* 0x000000040000795c */ /* 0x000fe20000300000 */
.L_x_1794:
        /* <DEDUP_REMOVED lines=25> */
[----:B------:R-:W-:-:S12]  /*1bb60*/  VIADD R228, R228, 0xffffffff ;  /* 0xffffffffe4e47836 */ /* 0x000fd80000000000 */
[----:B------:R-:W-:Y:S05]  /*1bb70*/  @P1 BRA `(.L_x_1795) ;  /* 0xffffffdc00b01947 */ /* 0x000fea000383ffff */
[----:B------:R-:W-:Y:S05]  /*1bb80*/  BSYNC B1 ;  /* 0x0000000000017941 */ /* 0x000fea0003800000 */
.L_x_1782:
[----:B------:R-:W-:-:S07]  /*1bb90*/  IMAD.MOV.U32 R8, RZ, RZ, R228 ;  /* 0x000000ffff087224 */ /* 0x000fce00078e00e4 */
.L_x_1781:
[----:B------:R-:W-:Y:S05]  /*1bba0*/  BSYNC B0 ;  /* 0x0000000000007941 */ /* 0x000fea0003800000 */
.L_x_1780:
[----:B------:R-:W2:Y:S01]  /*1bbb0*/  LDL R152, [R1+0x78] ;  /* 0x0000780001987983 */ /* 0x000ea20000100800 */
[----:B------:R-:W-:Y:S01]  /*1bbc0*/  BSSY B0, `(.L_x_1796) ;  /* 0x00002e2000007945 */ /* 0x000fe20003800000 */
[----:B--2---:R-:W-:-:S13]  /*1bbd0*/  ISETP.GE.AND P1, PT, R8, R152, PT ;  /* 0x000000980800720c */ /* 0x004fda0003f26270 */
[----:B------:R-:W-:Y:S05]  /*1bbe0*/  @!P1 BRA `(.L_x_1797) ;  /* 0x0000002c007c9947 */ /* 0x000fea0003800000 */
[----:B------:R-:W-:Y:S02]  /*1bbf0*/  IMAD.MOV.U32 R228, RZ, RZ, R4 ;  /* 0x000000ffffe47224 */ /* 0x000fe400078e0004 */
[----:B------:R-:W-:Y:S02]  /*1bc00*/  IMAD.MOV.U32 R227, RZ, RZ, R5 ;  /* 0x000000ffffe37224 */ /* 0x000fe400078e0005 */
[----:B------:R-:W-:Y:S02]  /*1bc10*/  IMAD.MOV.U32 R222, RZ, RZ, R218 ;  /* 0x000000ffffde7224 */ /* 0x000fe400078e00da */
[----:B------:R-:W-:-:S07]  /*1bc20*/  IMAD.MOV.U32 R229, RZ, RZ, R202 ;  /* 0x000000ffffe57224 */ /* 0x000fce00078e00ca */
.L_x_1818:
[----:B------:R-:W-:-:S04]  /*1bc30*/  ISETP.NE.AND P1, PT, R229, 0x1, PT ;  /* 0x00000001e500780c */ /* 0x000fc80003f25270 */
[----:B------:R-:W-:-:S04]  /*1bc40*/  SEL R218, RZ, 0x1, P1 ;  /* 0x00000001ffda7807 */ /* 0x000fc80000800000 */
[----:B------:R-:W-:Y:S01]  /*1bc50*/  LOP3.LUT R218, R222, R218, RZ, 0x3c, !PT ;  /* 0x000000dadeda7212 */ /* 0x000fe200078e3cff */
[----:B-1----:R-:W-:Y:S06]  /*1bc60*/  @!P0 BRA `(.L_x_1798) ;  /* 0x0000000000048947 */ /* 0x002fec0003800000 */
[----:B------:R-:W-:Y:S01]  /*1bc70*/  BPT.TRAP 0x1 ;  /* 0x000000040000795c */ /* 0x000fe20000300000 */
.L_x_1798:
        /* <DEDUP_REMOVED lines=8> */
.L_x_1799:
        /* <DEDUP_REMOVED lines=8> */
.L_x_1801:
[----:B------:R-:W-:Y:S05]  /*1bd80*/  BSYNC B1 ;  /* 0x0000000000017941 */ /* 0x000fea0003800000 */
.L_x_1800:
        /* <DEDUP_REMOVED lines=284> */
.L_x_1803:
[----:B------:R-:W-:Y:S01]  /*1cf50*/  SHF.L.U32 R0, R222, 0x1f, RZ ;  /* 0x0000001fde007819 */ /* 0x000fe200000006ff */
[----:B-----5:R-:W-:-:S04]  /*1cf60*/  IMAD R222, R229, 0x8, R17 ;  /* 0x00000008e5de7824 */ /* 0x020fc800078e0211 */
[----:B------:R0:W1:Y:S01]  /*1cf70*/  SYNCS.PHASECHK.TRANS64.TRYWAIT P1, [R222+URZ+0x30850], R0 ;  /* 0x03085000de0075a7 */ /* 0x000062000802017f */
[----:B------:R-:W-:Y:S05]  /*1cf80*/  @!P0 BRA `(.L_x_1804) ;  /* 0x0000000000048947 */ /* 0x000fea0003800000 */
[----:B------:R-:W-:Y:S01]  /*1cf90*/  BPT.TRAP 0x1 ;  /* 0x000000040000795c */ /* 0x000fe20000300000 */
.L_x_1804:
[----:B------:R-:W-:Y:S04]  /*1cfa0*/  BSSY B1, `(.L_x_1805) ;  /* 0x0000004000017945 */ /* 0x000fe80003800000 */
[----:B-1----:R-:W-:Y:S05]  /*1cfb0*/  @P1 BRA `(.L_x_1806) ;  /* 0x0000000000081947 */ /* 0x002fea0003800000 */
[----:B------:R-:W1:Y:S02]  /*1cfc0*/  SYNCS.PHASECHK.TRANS64.TRYWAIT P1, [R222+URZ+0x30850], R0 ;  /* 0x03085000de0075a7 */ /* 0x000e64000802017f */
[----:B-1----:R-:W-:Y:S05]  /*1cfd0*/  @!P1 BRA `(.L_x_1807) ;  /* 0x0000011400b09947 */ /* 0x002fea0003800000 */
.L_x_1806:
[----:B------:R-:W-:Y:S05]  /*1cfe0*/  BSYNC B1 ;  /* 0x0000000000017941 */ /* 0x000fea0003800000 */
.L_x_1805:
        /* <DEDUP_REMOVED lines=37> */
.L_x_1808:
[----:B------:R-:W2:Y:S01]  /*1d240*/  LDL R4, [R1+0x58] ;  /* 0x0000580001047983 */ /* 0x000ea20000100800 */
[----:B------:R-:W0:Y:S03]  /*1d250*/  LDC R0, c[0x0][0x448] ;  /* 0x00011200ff007b82 */ /* 0x000e260000000800 */
[----:B------:R-:W2:Y:S04]  /*1d260*/  LDL R3, [R1+0x74] ;  /* 0x0000740001037983 */ /* 0x000ea80000100800 */
[----:B------:R-:W3:Y:S01]  /*1d270*/  LDL R189, [R1+0x8] ;  /* 0x0000080001bd7983 */ /* 0x000ee20000100800 */
[----:B------:R-:W-:Y:S01]  /*1d280*/  VIADD R223, R223, 0x30840 ;  /* 0x00030840dfdf7836 */ /* 0x000fe20000000000 */
[----:B------:R-:W-:Y:S01]  /*1d290*/  ULDC UR4, c[0x0][0x9dc] ;  /* 0x0002770000047ab9 */ /* 0x000fe20000000800 */
[----:B------:R-:W-:Y:S01]  /*1d2a0*/  ULDC UR5, c[0x0][0x9e0] ;  /* 0x0002780000057ab9 */ /* 0x000fe20000000800 */
[----:B0-----:R-:W-:-:S13]  /*1d2b0*/  ISETP.NE.AND P1, PT, R0, 0x1, PT ;  /* 0x000000010000780c */ /* 0x001fda0003f25270 */
[----:B------:R-:W0:Y:S08]  /*1d2c0*/  @P1 LDC R2, c[0x0][0x44c] ;  /* 0x00011300ff021b82 */ /* 0x000e300000000800 */
[----:B------:R-:W1:Y:S01]  /*1d2d0*/  @P1 LDC R0, c[0x0][0x450] ;  /* 0x00011400ff001b82 */ /* 0x000e620000000800 */
[----:B------:R-:W-:Y:S01]  /*1d2e0*/  ULOP3.LUT UR4, URZ, UR4, URZ, 0x33, !UPT ;  /* 0x000000043f047292 */ /* 0x000fe2000f8e333f */
[----:B--2---:R-:W-:-:S06]  /*1d2f0*/  IMAD.IADD R186, R3, 0x1, R4 ;  /* 0x0000000103ba7824 */ /* 0x004fcc00078e0204 */
[----:B------:R-:W2:Y:S01]  /*1d300*/  LDC R3, c[0x0][0x9e4] ;  /* 0x00027900ff037b82 */ /* 0x000ea20000000800 */
[----:B0-----:R-:W-:-:S05]  /*1d310*/  @P1 IMAD.HI.U32 R2, R186, R2, RZ ;  /* 0x00000002ba021227 */ /* 0x001fca00078e00ff */
[----:B-1----:R-:W-:-:S05]  /*1d320*/  @P1 SHF.R.U32.HI R186, RZ, R0, R2 ;  /* 0x00000000ffba1219 */ /* 0x002fca0000011602 */
[----:B------:R-:W0:Y:S01]  /*1d330*/  SHFL.IDX PT, R187, R186, RZ, 0x1c1f ;  /* 0x001c1fffbabb7589 */ /* 0x000e2200000e0000 */
[----:B------:R-:W-:-:S05]  /*1d340*/  IMAD.SHL.U32 R0, R8, 0x40, RZ ;  /* 0x0000004008007824 */ /* 0x000fca00078e00ff */
[----:B------:R-:W-:Y:S02]  /*1d350*/  IADD3 R184, -R225, 0x1, -R0 ;  /* 0x00000001e1b87810 */ /* 0x000fe40007ffe900 */
[----:B--2---:R-:W-:Y:S02]  /*1d360*/  ISETP.GE.AND P5, PT, R3, 0x1, PT ;  /* 0x000000010300780c */ /* 0x004fe40003fa6270 */
[----:B------:R-:W-:Y:S02]  /*1d370*/  IADD3 R184, -R219, R184, R220 ;  /* 0x000000b8dbb87210 */ /* 0x000fe40007ffe1dc */
[----:B---3--:R-:W-:-:S03]  /*1d380*/  PRMT R223, R189, 0x654, R223 ;  /* 0x00000654bddf7816 */ /* 0x008fc600000000df */
[C---:B------:R-:W-:Y:S01]  /*1d390*/  VIADD R185, R184.reuse, UR5 ;  /* 0x00000005b8b97c36 */ /* 0x040fe20008000000 */
[----:B------:R1:W-:Y:S01]  /*1d3a0*/  SYNCS.ARRIVE.TRANS64.RED.A1T0 RZ, [R223+URZ], RZ ;  /* 0x000000ffdfff79a7 */ /* 0x0003e2000810043f */
        /* <DEDUP_REMOVED lines=17> */
.L_x_1811:
[----:B------:R-:W-:Y:S02]  /*1d4c0*/  ULDC UR4, c[0x0][0x9e4] ;  /* 0x0002790000047ab9 */ /* 0x000fe40000000800 */
[----:B------:R-:W-:-:S05]  /*1d4d0*/  IMAD.U32 R188, RZ, RZ, UR4 ;  /* 0x00000004ffbc7e24 */ /* 0x000fca000f8e00ff */
[----:B------:R-:W-:-:S13]  /*1d4e0*/  ISETP.NE.AND P1, PT, R188, 0x1, PT ;  /* 0x00000001bc00780c */ /* 0x000fda0003f25270 */
[----:B------:R-:W0:Y:S02]  /*1d4f0*/  @P1 LDC.64 R2, c[0x0][0x9e8] ;  /* 0x00027a00ff021b82 */ /* 0x000e240000000a00 */
[----:B0-----:R-:W-:-:S05]  /*1d500*/  @P1 IMAD.HI.U32 R2, R187, R2, RZ ;  /* 0x00000002bb021227 */ /* 0x001fca00078e00ff */
[----:B------:R-:W-:-:S07]  /*1d510*/  @P1 SHF.R.U32.HI R187, RZ, R3, R2 ;  /* 0x00000003ffbb1219 */ /* 0x000fce0000011602 */
.L_x_1812:
[----:B------:R-:W-:Y:S05]  /*1d520*/  BSYNC B1 ;  /* 0x0000000000017941 */ /* 0x000fea0003800000 */
.L_x_1810:
[----:B------:R-:W-:-:S04]  /*1d530*/  IMAD R187, R187, R188, -R0 ;  /* 0x000000bcbbbb7224 */ /* 0x000fc800078e0a00 */
[----:B------:R-:W-:-:S05]  /*1d540*/  IMAD.IADD R187, R187, 0x1, -R225 ;  /* 0x00000001bbbb7824 */ /* 0x000fca00078e0ae1 */
[----:B------:R-:W-:Y:S02]  /*1d550*/  VIMNMX R4, R4, R187, !PT ;  /* 0x000000bb04047248 */ /* 0x000fe40007fe0100 */
[----:B------:R-:W-:-:S07]  /*1d560*/  VIADDMNMX R5, R187, R188, R5, PT ;  /* 0x000000bcbb057246 */ /* 0x000fce0003800105 */
.L_x_1809:
        /* <DEDUP_REMOVED lines=66> */
.L_x_1815:
[----:B------:R-:W-:Y:S02]  /*1d990*/  ULDC UR4, c[0x0][0x9e4] ;  /* 0x0002790000047ab9 */ /* 0x000fe40000000800 */
[----:B------:R-:W-:-:S05]  /*1d9a0*/  IMAD.U32 R4, RZ, RZ, UR4 ;  /* 0x00000004ff047e24 */ /* 0x000fca000f8e00ff */
[----:B------:R-:W-:-:S13]  /*1d9b0*/  ISETP.NE.AND P2, PT, R4, 0x1, PT ;  /* 0x000000010400780c */ /* 0x000fda0003f45270 */
[----:B------:R-:W0:Y:S02]  /*1d9c0*/  @P2 LDC.64 R2, c[0x0][0x9e8] ;  /* 0x00027a00ff022b82 */ /* 0x000e240000000a00 */
[----:B0-----:R-:W-:-:S05]  /*1d9d0*/  @P2 IMAD.HI.U32 R2, R186, R2, RZ ;  /* 0x00000002ba022227 */ /* 0x001fca00078e00ff */
[----:B------:R-:W-:-:S07]  /*1d9e0*/  @P2 SHF.R.U32.HI R186, RZ, R3, R2 ;  /* 0x00000003ffba2219 */ /* 0x000fce0000011602 */
.L_x_1816:
[----:B------:R-:W-:Y:S05]  /*1d9f0*/  BSYNC B1 ;  /* 0x0000000000017941 */ /* 0x000fea0003800000 */
.L_x_1814:
[----:B------:R-:W-:-:S04]  /*1da00*/  IMAD R0, R186, R4, -R0 ;  /* 0x00000004ba007224 */ /* 0x000fc800078e0a00 */
[----:B------:R-:W-:-:S05]  /*1da10*/  IMAD.IADD R0, R0, 0x1, -R225 ;  /* 0x0000000100007824 */ /* 0x000fca00078e0ae1 */
[----:B------:R-:W-:Y:S02]  /*1da20*/  VIMNMX R184, R184, R0, !PT ;  /* 0x00000000b8b87248 */ /* 0x000fe40007fe0100 */
[----:B------:R-:W-:-:S07]  /*1da30*/  VIADDMNMX R185, R0, R4, R185, PT ;  /* 0x0000000400b97246 */ /* 0x000fce00038001b9 */
.L_x_1813:
[----:B------:R-:W-:Y:S01]  /*1da40*/  FMNMX.FTZ R0, R152, R227, !PT ;  /* 0x000000e398007209 */ /* 0x000fe20007810000 */
[----:B------:R-:W-:Y:S01]  /*1da50*/  ULDC UR4, c[0x0][0x988] ;  /* 0x0002620000047ab9 */ /* 0x000fe20000000800 */
[----:B------:R-:W-:Y:S02]  /*1da60*/  LOP3.LUT R16, R16, 0xffffdfff, RZ, 0xc0, !PT ;  /* 0xffffdfff10107812 */ /* 0x000fe400078ec0ff */
[----:B------:R-:W-:Y:S02]  /*1da70*/  FMNMX.FTZ R0, R153, R0, !PT ;  /* 0x0000000099007209 */ /* 0x000fe40007810000 */
[----:B------:R-:W-:Y:S02]  /*1da80*/  ISETP.GT.AND P2, PT, R184, 0x1, P1 ;  /* 0x00000001b800780c */ /* 0x000fe40000f44270 */
[----:B------:R-:W-:Y:S02]  /*1da90*/  FMNMX.FTZ R0, R156, R0, !PT ;  /* 0x000000009c007209 */ /* 0x000fe40007810000 */
[----:B------:R-:W-:-:S02]  /*1daa0*/  ISETP.GT.AND P3, PT, R184, 0x8, P1 ;  /* 0x00000008b800780c */ /* 0x000fc40000f64270 */
[----:B------:R-:W-:Y:S02]  /*1dab0*/  FMNMX.FTZ R0, R157, R0, !PT ;  /* 0x000000009d007209 */ /* 0x000fe40007810000 */
[----:B------:R-:W-:Y:S02]  /*1dac0*/  @P0 LOP3.LUT R16, R16, 0x2000, RZ, 0xfc, !PT ;  /* 0x0000200010100812 */ /* 0x000fe400078efcff */
[----:B------:R-:W-:Y:S02]  /*1dad0*/  FMNMX.FTZ R0, R160, R0, !PT ;  /* 0x00000000a0007209 */ /* 0x000fe40007810000 */
[----:B------:R-:W-:Y:S02]  /*1dae0*/  ISETP.LT.OR P2, PT, R185, 0x2, P2 ;  /* 0x00000002b900780c */ /* 0x000fe40001741670 */
[----:B------:R-:W-:Y:S02]  /*1daf0*/  FMNMX.FTZ R0, R161, R0, !PT ;  /* 0x00000000a1007209 */ /* 0x000fe40007810000 */
[----:B------:R-:W-:-:S02]  /*1db00*/  ISETP.LT.OR P3, PT, R185, 0x9, P3 ;  /* 0x00000009b900780c */ /* 0x000fc40001f61670 */
[----:B------:R-:W-:Y:S02]  /*1db10*/  FMNMX.FTZ R0, R164, R0, !PT ;  /* 0x00000000a4007209 */ /* 0x000fe40007810000 */
[----:B------:R-:W-:Y:S02]  /*1db20*/  ISETP.GT.AND P0, PT, R184, 0x21, P1 ;  /* 0x00000021b800780c */ /* 0x000fe40000f04270 */
[----:B------:R-:W-:Y:S02]  /*1db30*/  FMNMX.FTZ R0, R165, R0, !PT ;  /* 0x00000000a5007209 */ /* 0x000fe40007810000 */
[----:B------:R-:W-:Y:S02]  /*1db40*/  FSEL R155, R155, -INF , !P2 ;  /* 0xff8000009b9b7808 */ /* 0x000fe40005000000 */
[----:B------:R-:W-:Y:S02]  /*1db50*/  FMNMX.FTZ R0, R168, R0, !PT ;  /* 0x00000000a8007209 */ /* 0x000fe40007810000 */
[----:B------:R-:W-:-:S02]  /*1db60*/  FSEL R158, R158, -INF , !P3 ;  /* 0xff8000009e9e7808 */ /* 0x000fc40005800000 */
[----:B------:R-:W-:Y:S02]  /*1db70*/  FMNMX.FTZ R0, R169, R0, !PT ;  /* 0x00000000a9007209 */ /* 0x000fe40007810000 */
[----:B------:R-:W-:Y:S02]  /*1db80*/  ISETP.GT.AND P4, PT, R184, 0x9, P1 ;  /* 0x00000009b800780c */ /* 0x000fe40000f84270 */
[----:B------:R-:W-:Y:S02]  /*1db90*/  FMNMX.FTZ R0, R172, R0, !PT ;  /* 0x00000000ac007209 */ /* 0x000fe40007810000 */
[C---:B------:R-:W-:Y:S02]  /*1dba0*/  ISETP.GT.AND P2, PT, R184.reuse, 0x10, P1 ;  /* 0x00000010b800780c */ /* 0x040fe40000f44270 */
[----:B------:R-:W-:Y:S02]  /*1dbb0*/  FMNMX.FTZ R0, R173, R0, !PT ;  /* 0x00000000ad007209 */ /* 0x000fe40007810000 */
[----:B------:R-:W-:-:S02]  /*1dbc0*/  ISETP.GT.AND P3, PT, R184, 0x11, P1 ;  /* 0x00000011b800780c */ /* 0x000fc40000f64270 */
[----:B------:R-:W-:Y:S02]  /*1dbd0*/  FMNMX.FTZ R0, R176, R0, !PT ;  /* 0x00000000b0007209 */ /* 0x000fe40007810000 */
[----:B------:R-:W-:Y:S02]  /*1dbe0*/  ISETP.LT.OR P4, PT, R185, 0xa, P4 ;  /* 0x0000000ab900780c */ /* 0x000fe40002781670 */
[----:B------:R-:W-:Y:S02]  /*1dbf0*/  FMNMX.FTZ R0, R177, R0, !PT ;  /* 0x00000000b1007209 */ /* 0x000fe40007810000 */
[C---:B------:R-:W-:Y:S02]  /*1dc00*/  ISETP.LT.OR P2, PT, R185.reuse, 0x11, P2 ;  /* 0x00000011b900780c */ /* 0x040fe40001741670 */
[----:B------:R-:W-:Y:S02]  /*1dc10*/  ISETP.LT.OR P3, PT, R185, 0x12, P3 ;  /* 0x00000012b900780c */ /* 0x000fe40001f61670 */
[----:B------:R-:W-:-:S02]  /*1dc20*/  LOP3.LUT R16, R16, 0xffff7fff, RZ, 0xc0, !PT ;  /* 0xffff7fff10107812 */ /* 0x000fc400078ec0ff */
[----:B------:R-:W-:Y:S02]  /*1dc30*/  FMNMX.FTZ R0, R180, R0, !PT ;  /* 0x00000000b4007209 */ /* 0x000fe40007810000 */
[----:B------:R-:W-:Y:S02]  /*1dc40*/  FSEL R159, R159, -INF , !P4 ;  /* 0xff8000009f9f7808 */ /* 0x000fe40006000000 */
[----:B------:R-:W-:Y:S02]  /*1dc50*/  FSEL R162, R162, -INF , !P2 ;  /* 0xff800000a2a27808 */ /* 0x000fe40005000000 */
[----:B------:R-:W-:Y:S02]  /*1dc60*/  FSEL R163, R163, -INF , !P3 ;  /* 0xff800000a3a37808 */ /* 0x000fe40005800000 */
[C---:B------:R-:W-:Y:S02]  /*1dc70*/  ISETP.GT.AND P4, PT, R184.reuse, 0x18, P1 ;  /* 0x00000018b800780c */ /* 0x040fe40000f84270 */
[----:B------:R-:W-:-:S02]  /*1dc80*/  ISETP.GT.AND P2, PT, R184, 0x19, P1 ;  /* 0x00000019b800780c */ /* 0x000fc40000f44270 */
[----:B------:R-:W-:Y:S02]  /*1dc90*/  ISETP.GT.AND P3, PT, R184, 0x20, P1 ;  /* 0x00000020b800780c */ /* 0x000fe40000f64270 */
[----:B------:R-:W-:Y:S02]  /*1dca0*/  @P0 LOP3.LUT R16, R16, 0x8000, RZ, 0xfc, !PT ;  /* 0x0000800010100812 */ /* 0x000fe400078efcff */
[----:B------:R-:W-:Y:S02]  /*1dcb0*/  ISETP.GT.AND P0, PT, R184, RZ, P1 ;  /* 0x000000ffb800720c */ /* 0x000fe40000f04270 */
[----:B------:R-:W-:Y:S02]  /*1dcc0*/  FMNMX.FTZ R0, R181, R0, !PT ;  /* 0x00000000b5007209 */ /* 0x000fe40007810000 */
[C---:B------:R-:W-:Y:S02]  /*1dcd0*/  ISETP.LT.OR P4, PT, R185.reuse, 0x19, P4 ;  /* 0x00000019b900780c */ /* 0x040fe40002781670 */
[C---:B------:R-:W-:Y:S01]  /*1dce0*/  ISETP.LT.OR P2, PT, R185.reuse, 0x1a, P2 ;  /* 0x0000001ab900780c */ /* 0x040fe20001741670 */
[----:B------:R-:W0:Y:S01]  /*1dcf0*/  SHFL.BFLY PT, R2, R0, 0x2, 0x1f ;  /* 0x0c401f0000027f89 */ /* 0x000e2200000e0000 */
[----:B------:R-:W-:-:S02]  /*1dd00*/  ISETP.LT.OR P3, PT, R185, 0x21, P3 ;  /* 0x00000021b900780c */ /* 0x000fc40001f61670 */
[----:B------:R-:W-:Y:S02]  /*1dd10*/  FSEL R166, R166, -INF , !P4 ;  /* 0xff800000a6a67808 */ /* 0x000fe40006000000 */
[----:B------:R-:W-:Y:S02]  /*1dd20*/  FSEL R167, R167, -INF , !P2 ;  /* 0xff800000a7a77808 */ /* 0x000fe40005000000 */
[----:B------:R-:W-:Y:S02]  /*1dd30*/  FSEL R170, R170, -INF , !P3 ;  /* 0xff800000aaaa7808 */ /* 0x000fe40005800000 */
[C---:B------:R-:W-:Y:S02]  /*1dd40*/  ISETP.GT.AND P2, PT, R184.reuse, 0x28, P1 ;  /* 0x00000028b800780c */ /* 0x040fe40000f44270 */
[C---:B------:R-:W-:Y:S02]  /*1dd50*/  ISETP.GT.AND P3, PT, R184.reuse, 0x29, P1 ;  /* 0x00000029b800780c */ /* 0x040fe40000f64270 */
[----:B------:R-:W-:-:S02]  /*1dd60*/  ISETP.GT.AND P4, PT, R184, 0x30, P1 ;  /* 0x00000030b800780c */ /* 0x000fc40000f84270 */
[C---:B------:R-:W-:Y:S02]  /*1dd70*/  ISETP.GT.AND P5, PT, R184.reuse, 0x31, P1 ;  /* 0x00000031b800780c */ /* 0x040fe40000fa4270 */
[----:B------:R-:W-:Y:S02]  /*1dd80*/  ISETP.GT.AND P6, PT, R184, 0x38, P1 ;  /* 0x00000038b800780c */ /* 0x000fe40000fc4270 */
[----:B------:R-:W-:Y:S02]  /*1dd90*/  LOP3.LUT R16, R16, 0xfffffff7, RZ, 0xc0, !PT ;  /* 0xfffffff710107812 */ /* 0x000fe400078ec0ff */
[----:B------:R-:W-:Y:S02]  /*1dda0*/  ISETP.GT.AND P1, PT, R184, 0x39, P1 ;  /* 0x00000039b800780c */ /* 0x000fe40000f24270 */
[----:B------:R-:W-:Y:S02]  /*1ddb0*/  @P0 LOP3.LUT R16, R16, 0x8, RZ, 0xfc, !PT ;  /* 0x0000000810100812 */ /* 0x000fe400078efcff */
[----:B0-----:R-:W-:-:S02]  /*1ddc0*/  FMNMX.FTZ R2, R0, R2, !PT ;  /* 0x0000000200027209 */ /* 0x001fc40007810000 */
[C---:B------:R-:W-:Y:S02]  /*1ddd0*/  LOP3.LUT P0, RZ, R16.reuse, 0x8000, RZ, 0xc0, !PT ;  /* 0x0000800010ff7812 */ /* 0x040fe4000780c0ff */
[----:B------:R-:W-:Y:S01]  /*1dde0*/  LOP3.LUT R16, R16, 0xfffffffd, RZ, 0xc0, !PT ;  /* 0xfffffffd10107812 */ /* 0x000fe200078ec0ff */
[----:B------:R-:W0:Y:S01]  /*1ddf0*/  SHFL.BFLY PT, R5, R2, 0x1, 0x1f ;  /* 0x0c201f0002057f89 */ /* 0x000e2200000e0000 */
[C---:B------:R-:W-:Y:S02]  /*1de00*/  ISETP.LT.OR P0, PT, R185.reuse, 0x22, P0 ;  /* 0x00000022b900780c */ /* 0x040fe40000701670 */
[C---:B------:R-:W-:Y:S02]  /*1de10*/  ISETP.LT.OR P4, PT, R185.reuse, 0x31, P4 ;  /* 0x00000031b900780c */ /* 0x040fe40002781670 */
[----:B------:R-:W-:Y:S02]  /*1de20*/  @P1 LOP3.LUT R16, R16, 0x2, RZ, 0xfc, !PT ;  /* 0x0000000210101812 */ /* 0x000fe400078efcff */
[----:B------:R-:W-:-:S02]  /*1de30*/  ISETP.LT.OR P5, PT, R185, 0x32, P5 ;  /* 0x00000032b900780c */ /* 0x000fc40002fa1670 */
[C---:B------:R-:W-:Y:S02]  /*1de40*/  LOP3.LUT P1, RZ, R16.reuse, 0x8, RZ, 0xc0, !PT ;  /* 0x0000000810ff7812 */ /* 0x040fe4000782c0ff */
[----:B------:R-:W-:Y:S02]  /*1de50*/  LOP3.LUT R16, R16, 0xffffffef, RZ, 0xc0, !PT ;  /* 0xffffffef10107812 */ /* 0x000fe400078ec0ff */
[C---:B------:R-:W-:Y:S02]  /*1de60*/  ISETP.LT.OR P1, PT, R185.reuse, 0x1, P1 ;  /* 0x00000001b900780c */ /* 0x040fe40000f21670 */
[----:B------:R-:W-:Y:S02]  /*1de70*/  @P0 LOP3.LUT R16, R16, 0x10, RZ, 0xfc, !PT ;  /* 0x0000001010100812 */ /* 0x000fe400078efcff */
[----:B------:R-:W-:Y:S02]  /*1de80*/  FSEL R154, R154, -INF , !P1 ;  /* 0xff8000009a9a7808 */ /* 0x000fe40004800000 */
[----:B------:R-:W-:-:S02]  /*1de90*/  ISETP.LT.OR P0, PT, R185, 0x29, P2 ;  /* 0x00000029b900780c */ /* 0x000fc40001701670 */
[----:B------:R-:W-:Y:S02]  /*1dea0*/  FMNMX.FTZ R4, R154, R228, !PT ;  /* 0x000000e49a047209 */ /* 0x000fe40007810000 */
[C---:B------:R-:W-:Y:S02]  /*1deb0*/  LOP3.LUT P2, RZ, R16.reuse, 0x2, RZ, 0xc0, !PT ;  /* 0x0000000210ff7812 */ /* 0x040fe4000784c0ff */
[----:B------:R-:W-:Y:S02]  /*1dec0*/  FMNMX.FTZ R4, R155, R4, !PT ;  /* 0x000000049b047209 */ /* 0x000fe40007810000 */
[----:B------:R-:W-:Y:S02]  /*1ded0*/  LOP3.LUT R16, R16, 0xfffffffb, RZ, 0xc0, !PT ;  /* 0xfffffffb10107812 */ /* 0x000fe400078ec0ff */
[----:B------:R-:W-:Y:S02]  /*1dee0*/  FMNMX.FTZ R4, R158, R4, !PT ;  /* 0x000000049e047209 */ /* 0x000fe40007810000 */
[----:B0-----:R-:W-:Y:S01]  /*1def0*/  FMNMX.FTZ R5, R2, R5, !PT ;  /* 0x0000000502057209 */ /* 0x001fe20007810000 */
[----:B------:R-:W-:Y:S01]  /*1df00*/  IMAD.U32 R2, RZ, RZ, UR4 ;  /* 0x00000004ff027e24 */ /* 0x000fe2000f8e00ff */
[----:B------:R-:W-:-:S02]  /*1df10*/  @P0 LOP3.LUT R16, R16, 0x4, RZ, 0xfc, !PT ;  /* 0x0000000410100812 */ /* 0x000fc400078efcff */
[----:B------:R-:W-:Y:S01]  /*1df20*/  ISETP.LT.OR P0, PT, R185, 0x2a, P3 ;  /* 0x0000002ab900780c */ /* 0x000fe20001f01670 */
[----:B------:R-:W-:Y:S01]  /*1df30*/  FMUL.FTZ R3, R5, R2 ;  /* 0x0000000205037220 */ /* 0x000fe20000410000 */
[----:B------:R-:W-:Y:S02]  /*1df40*/  FMNMX.FTZ R4, R159, R4, !PT ;  /* 0x000000049f047209 */ /* 0x000fe40007810000 */
[----:B------:R-:W-:Y:S02]  /*1df50*/  LOP3.LUT R16, R16, 0xffffbfff, RZ, 0xc0, !PT ;  /* 0xffffbfff10107812 */ /* 0x000fe400078ec0ff */
[----:B------:R-:W-:Y:S02]  /*1df60*/  FMNMX.FTZ R4, R162, R4, !PT ;  /* 0x00000004a2047209 */ /* 0x000fe40007810000 */
[----:B------:R-:W-:Y:S02]  /*1df70*/  FSETP.NEU.FTZ.AND P3, PT, R5, -INF , PT ;  /* 0xff8000000500780b */ /* 0x000fe40003f7d000 */
[----:B------:R-:W-:-:S02]  /*1df80*/  FMNMX.FTZ R4, R163, R4, !PT ;  /* 0x00000004a3047209 */ /* 0x000fc40007810000 */
[----:B------:R-:W-:Y:S02]  /*1df90*/  FSEL R0, R5, RZ, P3 ;  /* 0x000000ff05007208 */ /* 0x000fe40001800000 */
[----:B------:R-:W-:Y:S02]  /*1dfa0*/  @P0 LOP3.LUT R16, R16, 0x4000, RZ, 0xfc, !PT ;  /* 0x0000400010100812 */ /* 0x000fe400078efcff */
[----:B------:R-:W-:Y:S01]  /*1dfb0*/  FMNMX.FTZ R4, R166, R4, !PT ;  /* 0x00000004a6047209 */ /* 0x000fe20007810000 */
[----:B------:R-:W-:Y:S01]  /*1dfc0*/  FADD.FTZ R0, -R0, R227 ;  /* 0x000000e300007221 */ /* 0x000fe20000010100 */
[----:B------:R-:W-:Y:S02]  /*1dfd0*/  LOP3.LUT P0, RZ, R16, 0x10, RZ, 0xc0, !PT ;  /* 0x0000001010ff7812 */ /* 0x000fe4000780c0ff */
[----:B------:R-:W-:Y:S01]  /*1dfe0*/  FMNMX.FTZ R4, R167, R4, !PT ;  /* 0x00000004a7047209 */ /* 0x000fe20007810000 */
[----:B------:R-:W-:Y:S01]  /*1dff0*/  FMUL.FTZ R184, R0, R2 ;  /* 0x0000000200b87220 */ /* 0x000fe20000410000 */
[----:B------:R-:W-:-:S02]  /*1e000*/  FSEL R3, R3, RZ, P3 ;  /* 0x000000ff03037208 */ /* 0x000fc40001800000 */
[----:B------:R-:W-:Y:S02]  /*1e010*/  LOP3.LUT P3, RZ, R16, 0x4, RZ, 0xc0, !PT ;  /* 0x0000000410ff7812 */ /* 0x000fe4000786c0ff */
[----:B------:R-:W-:Y:S01]  /*1e020*/  FSEL R171, R171, -INF , !P0 ;  /* 0xff800000abab7808 */ /* 0x000fe20004000000 */
[--C-:B------:R-:W-:Y:S01]  /*1e030*/  FFMA.FTZ R152, R152, R2, -R3.reuse ;  /* 0x0000000298987223 */ /* 0x100fe20000010803 */
[----:B------:R-:W-:Y:S01]  /*1e040*/  FMNMX.FTZ R4, R170, R4, !PT ;  /* 0x00000004aa047209 */ /* 0x000fe20007810000 */
[-CC-:B------:R-:W-:Y:S01]  /*1e050*/  FFMA.FTZ R153, R153, R2.reuse, -R3.reuse ;  /* 0x0000000299997223 */ /* 0x180fe20000010803 */
[----:B------:R-:W-:Y:S01]  /*1e060*/  LOP3.LUT P0, RZ, R16, 0x4000, RZ, 0xc0, !PT ;  /* 0x0000400010ff7812 */ /* 0x000fe2000780c0ff */
        /* <DEDUP_REMOVED lines=26> */
[----:B------:R-:W-:Y:S01]  /*1e210*/  FFMA.FTZ R3, R181, R2, -R3 ;  /* 0x00000002b5037223 */ /* 0x000fe20000010803 */
[----:B------:R-:W-:Y:S01]  /*1e220*/  FMNMX.FTZ R4, R182, R4, !PT ;  /* 0x00000004b6047209 */ /* 0x000fe20007810000 */
[----:B------:R-:W-:Y:S01]  /*1e230*/  MUFU.EX2 R152, R152 ;  /* 0x0000009800987308 */ /* 0x000fe20000000800 */
[----:B------:R-:W-:-:S02]  /*1e240*/  LOP3.LUT P0, RZ, R16, 0x2000, RZ, 0xc0, !PT ;  /* 0x0000200010ff7812 */ /* 0x000fc4000780c0ff */
[----:B------:R-:W-:-:S05]  /*1e250*/  FMNMX.FTZ R4, R183, R4, !PT ;  /* 0x00000004b7047209 */ /* 0x000fca0007810000 */
[----:B------:R-:W0:Y:S01]  /*1e260*/  SHFL.BFLY PT, R181, R4, 0x2, 0x1f ;  /* 0x0c401f0004b57f89 */ /* 0x000e2200000e0000 */
[----:B------:R2:W-:Y:S08]  /*1e270*/  MUFU.EX2 R186, R3 ;  /* 0x0000000300ba7308 */ /* 0x0005f00000000800 */
        /* <DEDUP_REMOVED lines=9> */
[C---:B------:R-:W-:Y:S01]  /*1e310*/  FSETP.NEU.FTZ.AND P1, PT, R4.reuse, -INF , PT ;  /* 0xff8000000400780b */ /* 0x040fe20003f3d000 */
[C---:B--2---:R-:W-:Y:S02]  /*1e320*/  FMUL.FTZ R3, R4.reuse, R2 ;  /* 0x0000000204037220 */ /* 0x044fe40000410000 */
[----:B------:R-:W-:Y:S01]  /*1e330*/  MUFU.EX2 R165, R165 ;  /* 0x000000a500a57308 */ /* 0x000fe20000000800 */
[----:B------:R-:W-:Y:S02]  /*1e340*/  FSEL R181, R4, RZ, P1 ;  /* 0x000000ff04b57208 */ /* 0x000fe40000800000 */
[----:B------:R-:W-:-:S03]  /*1e350*/  FSEL R0, R3, RZ, P1 ;  /* 0x000000ff03007208 */ /* 0x000fc60000800000 */
[----:B------:R-:W-:Y:S02]  /*1e360*/  FADD.FTZ R181, -R181, R228 ;  /* 0x000000e4b5b57221 */ /* 0x000fe40000010100 */
[----:B------:R-:W0:Y:S01]  /*1e370*/  MUFU.EX2 R3, R184 ;  /* 0x000000b800037308 */ /* 0x000e220000000800 */
[-CC-:B------:R-:W-:Y:S01]  /*1e380*/  FFMA.FTZ R154, R154, R2.reuse, -R0.reuse ;  /* 0x000000029a9a7223 */ /* 0x180fe20000010800 */
[-CC-:B------:R-:W-:Y:S01]  /*1e390*/  FFMA.FTZ R155, R155, R2.reuse, -R0.reuse ;  /* 0x000000029b9b7223 */ /* 0x180fe20000010800 */
[-C--:B------:R-:W-:Y:S01]  /*1e3a0*/  FMUL.FTZ R181, R181, R2.reuse ;  /* 0x00000002b5b57220 */ /* 0x080fe20000410000 */
        /* <DEDUP_REMOVED lines=14> */
[----:B------:R-:W-:Y:S01]  /*1e490*/  MUFU.EX2 R154, R154 ;  /* 0x0000009a009a7308 */ /* 0x000fe20000000800 */
[----:B0-----:R-:W-:-:S04]  /*1e4a0*/  FFMA.FTZ R221, R3, R221, R152 ;  /* 0x000000dd03dd7223 */ /* 0x001fc80000010098 */
[----:B------:R-:W-:-:S03]  /*1e4b0*/  FADD.FTZ R221, R153, R221 ;  /* 0x000000dd99dd7221 */ /* 0x000fc60000010000 */
[----:B------:R-:W0:Y:S08]  /*1e4c0*/  MUFU.EX2 R0, R181 ;  /* 0x000000b500007308 */ /* 0x000e300000000800 */
[----:B------:R-:W2:Y:S08]  /*1e4d0*/  MUFU.EX2 R155, R155 ;  /* 0x0000009b009b7308 */ /* 0x000eb00000000800 */
[----:B------:R-:W3:Y:S01]  /*1e4e0*/  MUFU.EX2 R158, R158 ;  /* 0x0000009e009e7308 */ /* 0x000ee20000000800 */
[----:B0-----:R-:W-:-:S07]  /*1e4f0*/  FFMA.FTZ R9, R0, R9, R154 ;  /* 0x0000000900097223 */ /* 0x001fce000001009a */
[----:B------:R-:W0:Y:S01]  /*1e500*/  MUFU.EX2 R159, R159 ;  /* 0x0000009f009f7308 */ /* 0x000e220000000800 */
[----:B--2---:R-:W-:Y:S01]  /*1e510*/  FADD.FTZ R181, R155, R9 ;  /* 0x000000099bb57221 */ /* 0x004fe20000010000 */
[----:B------:R-:W-:-:S04]  /*1e520*/  FADD.FTZ R9, R156, R221 ;  /* 0x000000dd9c097221 */ /* 0x000fc80000010000 */
[----:B------:R-:W-:Y:S02]  /*1e530*/  FADD.FTZ R9, R157, R9 ;  /* 0x000000099d097221 */ /* 0x000fe40000010000 */
[----:B------:R-:W2:Y:S01]  /*1e540*/  MUFU.EX2 R162, R162 ;  /* 0x000000a200a27308 */ /* 0x000ea20000000800 */
[----:B---3--:R-:W-:Y:S01]  /*1e550*/  FADD.FTZ R181, R158, R181 ;  /* 0x000000b59eb57221 */ /* 0x008fe20000010000 */
[----:B------:R-:W-:-:S04]  /*1e560*/  FADD.FTZ R9, R160, R9 ;  /* 0x00000009a0097221 */ /* 0x000fc80000010000 */
[----:B------:R-:W-:Y:S02]  /*1e570*/  FADD.FTZ R9, R161, R9 ;  /* 0x00000009a1097221 */ /* 0x000fe40000010000 */
[----:B------:R-:W3:Y:S01]  /*1e580*/  MUFU.EX2 R163, R163 ;  /* 0x000000a300a37308 */ /* 0x000ee20000000800 */
[----:B0-----:R-:W-:Y:S01]  /*1e590*/  FADD.FTZ R181, R159, R181 ;  /* 0x000000b59fb57221 */ /* 0x001fe20000010000 */
[----:B------:R-:W-:-:S04]  /*1e5a0*/  FADD.FTZ R9, R164, R9 ;  /* 0x00000009a4097221 */ /* 0x000fc80000010000 */
[----:B------:R-:W-:Y:S02]  /*1e5b0*/  FADD.FTZ R9, R165, R9 ;  /* 0x00000009a5097221 */ /* 0x000fe40000010000 */
        /* <DEDUP_REMOVED lines=33> */
[----:B---3--:R-:W-:-:S04]  /*1e7d0*/  FADD.FTZ R9, R180, R9 ;  /* 0x00000009b4097221 */ /* 0x008fc80000010000 */
[----:B------:R-:W-:Y:S01]  /*1e7e0*/  FADD.FTZ R221, R186, R9 ;  /* 0x00000009badd7221 */ /* 0x000fe20000010000 */
[----:B0-----:R-:W-:-:S04]  /*1e7f0*/  FADD.FTZ R181, R182, R181 ;  /* 0x000000b5b6b57221 */ /* 0x001fc80000010000 */
[----:B--2---:R-:W-:Y:S01]  /*1e800*/  FADD.FTZ R9, R183, R181 ;  /* 0x000000b5b7097221 */ /* 0x004fe20000010000 */
[----:B------:R-:W-:Y:S06]  /*1e810*/  @!P0 BRA `(.L_x_1817) ;  /* 0x0000000000048947 */ /* 0x000fec0003800000 */
[----:B------:R-:W-:Y:S01]  /*1e820*/  BPT.TRAP 0x1 ;  /* 0x000000040000795c */ /* 0x000fe20000300000 */
.L_x_1817:
        /* <DEDUP_REMOVED lines=27> */
.L_x_1797:
[----:B------:R-:W-:Y:S05]  /*1e9e0*/  BSYNC B0 ;  /* 0x0000000000007941 */ /* 0x000fea0003800000 */
.L_x_1796:
        /* <DEDUP_REMOVED lines=131> */
.L_x_1819:
[----:B------:R-:W-:Y:S01]  /*1f220*/  IMAD R3, R202, 0x8, R17 ;  /* 0x00000008ca037824 */ /* 0x000fe200078e0211 */
[----:B------:R-:W-:-:S04]  /*1f230*/  SHF.L.U32 R0, R218, 0x1f, RZ ;  /* 0x0000001fda007819 */ /* 0x000fc800000006ff */
[----:B------:R0:W2:Y:S01]  /*1f240*/  SYNCS.PHASECHK.TRANS64.TRYWAIT P1, [R3+URZ+0x30850], R0 ;  /* 0x03085000030075a7 */ /* 0x0000a2000802017f */
[----:B------:R-:W-:Y:S05]  /*1f250*/  @!P0 BRA `(.L_x_1820) ;  /* 0x0000000000048947 */ /* 0x000fea0003800000 */
[----:B------:R-:W-:Y:S01]  /*1f260*/  BPT.TRAP 0x1 ;  /* 0x000000040000795c */ /* 0x000fe20000300000 */
.L_x_1820:
[----:B------:R-:W-:Y:S04]  /*1f270*/  BSSY B0, `(.L_x_1821) ;  /* 0x0000004000007945 */ /* 0x000fe80003800000 */
[----:B--2---:R-:W-:Y:S05]  /*1f280*/  @P1 BRA `(.L_x_1822) ;  /* 0x0000000000081947 */ /* 0x004fea0003800000 */
[----:B------:R-:W2:Y:S02]  /*1f290*/  SYNCS.PHASECHK.TRANS64.TRYWAIT P1, [R3+URZ+0x30850], R0 ;  /* 0x03085000030075a7 */ /* 0x000ea4000802017f */
[----:B--2---:R-:W-:Y:S05]  /*1f2a0*/  @!P1 BRA `(.L_x_1823) ;  /* 0x000000f400109947 */ /* 0x004fea0003800000 */
.L_x_1822:
[----:B------:R-:W-:Y:S05]  /*1f2b0*/  BSYNC B0 ;  /* 0x0000000000007941 */ /* 0x000fea0003800000 */
.L_x_1821:
[----:B------:R-:W-:Y:S01]  /*1f2c0*/  VIADD R17, R17, 0x400 ;  /* 0x0000040011117836 */ /* 0x000fe20000000000 */
[----:B------:R-:W-:Y:S01]  /*1f2d0*/  WARPGROUP.ARRIVE ;  /* 0x00000000000079c5 */ /* 0x000fe20000000000 */
[----:B------:R-:W-:Y:S01]  /*1f2e0*/  IMAD.MOV.U32 R7, RZ, RZ, 0x40000040 ;  /* 0x40000040ff077424 */ /* 0x000fe200078e00ff */
[----:B0-2---:R-:W0:Y:S01]  /*1f2f0*/  SHFL.BFLY PT, R0, R221, 0x2, 0x1f ;  /* 0x0c401f00dd007f89 */ /* 0x005e2200000e0000 */
[----:B------:R-:W-:Y:S01]  /*1f300*/  IMAD.MOV.U32 R11, RZ, RZ, 0x40000040 ;  /* 0x40000040ff0b7424 */ /* 0x000fe200078e00ff */
[----:B------:R-:W-:Y:S01]  /*1f310*/  SHF.R.U32.HI R17, RZ, 0x4, R17 ;  /* 0x00000004ff117819 */ /* 0x000fe20000011611 */
[----:B------:R-:W-:Y:S01]  /*1f320*/  IMAD.MOV.U32 R155, RZ, RZ, -0x800000 ;  /* 0xff800000ff9b7424 */ /* 0x000fe200078e00ff */
[----:B------:R-:W-:Y:S01]  /*1f330*/  R2UR UR7, R7 ;  /* 0x00000000070772ca */ /* 0x000fe200000e0000 */
[----:B------:R-:W-:Y:S01]  /*1f340*/  IMAD.MOV.U32 R7, RZ, RZ, 0x40000040 ;  /* 0x40000040ff077424 */ /* 0x000fe200078e00ff */
[----:B------:R-:W-:Y:S01]  /*1f350*/  LOP3.LUT R17, R17, 0x3fff, RZ, 0xc0, !PT ;  /* 0x00003fff11117812 */ /* 0x000fe200078ec0ff */
[----:B------:R-:W-:-:S03]  /*1f360*/  IMAD.MOV.U32 R154, RZ, RZ, -0x800000 ;  /* 0xff800000ff9a7424 */ /* 0x000fc600078e00ff */
[----:B------:R-:W-:-:S05]  /*1f370*/  LOP3.LUT R17, R17, 0x2000000, RZ, 0xfc, !PT ;  /* 0x0200000011117812 */ /* 0x000fca00078efcff */
[----:B------:R-:W-:-:S04]  /*1f380*/  IMAD R6, R202, 0x800, R17 ;  /* 0x00000800ca067824 */ /* 0x000fc800078e0211 */
[C---:B------:R-:W-:Y:S01]  /*1f390*/  VIADD R10, R6.reuse, 0x80 ;  /* 0x00000080060a7836 */ /* 0x040fe20000000000 */
[----:B------:R-:W-:Y:S01]  /*1f3a0*/  R2UR UR6, R6 ;  /* 0x00000000060672ca */ /* 0x000fe200000e0000 */
[----:B0-----:R-:W-:-:S12]  /*1f3b0*/  FADD.FTZ R0, R0, R221 ;  /* 0x000000dd00007221 */ /* 0x001fd80000010000 */
        /* <DEDUP_REMOVED lines=18> */
[----:B------:R-:W0:Y:S04]  /*1f4e0*/  SHFL.BFLY PT, R6, R9, 0x2, 0x1f ;  /* 0x0c401f0009067f89 */ /* 0x000e2800000e0000 */
[----:B------:R-:W2:Y:S01]  /*1f4f0*/  SHFL.BFLY PT, R7, R0, 0x1, 0x1f ;  /* 0x0c201f0000077f89 */ /* 0x000ea200000e0000 */
[----:B0-----:R-:W-:Y:S01]  /*1f500*/  FADD.FTZ R6, R6, R9 ;  /* 0x0000000906067221 */ /* 0x001fe20000010000 */
[----:B--2---:R-:W-:-:S04]  /*1f510*/  FADD.FTZ R0, R0, R7 ;  /* 0x0000000700007221 */ /* 0x004fc80000010000 */
[----:B------:R-:W0:Y:S01]  /*1f520*/  SHFL.BFLY PT, R8, R6, 0x1, 0x1f ;  /* 0x0c201f0006087f89 */ /* 0x000e2200000e0000 */
[----:B------:R-:W-:-:S13]  /*1f530*/  FSETP.NE.FTZ.AND P1, PT, R0, RZ, PT ;  /* 0x000000ff0000720b */ /* 0x000fda0003f35000 */
[----:B------:R-:W2:Y:S01]  /*1f540*/  @P1 MUFU.LG2 R7, R0 ;  /* 0x0000000000071308 */ /* 0x000ea20000000c00 */
[----:B0-----:R-:W-:Y:S01]  /*1f550*/  FADD.FTZ R6, R6, R8 ;  /* 0x0000000806067221 */ /* 0x001fe20000010000 */
[----:B------:R-:W-:-:S04]  /*1f560*/  @P1 FMUL.FTZ R8, R2, 0.69314718246459960938 ;  /* 0x3f31721802081820 */ /* 0x000fc80000410000 */
[----:B------:R-:W-:Y:S01]  /*1f570*/  FSETP.NE.FTZ.AND P2, PT, R6, RZ, PT ;  /* 0x000000ff0600720b */ /* 0x000fe20003f55000 */
[----:B--2---:R-:W-:-:S04]  /*1f580*/  @P1 FMUL.FTZ R7, R7, 0.69314718246459960938 ;  /* 0x3f31721807071820 */ /* 0x004fc80000410000 */
[----:B------:R-:W-:Y:S01]  /*1f590*/  @P1 FFMA.FTZ R155, R8, R5, R7 ;  /* 0x00000005089b1223 */ /* 0x000fe20000010007 */
[----:B------:R-:W-:-:S07]  /*1f5a0*/  IMAD.MOV.U32 R5, RZ, RZ, RZ ;  /* 0x000000ffff057224 */ /* 0x000fce00078e00ff */
[----:B------:R-:W0:Y:S01]  /*1f5b0*/  @P2 MUFU.LG2 R7, R6 ;  /* 0x0000000600072308 */ /* 0x000e220000000c00 */
[----:B------:R-:W-:-:S07]  /*1f5c0*/  @P2 FMUL.FTZ R2, R2, 0.69314718246459960938 ;  /* 0x3f31721802022820 */ /* 0x000fce0000410000 */
[----:B------:R2:W3:Y:S02]  /*1f5d0*/  @P1 MUFU.RCP R5, R0 ;  /* 0x0000000000051308 */ /* 0x0004e40000001000 */
[----:B--2---:R-:W-:Y:S02]  /*1f5e0*/  IMAD.MOV.U32 R0, RZ, RZ, RZ ;  /* 0x000000ffff007224 */ /* 0x004fe400078e00ff */
[----:B0-----:R-:W-:-:S04]  /*1f5f0*/  @P2 FMUL.FTZ R7, R7, 0.69314718246459960938 ;  /* 0x3f31721807072820 */ /* 0x001fc80000410000 */
[----:B------:R-:W-:Y:S01]  /*1f600*/  @P2 FFMA.FTZ R154, R2, R4, R7 ;  /* 0x00000004029a2223 */ /* 0x000fe20000010007 */
[----:B------:R0:W2:Y:S01]  /*1f610*/  @P2 MUFU.RCP R0, R6 ;  /* 0x0000000600002308 */ /* 0x0000a20000001000 */
[----:B------:R-:W-:Y:S02]  /*1f620*/  WARPGROUP.DEPBAR.LE gsb0, 0x0 ;  /* 0x00008000000079c5 */ /* 0x000fe40000010000 */
[----:B------:R-:W-:-:S06]  /*1f630*/  WARPGROUP.ARRIVE ;  /* 0x00000000000079c5 */ /* 0x000fcc0000000000 */
[----:B------:R-:W-:Y:S03]  /*1f640*/  HGMMA.64x256x16.F32.BF16 R24, R184, gdesc[UR4].tnspB, R24, gsb0 ;  /* 0x43e00004b8187df0 */ /* 0x000fe60008001818 */
[----:B------:R-:W-:Y:S02]  /*1f650*/  WARPGROUP.DEPBAR.LE gsb0, 0x0 ;  /* 0x00008000000079c5 */ /* 0x000fe40000010000 */
[----:B---3--:R-:W-:Y:S05]  /*1f660*/  @!P0 BRA `(.L_x_1824) ;  /* 0x0000000000048947 */ /* 0x008fea0003800000 */
[----:B------:R-:W-:Y:S01]  /*1f670*/  BPT.TRAP 0x1 ;  /* 0x000000040000795c */ /* 0x000fe20000300000 */
.L_x_1824:
[----:B------:R-:W3:Y:S01]  /*1f680*/  LDL.LU R2, [R1+0x8] ;  /* 0x0000080001027983 */ /* 0x000ee20000300800 */
[----:B------:R-:W-:-:S03]  /*1f690*/  VIADD R3, R3, 0x30860 ;  /* 0x0003086003037836 */ /* 0x000fc60000000000 */
[----:B0-----:R-:W4:Y:S01]  /*1f6a0*/  LDL.LU R6, [R1+0x8c] ;  /* 0x00008c0001067983 */ /* 0x001f220000300800 */
[----:B------:R-:W-:Y:S02]  /*1f6b0*/  VIADD R202, R202, 0x1 ;  /* 0x00000001caca7836 */ /* 0x000fe40000000000 */
        /* <DEDUP_REMOVED lines=63> */
[-C--:B--2---:R-:W-:Y:S01]  /*1fab0*/  FMUL.FTZ R4, R26, R0.reuse ;  /* 0x000000001a047220 */ /* 0x084fe20000410000 */
        /* <DEDUP_REMOVED lines=64> */
[----:B---3--:R-:W-:Y:S01]  /*1fec0*/  PRMT R3, R2, 0x654, R3 ;  /* 0x0000065402037816 */ /* 0x008fe20000000003 */
[----:B----4-:R-:W-:-:S03]  /*1fed0*/  VIADD R6, R6, 0x1 ;  /* 0x0000000106067836 */ /* 0x010fc60000000000 */
[----:B------:R0:W-:Y:S02]  /*1fee0*/  SYNCS.ARRIVE.TRANS64.RED.A1T0 RZ, [R3+URZ], RZ ;  /* 0x000000ff03ff79a7 */ /* 0x0001e4000810043f */
[----:B------:R2:W-:Y:S01]  /*1fef0*/  STL [R1+0x8c], R6 ;  /* 0x00008c0601007387 */ /* 0x0005e20000100800 */
[-C--:B------:R-:W-:Y:S01]  /*1ff00*/  FMUL.FTZ R2, R92, R5.reuse ;  /* 0x000000055c027220 */ /* 0x080fe20000410000 */
[----:B0-----:R-:W-:Y:S01]  /*1ff10*/  FMUL.FTZ R3, R93, R5 ;  /* 0x000000055d037220 */ /* 0x001fe20000410000 */
[----:B------:R-:W-:Y:S01]  /*1ff20*/  FMUL.FTZ R5, R27, R0 ;  /* 0x000000001b057220 */ /* 0x000fe20000410000 */
[----:B------:R-:W-:-:S04]  /*1ff30*/  SEL R0, RZ, 0x1, P1 ;  /* 0x00000001ff007807 */ /* 0x000fc80000800000 */
[----:B--2---:R-:W-:-:S07]  /*1ff40*/  LOP3.LUT R218, R218, R0, RZ, 0x3c, !PT ;  /* 0x00000000dada7212 */ /* 0x004fce00078e3cff */
.L_x_1650:
[----:B------:R-:W0:Y:S08]  /*1ff50*/  S2UR UR4, SR_CgaCtaId ;  /* 0x00000000000479c3 */ /* 0x000e300000008800 */
[----:B------:R-:W-:Y:S01]  /*1ff60*/  BAR.SYNC.DEFER_BLOCKING 0x5, 0x180 ;  /* 0x0146000000007b1d */ /* 0x000fe20000010000 */
[----:B------:R-:W-:-:S05]  /*1ff70*/  MOV R17, 0x400 ;  /* 0x0000040000117802 */ /* 0x000fca0000000f00 */
[----:B------:R-:W-:Y:S01]  /*1ff80*/  BSSY B0, `(.L_x_1825) ;  /* 0x0000486000007945 */ /* 0x000fe20003800000 */
[----:B0-----:R-:W-:-:S05]  /*1ff90*/  IMAD.U32 R0, RZ, RZ, UR4 ;  /* 0x00000004ff007e24 */ /* 0x001fca000f8e00ff */
[----:B------:R0:W-:Y:S01]  /*1ffa0*/  STL [R1+0x8], R0 ;  /* 0x0000080001007387 */ /* 0x0001e20000100800 */
[----:B------:R-:W-:-:S05]  /*1ffb0*/  LEA R17, R0, R17, 0x18 ;  /* 0x0000001100117211 */ /* 0x000fca00078ec0ff */
[----:B------:R0:W2:Y:S01]  /*1ffc0*/  LDS.128 R24, [R17+0x308d0] ;  /* 0x0308d00011187984 */ /* 0x0000a20000000c00 */
[----:B------:R-:W-:Y:S06]  /*1ffd0*/  BAR.ARV 0x4, 0x180 ;  /* 0x0106000000007b1d */ /* 0x000fec0000002000 */
[----:B------:R-:W-:Y:S05]  /*1ffe0*/  @P0 BRA `(.L_x_1826) ;  /* 0x0000003800740947 */ /* 0x000fea0003800000 */
[----:B------:R-:W3:Y:S01]  /*1fff0*/  LDL R8, [R1+0xd4] ;  /* 0x0000d40001087983 */ /* 0x000ee20000100800 */
[----:B0-----:R-:W0:Y:S01]  /*20000*/  S2R R0, SR_SWINHI ;  /* 0x0000000000007919 */ /* 0x001e220000002f00 */
[----:B------:R-:W-:Y:S01]  /*20010*/  F2FP.BF16.F32.PACK_AB R10, R29, R28 ;  /* 0x0000001c1d0a723e */ /* 0x000fe200000010ff */
[----:B------:R-:W-:Y:S01]  /*20020*/  ULDC.64 UR6, c[0x0][0xc00] ;  /* 0x0003000000067ab9 */ /* 0x000fe20000000a00 */
[----:B------:R-:W-:Y:S01]  /*20030*/  F2FP.BF16.F32.PACK_AB R11, R31, R30 ;  /* 0x0000001e1f0b723e */ /* 0x000fe200000010ff */
[----:B------:R-:W4:Y:S01]  /*20040*/  LDL.LU R93, [R1+0x84] ;  /* 0x00008400015d7983 */ /* 0x000f220000300800 */
[----:B------:R-:W-:Y:S01]  /*20050*/  F2FP.BF16.F32.PACK_AB R12, R33, R32 ;  /* 0x00000020210c723e */ /* 0x000fe200000010ff */
[----:B------:R-:W-:Y:S01]  /*20060*/  ULDC.64 UR4, c[0x0][0xc08] ;  /* 0x0003020000047ab9 */ /* 0x000fe20000000a00 */
[----:B------:R-:W-:Y:S01]  /*20070*/  F2FP.BF16.F32.PACK_AB R13, R35, R34 ;  /* 0x00000022230d723e */ /* 0x000fe200000010ff */
[----:B------:R-:W2:Y:S01]  /*20080*/  LDL R92, [R1+0x88] ;  /* 0x00008800015c7983 */ /* 0x000ea20000100800 */
[----:B------:R-:W-:-:S02]  /*20090*/  MOV R6, R17 ;  /* 0x0000001100067202 */ /* 0x000fc40000000f00 */
[----:B0-----:R-:W-:Y:S02]  /*200a0*/  MOV R7, R0 ;  /* 0x0000000000077202 */ /* 0x001fe40000000f00 */
[----:B------:R-:W-:Y:S02]  /*200b0*/  F2FP.BF16.F32.PACK_AB R14, R37, R36 ;  /* 0x00000024250e723e */ /* 0x000fe400000010ff */
[----:B------:R-:W-:Y:S01]  /*200c0*/  F2FP.BF16.F32.PACK_AB R15, R39, R38 ;  /* 0x00000026270f723e */ /* 0x000fe200000010ff */
[----:B------:R-:W-:Y:S01]  /*200d0*/  BAR.SYNC.DEFER_BLOCKING 0x1, 0x100 ;  /* 0x0044000000007b1d */ /* 0x000fe20000010000 */
[----:B---3--:R-:W-:-:S03]  /*200e0*/  IMAD.WIDE R20, R8, 0x2, R6 ;  /* 0x0000000208147825 */ /* 0x008fc600078e0206 */
        /* <DEDUP_REMOVED lines=158> */
[----:B0-----:R-:W-:Y:S01]  /*20ad0*/  IADD3 R0, P0, R20, 0xc060, RZ ;  /* 0x0000c06014007810 */ /* 0x001fe20007f1e0ff */
[----:B------:R-:W2:Y:S03]  /*20ae0*/  LDC.64 R10, c[0x0][0xc00] ;  /* 0x00030000ff0a7b82 */ /* 0x000ea60000000a00 */
        /* <DEDUP_REMOVED lines=9> */
[----:B------:R0:W-:Y:S01]  /*20b80*/  STSM.16.M88.4 [R20], R12 ;  /* 0x0000000c14007844 */ /* 0x0001e20000000200 */
[----:B------:R-:W-:Y:S01]  /*20b90*/  BAR.SYNC.DEFER_BLOCKING 0x1, 0x100 ;  /* 0x0044000000007b1d */ /* 0x000fe20000010000 */
[----:B------:R-:W-:-:S04]  /*20ba0*/  ISETP.NE.U32.AND P1, PT, RZ, UR6, PT ;  /* 0x00000006ff007c0c */ /* 0x000fc8000bf25070 */
[----:B------:R-:W-:Y:S01]  /*20bb0*/  ISETP.NE.AND.EX P1, PT, RZ, UR7, PT, P1 ;  /* 0x00000007ff007c0c */ /* 0x000fe2000bf25310 */
[----:B------:R-:W-:Y:S02]  /*20bc0*/  IMAD.MOV.U32 R0, RZ, RZ, RZ ;  /* 0x000000ffff007224 */ /* 0x000fe400078e00ff */
[----:B--2---:R-:W-:-:S10]  /*20bd0*/  IMAD.WIDE R10, R92, 0x4, R10 ;  /* 0x000000045c0a7825 */ /* 0x004fd400078e020a */
[----:B------:R-:W5:Y:S01]  /*20be0*/  @P1 LDG.E R0, desc[UR60][R10.64] ;  /* 0x0000003c0a001981 */ /* 0x000f62000c1e1900 */
[----:B------:R-:W-:-:S04]  /*20bf0*/  ISETP.NE.U32.AND P0, PT, RZ, UR4, PT ;  /* 0x00000004ff007c0c */ /* 0x000fc8000bf05070 */
[----:B------:R-:W-:-:S13]  /*20c00*/  ISETP.NE.AND.EX P0, PT, RZ, UR5, PT, P0 ;  /* 0x00000005ff007c0c */ /* 0x000fda000bf05300 */
[----:B------:R-:W2:Y:S01]  /*20c10*/  @P0 LDC.64 R8, c[0x0][0xc08] ;  /* 0x00030200ff080b82 */ /* 0x000ea20000000a00 */
[----:B------:R-:W-:Y:S02]  /*20c20*/  ULDC UR4, c[0x0][0xa88] ;  /* 0x0002a20000047ab9 */ /* 0x000fe40000000800 */
[----:B------:R-:W-:Y:S01]  /*20c30*/  IMAD.U32 R24, RZ, RZ, UR4 ;  /* 0x00000004ff187e24 */ /* 0x000fe2000f8e00ff */
[----:B----4-:R-:W-:Y:S01]  /*20c40*/  ISETP.NE.AND P2, PT, R93, RZ, PT ;  /* 0x000000ff5d00720c */ /* 0x010fe20003f45270 */
[----:B------:R-:W-:Y:S01]  /*20c50*/  ULDC UR4, c[0x0][0xad4] ;  /* 0x0002b50000047ab9 */ /* 0x000fe20000000800 */
[----:B0-----:R-:W-:Y:S02]  /*20c60*/  IMAD.MOV.U32 R20, RZ, RZ, 0x9b8 ;  /* 0x000009b8ff147424 */ /* 0x001fe400078e00ff */
[----:B--2---:R-:W-:-:S05]  /*20c70*/  @P0 IMAD.WIDE R8, R92, 0x4, R8 ;  /* 0x000000045c080825 */ /* 0x004fca00078e0208 */
[----:B------:R0:W5:Y:S02]  /*20c80*/  @P0 LDG.E R24, desc[UR60][R8.64] ;  /* 0x0000003c08180981 */ /* 0x000164000c1e1900 */
[----:B0-----:R-:W-:-:S04]  /*20c90*/  SEL R8, R93, UR4, P2 ;  /* 0x000000045d087c07 */ /* 0x001fc80009000000 */
[----:B------:R-:W-:-:S04]  /*20ca0*/  ISETP.GT.AND P2, PT, R8, 0x1, PT ;  /* 0x000000010800780c */ /* 0x000fc80003f44270 */
[----:B------:R-:W-:-:S04]  /*20cb0*/  SEL R20, R20, 0x978, P2 ;  /* 0x0000097814147807 */ /* 0x000fc80001000000 */
[----:B------:R0:W2:Y:S08]  /*20cc0*/  LDC.64 R12, c[0x0][R20+0x220] ;  /* 0x00008800140c7b82 */ /* 0x0000b00000000a00 */
[----:B------:R0:W3:Y:S01]  /*20cd0*/  LDC.64 R8, c[0x0][R20+0x218] ;  /* 0x0000860014087b82 */ /* 0x0000e20000000a00 */
[----:B------:R-:W-:Y:S05]  /*20ce0*/  @P0 BRA `(.L_x_1827) ;  /* 0x0000000000100947 */ /* 0x000fea0003800000 */
[----:B------:R-:W-:Y:S05]  /*20cf0*/  @!P1 BRA `(.L_x_1827) ;  /* 0x00000000000c9947 */ /* 0x000fea0003800000 */
[----:B-----5:R-:W4:Y:S04]  /*20d00*/  LDG.E R24, desc[UR60][R10.64] ;  /* 0x0000003c0a187981 */ /* 0x020f28000c1e1900 */
[----:B------:R-:W4:Y:S02]  /*20d10*/  LDG.E R10, desc[UR60][R10.64+0x4] ;  /* 0x0000043c0a0a7981 */ /* 0x000f24000c1e1900 */
[----:B----4-:R-:W-:-:S07]  /*20d20*/  IMAD.IADD R24, R10, 0x1, -R24 ;  /* 0x000000010a187824 */ /* 0x010fce00078e0a18 */
.L_x_1827:
[----:B------:R-:W4:Y:S01]  /*20d30*/  LDL R157, [R1+0x90] ;  /* 0x00009000019d7983 */ /* 0x000f220000100800 */
[----:B------:R-:W1:Y:S03]  /*20d40*/  LDC R156, c[0x0][0xbe8] ;  /* 0x0002fa00ff9c7b82 */ /* 0x000e660000000800 */
[----:B------:R-:W4:Y:S04]  /*20d50*/  LDL R93, [R1+0x74] ;  /* 0x00007400015d7983 */ /* 0x000f280000100800 */
[----:B------:R-:W4:Y:S04]  /*20d60*/  LDL R159, [R1+0x58] ;  /* 0x00005800019f7983 */ /* 0x000f280000100800 */
[----:B------:R-:W4:Y:S04]  /*20d70*/  LDL R160, [R1+0xd0] ;  /* 0x0000d00001a07983 */ /* 0x000f280000100800 */
[----:B------:R-:W4:Y:S01]  /*20d80*/  LDL R158, [R1+0xa4] ;  /* 0x0000a400019e7983 */ /* 0x000f220000100800 */
[----:B------:R-:W0:Y:S01]  /*20d90*/  LDC.64 R14, c[0x0][R20+0x228] ;  /* 0x00008a00140e7b82 */ /* 0x000e220000000a00 */
[----:B------:R-:W-:-:S04]  /*20da0*/  ISETP.NE.U32.AND P0, PT, RZ, UR6, PT ;  /* 0x00000006ff007c0c */ /* 0x000fc8000bf05070 */
[----:B------:R-:W-:Y:S02]  /*20db0*/  ISETP.NE.AND.EX P0, PT, RZ, UR7, PT, P0 ;  /* 0x00000007ff007c0c */ /* 0x000fe4000bf05300 */
[----:B------:R-:W-:Y:S02]  /*20dc0*/  SHF.R.S32.HI R11, RZ, 0x1f, R92 ;  /* 0x0000001fff0b7819 */ /* 0x000fe4000001145c */
[----:B------:R-:W-:Y:S02]  /*20dd0*/  SEL R10, R92, RZ, !P0 ;  /* 0x000000ff5c0a7207 */ /* 0x000fe40004000000 */
[----:B-1----:R-:W-:Y:S02]  /*20de0*/  ISETP.NE.AND P1, PT, R156, 0x1, PT ;  /* 0x000000019c00780c */ /* 0x002fe40003f25270 */
[----:B------:R-:W-:Y:S01]  /*20df0*/  SEL R11, R11, RZ, !P0 ;  /* 0x000000ff0b0b7207 */ /* 0x000fe20004000000 */
[----:B--2---:R-:W-:-:S04]  /*20e00*/  IMAD R13, R13, R10, RZ ;  /* 0x0000000a0d0d7224 */ /* 0x004fc800078e02ff */
[C---:B------:R-:W-:Y:S02]  /*20e10*/  IMAD R11, R12.reuse, R11, R13 ;  /* 0x0000000b0c0b7224 */ /* 0x040fe400078e020d */
[----:B------:R-:W-:-:S04]  /*20e20*/  IMAD.WIDE.U32 R12, R12, R10, RZ ;  /* 0x0000000a0c0c7225 */ /* 0x000fc800078e00ff */
[-C--:B---3--:R-:W-:Y:S02]  /*20e30*/  IMAD R21, R9, R226.reuse, RZ ;  /* 0x000000e209157224 */ /* 0x088fe400078e02ff */
[----:B------:R-:W-:-:S04]  /*20e40*/  IMAD.WIDE.U32 R8, R8, R226, RZ ;  /* 0x000000e208087225 */ /* 0x000fc800078e00ff */
[----:B------:R-:W-:Y:S02]  /*20e50*/  IMAD.IADD R11, R13, 0x1, R11 ;  /* 0x000000010d0b7824 */ /* 0x000fe400078e020b */
[----:B------:R-:W1:Y:S01]  /*20e60*/  @P1 LDC R13, c[0x0][0xbec] ;  /* 0x0002fb00ff0d1b82 */ /* 0x000e620000000800 */
[----:B-----5:R-:W-:Y:S01]  /*20e70*/  IADD3 R8, P0, P3, R12, R8, R0 ;  /* 0x000000080c087210 */ /* 0x020fe20007b1e000 */
[----:B------:R-:W-:-:S06]  /*20e80*/  IMAD.IADD R92, R9, 0x1, R21 ;  /* 0x00000001095c7824 */ /* 0x000fcc00078e0215 */
[----:B------:R-:W2:Y:S01]  /*20e90*/  @P1 LDC R12, c[0x0][0xbf0] ;  /* 0x0002fc00ff0c1b82 */ /* 0x000ea20000000800 */
[----:B----4-:R-:W-:-:S05]  /*20ea0*/  SEL R9, R157, RZ, P2 ;  /* 0x000000ff9d097207 */ /* 0x010fca0001000000 */
[-C--:B0-----:R-:W-:Y:S02]  /*20eb0*/  IMAD R21, R15, R9.reuse, RZ ;  /* 0x000000090f157224 */ /* 0x081fe400078e02ff */
[----:B------:R-:W-:Y:S01]  /*20ec0*/  IMAD.WIDE.U32 R14, R14, R9, RZ ;  /* 0x000000090e0e7225 */ /* 0x000fe200078e00ff */
[----:B------:R-:W-:-:S04]  /*20ed0*/  SHF.R.S32.HI R9, RZ, 0x1f, R0 ;  /* 0x0000001fff097819 */ /* 0x000fc80000011400 */
[----:B------:R-:W-:Y:S01]  /*20ee0*/  IADD3.X R11, R11, R92, R9, P0, P3 ;  /* 0x0000005c0b0b7210 */ /* 0x000fe200007e6409 */
[----:B------:R-:W-:-:S04]  /*20ef0*/  IMAD.IADD R92, R93, 0x1, R159 ;  /* 0x000000015d5c7824 */ /* 0x000fc800078e029f */
[----:B-1----:R-:W-:-:S04]  /*20f00*/  @P1 IMAD.HI.U32 R13, R92, R13, RZ ;  /* 0x0000000d5c0d1227 */ /* 0x002fc800078e00ff */
[----:B------:R-:W-:Y:S01]  /*20f10*/  IMAD.MOV.U32 R93, RZ, RZ, R92 ;  /* 0x000000ffff5d7224 */ /* 0x000fe200078e005c */
[----:B--2---:R-:W-:Y:S02]  /*20f20*/  @P1 SHF.R.U32.HI R93, RZ, R12, R13 ;  /* 0x0000000cff5d1219 */ /* 0x004fe4000001160d */
[----:B------:R0:W1:Y:S01]  /*20f30*/  LDC.64 R12, c[0x0][R20+0x210] ;  /* 0x00008400140c7b82 */ /* 0x0000620000000a00 */
[----:B------:R-:W-:Y:S01]  /*20f40*/  IMAD.IADD R21, R15, 0x1, R21 ;  /* 0x000000010f157824 */ /* 0x000fe200078e0215 */
[----:B------:R-:W-:Y:S02]  /*20f50*/  IADD3 R14, P0, P3, R93, R8, R14 ;  /* 0x000000085d0e7210 */ /* 0x000fe40007b1e00e */
[----:B------:R-:W-:-:S04]  /*20f60*/  SHF.R.S32.HI R8, RZ, 0x1f, R93 ;  /* 0x0000001fff087819 */ /* 0x000fc8000001145d */
[----:B------:R-:W-:Y:S02]  /*20f70*/  IADD3.X R15, R8, R11, R21, P0, P3 ;  /* 0x0000000b080f7210 */ /* 0x000fe400007e6415 */
[----:B0-----:R-:W0:Y:S01]  /*20f80*/  LDC.64 R20, c[0x0][0xba8] ;  /* 0x0002ea00ff147b82 */ /* 0x001e220000000a00 */
[----:B------:R-:W-:-:S04]  /*20f90*/  IMAD.MOV R11, RZ, RZ, -R93 ;  /* 0x000000ffff0b7224 */ /* 0x000fc800078e0a5d */
[----:B------:R-:W-:-:S05]  /*20fa0*/  IMAD R11, R156, R11, R92 ;  /* 0x0000000b9c0b7224 */ /* 0x000fca00078e025c */
[----:B------:R-:W-:Y:S01]  /*20fb0*/  SHF.R.S32.HI R8, RZ, 0x1f, R11 ;  /* 0x0000001fff087819 */ /* 0x000fe2000001140b */
[----:B0-----:R-:W0:Y:S08]  /*20fc0*/  @!P2 LDC R20, c[0x0][0xb50] ;  /* 0x0002d400ff14ab82 */ /* 0x001e300000000800 */
[----:B------:R-:W2:Y:S01]  /*20fd0*/  @!P2 LDC R21, c[0x0][0xb54] ;  /* 0x0002d500ff15ab82 */ /* 0x000ea20000000800 */
[----:B-1----:R-:W-:-:S02]  /*20fe0*/  IMAD R13, R13, R11, RZ ;  /* 0x0000000b0d0d7224 */ /* 0x002fc400078e02ff */
[----:B------:R-:W-:-:S04]  /*20ff0*/  IMAD.WIDE.U32 R14, R12, R11, R14 ;  /* 0x0000000b0c0e7225 */ /* 0x000fc800078e000e */
[----:B------:R-:W-:-:S04]  /*21000*/  IMAD R8, R12, R8, R13 ;  /* 0x000000080c087224 */ /* 0x000fc800078e020d */
[----:B------:R-:W-:Y:S01]  /*21010*/  IMAD.IADD R8, R15, 0x1, R8 ;  /* 0x000000010f087824 */ /* 0x000fe200078e0208 */
[----:B0-----:R-:W-:-:S04]  /*21020*/  LEA R20, P0, R14, R20, 0x2 ;  /* 0x000000140e147211 */ /* 0x001fc800078010ff */
[----:B--2---:R-:W-:Y:S01]  /*21030*/  LEA.HI.X R8, R14, R21, R8, 0x2, P0 ;  /* 0x000000150e087211 */ /* 0x004fe200000f1408 */
[----:B------:R-:W-:Y:S04]  /*21040*/  SHFL.IDX PT, R12, R20, RZ, 0x1c1f ;  /* 0x001c1fff140c7589 */ /* 0x000fe800000e0000 */
[----:B------:R-:W0:Y:S04]  /*21050*/  SHFL.IDX PT, R13, R8, RZ, 0x1c1f ;  /* 0x001c1fff080d7589 */ /* 0x000e2800000e0000 */
[----:B------:R1:W-:Y:S04]  /*21060*/  SHFL.IDX PT, R14, R20, 0x1, 0x1c1f ;  /* 0x003c1f00140e7f89 */ /* 0x0003e800000e0000 */
[----:B------:R2:W3:Y:S01]  /*21070*/  SHFL.IDX PT, R15, R8, 0x1, 0x1c1f ;  /* 0x003c1f00080f7f89 */ /* 0x0004e200000e0000 */
[----:B-1----:R-:W-:Y:S01]  /*21080*/  IMAD.IADD R20, R160, 0x1, R159 ;  /* 0x00000001a0147824 */ /* 0x002fe200078e029f */
[----:B------:R-:W-:Y:S01]  /*21090*/  LOP3.LUT P0, RZ, R158, 0x3, RZ, 0xc0, !PT ;  /* 0x000000039eff7812 */ /* 0x000fe2000780c0ff */
[----:B--2---:R-:W-:-:S02]  /*210a0*/  IMAD R8, R24, R156, RZ ;  /* 0x0000009c18087224 */ /* 0x004fc400078e02ff */
[----:B------:R-:W-:-:S03]  /*210b0*/  VIADD R11, R20, 0x8 ;  /* 0x00000008140b7836 */ /* 0x000fc60000000000 */
[-C--:B------:R-:W-:Y:S02]  /*210c0*/  ISETP.GE.OR P3, PT, R20, R8.reuse, P0 ;  /* 0x000000081400720c */ /* 0x080fe40000766670 */
[----:B------:R-:W-:-:S11]  /*210d0*/  ISETP.GE.OR P0, PT, R11, R8, P0 ;  /* 0x000000080b00720c */ /* 0x000fd60000706670 */
[----:B0-----:R0:W-:Y:S04]  /*210e0*/  @!P3 ST.E desc[UR60][R12.64], R155 ;  /* 0x0000009b0c00b985 */ /* 0x0011e8000c10193c */
[----:B---3--:R0:W-:Y:S01]  /*210f0*/  @!P0 ST.E desc[UR60][R14.64], R154 ;  /* 0x0000009a0e008985 */ /* 0x0081e2000c10193c */
[----:B------:R-:W-:Y:S05]  /*21100*/  @P2 BRA `(.L_x_1828) ;  /* 0x0000000c00d42947 */ /* 0x000fea0003800000 */
[----:B------:R-:W2:Y:S01]  /*21110*/  LDL R160, [R1+0x80] ;  /* 0x0000800001a07983 */ /* 0x000ea20000100800 */
[----:B------:R-:W1:Y:S01]  /*21120*/  @P1 LDC R21, c[0x0][0xbec] ;  /* 0x0002fb00ff151b82 */ /* 0x000e620000000800 */
[----:B------:R-:W-:Y:S02]  /*21130*/  ULDC.64 UR4, c[0x0][0xaa0] ;  /* 0x0002a80000047ab9 */ /* 0x000fe40000000a00 */
[----:B------:R-:W2:Y:S04]  /*21140*/  LDL R158, [R1+0xc] ;  /* 0x00000c00019e7983 */ /* 0x000ea80000100800 */
[----:B------:R3:W5:Y:S01]  /*21150*/  LDL R88, [R1+0x4] ;  /* 0x0000040001587983 */ /* 0x0007620000100800 */
[----:B------:R-:W4:Y:S03]  /*21160*/  @P1 LDC R85, c[0x0][0xbf0] ;  /* 0x0002fc00ff551b82 */ /* 0x000f260000000800 */
[----:B------:R3:W5:Y:S01]  /*21170*/  LDL R87, [R1] ;  /* 0x0000000001577983 */ /* 0x0007620000100800 */
[----:B------:R-:W-:-:S04]  /*21180*/  IMAD R9, R9, UR4, RZ ;  /* 0x0000000409097c24 */ /* 0x000fc8000f8e02ff */
[----:B------:R-:W-:Y:S01]  /*21190*/  IMAD R9, R0, UR5, R9 ;  /* 0x0000000500097c24 */ /* 0x000fe2000f8e0209 */
[----:B------:R-:W-:Y:S01]  /*211a0*/  SHF.R.S32.HI R11, RZ, 0x1f, R10 ;  /* 0x0000001fff0b7819 */ /* 0x000fe2000001140a */
[----:B------:R-:W-:Y:S01]  /*211b0*/  BSSY B1, `(.L_x_1829) ;  /* 0x00000a6000017945 */ /* 0x000fe20003800000 */
[----:B--2---:R-:W-:-:S04]  /*211c0*/  IMAD R3, R158, 0x8, R160 ;  /* 0x000000089e037824 */ /* 0x004fc800078e02a0 */
[----:B------:R-:W-:-:S04]  /*211d0*/  IMAD.SHL.U32 R3, R3, 0x8, RZ ;  /* 0x0000000803037824 */ /* 0x000fc800078e00ff */
[----:B------:R-:W-:-:S03]  /*211e0*/  IMAD.WIDE R6, R3, 0x2, R6 ;  /* 0x0000000203067825 */ /* 0x000fc600078e0206 */
[C---:B------:R-:W-:Y:S02]  /*211f0*/  IADD3 R33, P2, R6.reuse, 0x3000, RZ ;  /* 0x0000300006217810 */ /* 0x040fe40007f5e0ff */
[C---:B0-----:R-:W-:Y:S02]  /*21200*/  IADD3 R13, P4, R6.reuse, 0x1000, RZ ;  /* 0x00001000060d7810 */ /* 0x041fe40007f9e0ff */
[----:B------:R-:W-:Y:S02]  /*21210*/  LOP3.LUT R32, R33, 0x380, RZ, 0xc0, !PT ;  /* 0x0000038021207812 */ /* 0x000fe400078ec0ff */
[----:B------:R-:W-:Y:S02]  /*21220*/  IADD3 R29, P3, R6, 0x2000, RZ ;  /* 0x00002000061d7810 */ /* 0x000fe40007f7e0ff */
[----:B------:R-:W-:Y:S02]  /*21230*/  SHF.R.U64 R32, R32, 0x3, RZ ;  /* 0x0000000320207819 */ /* 0x000fe400000012ff */
[----:B------:R-:W-:-:S02]  /*21240*/  LOP3.LUT R12, R13, 0x380, RZ, 0xc0, !PT ;  /* 0x000003800d0c7812 */ /* 0x000fc400078ec0ff */
[----:B------:R-:W-:Y:S01]  /*21250*/  LOP3.LUT R32, R32, R33, RZ, 0x3c, !PT ;  /* 0x0000002120207212 */ /* 0x000fe200078e3cff */
[----:B------:R-:W-:Y:S01]  /*21260*/  IMAD.X R33, RZ, RZ, R7, P2 ;  /* 0x000000ffff217224 */ /* 0x000fe200010e0607 */
[----:B------:R-:W-:Y:S02]  /*21270*/  IADD3 R57, P2, R6, 0x9000, RZ ;  /* 0x0000900006397810 */ /* 0x000fe40007f5e0ff */
[----:B------:R-:W-:Y:S02]  /*21280*/  LOP3.LUT R28, R29, 0x380, RZ, 0xc0, !PT ;  /* 0x000003801d1c7812 */ /* 0x000fe400078ec0ff */
[----:B------:R-:W-:Y:S01]  /*21290*/  LOP3.LUT R56, R57, 0x380, RZ, 0xc0, !PT ;  /* 0x0000038039387812 */ /* 0x000fe200078ec0ff */
[----:B------:R-:W-:Y:S01]  /*212a0*/  IMAD R20, R160, 0x20, R158 ;  /* 0x00000020a0147824 */ /* 0x000fe200078e029e */
[----:B------:R-:W-:Y:S01]  /*212b0*/  SHF.R.U64 R12, R12, 0x3, RZ ;  /* 0x000000030c0c7819 */ /* 0x000fe200000012ff */
[----:B------:R-:W5:Y:S01]  /*212c0*/  LD.E.128 R32, desc[UR60][R32.64] ;  /* 0x0000003c20207980 */ /* 0x000f62000c101d00 */
[----:B------:R-:W-:-:S02]  /*212d0*/  SHF.R.U64 R56, R56, 0x3, RZ ;  /* 0x0000000338387819 */ /* 0x000fc400000012ff */
[----:B------:R-:W-:Y:S02]  /*212e0*/  SHF.R.U64 R28, R28, 0x3, RZ ;  /* 0x000000031c1c7819 */ /* 0x000fe400000012ff */
[----:B------:R-:W-:Y:S01]  /*212f0*/  LOP3.LUT R56, R56, R57, RZ, 0x3c, !PT ;  /* 0x0000003938387212 */ /* 0x000fe200078e3cff */
[--C-:B------:R-:W-:Y:S01]  /*21300*/  IMAD.X R57, RZ, RZ, R7.reuse, P2 ;  /* 0x000000ffff397224 */ /* 0x100fe200010e0607 */
[----:B------:R-:W-:Y:S02]  /*21310*/  IADD3 R3, P2, R6, 0xf000, RZ ;  /* 0x0000f00006037810 */ /* 0x000fe40007f5e0ff */
[----:B------:R-:W-:Y:S01]  /*21320*/  LOP3.LUT R12, R12, R13, RZ, 0x3c, !PT ;  /* 0x0000000d0c0c7212 */ /* 0x000fe200078e3cff */
[----:B------:R-:W-:Y:S01]  /*21330*/  IMAD.X R13, RZ, RZ, R7, P4 ;  /* 0x000000ffff0d7224 */ /* 0x000fe200020e0607 */
[----:B------:R-:W-:Y:S02]  /*21340*/  LOP3.LUT R2, R3, 0x380, RZ, 0xc0, !PT ;  /* 0x0000038003027812 */ /* 0x000fe400078ec0ff */
[----:B------:R-:W-:-:S02]  /*21350*/  IADD3 R37, P0, R6, 0x4000, RZ ;  /* 0x0000400006257810 */ /* 0x000fc40007f1e0ff */
[C---:B------:R-:W-:Y:S02]  /*21360*/  IADD3 R41, P6, R6.reuse, 0x5000, RZ ;  /* 0x0000500006297810 */ /* 0x040fe40007fde0ff */
[----:B------:R-:W-:Y:S01]  /*21370*/  IADD3 R45, P5, R6, 0x6000, RZ ;  /* 0x00006000062d7810 */ /* 0x000fe20007fbe0ff */
[----:B------:R-:W-:Y:S01]  /*21380*/  IMAD.IADD R20, R159, 0x1, R20 ;  /* 0x000000019f147824 */ /* 0x000fe200078e0214 */
[----:B------:R-:W-:Y:S01]  /*21390*/  LOP3.LUT R28, R28, R29, RZ, 0x3c, !PT ;  /* 0x0000001d1c1c7212 */ /* 0x000fe200078e3cff */
[--C-:B------:R-:W-:Y:S01]  /*213a0*/  IMAD.X R29, RZ, RZ, R7.reuse, P3 ;  /* 0x000000ffff1d7224 */ /* 0x100fe200018e0607 */
[C---:B------:R-:W-:Y:S01]  /*213b0*/  IADD3 R49, P4, R6.reuse, 0x7000, RZ ;  /* 0x0000700006317810 */ /* 0x040fe20007f9e0ff */
[----:B------:R-:W-:Y:S01]  /*213c0*/  IMAD.X R81, RZ, RZ, R7, P2 ;  /* 0x000000ffff517224 */ /* 0x000fe200010e0607 */
[----:B------:R-:W-:Y:S01]  /*213d0*/  IADD3 R53, P3, R6, 0x8000, RZ ;  /* 0x0000800006357810 */ /* 0x000fe20007f7e0ff */
[----:B------:R-:W5:Y:S01]  /*213e0*/  LD.E.128 R12, desc[UR60][R12.64] ;  /* 0x0000003c0c0c7980 */ /* 0x000f62000c101d00 */
[----:B------:R-:W-:-:S02]  /*213f0*/  SHF.R.U64 R2, R2, 0x3, RZ ;  /* 0x0000000302027819 */ /* 0x000fc400000012ff */
[----:B------:R-:W-:Y:S01]  /*21400*/  LOP3.LUT R36, R37, 0x380, RZ, 0xc0, !PT ;  /* 0x0000038025247812 */ /* 0x000fe200078ec0ff */
[----:B------:R-:W5:Y:S01]  /*21410*/  LD.E.128 R28, desc[UR60][R28.64] ;  /* 0x0000003c1c1c7980 */ /* 0x000f62000c101d00 */
[----:B------:R-:W-:Y:S02]  /*21420*/  LOP3.LUT R40, R41, 0x380, RZ, 0xc0, !PT ;  /* 0x0000038029287812 */ /* 0x000fe400078ec0ff */
[----:B------:R-:W-:Y:S01]  /*21430*/  LOP3.LUT R44, R45, 0x380, RZ, 0xc0, !PT ;  /* 0x000003802d2c7812 */ /* 0x000fe200078ec0ff */
[----:B------:R-:W5:Y:S01]  /*21440*/  LD.E.128 R56, desc[UR60][R56.64] ;  /* 0x0000003c38387980 */ /* 0x000f62000c101d00 */
[----:B------:R-:W-:Y:S02]  /*21450*/  LOP3.LUT R48, R49, 0x380, RZ, 0xc0, !PT ;  /* 0x0000038031307812 */ /* 0x000fe400078ec0ff */
[----:B------:R-:W-:Y:S02]  /*21460*/  LOP3.LUT R52, R53, 0x380, RZ, 0xc0, !PT ;  /* 0x0000038035347812 */ /* 0x000fe400078ec0ff */
[----:B------:R-:W-:Y:S01]  /*21470*/  LOP3.LUT R80, R2, R3, RZ, 0x3c, !PT ;  /* 0x0000000302507212 */ /* 0x000fe200078e3cff */
[----:B------:R-:W-:Y:S01]  /*21480*/  IMAD.WIDE.U32 R2, R0, UR4, RZ ;  /* 0x0000000400027c25 */ /* 0x000fe2000f8e00ff */
[----:B------:R-:W-:Y:S01]  /*21490*/  SHF.R.U64 R36, R36, 0x3, RZ ;  /* 0x0000000324247819 */ /* 0x000fe200000012ff */
[----:B------:R-:W-:Y:S01]  /*214a0*/  ULDC.64 UR4, c[0x0][0xae8] ;  /* 0x0002ba0000047ab9 */ /* 0x000fe20000000a00 */
[----:B------:R-:W-:-:S02]  /*214b0*/  SHF.R.U64 R40, R40, 0x3, RZ ;  /* 0x0000000328287819 */ /* 0x000fc400000012ff */
[----:B------:R-:W-:Y:S02]  /*214c0*/  SHF.R.U64 R44, R44, 0x3, RZ ;  /* 0x000000032c2c7819 */ /* 0x000fe400000012ff */
[----:B------:R-:W-:Y:S02]  /*214d0*/  SHF.R.U64 R48, R48, 0x3, RZ ;  /* 0x0000000330307819 */ /* 0x000fe400000012ff */
[----:B------:R-:W-:Y:S01]  /*214e0*/  SHF.R.U64 R52, R52, 0x3, RZ ;  /* 0x0000000334347819 */ /* 0x000fe200000012ff */
[----:B------:R-:W-:Y:S01]  /*214f0*/  IMAD.IADD R3, R3, 0x1, R9 ;  /* 0x0000000103037824 */ /* 0x000fe200078e0209 */
        /* <DEDUP_REMOVED lines=10> */
[----:B------:R-:W-:Y:S01]  /*215a0*/  IADD3 R61, P0, R6, 0xa000, RZ ;  /* 0x0000a000063d7810 */ /* 0x000fe20007f1e0ff */
[----:B------:R-:W-:Y:S01]  /*215b0*/  IMAD.WIDE.U32 R2, R226, UR4, R2 ;  /* 0x00000004e2027c25 */ /* 0x000fe2000f8e0002 */
[C---:B------:R-:W-:Y:S01]  /*215c0*/  IADD3 R65, P6, R6.reuse, 0xb000, RZ ;  /* 0x0000b00006417810 */ /* 0x040fe20007fde0ff */
[----:B------:R-:W5:Y:S01]  /*215d0*/  LD.E.128 R36, desc[UR60][R36.64] ;  /* 0x0000003c24247980 */ /* 0x000f62000c101d00 */
[----:B------:R-:W-:-:S02]  /*215e0*/  IADD3 R69, P5, R6, 0xc000, RZ ;  /* 0x0000c00006457810 */ /* 0x000fc40007fbe0ff */
[----:B------:R-:W-:Y:S01]  /*215f0*/  IADD3 R73, P4, R6, 0xd000, RZ ;  /* 0x0000d00006497810 */ /* 0x000fe20007f9e0ff */
[----:B-1----:R-:W-:Y:S01]  /*21600*/  @P1 IMAD.HI.U32 R0, R20, R21, RZ ;  /* 0x0000001514001227 */ /* 0x002fe200078e00ff */
[----:B------:R-:W-:Y:S01]  /*21610*/  IADD3 R77, P3, R6, 0xe000, RZ ;  /* 0x0000e000064d7810 */ /* 0x000fe20007f7e0ff */
[----:B------:R-:W5:Y:S01]  /*21620*/  LD.E.128 R40, desc[UR60][R40.64] ;  /* 0x0000003c28287980 */ /* 0x000f62000c101d00 */
[----:B------:R-:W-:Y:S01]  /*21630*/  LOP3.LUT R60, R61, 0x380, RZ, 0xc0, !PT ;  /* 0x000003803d3c7812 */ /* 0x000fe200078ec0ff */
[----:B------:R-:W-:Y:S01]  /*21640*/  IMAD R3, R226, UR5, R3 ;  /* 0x00000005e2037c24 */ /* 0x000fe2000f8e0203 */
[----:B------:R-:W-:Y:S01]  /*21650*/  LOP3.LUT R64, R65, 0x380, RZ, 0xc0, !PT ;  /* 0x0000038041407812 */ /* 0x000fe200078ec0ff */
[----:B------:R-:W-:Y:S01]  /*21660*/  ULDC.64 UR4, c[0x0][0xaf0] ;  /* 0x0002bc0000047ab9 */ /* 0x000fe20000000a00 */
[----:B------:R-:W-:Y:S02]  /*21670*/  LOP3.LUT R68, R69, 0x380, RZ, 0xc0, !PT ;  /* 0x0000038045447812 */ /* 0x000fe400078ec0ff */
[----:B------:R-:W-:Y:S01]  /*21680*/  LOP3.LUT R5, R6, 0x380, RZ, 0xc0, !PT ;  /* 0x0000038006057812 */ /* 0x000fe200078ec0ff */
[----:B------:R-:W-:Y:S01]  /*21690*/  IMAD.MOV.U32 R9, RZ, RZ, R20 ;  /* 0x000000ffff097224 */ /* 0x000fe200078e0014 */
[----:B------:R-:W-:Y:S01]  /*216a0*/  LOP3.LUT R72, R73, 0x380, RZ, 0xc0, !PT ;  /* 0x0000038049487812 */ /* 0x000fe200078ec0ff */
[----:B------:R-:W5:Y:S01]  /*216b0*/  LD.E.128 R44, desc[UR60][R44.64] ;  /* 0x0000003c2c2c7980 */ /* 0x000f62000c101d00 */
[----:B------:R-:W-:Y:S01]  /*216c0*/  LOP3.LUT R76, R77, 0x380, RZ, 0xc0, !PT ;  /* 0x000003804d4c7812 */ /* 0x000fe200078ec0ff */
[----:B------:R-:W-:Y:S01]  /*216d0*/  IMAD R11, R11, UR4, RZ ;  /* 0x000000040b0b7c24 */ /* 0x000fe2000f8e02ff */
[----:B----4-:R-:W-:Y:S01]  /*216e0*/  @P1 SHF.R.U32.HI R9, RZ, R85, R0 ;  /* 0x00000055ff091219 */ /* 0x010fe20000011600 */
[----:B------:R-:W5:Y:S01]  /*216f0*/  LD.E.128 R48, desc[UR60][R48.64] ;  /* 0x0000003c30307980 */ /* 0x000f62000c101d00 */
[----:B------:R-:W-:-:S02]  /*21700*/  SHF.R.U64 R60, R60, 0x3, RZ ;  /* 0x000000033c3c7819 */ /* 0x000fc400000012ff */
[----:B------:R-:W-:Y:S01]  /*21710*/  SHF.R.U64 R64, R64, 0x3, RZ ;  /* 0x0000000340407819 */ /* 0x000fe200000012ff */
[----:B------:R-:W5:Y:S01]  /*21720*/  LD.E.128 R52, desc[UR60][R52.64] ;  /* 0x0000003c34347980 */ /* 0x000f62000c101d00 */
[----:B------:R-:W-:Y:S02]  /*21730*/  SHF.R.U64 R68, R68, 0x3, RZ ;  /* 0x0000000344447819 */ /* 0x000fe400000012ff */
[----:B------:R-:W-:Y:S01]  /*21740*/  SHF.R.U64 R72, R72, 0x3, RZ ;  /* 0x0000000348487819 */ /* 0x000fe200000012ff */
[----:B------:R-:W5:Y:S01]  /*21750*/  LD.E.128 R80, desc[UR60][R80.64] ;  /* 0x0000003c50507980 */ /* 0x000f62000c101d00 */
[----:B------:R-:W-:Y:S02]  /*21760*/  SHF.R.U64 R76, R76, 0x3, RZ ;  /* 0x000000034c4c7819 */ /* 0x000fe400000012ff */
[----:B------:R-:W-:Y:S01]  /*21770*/  SHF.R.U64 R5, R5, 0x3, RZ ;  /* 0x0000000305057819 */ /* 0x000fe200000012ff */
[C---:B------:R-:W-:Y:S01]  /*21780*/  IMAD R11, R10.reuse, UR5, R11 ;  /* 0x000000050a0b7c24 */ /* 0x040fe2000f8e020b */
[----:B------:R-:W-:Y:S01]  /*21790*/  SHF.R.S32.HI R0, RZ, 0x1f, R9 ;  /* 0x0000001fff007819 */ /* 0x000fe20000011409 */
[----:B------:R-:W-:Y:S01]  /*217a0*/  IMAD.WIDE.U32 R2, R10, UR4, R2 ;  /* 0x000000040a027c25 */ /* 0x000fe2000f8e0002 */
[----:B------:R-:W-:Y:S01]  /*217b0*/  LOP3.LUT R60, R60, R61, RZ, 0x3c, !PT ;  /* 0x0000003d3c3c7212 */ /* 0x000fe200078e3cff */
[----:B------:R-:W-:Y:S01]  /*217c0*/  ULDC.64 UR4, c[0x0][0xae0] ;  /* 0x0002b80000047ab9 */ /* 0x000fe20000000a00 */
[----:B------:R-:W-:Y:S01]  /*217d0*/  LOP3.LUT R64, R64, R65, RZ, 0x3c, !PT ;  /* 0x0000004140407212 */ /* 0x000fe200078e3cff */
[----:B------:R-:W-:Y:S01]  /*217e0*/  IMAD.MOV R21, RZ, RZ, -R9 ;  /* 0x000000ffff157224 */ /* 0x000fe200078e0a09 */
        /* <DEDUP_REMOVED lines=8> */
[----:B------:R-:W5:Y:S01]  /*21870*/  LD.E.128 R60, desc[UR60][R60.64] ;  /* 0x0000003c3c3c7980 */ /* 0x000f62000c101d00 */
[----:B------:R-:W-:-:S02]  /*21880*/  IMAD.X R77, RZ, RZ, R7, P3 ;  /* 0x000000ffff4d7224 */ /* 0x000fc400018e0607 */
[----:B------:R-:W-:Y:S01]  /*21890*/  IMAD.MOV.U32 R5, RZ, RZ, R7 ;  /* 0x000000ffff057224 */ /* 0x000fe200078e0007 */
[----:B------:R-:W5:Y:S01]  /*218a0*/  LD.E.128 R64, desc[UR60][R64.64] ;  /* 0x0000003c40407980 */ /* 0x000f62000c101d00 */
[----:B------:R-:W-:Y:S02]  /*218b0*/  IMAD.IADD R3, R3, 0x1, R11 ;  /* 0x0000000103037824 */ /* 0x000fe400078e020b */
[----:B------:R-:W-:Y:S01]  /*218c0*/  IMAD R0, R0, UR4, RZ ;  /* 0x0000000400007c24 */ /* 0x000fe2000f8e02ff */
[----:B------:R-:W5:Y:S01]  /*218d0*/  LD.E.128 R68, desc[UR60][R68.64] ;  /* 0x0000003c44447980 */ /* 0x000f62000c101d00 */
[----:B------:R-:W-:Y:S02]  /*218e0*/  IMAD R11, R156, R21, R20 ;  /* 0x000000159c0b7224 */ /* 0x000fe400078e0214 */
[C---:B------:R-:W-:Y:S01]  /*218f0*/  IMAD R21, R9.reuse, UR5, R0 ;  /* 0x0000000509157c24 */ /* 0x040fe2000f8e0200 */
[----:B------:R-:W5:Y:S01]  /*21900*/  LD.E.128 R4, desc[UR60][R4.64] ;  /* 0x0000003c04047980 */ /* 0x000f62000c101d00 */
[----:B------:R-:W-:Y:S01]  /*21910*/  IMAD.WIDE.U32 R2, R9, UR4, R2 ;  /* 0x0000000409027c25 */ /* 0x000fe2000f8e0002 */
[----:B------:R-:W-:Y:S01]  /*21920*/  SHF.R.S32.HI R0, RZ, 0x1f, R11 ;  /* 0x0000001fff007819 */ /* 0x000fe2000001140b */
[----:B------:R-:W-:Y:S01]  /*21930*/  ULDC.64 UR4, c[0x0][0xad8] ;  /* 0x0002b60000047ab9 */ /* 0x000fe20000000a00 */
[----:B------:R-:W5:Y:S04]  /*21940*/  LD.E.128 R72, desc[UR60][R72.64] ;  /* 0x0000003c48487980 */ /* 0x000f68000c101d00 */
[----:B------:R-:W5:Y:S01]  /*21950*/  LD.E.128 R76, desc[UR60][R76.64] ;  /* 0x0000003c4c4c7980 */ /* 0x000f62000c101d00 */
[----:B------:R-:W-:Y:S01]  /*21960*/  @!PT LDS RZ, [RZ] ;  /* 0x00000000fffff984 */ /* 0x000fe20000000800 */
[----:B------:R-:W-:Y:S01]  /*21970*/  @!PT LDS RZ, [RZ] ;  /* 0x00000000fffff984 */ /* 0x000fe20000000800 */
[----:B------:R-:W-:Y:S01]  /*21980*/  @!PT LDS RZ, [RZ] ;  /* 0x00000000fffff984 */ /* 0x000fe20000000800 */
[----:B------:R-:W-:Y:S01]  /*21990*/  @!PT LDS RZ, [RZ] ;  /* 0x00000000fffff984 */ /* 0x000fe20000000800 */
[----:B------:R0:W-:Y:S06]  /*219a0*/  MEMBAR.ALL.CTA ;  /* 0x0000000000007992 */ /* 0x0001ec0000008000 */
[----:B0-----:R-:W0:Y:S01]  /*219b0*/  FENCE.VIEW.ASYNC.S ;  /* 0x00000000000073c6 */ /* 0x001e220000000000 */
[----:B------:R-:W-:-:S02]  /*219c0*/  IMAD.IADD R3, R3, 0x1, R21 ;  /* 0x0000000103037824 */ /* 0x000fc400078e0215 */
[----:B------:R-:W-:Y:S02]  /*219d0*/  IMAD R0, R0, UR4, RZ ;  /* 0x0000000400007c24 */ /* 0x000fe4000f8e02ff */
[----:B------:R-:W-:Y:S02]  /*219e0*/  IMAD.IADD R9, R158, 0x1, R159 ;  /* 0x000000019e097824 */ /* 0x000fe400078e029f */
[C---:B------:R-:W-:Y:S02]  /*219f0*/  IMAD R85, R11.reuse, UR5, R0 ;  /* 0x000000050b557c24 */ /* 0x040fe4000f8e0200 */
[----:B------:R-:W-:Y:S01]  /*21a00*/  IMAD.WIDE.U32 R2, R11, UR4, R2 ;  /* 0x000000040b027c25 */ /* 0x000fe2000f8e0002 */
[----:B------:R-:W-:Y:S01]  /*21a10*/  ISETP.GE.AND P2, PT, R9, R8, PT ;  /* 0x000000080900720c */ /* 0x000fe20003f46270 */
[----:B------:R-:W-:Y:S02]  /*21a20*/  ULDC.64 UR4, c[0x0][0xa80] ;  /* 0x0002a00000047ab9 */ /* 0x000fe40000000a00 */
[----:B------:R-:W-:Y:S01]  /*21a30*/  IMAD.IADD R3, R3, 0x1, R85 ;  /* 0x0000000103037824 */ /* 0x000fe200078e0255 */
[----:B------:R-:W-:Y:S01]  /*21a40*/  LEA R24, P3, R2, UR4, 0x1 ;  /* 0x0000000402187c11 */ /* 0x000fe2000f8608ff */
[----:B------:R-:W-:-:S03]  /*21a50*/  VIADD R0, R17, 0x30820 ;  /* 0x0003082011007836 */ /* 0x000fc60000000000 */
[----:B------:R-:W-:Y:S02]  /*21a60*/  LEA.HI.X R86, R2, UR5, R3, 0x1, P3 ;  /* 0x0000000502567c11 */ /* 0x000fe400098f0c03 */
[----:B------:R-:W-:Y:S01]  /*21a70*/  PRMT R0, RZ, 0x654, R0 ;  /* 0x00000654ff007816 */ /* 0x000fe20000000000 */
[C---:B------:R-:W-:Y:S02]  /*21a80*/  VIADD R21, R9.reuse, 0x20 ;  /* 0x0000002009157836 */ /* 0x040fe40000000000 */
[----:B------:R-:W-:Y:S01]  /*21a90*/  VIADD R11, R9, 0x40 ;  /* 0x00000040090b7836 */ /* 0x000fe20000000000 */
[----:B0-----:R3:W-:Y:S01]  /*21aa0*/  SYNCS.ARRIVE.TRANS64.RED.A1T0 RZ, [R0+URZ], RZ ;  /* 0x000000ff00ff79a7 */ /* 0x0017e2000810043f */
[----:B------:R3:W0:Y:S01]  /*21ab0*/  SHFL.IDX PT, R84, R24, RZ, 0x181f ;  /* 0x00181fff18547589 */ /* 0x00062200000e0000 */
[----:B------:R-:W-:-:S03]  /*21ac0*/  ISETP.GE.AND P1, PT, R21, R8, PT ;  /* 0x000000081500720c */ /* 0x000fc60003f26270 */
[----:B------:R3:W1:Y:S01]  /*21ad0*/  SHFL.IDX PT, R85, R86, RZ, 0x181f ;  /* 0x00181fff56557589 */ /* 0x00066200000e0000 */
[----:B------:R-:W-:Y:S01]  /*21ae0*/  ISETP.GE.AND P0, PT, R11, R8, PT ;  /* 0x000000080b00720c */ /* 0x000fe20003f06270 */
[----:B------:R-:W-:-:S12]  /*21af0*/  @P2 BRA `(.L_x_1830) ;  /* 0x0000000000442947 */ /* 0x000fd80003800000 */
[----:B------:R-:W-:Y:S02]  /*21b00*/  ULDC UR4, c[0x0][0xac8] ;  /* 0x0002b20000047ab9 */ /* 0x000fe40000000800 */
[----:B------:R-:W-:Y:S02]  /*21b10*/  ISETP.GE.AND P5, PT, R18, UR4, PT ;  /* 0x0000000412007c0c */ /* 0x000fe4000bfa6270 */
[----:B------:R-:W-:Y:S02]  /*21b20*/  ISETP.GE.AND P4, PT, R203, UR4, PT ;  /* 0x00000004cb007c0c */ /* 0x000fe4000bf86270 */
[----:B------:R-:W-:Y:S02]  /*21b30*/  ISETP.GE.AND P3, PT, R22, UR4, PT ;  /* 0x0000000416007c0c */ /* 0x000fe4000bf66270 */
[----:B------:R-:W-:-:S07]  /*21b40*/  ISETP.GE.AND P2, PT, R23, UR4, PT ;  /* 0x0000000417007c0c */ /* 0x000fce000bf46270 */
[----:B0-----:R-:W-:-:S04]  /*21b50*/  @!P5 LEA R2, P6, R18, R84, 0x1 ;  /* 0x000000541202d211 */ /* 0x001fc800078c08ff */
[----:B-1----:R-:W-:Y:S02]  /*21b60*/  @!P5 LEA.HI.X R3, R18, R85, R19, 0x1, P6 ;  /* 0x000000551203d211 */ /* 0x002fe400030f0c13 */
        /* <DEDUP_REMOVED lines=10> */
.L_x_1830:
[----:B------:R-:W-:Y:S05]  /*21c10*/  BSYNC B1 ;  /* 0x0000000000017941 */ /* 0x000fea0003800000 */
.L_x_1829:
[----:B--2---:R2:W4:Y:S01]  /*21c20*/  SHFL.IDX PT, R11, R86, 0x1, 0x181f ;  /* 0x00381f00560b7f89 */ /* 0x00452200000e0000 */
        /* <DEDUP_REMOVED lines=8> */
[CC--:B0-----:R-:W-:Y:S02]  /*21cb0*/  @!P4 LEA R2, P6, R18.reuse, R10.reuse, 0x1 ;  /* 0x0000000a1202c211 */ /* 0x0c1fe400078c08ff */
[CC--:B-----5:R-:W-:Y:S02]  /*21cc0*/  @!P3 LEA R4, P5, R201.reuse, R10.reuse, 0x1 ;  /* 0x0000000ac904b211 */ /* 0x0e0fe400078a08ff */
[-C--:B----4-:R-:W-:Y:S02]  /*21cd0*/  @!P4 LEA.HI.X R3, R18, R11.reuse, R19, 0x1, P6 ;  /* 0x0000000b1203c211 */ /* 0x090fe400030f0c13 */
[-C--:B------:R-:W-:Y:S02]  /*21ce0*/  @!P2 LEA R6, P6, R22, R10.reuse, 0x1 ;  /* 0x0000000a1606a211 */ /* 0x080fe400078c08ff */
        /* <DEDUP_REMOVED lines=8> */
.L_x_1832:
[----:B------:R-:W-:Y:S05]  /*21d70*/  BSYNC B1 ;  /* 0x0000000000017941 */ /* 0x000fea0003800000 */
.L_x_1831:
[----:B0---4-:R0:W4:Y:S01]  /*21d80*/  SHFL.IDX PT, R11, R86, 0x2, 0x181f ;  /* 0x00581f00560b7f89 */ /* 0x01112200000e0000 */
        /* <DEDUP_REMOVED lines=9> */
[-C--:B-----5:R-:W-:Y:S02]  /*21e20*/  @!P2 LEA R4, P5, R201, R10.reuse, 0x1 ;  /* 0x0000000ac904a211 */ /* 0x0a0fe400078a08ff */
[-C--:B------:R-:W-:Y:S02]  /*21e30*/  @!P1 LEA R6, P4, R22, R10.reuse, 0x1 ;  /* 0x0000000a16069211 */ /* 0x080fe400078808ff */
[-C--:B----4-:R-:W-:Y:S02]  /*21e40*/  @!P3 LEA.HI.X R3, R18, R11.reuse, R19, 0x1, P6 ;  /* 0x0000000b1203b211 */ /* 0x090fe400030f0c13 */
        /* <DEDUP_REMOVED lines=8> */
.L_x_1834:
[----:B------:R-:W-:Y:S05]  /*21ed0*/  BSYNC B1 ;  /* 0x0000000000017941 */ /* 0x000fea0003800000 */
.L_x_1833:
[----:B------:R-:W-:Y:S01]  /*21ee0*/  VIADD R9, R9, 0x60 ;  /* 0x0000006009097836 */ /* 0x000fe20000000000 */
[----:B0---4-:R0:W4:Y:S04]  /*21ef0*/  SHFL.IDX PT, R11, R86, 0x3, 0x181f ;  /* 0x00781f00560b7f89 */ /* 0x01112800000e0000 */
[----:B------:R-:W-:Y:S01]  /*21f00*/  ISETP.GE.AND P0, PT, R9, R8, PT ;  /* 0x000000080900720c */ /* 0x000fe20003f06270 */
[----:B--23--:R-:W2:-:S12]  /*21f10*/  SHFL.IDX PT, R24, R24, 0x3, 0x181f ;  /* 0x00781f0018187f89 */ /* 0x00ce9800000e0000 */
[----:B0-----:R-:W-:Y:S05]  /*21f20*/  @P0 BRA `(.L_x_1835) ;  /* 0x00000028002c0947 */ /* 0x001fea0003800000 */
[----:B------:R-:W-:Y:S02]  /*21f30*/  ULDC UR4, c[0x0][0xac8] ;  /* 0x0002b20000047ab9 */ /* 0x000fe40000000800 */
[----:B------:R-:W-:Y:S02]  /*21f40*/  ISETP.GE.AND P3, PT, R18, UR4, PT ;  /* 0x0000000412007c0c */ /* 0x000fe4000bf66270 */
[----:B------:R-:W-:Y:S02]  /*21f50*/  ISETP.GE.AND P4, PT, R203, UR4, PT ;  /* 0x00000004cb007c0c */ /* 0x000fe4000bf86270 */
[----:B------:R-:W-:-:S09]  /*21f60*/  ISETP.GE.AND P5, PT, R22, UR4, PT ;  /* 0x0000000416007c0c */ /* 0x000fd2000bfa6270 */
[-C--:B--2---:R-:W-:Y:S02]  /*21f70*/  @!P3 LEA R2, P0, R18, R24.reuse, 0x1 ;  /* 0x000000181202b211 */ /* 0x084fe400078008ff */
[CC--:B-----5:R-:W-:Y:S02]  /*21f80*/  @!P4 LEA R4, P1, R201.reuse, R24.reuse, 0x1 ;  /* 0x00000018c904c211 */ /* 0x0e0fe400078208ff */
[----:B------:R-:W-:Y:S02]  /*21f90*/  @!P5 LEA R6, P2, R22, R24, 0x1 ;  /* 0x000000181606d211 */ /* 0x000fe400078408ff */
[-C--:B----4-:R-:W-:Y:S02]  /*21fa0*/  @!P3 LEA.HI.X R3, R18, R11.reuse, R19, 0x1, P0 ;  /* 0x0000000b1203b211 */ /* 0x090fe400000f0c13 */
        /* <DEDUP_REMOVED lines=11> */
.L_x_1828:
[----:B------:R-:W1:Y:S01]  /*22060*/  @P1 LDC R7, c[0x0][0xbec] ;  /* 0x0002fb00ff071b82 */ /* 0x000e620000000800 */
[----:B------:R-:W-:Y:S01]  /*22070*/  ULDC.64 UR4, c[0x0][0xb08] ;  /* 0x0002c20000047ab9 */ /* 0x000fe20000000a00 */
[----:B0-----:R-:W-:Y:S01]  /*22080*/  IMAD.MOV.U32 R12, RZ, RZ, R92 ;  /* 0x000000ffff0c7224 */ /* 0x001fe200078e005c */
[----:B------:R-:W-:Y:S01]  /*22090*/  BSSY B1, `(.L_x_1836) ;  /* 0x000010b000017945 */ /* 0x000fe20003800000 */
[----:B------:R-:W-:Y:S01]  /*220a0*/  IMAD R9, R9, UR4, RZ ;  /* 0x0000000409097c24 */ /* 0x000fe2000f8e02ff */
[----:B------:R-:W-:Y:S01]  /*220b0*/  SHF.R.S32.HI R220, RZ, 0x1f, R225 ;  /* 0x0000001fffdc7819 */ /* 0x000fe200000114e1 */
[C---:B------:R-:W-:Y:S02]  /*220c0*/  VIADD R154, R225.reuse, 0xf0 ;  /* 0x000000f0e19a7836 */ /* 0x040fe40000000000 */
[----:B------:R-:W0:Y:S01]  /*220d0*/  @P1 LDC R6, c[0x0][0xbf0] ;  /* 0x0002fc00ff061b82 */ /* 0x000e220000000800 */
[----:B------:R-:W-:Y:S02]  /*220e0*/  IMAD R9, R0, UR5, R9 ;  /* 0x0000000500097c24 */ /* 0x000fe4000f8e0209 */
[C---:B------:R-:W-:Y:S01]  /*220f0*/  VIADD R158, R225.reuse, 0xe0 ;  /* 0x000000e0e19e7836 */ /* 0x040fe20000000000 */
[----:B------:R-:W-:Y:S01]  /*22100*/  SHF.R.S32.HI R154, RZ, 0x1f, R154 ;  /* 0x0000001fff9a7819 */ /* 0x000fe2000001149a */
[----:B------:R-:W-:-:S02]  /*22110*/  VIADD R160, R225, 0xd8 ;  /* 0x000000d8e1a07836 */ /* 0x000fc40000000000 */
        /* <DEDUP_REMOVED lines=10> */
[----:B-1----:R-:W-:Y:S01]  /*221c0*/  @P1 IMAD.HI.U32 R7, R92, R7, RZ ;  /* 0x000000075c071227 */ /* 0x002fe200078e00ff */
[----:B------:R-:W-:-:S02]  /*221d0*/  SHF.R.S32.HI R168, RZ, 0x1f, R168 ;  /* 0x0000001fffa87819 */ /* 0x000fc400000114a8 */
[----:B------:R-:W-:Y:S01]  /*221e0*/  SHF.R.S32.HI R170, RZ, 0x1f, R170 ;  /* 0x0000001fffaa7819 */ /* 0x000fe200000114aa */
[C---:B------:R-:W-:Y:S02]  /*221f0*/  VIADD R172, R225.reuse, 0xa8 ;  /* 0x000000a8e1ac7836 */ /* 0x040fe40000000000 */
[----:B------:R-:W-:Y:S01]  /*22200*/  VIADD R174, R225, 0xa0 ;  /* 0x000000a0e1ae7836 */ /* 0x000fe20000000000 */
[----:B0-----:R-:W-:Y:S01]  /*22210*/  @P1 SHF.R.U32.HI R12, RZ, R6, R7 ;  /* 0x00000006ff0c1219 */ /* 0x001fe20000011607 */
[----:B------:R-:W-:Y:S01]  /*22220*/  IMAD.WIDE.U32 R6, R0, UR4, RZ ;  /* 0x0000000400067c25 */ /* 0x000fe2000f8e00ff */
[----:B------:R-:W-:Y:S01]  /*22230*/  ULDC.64 UR4, c[0x0][0xb38] ;  /* 0x0002ce0000047ab9 */ /* 0x000fe20000000a00 */
[----:B------:R-:W-:Y:S02]  /*22240*/  SHF.R.S32.HI R0, RZ, 0x1f, R10 ;  /* 0x0000001fff007819 */ /* 0x000fe4000001140a */
[----:B------:R-:W-:Y:S01]  /*22250*/  IMAD.IADD R7, R7, 0x1, R9 ;  /* 0x0000000107077824 */ /* 0x000fe200078e0209 */
[----:B------:R-:W-:Y:S01]  /*22260*/  SHF.R.S32.HI R9, RZ, 0x1f, R12 ;  /* 0x0000001fff097819 */ /* 0x000fe2000001140c */
[----:B------:R-:W-:Y:S01]  /*22270*/  VIADD R176, R225, 0x98 ;  /* 0x00000098e1b07836 */ /* 0x000fe20000000000 */
[----:B------:R-:W-:Y:S01]  /*22280*/  SHF.R.S32.HI R172, RZ, 0x1f, R172 ;  /* 0x0000001fffac7819 */ /* 0x000fe200000114ac */
[----:B------:R-:W-:Y:S01]  /*22290*/  IMAD.WIDE.U32 R6, R226, UR4, R6 ;  /* 0x00000004e2067c25 */ /* 0x000fe2000f8e0006 */
[----:B------:R-:W-:-:S02]  /*222a0*/  SHF.R.S32.HI R174, RZ, 0x1f, R174 ;  /* 0x0000001fffae7819 */ /* 0x000fc400000114ae */
[----:B------:R-:W-:Y:S01]  /*222b0*/  SHF.R.S32.HI R176, RZ, 0x1f, R176 ;  /* 0x0000001fffb07819 */ /* 0x000fe200000114b0 */
[----:B------:R-:W-:Y:S01]  /*222c0*/  IMAD R7, R226, UR5, R7 ;  /* 0x00000005e2077c24 */ /* 0x000fe2000f8e0207 */
[----:B------:R-:W-:Y:S01]  /*222d0*/  ULDC.64 UR4, c[0x0][0xb40] ;  /* 0x0002d00000047ab9 */ /* 0x000fe20000000a00 */
[----:B------:R-:W-:Y:S02]  /*222e0*/  VIADD R178, R225, 0x90 ;  /* 0x00000090e1b27836 */ /* 0x000fe40000000000 */
[----:B------:R-:W-:Y:S02]  /*222f0*/  IMAD R0, R0, UR4, RZ ;  /* 0x0000000400007c24 */ /* 0x000fe4000f8e02ff */
[----:B------:R-:W-:Y:S01]  /*22300*/  IMAD.WIDE.U32 R6, R10, UR4, R6 ;  /* 0x000000040a067c25 */ /* 0x000fe2000f8e0006 */
[----:B------:R-:W-:-:S03]  /*22310*/  SHF.R.S32.HI R178, RZ, 0x1f, R178 ;  /* 0x0000001fffb27819 */ /* 0x000fc600000114b2 */
[----:B------:R-:W-:Y:S01]  /*22320*/  IMAD R0, R10, UR5, R0 ;  /* 0x000000050a007c24 */ /* 0x000fe2000f8e0200 */
[----:B------:R-:W-:Y:S01]  /*22330*/  ULDC.64 UR4, c[0x0][0xb48] ;  /* 0x0002d20000047ab9 */ /* 0x000fe20000000a00 */
[----:B------:R-:W-:Y:S02]  /*22340*/  VIADD R180, R225, 0x88 ;  /* 0x00000088e1b47836 */ /* 0x000fe40000000000 */
[----:B------:R-:W-:Y:S02]  /*22350*/  IMAD.IADD R7, R7, 0x1, R0 ;  /* 0x0000000107077824 */ /* 0x000fe400078e0200 */
[----:B------:R-:W-:Y:S01]  /*22360*/  IMAD.MOV R0, RZ, RZ, -R12 ;  /* 0x000000ffff007224 */ /* 0x000fe200078e0a0c */
[----:B------:R-:W-:Y:S01]  /*22370*/  SHF.R.S32.HI R180, RZ, 0x1f, R180 ;  /* 0x0000001fffb47819 */ /* 0x000fe200000114b4 */
[----:B------:R-:W-:-:S04]  /*22380*/  IMAD.WIDE.U32 R6, R157, UR4, R6 ;  /* 0x000000049d067c25 */ /* 0x000fc8000f8e0006 */
[----:B------:R-:W-:Y:S01]  /*22390*/  IMAD R7, R157, UR5, R7 ;  /* 0x000000059d077c24 */ /* 0x000fe2000f8e0207 */
[----:B------:R-:W-:Y:S01]  /*223a0*/  ULDC.64 UR4, c[0x0][0xb30] ;  /* 0x0002cc0000047ab9 */ /* 0x000fe20000000a00 */
[----:B------:R-:W-:Y:S02]  /*223b0*/  IMAD R0, R156, R0, R92 ;  /* 0x000000009c007224 */ /* 0x000fe400078e025c */
[----:B------:R-:W-:Y:S02]  /*223c0*/  IMAD R9, R9, UR4, RZ ;  /* 0x0000000409097c24 */ /* 0x000fe4000f8e02ff */
[----:B------:R-:W-:Y:S01]  /*223d0*/  IMAD.WIDE.U32 R6, R12, UR4, R6 ;  /* 0x000000040c067c25 */ /* 0x000fe2000f8e0006 */
[----:B------:R-:W-:-:S03]  /*223e0*/  SHF.R.S32.HI R10, RZ, 0x1f, R0 ;  /* 0x0000001fff0a7819 */ /* 0x000fc60000011400 */
[----:B------:R-:W-:Y:S01]  /*223f0*/  IMAD R9, R12, UR5, R9 ;  /* 0x000000050c097c24 */ /* 0x000fe2000f8e0209 */
[----:B------:R-:W-:Y:S01]  /*22400*/  ULDC.64 UR4, c[0x0][0xb28] ;  /* 0x0002ca0000047ab9 */ /* 0x000fe20000000a00 */
[----:B------:R-:W-:Y:S02]  /*22410*/  VIADD R92, R225, 0xf8 ;  /* 0x000000f8e15c7836 */ /* 0x000fe40000000000 */
[----:B------:R-:W-:Y:S02]  /*22420*/  IMAD.IADD R7, R7, 0x1, R9 ;  /* 0x0000000107077824 */ /* 0x000fe400078e0209 */
[----:B------:R-:W-:Y:S01]  /*22430*/  IMAD R10, R10, UR4, RZ ;  /* 0x000000040a0a7c24 */ /* 0x000fe2000f8e02ff */
[----:B------:R-:W-:Y:S01]  /*22440*/  SHF.R.S32.HI R92, RZ, 0x1f, R92 ;  /* 0x0000001fff5c7819 */ /* 0x000fe2000001145c */
[----:B------:R-:W-:-:S04]  /*22450*/  IMAD.WIDE.U32 R6, R0, UR4, R6 ;  /* 0x0000000400067c25 */ /* 0x000fc8000f8e0006 */
[----:B------:R-:W-:Y:S01]  /*22460*/  IMAD R10, R0, UR5, R10 ;  /* 0x00000005000a7c24 */ /* 0x000fe2000f8e020a */
[----:B------:R-:W-:Y:S01]  /*22470*/  ULDC.64 UR4, c[0x0][0xb00] ;  /* 0x0002c00000047ab9 */ /* 0x000fe20000000a00 */
[----:B------:R-:W-:Y:S01]  /*22480*/  VIADD R156, R225, 0xe8 ;  /* 0x000000e8e19c7836 */ /* 0x000fe20000000000 */
[C---:B------:R-:W-:Y:S01]  /*22490*/  LEA R0, P0, R6.reuse, UR4, 0x2 ;  /* 0x0000000406007c11 */ /* 0x040fe2000f8010ff */
[----:B------:R-:W-:Y:S02]  /*224a0*/  IMAD.IADD R9, R7, 0x1, R10 ;  /* 0x0000000107097824 */ /* 0x000fe400078e020a */
[C---:B------:R-:W-:Y:S01]  /*224b0*/  VIADD R182, R225.reuse, 0x80 ;  /* 0x00000080e1b67836 */ /* 0x040fe20000000000 */
[----:B------:R-:W-:Y:S01]  /*224c0*/  SHF.R.S32.HI R156, RZ, 0x1f, R156 ;  /* 0x0000001fff9c7819 */ /* 0x000fe2000001149c */
[----:B------:R-:W-:Y:S01]  /*224d0*/  VIADD R184, R225, 0x78 ;  /* 0x00000078e1b87836 */ /* 0x000fe20000000000 */
[----:B------:R-:W-:Y:S01]  /*224e0*/  LEA.HI.X R9, R6, UR5, R9, 0x2, P0 ;  /* 0x0000000506097c11 */ /* 0x000fe200080f1409 */
[----:B------:R-:W-:Y:S01]  /*224f0*/  VIADD R6, R17, 0x30820 ;  /* 0x0003082011067836 */ /* 0x000fe20000000000 */
[----:B------:R-:W-:Y:S01]  /*22500*/  ISETP.GE.AND P0, PT, R20, R8, PT ;  /* 0x000000081400720c */ /* 0x000fe20003f06270 */
[C---:B------:R-:W-:Y:S01]  /*22510*/  VIADD R186, R225.reuse, 0x70 ;  /* 0x00000070e1ba7836 */ /* 0x040fe20000000000 */
[----:B------:R0:W1:Y:S01]  /*22520*/  SHFL.IDX PT, R20, R0, RZ, 0x1c1f ;  /* 0x001c1fff00147589 */ /* 0x00006200000e0000 */
[C---:B------:R-:W-:Y:S01]  /*22530*/  VIADD R188, R225.reuse, 0x68 ;  /* 0x00000068e1bc7836 */ /* 0x040fe20000000000 */
[----:B------:R-:W-:Y:S01]  /*22540*/  PRMT R6, RZ, 0x654, R6 ;  /* 0x00000654ff067816 */ /* 0x000fe20000000006 */
[C---:B------:R-:W-:Y:S01]  /*22550*/  VIADD R190, R225.reuse, 0x60 ;  /* 0x00000060e1be7836 */ /* 0x040fe20000000000 */
[----:B------:R0:W2:Y:S01]  /*22560*/  SHFL.IDX PT, R10, R9, RZ, 0x1c1f ;  /* 0x001c1fff090a7589 */ /* 0x0000a200000e0000 */
[C---:B------:R-:W-:Y:S01]  /*22570*/  VIADD R192, R225.reuse, 0x58 ;  /* 0x00000058e1c07836 */ /* 0x040fe20000000000 */
[----:B------:R0:W-:Y:S01]  /*22580*/  SYNCS.ARRIVE.TRANS64.RED.A1T0 RZ, [R6+URZ], RZ ;  /* 0x000000ff06ff79a7 */ /* 0x0001e2000810043f */
        /* <DEDUP_REMOVED lines=32> */
[----:B------:R-:W-:-:S02]  /*22790*/  VIADD R163, R225, 0xc8 ;  /* 0x000000c8e1a37836 */ /* 0x000fc40000000000 */
[C---:B------:R-:W-:Y:S02]  /*227a0*/  VIADD R165, R225.reuse, 0xc0 ;  /* 0x000000c0e1a57836 */ /* 0x040fe40000000000 */
[C---:B------:R-:W-:Y:S02]  /*227b0*/  VIADD R167, R225.reuse, 0xb8 ;  /* 0x000000b8e1a77836 */ /* 0x040fe40000000000 */
[C---:B------:R-:W-:Y:S02]  /*227c0*/  VIADD R169, R225.reuse, 0xb0 ;  /* 0x000000b0e1a97836 */ /* 0x040fe40000000000 */
[C---:B------:R-:W-:Y:S02]  /*227d0*/  VIADD R171, R225.reuse, 0xa8 ;  /* 0x000000a8e1ab7836 */ /* 0x040fe40000000000 */
[C---:B------:R-:W-:Y:S02]  /*227e0*/  VIADD R173, R225.reuse, 0xa0 ;  /* 0x000000a0e1ad7836 */ /* 0x040fe40000000000 */
        /* <DEDUP_REMOVED lines=18> */
[----:B------:R-:W-:Y:S01]  /*22910*/  VIADD R217, R225, 0x8 ;  /* 0x00000008e1d97836 */ /* 0x000fe20000000000 */
[----:B012---:R-:W-:Y:S06]  /*22920*/  @P0 BRA `(.L_x_1837) ;  /* 0x0000000800040947 */ /* 0x007fec0003800000 */
[----:B------:R-:W-:Y:S02]  /*22930*/  ULDC UR4, c[0x0][0xac8] ;  /* 0x0002b20000047ab9 */ /* 0x000fe40000000800 */
[----:B------:R-:W-:Y:S02]  /*22940*/  ISETP.GE.AND P0, PT, R225, UR4, PT ;  /* 0x00000004e1007c0c */ /* 0x000fe4000bf06270 */
[----:B------:R-:W-:Y:S02]  /*22950*/  ISETP.GE.AND P5, PT, R191, UR4, PT ;  /* 0x00000004bf007c0c */ /* 0x000fe4000bfa6270 */
[----:B------:R-:W-:Y:S02]  /*22960*/  ISETP.GE.AND P4, PT, R189, UR4, PT ;  /* 0x00000004bd007c0c */ /* 0x000fe4000bf86270 */
[----:B------:R-:W-:-:S07]  /*22970*/  ISETP.GE.AND P3, PT, R187, UR4, PT ;  /* 0x00000004bb007c0c */ /* 0x000fce000bf66270 */
[----:B------:R-:W-:-:S04]  /*22980*/  @!P0 LEA R6, P1, R225, R20, 0x2 ;  /* 0x00000014e1068211 */ /* 0x000fc800078210ff */
[----:B------:R-:W-:-:S05]  /*22990*/  @!P0 LEA.HI.X R7, R225, R10, R220, 0x2, P1 ;  /* 0x0000000ae1078211 */ /* 0x000fca00008f14dc */
        /* <DEDUP_REMOVED lines=55> */
[----:B------:R-:W-:Y:S02]  /*22d10*/  @!P0 LEA.HI.X R7, R185, R10, R186, 0x2, P4 ;  /* 0x0000000ab9078211 */ /* 0x000fe400020f14ba */
[----:B------:R-:W-:Y:S02]  /*22d20*/  ISETP.GE.AND P4, PT, R177, UR4, PT ;  /* 0x00000004b1007c0c */ /* 0x000fe4000bf86270 */
[-C--:B-1----:R-:W-:Y:S01]  /*22d30*/  @!P1 LEA R12, P5, R183, R20.reuse, 0x2 ;  /* 0x00000014b70c9211 */ /* 0x082fe200078a10ff */
[----:B------:R0:W-:Y:S01]  /*22d40*/  @!P0 ST.E.64 desc[UR60][R6.64], R80 ;  /* 0x0000005006008985 */ /* 0x0001e2000c101b3c */
[----:B--2---:R-:W-:Y:S02]  /*22d50*/  @!P2 LEA R14, P6, R181, R20, 0x2 ;  /* 0x00000014b50ea211 */ /* 0x004fe400078c10ff */
        /* <DEDUP_REMOVED lines=12> */
[----:B------:R-:W-:Y:S02]  /*22e20*/  ISETP.GE.AND P0, PT, R169, UR4, PT ;  /* 0x00000004a9007c0c */ /* 0x000fe4000bf06270 */
[----:B--2---:R-:W-:Y:S01]  /*22e30*/  @!P5 LEA R14, P6, R175, R20, 0x2 ;  /* 0x00000014af0ed211 */ /* 0x004fe200078c10ff */
[----:B------:R1:W-:Y:S01]  /*22e40*/  @!P4 ST.E.64 desc[UR60][R12.64], R96 ;  /* 0x000000600c00c985 */ /* 0x0003e2000c101b3c */
[----:B------:R-:W-:Y:S02]  /*22e50*/  ISETP.GE.AND P4, PT, R165, UR4, PT ;  /* 0x00000004a5007c0c */ /* 0x000fe4000bf86270 */
[----:B------:R-:W-:Y:S02]  /*22e60*/  @!P5 LEA.HI.X R15, R175, R10, R176, 0x2, P6 ;  /* 0x0000000aaf0fd211 */ /* 0x000fe400030f14b0 */
[----:B0-----:R-:W-:-:S03]  /*22e70*/  @!P2 LEA R2, P6, R173, R20, 0x2 ;  /* 0x00000014ad02a211 */ /* 0x001fc600078c10ff */
[----:B------:R-:W-:Y:S01]  /*22e80*/  @!P5 ST.E.64 desc[UR60][R14.64], R100 ;  /* 0x000000640e00d985 */ /* 0x000fe2000c101b3c */
[----:B------:R-:W-:Y:S02]  /*22e90*/  @!P1 LEA R6, P3, R171, R20, 0x2 ;  /* 0x00000014ab069211 */ /* 0x000fe400078610ff */
[----:B------:R-:W-:Y:S02]  /*22ea0*/  ISETP.GE.AND P5, PT, R167, UR4, PT ;  /* 0x00000004a7007c0c */ /* 0x000fe4000bfa6270 */
[----:B------:R-:W-:Y:S02]  /*22eb0*/  @!P2 LEA.HI.X R3, R173, R10, R174, 0x2, P6 ;  /* 0x0000000aad03a211 */ /* 0x000fe400030f14ae */
[----:B-1----:R-:W-:Y:S02]  /*22ec0*/  @!P0 LEA R12, P6, R169, R20, 0x2 ;  /* 0x00000014a90c8211 */ /* 0x002fe400078c10ff */
        /* <DEDUP_REMOVED lines=8> */
[----:B-1----:R-:W-:-:S02]  /*22f50*/  @!P4 LEA R6, P2, R165, R20, 0x2 ;  /* 0x00000014a506c211 */ /* 0x002fc400078410ff */
[----:B------:R-:W-:Y:S02]  /*22f60*/  @!P5 LEA.HI.X R3, R167, R10, R168, 0x2, P1 ;  /* 0x0000000aa703d211 */ /* 0x000fe400008f14a8 */
[----:B--2---:R-:W-:Y:S02]  /*22f70*/  @!P3 LEA R12, P6, R163, R20, 0x2 ;  /* 0x00000014a30cb211 */ /* 0x004fe400078c10ff */
        /* <DEDUP_REMOVED lines=10> */
[----:B------:R-:W-:Y:S02]  /*23020*/  @!P0 LEA.HI.X R3, R161, R10, R162, 0x2, P5 ;  /* 0x0000000aa1038211 */ /* 0x000fe400028f14a2 */
[----:B------:R-:W-:Y:S02]  /*23030*/  ISETP.GE.AND P5, PT, R24, UR4, PT ;  /* 0x0000000418007c0c */ /* 0x000fe4000bfa6270 */
[C---:B-1----:R-:W-:Y:S01]  /*23040*/  @!P1 LEA R6, P6, R159.reuse, R20, 0x2 ;  /* 0x000000149f069211 */ /* 0x042fe200078c10ff */
[----:B------:R0:W-:Y:S03]  /*23050*/  @!P0 ST.E.64 desc[UR60][R2.64], R128 ;  /* 0x0000008002008985 */ /* 0x0001e6000c101b3c */
[----:B------:R-:W-:Y:S02]  /*23060*/  @!P1 LEA.HI.X R7, R159, R10, R160, 0x2, P6 ;  /* 0x0000000a9f079211 */ /* 0x000fe400030f14a0 */
[----:B--2---:R-:W-:-:S03]  /*23070*/  @!P3 LEA R12, P6, R155, R20, 0x2 ;  /* 0x000000149b0cb211 */ /* 0x004fc600078c10ff */
[----:B------:R1:W-:Y:S01]  /*23080*/  @!P1 ST.E.64 desc[UR60][R6.64], R132 ;  /* 0x0000008406009985 */ /* 0x0003e2000c101b3c */
[----:B------:R-:W-:Y:S02]  /*23090*/  @!P3 LEA.HI.X R13, R155, R10, R156, 0x2, P6 ;  /* 0x0000000a9b0db211 */ /* 0x000fe400030f149c */
[----:B0-----:R-:W-:-:S04]  /*230a0*/  @!P4 LEA R2, P0, R157, R20, 0x2 ;  /* 0x000000149d02c211 */ /* 0x001fc800078010ff */
[----:B------:R-:W-:Y:S02]  /*230b0*/  @!P4 LEA.HI.X R3, R157, R10, R158, 0x2, P0 ;  /* 0x0000000a9d03c211 */ /* 0x000fe400000f149e */
[----:B-1----:R-:W-:-:S03]  /*230c0*/  @!P2 LEA R6, P1, R93, R20, 0x2 ;  /* 0x000000145d06a211 */ /* 0x002fc600078210ff */
[----:B------:R0:W-:Y:S01]  /*230d0*/  @!P4 ST.E.64 desc[UR60][R2.64], R136 ;  /* 0x000000880200c985 */ /* 0x0001e2000c101b3c */
[C---:B------:R-:W-:Y:S02]  /*230e0*/  @!P5 LEA R20, P0, R24.reuse, R20, 0x2 ;  /* 0x000000141814d211 */ /* 0x040fe400078010ff */
[-C--:B------:R-:W-:Y:S01]  /*230f0*/  @!P2 LEA.HI.X R7, R93, R10.reuse, R154, 0x2, P1 ;  /* 0x0000000a5d07a211 */ /* 0x080fe200008f149a */
[----:B------:R0:W-:Y:S01]  /*23100*/  @!P3 ST.E.64 desc[UR60][R12.64], R140 ;  /* 0x0000008c0c00b985 */ /* 0x0001e2000c101b3c */
[----:B------:R-:W-:-:S03]  /*23110*/  @!P5 LEA.HI.X R21, R24, R10, R92, 0x2, P0 ;  /* 0x0000000a1815d211 */ /* 0x000fc600000f145c */
[----:B------:R0:W-:Y:S04]  /*23120*/  @!P2 ST.E.64 desc[UR60][R6.64], R144 ;  /* 0x000000900600a985 */ /* 0x0001e8000c101b3c */
[----:B------:R0:W-:Y:S02]  /*23130*/  @!P5 ST.E.64 desc[UR60][R20.64], R148 ;  /* 0x000000941400d985 */ /* 0x0001e4000c101b3c */
.L_x_1837:
[----:B------:R-:W-:Y:S05]  /*23140*/  BSYNC B1 ;  /* 0x0000000000017941 */ /* 0x000fea0003800000 */
.L_x_1836:
[----:B------:R-:W-:Y:S01]  /*23150*/  ISETP.GE.AND P0, PT, R11, R8, PT ;  /* 0x000000080b00720c */ /* 0x000fe20003f06270 */
[----:B------:R-:W1:Y:S04]  /*23160*/  SHFL.IDX PT, R9, R9, 0x1, 0x1c1f ;  /* 0x003c1f0009097f89 */ /* 0x000e6800000e0000 */
[----:B------:R-:W2:Y:S08]  /*23170*/  SHFL.IDX PT, R0, R0, 0x1, 0x1c1f ;  /* 0x003c1f0000007f89 */ /* 0x000eb000000e0000 */
[----:B------:R-:W-:Y:S05]  /*23180*/  @P0 BRA `(.L_x_1835) ;  /* 0x0000001400940947 */ /* 0x000fea0003800000 */
[----:B------:R-:W-:Y:S02]  /*23190*/  ULDC UR4, c[0x0][0xac8] ;  /* 0x0002b20000047ab9 */ /* 0x000fe40000000800 */
[----:B------:R-:W-:Y:S02]  /*231a0*/  ISETP.GE.AND P4, PT, R225, UR4, PT ;  /* 0x00000004e1007c0c */ /* 0x000fe4000bf86270 */
[----:B------:R-:W-:Y:S02]  /*231b0*/  ISETP.GE.AND P2, PT, R217, UR4, PT ;  /* 0x00000004d9007c0c */ /* 0x000fe4000bf46270 */
[----:B------:R-:W-:Y:S02]  /*231c0*/  ISETP.GE.AND P1, PT, R215, UR4, PT ;  /* 0x00000004d7007c0c */ /* 0x000fe4000bf26270 */
[----:B------:R-:W-:-:S07]  /*231d0*/  ISETP.GE.AND P0, PT, R213, UR4, PT ;  /* 0x00000004d5007c0c */ /* 0x000fce000bf06270 */
[----:B0-2---:R-:W-:-:S04]  /*231e0*/  @!P4 LEA R2, P3, R225, R0, 0x2 ;  /* 0x00000000e102c211 */ /* 0x005fc800078610ff */
[----:B-1----:R-:W-:Y:S02]  /*231f0*/  @!P4 LEA.HI.X R3, R225, R9, R220, 0x2, P3 ;  /* 0x00000009e103c211 */ /* 0x002fe400018f14dc */
[----:B------:R-:W-:-:S03]  /*23200*/  ISETP.GE.AND P3, PT, R211, UR4, PT ;  /* 0x00000004d3007c0c */ /* 0x000fc6000bf66270 */
[----:B------:R0:W-:Y:S01]  /*23210*/  @!P4 ST.E.64 desc[UR60][R2.64], R4 ;  /* 0x000000040200c985 */ /* 0x0001e2000c101b3c */
[----:B------:R-:W-:Y:S02]  /*23220*/  ISETP.GE.AND P4, PT, R209, UR4, PT ;  /* 0x00000004d1007c0c */ /* 0x000fe4000bf86270 */
[-C--:B0-----:R-:W-:Y:S02]  /*23230*/  @!P2 LEA R2, P6, R217, R0.reuse, 0x2 ;  /* 0x00000000d902a211 */ /* 0x081fe400078c10ff */
[-C--:B------:R-:W-:Y:S02]  /*23240*/  @!P1 LEA R4, P5, R215, R0.reuse, 0x2 ;  /* 0x00000000d7049211 */ /* 0x080fe400078a10ff */
[-C--:B------:R-:W-:Y:S02]  /*23250*/  @!P2 LEA.HI.X R3, R217, R9.reuse, R219, 0x2, P6 ;  /* 0x00000009d903a211 */ /* 0x080fe400030f14db */
[----:B------:R-:W-:Y:S02]  /*23260*/  @!P0 LEA R6, P6, R213, R0, 0x2 ;  /* 0x00000000d5068211 */ /* 0x000fe400078c10ff */
        /* <DEDUP_REMOVED lines=9> */
[-C--:B------:R-:W-:Y:S02]  /*23300*/  @!P3 LEA.HI.X R3, R211, R9.reuse, R212, 0x2, P1 ;  /* 0x00000009d303b211 */ /* 0x080fe400008f14d4 */
[----:B------:R-:W-:Y:S02]  /*23310*/  ISETP.GE.AND P1, PT, R197, UR4, PT ;  /* 0x00000004c5007c0c */ /* 0x000fe4000bf26270 */
[----:B------:R-:W-:Y:S01]  /*23320*/  @!P4 LEA.HI.X R5, R209, R9, R210, 0x2, P2 ;  /* 0x00000009d105c211 */ /* 0x000fe200010f14d2 */
[----:B------:R0:W-:Y:S01]  /*23330*/  @!P3 ST.E.64 desc[UR60][R2.64], R42 ;  /* 0x0000002a0200b985 */ /* 0x0001e2000c101b3c */
[----:B------:R-:W-:Y:S02]  /*23340*/  ISETP.GE.AND P2, PT, R195, UR4, PT ;  /* 0x00000004c3007c0c */ /* 0x000fe4000bf46270 */
[----:B--2---:R-:W-:Y:S01]  /*23350*/  @!P5 LEA R6, P6, R207, R0, 0x2 ;  /* 0x00000000cf06d211 */ /* 0x004fe200078c10ff */
[----:B------:R1:W-:Y:S01]  /*23360*/  @!P4 ST.E.64 desc[UR60][R4.64], R46 ;  /* 0x0000002e0400c985 */ /* 0x0003e2000c101b3c */
[----:B------:R-:W-:-:S02]  /*23370*/  ISETP.GE.AND P3, PT, R193, UR4, PT ;  /* 0x00000004c1007c0c */ /* 0x000fc4000bf66270 */
[----:B------:R-:W-:Y:S02]  /*23380*/  @!P5 LEA.HI.X R7, R207, R9, R208, 0x2, P6 ;  /* 0x00000009cf07d211 */ /* 0x000fe400030f14d0 */
[----:B------:R-:W-:-:S03]  /*23390*/  ISETP.GE.AND P4, PT, R191, UR4, PT ;  /* 0x00000004bf007c0c */ /* 0x000fc6000bf86270 */
[----:B------:R2:W-:Y:S01]  /*233a0*/  @!P5 ST.E.64 desc[UR60][R6.64], R50 ;  /* 0x000000320600d985 */ /* 0x0005e2000c101b3c */
[-C--:B0-----:R-:W-:Y:S02]  /*233b0*/  @!P0 LEA R2, P6, R199, R0.reuse, 0x2 ;  /* 0x00000000c7028211 */ /* 0x081fe400078c10ff */
[-C--:B-1----:R-:W-:Y:S02]  /*233c0*/  @!P1 LEA R4, P5, R197, R0.reuse, 0x2 ;  /* 0x00000000c5049211 */ /* 0x082fe400078a10ff */
[-C--:B------:R-:W-:Y:S02]  /*233d0*/  @!P0 LEA.HI.X R3, R199, R9.reuse, R206, 0x2, P6 ;  /* 0x00000009c7038211 */ /* 0x080fe400030f14ce */
[----:B------:R-:W-:Y:S02]  /*233e0*/  @!P1 LEA.HI.X R5, R197, R9, R198, 0x2, P5 ;  /* 0x00000009c5059211 */ /* 0x000fe400028f14c6 */
[----:B------:R-:W-:Y:S01]  /*233f0*/  ISETP.GE.AND P5, PT, R189, UR4, PT ;  /* 0x00000004bd007c0c */ /* 0x000fe2000bfa6270 */
[----:B------:R0:W-:Y:S01]  /*23400*/  @!P0 ST.E.64 desc[UR60][R2.64], R54 ;  /* 0x0000003602008985 */ /* 0x0001e2000c101b3c */
[----:B--2---:R-:W-:-:S02]  /*23410*/  @!P2 LEA R6, P6, R195, R0, 0x2 ;  /* 0x00000000c306a211 */ /* 0x004fc400078c10ff */
[----:B------:R-:W-:Y:S01]  /*23420*/  ISETP.GE.AND P0, PT, R187, UR4, PT ;  /* 0x00000004bb007c0c */ /* 0x000fe2000bf06270 */
[----:B------:R1:W-:Y:S01]  /*23430*/  @!P1 ST.E.64 desc[UR60][R4.64], R58 ;  /* 0x0000003a04009985 */ /* 0x0003e2000c101b3c */
        /* <DEDUP_REMOVED lines=9> */
[----:B--2---:R-:W-:-:S03]  /*234d0*/  @!P5 LEA R6, P6, R189, R0, 0x2 ;  /* 0x00000000bd06d211 */ /* 0x004fc600078c10ff */
[----:B------:R1:W-:Y:S01]  /*234e0*/  @!P4 ST.E.64 desc[UR60][R4.64], R70 ;  /* 0x000000460400c985 */ /* 0x0003e2000c101b3c */
[----:B------:R-:W-:-:S05]  /*234f0*/  @!P5 LEA.HI.X R7, R189, R9, R190, 0x2, P6 ;  /* 0x00000009bd07d211 */ /* 0x000fca00030f14be */
[----:B------:R2:W-:Y:S01]  /*23500*/  @!P5 ST.E.64 desc[UR60][R6.64], R74 ;  /* 0x0000004a0600d985 */ /* 0x0005e2000c101b3c */
[----:B------:R-:W-:Y:S02]  /*23510*/  ISETP.GE.AND P5, PT, R181, UR4, PT ;  /* 0x00000004b5007c0c */ /* 0x000fe4000bfa6270 */
[----:B0-----:R-:W-:-:S04]  /*23520*/  @!P0 LEA R2, P4, R187, R0, 0x2 ;  /* 0x00000000bb028211 */ /* 0x001fc800078810ff */
[-C--:B------:R-:W-:Y:S02]  /*23530*/  @!P0 LEA.HI.X R3, R187, R9.reuse, R188, 0x2, P4 ;  /* 0x00000009bb038211 */ /* 0x080fe400020f14bc */
        /* <DEDUP_REMOVED lines=16> */
[-C--:B------:R-:W-:Y:S02]  /*23640*/  @!P4 LEA.HI.X R5, R179, R9.reuse, R180, 0x2, P0 ;  /* 0x00000009b305c211 */ /* 0x080fe400000f14b4 */
[----:B------:R-:W-:Y:S02]  /*23650*/  ISETP.GE.AND P0, PT, R171, UR4, PT ;  /* 0x00000004ab007c0c */ /* 0x000fe4000bf06270 */
[----:B--2---:R-:W-:Y:S01]  /*23660*/  @!P3 LEA R6, P6, R177, R0, 0x2 ;  /* 0x00000000b106b211 */ /* 0x004fe200078c10ff */
[----:B------:R1:W-:Y:S01]  /*23670*/  @!P4 ST.E.64 desc[UR60][R4.64], R94 ;  /* 0x0000005e0400c985 */ /* 0x0003e2000c101b3c */
[----:B------:R-:W-:Y:S02]  /*23680*/  ISETP.GE.AND P4, PT, R167, UR4, PT ;  /* 0x00000004a7007c0c */ /* 0x000fe4000bf86270 */
[----:B------:R-:W-:-:S02]  /*23690*/  @!P3 LEA.HI.X R7, R177, R9, R178, 0x2, P6 ;  /* 0x00000009b107b211 */ /* 0x000fc400030f14b2 */
[----:B0-----:R-:W-:-:S03]  /*236a0*/  @!P2 LEA R2, P6, R175, R0, 0x2 ;  /* 0x00000000af02a211 */ /* 0x001fc600078c10ff */
[----:B------:R0:W-:Y:S01]  /*236b0*/  @!P3 ST.E.64 desc[UR60][R6.64], R98 ;  /* 0x000000620600b985 */ /* 0x0001e2000c101b3c */
[----:B------:R-:W-:Y:S02]  /*236c0*/  @!P2 LEA.HI.X R3, R175, R9, R176, 0x2, P6 ;  /* 0x00000009af03a211 */ /* 0x000fe400030f14b0 */
[----:B-1----:R-:W-:-:S03]  /*236d0*/  @!P1 LEA R4, P3, R173, R0, 0x2 ;  /* 0x00000000ad049211 */ /* 0x002fc600078610ff */
[----:B------:R1:W-:Y:S01]  /*236e0*/  @!P2 ST.E.64 desc[UR60][R2.64], R102 ;  /* 0x000000660200a985 */ /* 0x0003e2000c101b3c */
[-C--:B------:R-:W-:Y:S02]  /*236f0*/  @!P1 LEA.HI.X R5, R173, R9.reuse, R174, 0x2, P3 ;  /* 0x00000009ad059211 */ /* 0x080fe400018f14ae */
[----:B------:R-:W-:Y:S02]  /*23700*/  ISETP.GE.AND P3, PT, R165, UR4, PT ;  /* 0x00000004a5007c0c */ /* 0x000fe4000bf66270 */
[CC--:B0-----:R-:W-:Y:S01]  /*23710*/  @!P0 LEA R6, P6, R171.reuse, R0.reuse, 0x2 ;  /* 0x00000000ab068211 */ /* 0x0c1fe200078c10ff */
[----:B------:R0:W-:Y:S03]  /*23720*/  @!P1 ST.E.64 desc[UR60][R4.64], R106 ;  /* 0x0000006a04009985 */ /* 0x0001e6000c101b3c */
[----:B------:R-:W-:Y:S02]  /*23730*/  @!P0 LEA.HI.X R7, R171, R9, R172, 0x2, P6 ;  /* 0x00000009ab078211 */ /* 0x000fe400030f14ac */
[----:B-1----:R-:W-:-:S03]  /*23740*/  @!P5 LEA R2, P1, R169, R0, 0x2 ;  /* 0x00000000a902d211 */ /* 0x002fc600078210ff */
        /* <DEDUP_REMOVED lines=8> */
[-C--:B-1----:R-:W-:Y:S01]  /*237d0*/  @!P3 LEA R6, P6, R165, R0.reuse, 0x2 ;  /* 0x00000000a506b211 */ /* 0x082fe200078c10ff */
[----:B------:R1:W-:Y:S01]  /*237e0*/  @!P4 ST.E.64 desc[UR60][R4.64], R118 ;  /* 0x000000760400c985 */ /* 0x0003e2000c101b3c */
[----:B------:R-:W-:Y:S02]  /*237f0*/  ISETP.GE.AND P4, PT, R159, UR4, PT ;  /* 0x000000049f007c0c */ /* 0x000fe4000bf86270 */
[----:B------:R-:W-:Y:S02]  /*23800*/  @!P3 LEA.HI.X R7, R165, R9, R166, 0x2, P6 ;  /* 0x00000009a507b211 */ /* 0x000fe400030f14a6 */
[----:B0-----:R-:W-:-:S03]  /*23810*/  @!P1 LEA R2, P6, R161, R0, 0x2 ;  /* 0x00000000a1029211 */ /* 0x001fc600078c10ff */
[----:B------:R0:W-:Y:S01]  /*23820*/  @!P3 ST.E.64 desc[UR60][R6.64], R122 ;  /* 0x0000007a0600b985 */ /* 0x0001e2000c101b3c */
[----:B------:R-:W-:Y:S02]  /*23830*/  ISETP.GE.AND P3, PT, R157, UR4, PT ;  /* 0x000000049d007c0c */ /* 0x000fe4000bf66270 */
[----:B------:R-:W-:Y:S02]  /*23840*/  @!P1 LEA.HI.X R3, R161, R9, R162, 0x2, P6 ;  /* 0x00000009a1039211 */ /* 0x000fe400030f14a2 */
[----:B-1----:R-:W-:-:S04]  /*23850*/  @!P0 LEA R4, P5, R163, R0, 0x2 ;  /* 0x00000000a3048211 */ /* 0x002fc800078a10ff */
[----:B------:R-:W-:Y:S02]  /*23860*/  @!P0 LEA.HI.X R5, R163, R9, R164, 0x2, P5 ;  /* 0x00000009a3058211 */ /* 0x000fe400028f14a4 */
[----:B------:R-:W-:-:S03]  /*23870*/  ISETP.GE.AND P5, PT, R93, UR4, PT ;  /* 0x000000045d007c0c */ /* 0x000fc6000bfa6270 */
[----:B------:R1:W-:Y:S04]  /*23880*/  @!P0 ST.E.64 desc[UR60][R4.64], R126 ;  /* 0x0000007e04008985 */ /* 0x0003e8000c101b3c */
[----:B------:R2:W-:Y:S01]  /*23890*/  @!P1 ST.E.64 desc[UR60][R2.64], R130 ;  /* 0x0000008202009985 */ /* 0x0005e2000c101b3c */
[----:B0-----:R-:W-:-:S04]  /*238a0*/  @!P2 LEA R6, P1, R155, R0, 0x2 ;  /* 0x000000009b06a211 */ /* 0x001fc800078210ff */
[-C--:B------:R-:W-:Y:S02]  /*238b0*/  @!P2 LEA.HI.X R7, R155, R9.reuse, R156, 0x2, P1 ;  /* 0x000000099b07a211 */ /* 0x080fe400008f149c */
[-C--:B-1----:R-:W-:Y:S02]  /*238c0*/  @!P4 LEA R4, P0, R159, R0.reuse, 0x2 ;  /* 0x000000009f04c211 */ /* 0x082fe400078010ff */
[-C--:B--2---:R-:W-:Y:S02]  /*238d0*/  @!P3 LEA R2, P6, R157, R0.reuse, 0x2 ;  /* 0x000000009d02b211 */ /* 0x084fe400078c10ff */
[-C--:B------:R-:W-:Y:S02]  /*238e0*/  @!P4 LEA.HI.X R5, R159, R9.reuse, R160, 0x2, P0 ;  /* 0x000000099f05c211 */ /* 0x080fe400000f14a0 */
[----:B------:R-:W-:Y:S02]  /*238f0*/  @!P5 LEA R10, P0, R93, R0, 0x2 ;  /* 0x000000005d0ad211 */ /* 0x000fe400078010ff */
[-C--:B------:R-:W-:Y:S01]  /*23900*/  @!P3 LEA.HI.X R3, R157, R9.reuse, R158, 0x2, P6 ;  /* 0x000000099d03b211 */ /* 0x080fe200030f149e */
[----:B------:R0:W-:Y:S01]  /*23910*/  @!P4 ST.E.64 desc[UR60][R4.64], R134 ;  /* 0x000000860400c985 */ /* 0x0001e2000c101b3c */
[----:B------:R-:W-:-:S02]  /*23920*/  @!P5 LEA.HI.X R11, R93, R9, R154, 0x2, P0 ;  /* 0x000000095d0bd211 */ /* 0x000fc400000f149a */
[----:B------:R-:W-:Y:S01]  /*23930*/  ISETP.GE.AND P0, PT, R24, UR4, PT ;  /* 0x0000000418007c0c */ /* 0x000fe2000bf06270 */
[----:B------:R0:W-:Y:S04]  /*23940*/  @!P3 ST.E.64 desc[UR60][R2.64], R138 ;  /* 0x0000008a0200b985 */ /* 0x0001e8000c101b3c */
[----:B------:R0:W-:Y:S04]  /*23950*/  @!P2 ST.E.64 desc[UR60][R6.64], R142 ;  /* 0x0000008e0600a985 */ /* 0x0001e8000c101b3c */
[----:B------:R0:W-:Y:S04]  /*23960*/  @!P5 ST.E.64 desc[UR60][R10.64], R146 ;  /* 0x000000920a00d985 */ /* 0x0001e8000c101b3c */
[----:B------:R-:W-:Y:S05]  /*23970*/  @P0 BRA `(.L_x_1835) ;  /* 0x0000000c00980947 */ /* 0x000fea0003800000 */
[----:B0-----:R-:W-:-:S04]  /*23980*/  LEA R2, P0, R24, R0, 0x2 ;  /* 0x0000000018027211 */ /* 0x001fc800078010ff */
[----:B------:R-:W-:-:S05]  /*23990*/  LEA.HI.X R3, R24, R9, R92, 0x2, P0 ;  /* 0x0000000918037211 */ /* 0x000fca00000f145c */
[----:B------:R0:W-:Y:S01]  /*239a0*/  ST.E.64 desc[UR60][R2.64], R150 ;  /* 0x0000009602007985 */ /* 0x0001e2000c101b3c */
[----:B------:R-:W-:Y:S05]  /*239b0*/  BRA `(.L_x_1835) ;  /* 0x0000000c00887947 */ /* 0x000fea0003800000 */
.L_x_1826:
[----:B------:R-:W3:Y:S01]  /*239c0*/  LDL R8, [R1+0x88] ;  /* 0x0000880001087983 */ /* 0x000ee20000100800 */
[----:B------:R-:W-:Y:S01]  /*239d0*/  ULDC.64 UR4, c[0x0][0xc08] ;  /* 0x0003020000047ab9 */ /* 0x000fe20000000a00 */
[----:B------:R-:W3:Y:S01]  /*239e0*/  LDC.64 R2, c[0x0][0xc00] ;  /* 0x00030000ff027b82 */ /* 0x000ee20000000a00 */
[----:B------:R-:W-:Y:S01]  /*239f0*/  ISETP.NE.U32.AND P0, PT, RZ, UR4, PT ;  /* 0x00000004ff007c0c */ /* 0x000fe2000bf05070 */
[----:B------:R-:W4:Y:S01]  /*23a00*/  LDL R7, [R1+0x84] ;  /* 0x0000840001077983 */ /* 0x000f220000100800 */
[----:B------:R-:W-:Y:S02]  /*23a10*/  IMAD.MOV.U32 R15, RZ, RZ, RZ ;  /* 0x000000ffff0f7224 */ /* 0x000fe400078e00ff */
[----:B------:R-:W-:Y:S01]  /*23a20*/  ISETP.NE.AND.EX P1, PT, RZ, UR5, PT, P0 ;  /* 0x00000005ff007c0c */ /* 0x000fe2000bf25300 */
[----:B------:R-:W-:Y:S02]  /*23a30*/  ULDC.64 UR4, c[0x0][0xc00] ;  /* 0x0003000000047ab9 */ /* 0x000fe40000000a00 */
[----:B------:R-:W-:-:S04]  /*23a40*/  ISETP.NE.U32.AND P0, PT, RZ, UR4, PT ;  /* 0x00000004ff007c0c */ /* 0x000fc8000bf05070 */
[----:B------:R-:W-:-:S06]  /*23a50*/  ISETP.NE.AND.EX P0, PT, RZ, UR5, PT, P0 ;  /* 0x00000005ff007c0c */ /* 0x000fcc000bf05300 */
[----:B------:R-:W1:Y:S01]  /*23a60*/  @P1 LDC.64 R4, c[0x0][0xc08] ;  /* 0x00030200ff041b82 */ /* 0x000e620000000a00 */
[----:B------:R-:W-:Y:S02]  /*23a70*/  ULDC UR4, c[0x0][0xa88] ;  /* 0x0002a20000047ab9 */ /* 0x000fe40000000800 */
[----:B0-----:R-:W-:Y:S01]  /*23a80*/  IMAD.U32 R0, RZ, RZ, UR4 ;  /* 0x00000004ff007e24 */ /* 0x001fe2000f8e00ff */
[----:B------:R-:W0:Y:S01]  /*23a90*/  S2R R35, SR_TID.X ;  /* 0x0000000000237919 */ /* 0x000e220000002100 */
[----:B---3--:R-:W-:-:S04]  /*23aa0*/  IMAD.WIDE R2, R8, 0x4, R2 ;  /* 0x0000000408027825 */ /* 0x008fc800078e0202 */
[----:B-1----:R-:W-:Y:S01]  /*23ab0*/  @P1 IMAD.WIDE R4, R8, 0x4, R4 ;  /* 0x0000000408041825 */ /* 0x002fe200078e0204 */
[----:B------:R1:W5:Y:S04]  /*23ac0*/  @P0 LDG.E R15, desc[UR60][R2.64] ;  /* 0x0000003c020f0981 */ /* 0x000368000c1e1900 */
[----:B------:R1:W5:Y:S01]  /*23ad0*/  @P1 LDG.E R0, desc[UR60][R4.64] ;  /* 0x0000003c04001981 */ /* 0x000362000c1e1900 */
[----:B----4-:R-:W-:Y:S01]  /*23ae0*/  ISETP.NE.AND P2, PT, R7, RZ, PT ;  /* 0x000000ff0700720c */ /* 0x010fe20003f45270 */
[----:B0-----:R-:W-:Y:S01]  /*23af0*/  VIADD R6, R35, 0xffffff80 ;  /* 0xffffff8023067836 */ /* 0x001fe20000000000 */
[----:B------:R-:W-:-:S04]  /*23b00*/  SHF.R.S32.HI R28, RZ, 0x1f, R8 ;  /* 0x0000001fff1c7819 */ /* 0x000fc80000011408 */
[----:B------:R-:W-:-:S07]  /*23b10*/  ISETP.GT.AND P3, PT, R6, 0x7f, PT ;  /* 0x0000007f0600780c */ /* 0x000fce0003f64270 */
[----:B------:R-:W0:Y:S02]  /*23b20*/  @!P2 LDC R7, c[0x0][0xad4] ;  /* 0x0002b500ff07ab82 */ /* 0x000e240000000800 */
[----:B0-----:R1:W-:Y:S01]  /*23b30*/  @!P2 STL [R1+0x84], R7 ;  /* 0x000084070100a387 */ /* 0x0013e20000100800 */
[----:B------:R-:W-:Y:S01]  /*23b40*/  ISETP.GT.AND P2, PT, R7, 0x1, PT ;  /* 0x000000010700780c */ /* 0x000fe20003f44270 */
[----:B------:R-:W-:-:S12]  /*23b50*/  @P1 BRA `(.L_x_1838) ;  /* 0x0000000000101947 */ /* 0x000fd80003800000 */
[----:B------:R-:W-:Y:S05]  /*23b60*/  @!P0 BRA `(.L_x_1838) ;  /* 0x00000000000c8947 */ /* 0x000fea0003800000 */
[----:B-1----:R-:W3:Y:S04]  /*23b70*/  LDG.E R5, desc[UR60][R2.64] ;  /* 0x0000003c02057981 */ /* 0x002ee8000c1e1900 */
[----:B-----5:R-:W3:Y:S02]  /*23b80*/  LDG.E R0, desc[UR60][R2.64+0x4] ;  /* 0x0000043c02007981 */ /* 0x020ee4000c1e1900 */
[----:B---3--:R-:W-:-:S07]  /*23b90*/  IMAD.IADD R0, R0, 0x1, -R5 ;  /* 0x0000000100007824 */ /* 0x008fce00078e0a05 */
.L_x_1838:
[----:B------:R-:W-:Y:S01]  /*23ba0*/  BSSY B1, `(.L_x_1839) ;  /* 0x0000037000017945 */ /* 0x000fe20003800000 */
[----:B------:R-:W-:Y:S02]  /*23bb0*/  SEL R33, R8, RZ, !P0 ;  /* 0x000000ff08217207 */ /* 0x000fe40004000000 */
[----:B------:R-:W-:Y:S02]  /*23bc0*/  SEL R28, R28, RZ, !P0 ;  /* 0x000000ff1c1c7207 */ /* 0x000fe40004000000 */
[----:B--2--5:R-:W-:Y:S01]  /*23bd0*/  SHF.R.S32.HI R24, RZ, 0x1f, R15 ;  /* 0x0000001fff187819 */ /* 0x024fe2000001140f */
[----:B------:R-:W-:Y:S06]  /*23be0*/  @P3 BRA `(.L_x_1840) ;  /* 0x0000000000c83947 */ /* 0x000fec0003800000 */
[----:B-1----:R-:W2:Y:S01]  /*23bf0*/  LDL R3, [R1+0x58] ;  /* 0x0000580001037983 */ /* 0x002ea20000100800 */
[----:B------:R-:W0:Y:S02]  /*23c00*/  LDC R37, c[0x0][0xbe8] ;  /* 0x0002fa00ff257b82 */ /* 0x000e240000000800 */
[----:B0-----:R-:W-:Y:S01]  /*23c10*/  IMAD R2, R0, R37, RZ ;  /* 0x0000002500027224 */ /* 0x001fe200078e02ff */
[----:B--2---:R-:W-:-:S04]  /*23c20*/  IADD3 R35, R3, -0x80, R35 ;  /* 0xffffff8003237810 */ /* 0x004fc80007ffe023 */
[----:B------:R-:W-:-:S13]  /*23c30*/  ISETP.GE.AND P0, PT, R35, R2, PT ;  /* 0x000000022300720c */ /* 0x000fda0003f06270 */
[----:B------:R-:W-:Y:S05]  /*23c40*/  @P0 BRA `(.L_x_1840) ;  /* 0x0000000000b00947 */ /* 0x000fea0003800000 */
[----:B------:R-:W2:Y:S01]  /*23c50*/  LDL.LU R30, [R1+0x90] ;  /* 0x00009000011e7983 */ /* 0x000ea20000300800 */
[----:B------:R-:W-:Y:S01]  /*23c60*/  IMAD.MOV.U32 R20, RZ, RZ, 0x9b8 ;  /* 0x000009b8ff147424 */ /* 0x000fe200078e00ff */
[----:B------:R-:W-:Y:S01]  /*23c70*/  ISETP.GT.AND P0, PT, R7, 0x1, PT ;  /* 0x000000010700780c */ /* 0x000fe20003f04270 */
[----:B------:R-:W0:Y:S01]  /*23c80*/  LDC.64 R8, c[0x0][0xba8] ;  /* 0x0002ea00ff087b82 */ /* 0x000e220000000a00 */
[----:B------:R-:W-:Y:S01]  /*23c90*/  ISETP.NE.AND P1, PT, R37, 0x1, PT ;  /* 0x000000012500780c */ /* 0x000fe20003f25270 */
[----:B------:R-:W-:Y:S01]  /*23ca0*/  IMAD.MOV.U32 R21, RZ, RZ, R35 ;  /* 0x000000ffff157224 */ /* 0x000fe200078e0023 */
[----:B------:R-:W-:-:S05]  /*23cb0*/  SEL R20, R20, 0x978, P0 ;  /* 0x0000097814147807 */ /* 0x000fca0000000000 */
[----:B------:R-:W1:Y:S08]  /*23cc0*/  LDC.64 R2, c[0x0][R20+0x220] ;  /* 0x0000880014027b82 */ /* 0x000e700000000a00 */
[----:B------:R-:W3:Y:S08]  /*23cd0*/  LDC.64 R10, c[0x0][R20+0x218] ;  /* 0x00008600140a7b82 */ /* 0x000ef00000000a00 */
[----:B------:R-:W4:Y:S08]  /*23ce0*/  LDC.64 R4, c[0x0][R20+0x228] ;  /* 0x00008a0014047b82 */ /* 0x000f300000000a00 */
[----:B------:R-:W5:Y:S08]  /*23cf0*/  @P1 LDC R14, c[0x0][0xbec] ;  /* 0x0002fb00ff0e1b82 */ /* 0x000f700000000800 */
[----:B------:R-:W4:Y:S08]  /*23d00*/  LDC.64 R6, c[0x0][R20+0x210] ;  /* 0x0000840014067b82 */ /* 0x000f300000000a00 */
[----:B------:R-:W4:Y:S01]  /*23d10*/  @P1 LDC R31, c[0x0][0xbf0] ;  /* 0x0002fc00ff1f1b82 */ /* 0x000f220000000800 */
[----:B-----5:R-:W-:-:S07]  /*23d20*/  @P1 IMAD.HI.U32 R14, R35, R14, RZ ;  /* 0x0000000e230e1227 */ /* 0x020fce00078e00ff */
[----:B0-----:R-:W0:Y:S01]  /*23d30*/  @!P0 LDC R8, c[0x0][0xb50] ;  /* 0x0002d400ff088b82 */ /* 0x001e220000000800 */
[-C--:B-1----:R-:W-:Y:S02]  /*23d40*/  IMAD R3, R3, R33.reuse, RZ ;  /* 0x0000002103037224 */ /* 0x082fe400078e02ff */
[----:B------:R-:W-:-:S05]  /*23d50*/  IMAD.WIDE.U32 R12, R2, R33, RZ ;  /* 0x00000021020c7225 */ /* 0x000fca00078e00ff */
[----:B------:R-:W1:Y:S01]  /*23d60*/  @!P0 LDC R9, c[0x0][0xb54] ;  /* 0x0002d500ff098b82 */ /* 0x000e620000000800 */
[-C--:B---3--:R-:W-:Y:S02]  /*23d70*/  IMAD R29, R11, R226.reuse, RZ ;  /* 0x000000e20b1d7224 */ /* 0x088fe400078e02ff */
[----:B------:R-:W-:Y:S01]  /*23d80*/  IMAD.WIDE.U32 R10, R10, R226, RZ ;  /* 0x000000e20a0a7225 */ /* 0x000fe200078e00ff */
[----:B----4-:R-:W-:-:S03]  /*23d90*/  @P1 SHF.R.U32.HI R21, RZ, R31, R14 ;  /* 0x0000001fff151219 */ /* 0x010fc6000001160e */
        /* <DEDUP_REMOVED lines=23> */
.L_x_1840:
[----:B------:R-:W-:Y:S05]  /*23f10*/  BSYNC B1 ;  /* 0x0000000000017941 */ /* 0x000fea0003800000 */
.L_x_1839:
[----:B------:R-:W-:Y:S05]  /*23f20*/  @P2 BRA `(.L_x_1835) ;  /* 0x00000008002c2947 */ /* 0x000fea0003800000 */
[----:B-1----:R-:W2:Y:S01]  /*23f30*/  LDL R4, [R1+0x80] ;  /* 0x0000800001047983 */ /* 0x002ea20000100800 */
[----:B------:R-:W1:Y:S01]  /*23f40*/  LDC R11, c[0x0][0xbe8] ;  /* 0x0002fa00ff0b7b82 */ /* 0x000e620000000800 */
[----:B------:R-:W-:Y:S01]  /*23f50*/  ULDC.64 UR4, c[0x0][0xaa0] ;  /* 0x0002a80000047ab9 */ /* 0x000fe20000000a00 */
[----:B------:R-:W-:Y:S01]  /*23f60*/  ULDC.64 UR6, c[0x0][0xaf0] ;  /* 0x0002bc0000067ab9 */ /* 0x000fe20000000a00 */
[----:B------:R-:W3:Y:S04]  /*23f70*/  LDL.LU R10, [R1+0x58] ;  /* 0x00005800010a7983 */ /* 0x000ee80000300800 */
[----:B0-----:R-:W2:Y:S01]  /*23f80*/  LDL R8, [R1+0xc] ;  /* 0x00000c0001087983 */ /* 0x001ea20000100800 */
[----:B------:R-:W-:-:S03]  /*23f90*/  IMAD R2, R24, UR4, RZ ;  /* 0x0000000418027c24 */ /* 0x000fc6000f8e02ff */
[----:B------:R0:W5:Y:S01]  /*23fa0*/  LDL R20, [R1+0x4] ;  /* 0x0000040001147983 */ /* 0x0001620000100800 */
[C---:B------:R-:W-:Y:S02]  /*23fb0*/  IMAD R5, R15.reuse, UR5, R2 ;  /* 0x000000050f057c24 */ /* 0x040fe4000f8e0202 */
[----:B------:R-:W-:Y:S01]  /*23fc0*/  IMAD.WIDE.U32 R2, R15, UR4, RZ ;  /* 0x000000040f027c25 */ /* 0x000fe2000f8e00ff */
[----:B------:R0:W5:Y:S01]  /*23fd0*/  LDL R14, [R1] ;  /* 0x00000000010e7983 */ /* 0x0001620000100800 */
[----:B------:R-:W-:Y:S01]  /*23fe0*/  ULDC.64 UR4, c[0x0][0xae8] ;  /* 0x0002ba0000047ab9 */ /* 0x000fe20000000a00 */
[----:B-1----:R-:W-:-:S13]  /*23ff0*/  ISETP.NE.AND P0, PT, R11, 0x1, PT ;  /* 0x000000010b00780c */ /* 0x002fda0003f05270 */
[----:B------:R-:W1:Y:S08]  /*24000*/  @P0 LDC R6, c[0x0][0xbec] ;  /* 0x0002fb00ff060b82 */ /* 0x000e700000000800 */
[----:B------:R-:W4:Y:S01]  /*24010*/  @P0 LDC R7, c[0x0][0xbf0] ;  /* 0x0002fc00ff070b82 */ /* 0x000f220000000800 */
[----:B------:R-:W-:Y:S02]  /*24020*/  IMAD.IADD R3, R3, 0x1, R5 ;  /* 0x0000000103037824 */ /* 0x000fe400078e0205 */
[----:B------:R-:W-:-:S04]  /*24030*/  IMAD.WIDE.U32 R2, R226, UR4, R2 ;  /* 0x00000004e2027c25 */ /* 0x000fc8000f8e0002 */
[----:B------:R-:W-:Y:S01]  /*24040*/  IMAD R3, R226, UR5, R3 ;  /* 0x00000005e2037c24 */ /* 0x000fe2000f8e0203 */
[----:B------:R-:W-:Y:S01]  /*24050*/  ULDC.64 UR4, c[0x0][0xae0] ;  /* 0x0002b80000047ab9 */ /* 0x000fe20000000a00 */
[----:B------:R-:W-:-:S04]  /*24060*/  IMAD.WIDE.U32 R2, R33, UR6, R2 ;  /* 0x0000000621027c25 */ /* 0x000fc8000f8e0002 */
[----:B------:R-:W-:Y:S01]  /*24070*/  IMAD R13, R0, R11, RZ ;  /* 0x0000000b000d7224 */ /* 0x000fe200078e02ff */
[----:B------:R-:W-:Y:S01]  /*24080*/  BSSY B1, `(.L_x_1841) ;  /* 0x0000033000017945 */ /* 0x000fe20003800000 */
[----:B--2---:R-:W-:-:S04]  /*24090*/  IMAD R4, R4, 0x20, R8 ;  /* 0x0000002004047824 */ /* 0x004fc800078e0208 */
[----:B---3--:R-:W-:-:S04]  /*240a0*/  IMAD.IADD R9, R10, 0x1, R4 ;  /* 0x000000010a097824 */ /* 0x008fc800078e0204 */
[----:B-1----:R-:W-:-:S04]  /*240b0*/  @P0 IMAD.HI.U32 R4, R9, R6, RZ ;  /* 0x0000000609040227 */ /* 0x002fc800078e00ff */
[----:B------:R-:W-:Y:S01]  /*240c0*/  IMAD.MOV.U32 R5, RZ, RZ, R9 ;  /* 0x000000ffff057224 */ /* 0x000fe200078e0009 */
[----:B----4-:R-:W-:Y:S01]  /*240d0*/  @P0 SHF.R.U32.HI R5, RZ, R7, R4 ;  /* 0x00000007ff050219 */ /* 0x010fe20000011604 */
[----:B------:R-:W-:-:S03]  /*240e0*/  IMAD R6, R28, UR6, RZ ;  /* 0x000000061c067c24 */ /* 0x000fc6000f8e02ff */
[--C-:B------:R-:W-:Y:S01]  /*240f0*/  SHF.R.S32.HI R4, RZ, 0x1f, R5.reuse ;  /* 0x0000001fff047819 */ /* 0x100fe20000011405 */
[----:B------:R-:W-:Y:S02]  /*24100*/  IMAD R7, R33, UR7, R6 ;  /* 0x0000000721077c24 */ /* 0x000fe4000f8e0206 */
[----:B------:R-:W-:Y:S02]  /*24110*/  IMAD.MOV R6, RZ, RZ, -R5 ;  /* 0x000000ffff067224 */ /* 0x000fe400078e0a05 */
[----:B------:R-:W-:Y:S02]  /*24120*/  IMAD.IADD R3, R3, 0x1, R7 ;  /* 0x0000000103037824 */ /* 0x000fe400078e0207 */
[----:B------:R-:W-:Y:S02]  /*24130*/  IMAD R4, R4, UR4, RZ ;  /* 0x0000000404047c24 */ /* 0x000fe4000f8e02ff */
[----:B------:R-:W-:Y:S02]  /*24140*/  IMAD R7, R11, R6, R9 ;  /* 0x000000060b077224 */ /* 0x000fe400078e0209 */
[----:B------:R-:W-:-:S02]  /*24150*/  IMAD R9, R5, UR5, R4 ;  /* 0x0000000505097c24 */ /* 0x000fc4000f8e0204 */
[----:B------:R-:W-:Y:S01]  /*24160*/  IMAD.WIDE.U32 R2, R5, UR4, R2 ;  /* 0x0000000405027c25 */ /* 0x000fe2000f8e0002 */
[----:B------:R-:W-:Y:S01]  /*24170*/  SHF.R.S32.HI R4, RZ, 0x1f, R7 ;  /* 0x0000001fff047819 */ /* 0x000fe20000011407 */
[----:B------:R-:W-:Y:S02]  /*24180*/  ULDC.64 UR4, c[0x0][0xad8] ;  /* 0x0002b60000047ab9 */ /* 0x000fe40000000a00 */
[----:B------:R-:W-:Y:S02]  /*24190*/  IMAD.IADD R3, R3, 0x1, R9 ;  /* 0x0000000103037824 */ /* 0x000fe400078e0209 */
[----:B------:R-:W-:Y:S02]  /*241a0*/  IMAD R4, R4, UR4, RZ ;  /* 0x0000000404047c24 */ /* 0x000fe4000f8e02ff */
[----:B------:R-:W-:Y:S02]  /*241b0*/  IMAD.IADD R12, R8, 0x1, R10 ;  /* 0x00000001080c7824 */ /* 0x000fe400078e020a */
[----:B------:R-:W-:-:S02]  /*241c0*/  IMAD R5, R7, UR5, R4 ;  /* 0x0000000507057c24 */ /* 0x000fc4000f8e0204 */
[----:B------:R-:W-:Y:S01]  /*241d0*/  IMAD.WIDE.U32 R2, R7, UR4, R2 ;  /* 0x0000000407027c25 */ /* 0x000fe2000f8e0002 */
[----:B------:R-:W-:Y:S01]  /*241e0*/  ISETP.GE.AND P2, PT, R12, R13, PT ;  /* 0x0000000d0c00720c */ /* 0x000fe20003f46270 */
[----:B------:R-:W-:Y:S02]  /*241f0*/  ULDC.64 UR4, c[0x0][0xa80] ;  /* 0x0002a00000047ab9 */ /* 0x000fe40000000a00 */
[----:B------:R-:W-:Y:S01]  /*24200*/  IMAD.IADD R3, R3, 0x1, R5 ;  /* 0x0000000103037824 */ /* 0x000fe200078e0205 */
[----:B------:R-:W-:Y:S01]  /*24210*/  LEA R10, P3, R2, UR4, 0x1 ;  /* 0x00000004020a7c11 */ /* 0x000fe2000f8608ff */
[----:B------:R-:W-:-:S03]  /*24220*/  VIADD R0, R12, 0x20 ;  /* 0x000000200c007836 */ /* 0x000fc60000000000 */
[----:B------:R-:W-:Y:S02]  /*24230*/  LEA.HI.X R11, R2, UR5, R3, 0x1, P3 ;  /* 0x00000005020b7c11 */ /* 0x000fe400098f0c03 */
[-C--:B------:R-:W-:Y:S01]  /*24240*/  ISETP.GE.AND P1, PT, R0, R13.reuse, PT ;  /* 0x0000000d0000720c */ /* 0x080fe20003f26270 */
[----:B------:R-:W-:Y:S01]  /*24250*/  VIADD R0, R12, 0x40 ;  /* 0x000000400c007836 */ /* 0x000fe20000000000 */
[----:B------:R0:W1:Y:S04]  /*24260*/  SHFL.IDX PT, R8, R10, RZ, 0x181f ;  /* 0x00181fff0a087589 */ /* 0x00006800000e0000 */
[----:B------:R0:W2:Y:S01]  /*24270*/  SHFL.IDX PT, R9, R11, RZ, 0x181f ;  /* 0x00181fff0b097589 */ /* 0x0000a200000e0000 */
[----:B------:R-:W-:Y:S01]  /*24280*/  ISETP.GE.AND P0, PT, R0, R13, PT ;  /* 0x0000000d0000720c */ /* 0x000fe20003f06270 */
        /* <DEDUP_REMOVED lines=13> */
[----:B-----5:R-:W-:Y:S02]  /*24360*/  @!P3 LEA.HI.X R7, R22, R9, R20, 0x1, P6 ;  /* 0x000000091607b211 */ /* 0x020fe400030f0c14 */
[----:B------:R-:W-:-:S03]  /*24370*/  @!P2 LEA R8, P6, R23, R8, 0x1 ;  /* 0x000000081708a211 */ /* 0x000fc600078c08ff */
[----:B------:R3:W-:Y:S01]  /*24380*/  @!P3 ST.E.128 desc[UR60][R6.64], RZ ;  /* 0x000000ff0600b985 */ /* 0x0007e2000c101d3c */
[----:B------:R-:W-:-:S05]  /*24390*/  @!P2 LEA.HI.X R9, R23, R9, R14, 0x1, P6 ;  /* 0x000000091709a211 */ /* 0x000fca00030f0c0e */
[----:B------:R3:W-:Y:S04]  /*243a0*/  @!P2 ST.E.128 desc[UR60][R8.64], RZ ;  /* 0x000000ff0800a985 */ /* 0x0007e8000c101d3c */
.L_x_1842:
[----:B------:R-:W-:Y:S05]  /*243b0*/  BSYNC B1 ;  /* 0x0000000000017941 */ /* 0x000fea0003800000 */
.L_x_1841:
[----:B--23--:R2:W3:Y:S01]  /*243c0*/  SHFL.IDX PT, R9, R11, 0x1, 0x181f ;  /* 0x00381f000b097f89 */ /* 0x00c4e200000e0000 */
[----:B------:R-:W-:Y:S03]  /*243d0*/  BSSY B1, `(.L_x_1843) ;  /* 0x0000014000017945 */ /* 0x000fe60003800000 */
[----:B-1----:R2:W1:Y:S01]  /*243e0*/  SHFL.IDX PT, R8, R10, 0x1, 0x181f ;  /* 0x00381f000a087f89 */ /* 0x00246200000e0000 */
[----:B------:R-:W-:Y:S05]  /*243f0*/  @P1 BRA `(.L_x_1844) ;  /* 0x0000000000441947 */ /* 0x000fea0003800000 */
[----:B------:R-:W-:Y:S02]  /*24400*/  ULDC UR4, c[0x0][0xac8] ;  /* 0x0002b20000047ab9 */ /* 0x000fe40000000800 */
[----:B------:R-:W-:Y:S02]  /*24410*/  ISETP.GE.AND P4, PT, R18, UR4, PT ;  /* 0x0000000412007c0c */ /* 0x000fe4000bf86270 */
[----:B------:R-:W-:Y:S02]  /*24420*/  ISETP.GE.AND P3, PT, R203, UR4, PT ;  /* 0x00000004cb007c0c */ /* 0x000fe4000bf66270 */
[----:B------:R-:W-:Y:S02]  /*24430*/  ISETP.GE.AND P2, PT, R22, UR4, PT ;  /* 0x0000000416007c0c */ /* 0x000fe4000bf46270 */
[----:B------:R-:W-:-:S07]  /*24440*/  ISETP.GE.AND P1, PT, R23, UR4, PT ;  /* 0x0000000417007c0c */ /* 0x000fce000bf26270 */
[CC--:B-1----:R-:W-:Y:S02]  /*24450*/  @!P4 LEA R2, P6, R18.reuse, R8.reuse, 0x1 ;  /* 0x000000081202c211 */ /* 0x0c2fe400078c08ff */
[CC--:B------:R-:W-:Y:S02]  /*24460*/  @!P3 LEA R4, P5, R201.reuse, R8.reuse, 0x1 ;  /* 0x00000008c904b211 */ /* 0x0c0fe400078a08ff */
[-C--:B---3--:R-:W-:Y:S02]  /*24470*/  @!P4 LEA.HI.X R3, R18, R9.reuse, R19, 0x1, P6 ;  /* 0x000000091203c211 */ /* 0x088fe400030f0c13 */
[-C--:B------:R-:W-:Y:S02]  /*24480*/  @!P2 LEA R6, P6, R22, R8.reuse, 0x1 ;  /* 0x000000081606a211 */ /* 0x080fe400078c08ff */
[----:B------:R-:W-:Y:S01]  /*24490*/  @!P3 LEA.HI.X R5, R201, R9, R224, 0x1, P5 ;  /* 0x00000009c905b211 */ /* 0x000fe200028f0ce0 */
[----:B------:R4:W-:Y:S01]  /*244a0*/  @!P4 ST.E.128 desc[UR60][R2.64], RZ ;  /* 0x000000ff0200c985 */ /* 0x0009e2000c101d3c */
[----:B------:R-:W-:-:S02]  /*244b0*/  @!P1 LEA R8, P5, R23, R8, 0x1 ;  /* 0x0000000817089211 */ /* 0x000fc400078a08ff */
[-C--:B-----5:R-:W-:Y:S01]  /*244c0*/  @!P2 LEA.HI.X R7, R22, R9.reuse, R20, 0x1, P6 ;  /* 0x000000091607a211 */ /* 0x0a0fe200030f0c14 */
[----:B------:R4:W-:Y:S01]  /*244d0*/  @!P3 ST.E.128 desc[UR60][R4.64], RZ ;  /* 0x000000ff0400b985 */ /* 0x0009e2000c101d3c */
[----:B------:R-:W-:-:S03]  /*244e0*/  @!P1 LEA.HI.X R9, R23, R9, R14, 0x1, P5 ;  /* 0x0000000917099211 */ /* 0x000fc600028f0c0e */
[----:B------:R4:W-:Y:S04]  /*244f0*/  @!P2 ST.E.128 desc[UR60][R6.64], RZ ;  /* 0x000000ff0600a985 */ /* 0x0009e8000c101d3c */
[----:B------:R4:W-:Y:S02]  /*24500*/  @!P1 ST.E.128 desc[UR60][R8.64], RZ ;  /* 0x000000ff08009985 */ /* 0x0009e4000c101d3c */
.L_x_1844:
[----:B------:R-:W-:Y:S05]  /*24510*/  BSYNC B1 ;  /* 0x0000000000017941 */ /* 0x000fea0003800000 */
.L_x_1843:
[----:B---34-:R3:W4:Y:S01]  /*24520*/  SHFL.IDX PT, R9, R11, 0x2, 0x181f ;  /* 0x00581f000b097f89 */ /* 0x01872200000e0000 */
        /* <DEDUP_REMOVED lines=10> */
[-C--:B------:R-:W-:Y:S02]  /*245d0*/  @!P1 LEA R6, P4, R22, R8.reuse, 0x1 ;  /* 0x0000000816069211 */ /* 0x080fe400078808ff */
[-C--:B----4-:R-:W-:Y:S02]  /*245e0*/  @!P3 LEA.HI.X R3, R18, R9.reuse, R19, 0x1, P6 ;  /* 0x000000091203b211 */ /* 0x090fe400030f0c13 */
[----:B------:R-:W-:Y:S02]  /*245f0*/  @!P0 LEA R8, P6, R23, R8, 0x1 ;  /* 0x0000000817088211 */ /* 0x000fe400078c08ff */
[-C--:B------:R-:W-:Y:S01]  /*24600*/  @!P2 LEA.HI.X R5, R201, R9.reuse, R224, 0x1, P5 ;  /* 0x00000009c905a211 */ /* 0x080fe200028f0ce0 */
[----:B------:R1:W-:Y:S01]  /*24610*/  @!P3 ST.E.128 desc[UR60][R2.64], RZ ;  /* 0x000000ff0200b985 */ /* 0x0003e2000c101d3c */
[----:B-----5:R-:W-:-:S02]  /*24620*/  @!P1 LEA.HI.X R7, R22, R9, R20, 0x1, P4 ;  /* 0x0000000916079211 */ /* 0x020fc400020f0c14 */
[----:B------:R-:W-:Y:S01]  /*24630*/  @!P0 LEA.HI.X R9, R23, R9, R14, 0x1, P6 ;  /* 0x0000000917098211 */ /* 0x000fe200030f0c0e */
[----:B------:R1:W-:Y:S04]  /*24640*/  @!P2 ST.E.128 desc[UR60][R4.64], RZ ;  /* 0x000000ff0400a985 */ /* 0x0003e8000c101d3c */
[----:B------:R1:W-:Y:S04]  /*24650*/  @!P1 ST.E.128 desc[UR60][R6.64], RZ ;  /* 0x000000ff06009985 */ /* 0x0003e8000c101d3c */
[----:B------:R1:W-:Y:S02]  /*24660*/  @!P0 ST.E.128 desc[UR60][R8.64], RZ ;  /* 0x000000ff08008985 */ /* 0x0003e4000c101d3c */
.L_x_1846:
[----:B------:R-:W-:Y:S05]  /*24670*/  BSYNC B1 ;  /* 0x0000000000017941 */ /* 0x000fea0003800000 */
.L_x_1845:
[----:B------:R-:W-:Y:S01]  /*24680*/  VIADD R0, R12, 0x60 ;  /* 0x000000600c007836 */ /* 0x000fe20000000000 */
[----:B0-23--:R-:W0:Y:S04]  /*24690*/  SHFL.IDX PT, R11, R11, 0x3, 0x181f ;  /* 0x00781f000b0b7f89 */ /* 0x00de2800000e0000 */
[----:B------:R-:W-:Y:S01]  /*246a0*/  ISETP.GE.AND P0, PT, R0, R13, PT ;  /* 0x0000000d0000720c */ /* 0x000fe20003f06270 */
[----:B-1----:R1:W2:-:S12]  /*246b0*/  SHFL.IDX PT, R8, R10, 0x3, 0x181f ;  /* 0x00781f000a087f89 */ /* 0x00229800000e0000 */
[----:B-1----:R-:W-:Y:S05]  /*246c0*/  @P0 BRA `(.L_x_1835) ;  /* 0x0000000000440947 */ /* 0x002fea0003800000 */
[----:B------:R-:W-:Y:S02]  /*246d0*/  ULDC UR4, c[0x0][0xac8] ;  /* 0x0002b20000047ab9 */ /* 0x000fe40000000800 */
[----:B------:R-:W-:Y:S02]  /*246e0*/  ISETP.GE.AND P3, PT, R18, UR4, PT ;  /* 0x0000000412007c0c */ /* 0x000fe4000bf66270 */
[----:B------:R-:W-:Y:S02]  /*246f0*/  ISETP.GE.AND P2, PT, R203, UR4, PT ;  /* 0x00000004cb007c0c */ /* 0x000fe4000bf46270 */
[----:B------:R-:W-:Y:S02]  /*24700*/  ISETP.GE.AND P1, PT, R22, UR4, PT ;  /* 0x0000000416007c0c */ /* 0x000fe4000bf26270 */
[----:B------:R-:W-:-:S07]  /*24710*/  ISETP.GE.AND P0, PT, R23, UR4, PT ;  /* 0x0000000417007c0c */ /* 0x000fce000bf06270 */
[-C--:B--2---:R-:W-:Y:S02]  /*24720*/  @!P3 LEA R2, P6, R18, R8.reuse, 0x1 ;  /* 0x000000081202b211 */ /* 0x084fe400078c08ff */
[-C--:B------:R-:W-:Y:S02]  /*24730*/  @!P2 LEA R4, P5, R201, R8.reuse, 0x1 ;  /* 0x00000008c904a211 */ /* 0x080fe400078a08ff */
[-C--:B------:R-:W-:Y:S02]  /*24740*/  @!P1 LEA R6, P4, R22, R8.reuse, 0x1 ;  /* 0x0000000816069211 */ /* 0x080fe400078808ff */
[-C--:B0-----:R-:W-:Y:S02]  /*24750*/  @!P3 LEA.HI.X R3, R18, R11.reuse, R19, 0x1, P6 ;  /* 0x0000000b1203b211 */ /* 0x081fe400030f0c13 */
[----:B------:R-:W-:Y:S02]  /*24760*/  @!P0 LEA R8, P6, R23, R8, 0x1 ;  /* 0x0000000817088211 */ /* 0x000fe400078c08ff */
[-C--:B------:R-:W-:Y:S01]  /*24770*/  @!P2 LEA.HI.X R5, R201, R11.reuse, R224, 0x1, P5 ;  /* 0x0000000bc905a211 */ /* 0x080fe200028f0ce0 */
[----:B------:R0:W-:Y:S01]  /*24780*/  @!P3 ST.E.128 desc[UR60][R2.64], RZ ;  /* 0x000000ff0200b985 */ /* 0x0001e2000c101d3c */
[----:B-----5:R-:W-:-:S02]  /*24790*/  @!P1 LEA.HI.X R7, R22, R11, R20, 0x1, P4 ;  /* 0x0000000b16079211 */ /* 0x020fc400020f0c14 */
[----:B----4-:R-:W-:Y:S01]  /*247a0*/  @!P0 LEA.HI.X R9, R23, R11, R14, 0x1, P6 ;  /* 0x0000000b17098211 */ /* 0x010fe200030f0c0e */
[----:B------:R0:W-:Y:S04]  /*247b0*/  @!P2 ST.E.128 desc[UR60][R4.64], RZ ;  /* 0x000000ff0400a985 */ /* 0x0001e8000c101d3c */
[----:B------:R0:W-:Y:S04]  /*247c0*/  @!P1 ST.E.128 desc[UR60][R6.64], RZ ;  /* 0x000000ff06009985 */ /* 0x0001e8000c101d3c */
[----:B------:R0:W-:Y:S02]  /*247d0*/  @!P0 ST.E.128 desc[UR60][R8.64], RZ ;  /* 0x000000ff08008985 */ /* 0x0001e4000c101d3c */
.L_x_1835:
[----:B------:R-:W-:Y:S05]  /*247e0*/  BSYNC B0 ;  /* 0x0000000000007941 */ /* 0x000fea0003800000 */
.L_x_1825:
[----:B------:R-:W-:Y:S02]  /*247f0*/  ULDC UR4, c[0x0][0xc3c] ;  /* 0x00030f0000047ab9 */ /* 0x000fe40000000800 */
[----:B------:R-:W-:-:S13]  /*24800*/  ISETP.GE.AND P0, PT, R27, UR4, PT ;  /* 0x000000041b007c0c */ /* 0x000fda000bf06270 */
[----:B------:R-:W-:Y:S05]  /*24810*/  @!P0 BRA `(.L_x_1847) ;  /* 0xfffffdd0003c8947 */ /* 0x000fea000383ffff */
[----:B------:R-:W-:Y:S05]  /*24820*/  BRA `(.L_x_1537) ;  /* 0x0000008400487947 */ /* 0x000fea0003800000 */
.L_x_1535:
        /* <DEDUP_REMOVED lines=16> */
.L_x_1848:
        /* <DEDUP_REMOVED lines=43> */
.L_x_1852:
[----:B------:R-:W0:Y:S01]  /*24be0*/  LDC R2, c[0x0][0xc3c] ;  /* 0x00030f00ff027b82 */ /* 0x000e220000000800 */
[----:B------:R-:W-:Y:S01]  /*24bf0*/  UIADD3 UR4, UR4, 0x1f, URZ ;  /* 0x0000001f04047890 */ /* 0x000fe2000fffe03f */
[----:B------:R-:W-:Y:S02]  /*24c00*/  ULDC UR7, c[0x0][0xc3c] ;  /* 0x00030f0000077ab9 */ /* 0x000fe40000000800 */
[----:B------:R-:W-:-:S03]  /*24c10*/  IMAD.U32 R27, RZ, RZ, UR7 ;  /* 0x00000007ff1b7e24 */ /* 0x000fc6000f8e00ff */
[----:B0-----:R-:W-:-:S13]  /*24c20*/  ISETP.LE.AND P6, PT, R2, UR4, PT ;  /* 0x0000000402007c0c */ /* 0x001fda000bfc3270 */
[----:B------:R-:W-:Y:S05]  /*24c30*/  @P6 BRA `(.L_x_1851) ;  /* 0x0000000800a86947 */ /* 0x000fea0003800000 */
[----:B------:R-:W-:Y:S02]  /*24c40*/  VIADD R11, R6, UR4 ;  /* 0x00000004060b7c36 */ /* 0x000fe40008000000 */
[----:B------:R-:W-:Y:S02]  /*24c50*/  IMAD.MOV.U32 R7, RZ, RZ, RZ ;  /* 0x000000ffff077224 */ /* 0x000fe400078e00ff */
[----:B------:R-:W-:Y:S01]  /*24c60*/  IMAD.MOV.U32 R8, RZ, RZ, RZ ;  /* 0x000000ffff087224 */ /* 0x000fe200078e00ff */
[----:B------:R-:W-:-:S13]  /*24c70*/  ISETP.GE.OR P6, PT, R11, R2, !P0 ;  /* 0x000000020b00720c */ /* 0x000fda00047c6670 */
[----:B------:R-:W0:Y:S08]  /*24c80*/  @!P6 LDC.64 R4, c[0x0][0xc80] ;  /* 0x00032000ff04eb82 */ /* 0x000e300000000a00 */
[----:B------:R-:W1:Y:S01]  /*24c90*/  @!P6 LDC.64 R2, c[0x0][0xc78] ;  /* 0x00031e00ff02eb82 */ /* 0x000e620000000a00 */
[----:B0-----:R-:W-:-:S05]  /*24ca0*/  @!P6 IMAD.WIDE R4, R11, 0x4, R4 ;  /* 0x000000040b04e825 */ /* 0x001fca00078e0204 */
[----:B------:R-:W2:Y:S01]  /*24cb0*/  @!P6 LDG.E R7, desc[UR60][R4.64] ;  /* 0x0000003c0407e981 */ /* 0x000ea2000c1e1900 */
[----:B-1----:R-:W-:-:S05]  /*24cc0*/  @!P6 IMAD.WIDE R2, R11, 0x4, R2 ;  /* 0x000000040b02e825 */ /* 0x002fca00078e0202 */
        /* <DEDUP_REMOVED lines=22> */
.L_x_1850:
        /* <DEDUP_REMOVED lines=11> */
[----:B------:R-:W-:-:S05]  /*24ee0*/  VIADD R3, R27, 0xffffffff ;  /* 0xffffffff1b037836 */ /* 0x000fca0000000000 */
[----:B------:R0:W1:Y:S02]  /*24ef0*/  SHFL.IDX PT, R24, R2, R3, 0x1f ;  /* 0x00001f0302187589 */ /* 0x00006400000e0000 */
.L_x_1853:
[----:B-1----:R-:W-:Y:S02]  /*24f00*/  IMAD R24, R24, UR5, R5 ;  /* 0x0000000518187c24 */ /* 0x002fe4000f8e0205 */
[----:B------:R-:W-:-:S03]  /*24f10*/  VIADD R27, R27, UR4 ;  /* 0x000000041b1b7c36 */ /* 0x000fc60008000000 */
[----:B------:R-:W-:Y:S01]  /*24f20*/  IADD3 R4, -R24, UR6, RZ ;  /* 0x0000000618047c10 */ /* 0x000fe2000fffe1ff */
[----:B------:R-:W-:Y:S06]  /*24f30*/  @!P1 BRA `(.L_x_1854) ;  /* 0x0000000000e89947 */ /* 0x000fec0003800000 */
[-C--:B--2---:R-:W-:Y:S02]  /*24f40*/  IABS R12, R7.reuse ;  /* 0x00000007000c7213 */ /* 0x084fe40000000000 */
[----:B------:R-:W-:Y:S02]  /*24f50*/  IABS R5, R8 ;  /* 0x0000000800057213 */ /* 0x000fe40000000000 */
[----:B------:R-:W1:Y:S01]  /*24f60*/  I2F.RP R9, R12 ;  /* 0x0000000c00097306 */ /* 0x000e620000209400 */
[----:B------:R-:W-:-:S07]  /*24f70*/  IABS R13, R7 ;  /* 0x00000007000d7213 */ /* 0x000fce0000000000 */
[----:B------:R-:W2:Y:S08]  /*24f80*/  I2F.RP R10, R5 ;  /* 0x00000005000a7306 */ /* 0x000eb00000209400 */
[----:B-1----:R-:W0:Y:S08]  /*24f90*/  MUFU.RCP R9, R9 ;  /* 0x0000000900097308 */ /* 0x002e300000001000 */
[----:B--2---:R-:W-:Y:S01]  /*24fa0*/  MUFU.RCP R10, R10 ;  /* 0x0000000a000a7308 */ /* 0x004fe20000001000 */
        /* <DEDUP_REMOVED lines=18> */
[----:B------:R-:W0:Y:S01]  /*250d0*/  F2I.FTZ.U32.TRUNC.NTZ R3, R11 ;  /* 0x0000000b00037305 */ /* 0x000e22000021f000 */
[----:B------:R-:W-:-:S05]  /*250e0*/  IABS R12, R8 ;  /* 0x00000008000c7213 */ /* 0x000fca0000000000 */
[----:B------:R-:W-:-:S05]  /*250f0*/  IMAD.MOV R12, RZ, RZ, -R12 ;  /* 0x000000ffff0c7224 */ /* 0x000fca00078e0a0c */
[----:B------:R-:W-:-:S04]  /*25100*/  @P0 VIADD R2, R2, 0x1 ;  /* 0x0000000102020836 */ /* 0x000fc80000000000 */
[----:B------:R-:W-:Y:S02]  /*25110*/  IMAD.MOV.U32 R13, RZ, RZ, R2 ;  /* 0x000000ffff0d7224 */ /* 0x000fe400078e0002 */
[----:B0-----:R-:W-:Y:S02]  /*25120*/  IMAD.MOV R2, RZ, RZ, -R3 ;  /* 0x000000ffff027224 */ /* 0x001fe400078e0a03 */
[----:B------:R-:W-:Y:S01]  /*25130*/  @!P2 IMAD.MOV R13, RZ, RZ, -R13 ;  /* 0x000000ffff0da224 */ /* 0x000fe200078e0a0d */
[----:B------:R-:W-:Y:S01]  /*25140*/  @!P1 LOP3.LUT R13, RZ, R7, RZ, 0x33, !PT ;  /* 0x00000007ff0d9212 */ /* 0x000fe200078e33ff */
[----:B------:R-:W-:Y:S02]  /*25150*/  IMAD R9, R2, R5, RZ ;  /* 0x0000000502097224 */ /* 0x000fe400078e02ff */
[----:B------:R-:W-:Y:S01]  /*25160*/  IMAD.MOV.U32 R2, RZ, RZ, RZ ;  /* 0x000000ffff027224 */ /* 0x000fe200078e00ff */
[----:B------:R-:W-:-:S03]  /*25170*/  IABS R10, R13 ;  /* 0x0000000d000a7213 */ /* 0x000fc60000000000 */
[----:B------:R-:W-:-:S04]  /*25180*/  IMAD.HI.U32 R2, R3, R9, R2 ;  /* 0x0000000903027227 */ /* 0x000fc800078e0002 */
[----:B------:R-:W-:Y:S02]  /*25190*/  IMAD.MOV.U32 R3, RZ, RZ, R10 ;  /* 0x000000ffff037224 */ /* 0x000fe400078e000a */
[----:B------:R-:W-:Y:S02]  /*251a0*/  IMAD.MOV.U32 R10, RZ, RZ, R12 ;  /* 0x000000ffff0a7224 */ /* 0x000fe400078e000c */
[----:B------:R-:W-:-:S04]  /*251b0*/  IMAD.HI.U32 R2, R2, R3, RZ ;  /* 0x0000000302027227 */ /* 0x000fc800078e00ff */
[----:B------:R-:W-:Y:S01]  /*251c0*/  IMAD R10, R2, R10, R3 ;  /* 0x0000000a020a7224 */ /* 0x000fe200078e0203 */
[----:B------:R-:W-:-:S04]  /*251d0*/  LOP3.LUT R3, R13, R8, RZ, 0x3c, !PT ;  /* 0x000000080d037212 */ /* 0x000fc800078e3cff */
[----:B------:R-:W-:Y:S02]  /*251e0*/  ISETP.GT.U32.AND P1, PT, R5, R10, PT ;  /* 0x0000000a0500720c */ /* 0x000fe40003f24070 */
[----:B------:R-:W-:-:S11]  /*251f0*/  ISETP.GE.AND P2, PT, R3, RZ, PT ;  /* 0x000000ff0300720c */ /* 0x000fd60003f46270 */
[----:B------:R-:W-:Y:S02]  /*25200*/  @!P1 IMAD.IADD R10, R10, 0x1, -R5 ;  /* 0x000000010a0a9824 */ /* 0x000fe400078e0a05 */
[----:B------:R-:W-:Y:S01]  /*25210*/  @!P1 VIADD R2, R2, 0x1 ;  /* 0x0000000102029836 */ /* 0x000fe20000000000 */
[----:B------:R-:W-:Y:S02]  /*25220*/  ISETP.NE.AND P1, PT, R8, RZ, PT ;  /* 0x000000ff0800720c */ /* 0x000fe40003f25270 */
[----:B------:R-:W-:Y:S01]  /*25230*/  ISETP.GE.U32.AND P0, PT, R10, R5, PT ;  /* 0x000000050a00720c */ /* 0x000fe20003f06070 */
[----:B------:R-:W-:-:S12]  /*25240*/  IMAD.MOV R5, RZ, RZ, -R13 ;  /* 0x000000ffff057224 */ /* 0x000fd800078e0a0d */
[----:B------:R-:W-:-:S04]  /*25250*/  @P0 VIADD R2, R2, 0x1 ;  /* 0x0000000102020836 */ /* 0x000fc80000000000 */
        /* <DEDUP_REMOVED lines=8> */
.L_x_1854:
[----:B0-----:R-:W0:Y:S02]  /*252e0*/  LDC.64 R2, c[0x0][0xc90] ;  /* 0x00032400ff027b82 */ /* 0x001e240000000a00 */
        /* <DEDUP_REMOVED lines=32> */
[----:B------:R-:W-:Y:S02]  /*254f0*/  VIADDMNMX R8, R8, UR5, R13, PT ;  /* 0x0000000508087c46 */ /* 0x000fe4000b80010d */
[----:B------:R-:W-:-:S02]  /*25500*/  IADD3 R9, R9, 0x1000000, R4 ;  /* 0x0100000009097810 */ /* 0x000fc40007ffe004 */
        /* <DEDUP_REMOVED lines=25> */
[----:B------:R-:W-:-:S07]  /*256a0*/  IMAD R26, R2, R26, R9 ;  /* 0x0000001a021a7224 */ /* 0x000fce00078e0209 */
.L_x_1855:
[----:B------:R-:W-:-:S05]  /*256b0*/  LOP3.LUT R2, RZ, R2, RZ, 0x33, !PT ;  /* 0x00000002ff027212 */ /* 0x000fca00078e33ff */
[----:B------:R-:W-:Y:S01]  /*256c0*/  IMAD.IADD R25, R7, 0x1, R2 ;  /* 0x0000000107197824 */ /* 0x000fe200078e0202 */
[----:B------:R-:W-:Y:S06]  /*256d0*/  BRA `(.L_x_1856) ;  /* 0x00000000000c7947 */ /* 0x000fec0003800000 */
.L_x_1851:
[----:B------:R-:W-:Y:S02]  /*256e0*/  IMAD.MOV.U32 R25, RZ, RZ, RZ ;  /* 0x000000ffff197224 */ /* 0x000fe400078e00ff */
[----:B------:R-:W-:Y:S02]  /*256f0*/  IMAD.U32 R24, RZ, RZ, UR6 ;  /* 0x00000006ff187e24 */ /* 0x000fe4000f8e00ff */
[----:B------:R-:W-:-:S07]  /*25700*/  IMAD.MOV.U32 R26, RZ, RZ, RZ ;  /* 0x000000ffff1a7224 */ /* 0x000fce00078e00ff */
.L_x_1856:
[----:B------:R-:W-:-:S13]  /*25710*/  ISETP.NE.AND P0, PT, R6, RZ, PT ;  /* 0x000000ff0600720c */ /* 0x000fda0003f05270 */
[----:B------:R-:W0:Y:S01]  /*25720*/  @!P0 S2R R3, SR_CgaCtaId ;  /* 0x0000000000038919 */ /* 0x000e220000008800 */
[----:B------:R-:W-:-:S04]  /*25730*/  @!P0 MOV R2, 0x400 ;  /* 0x0000040000028802 */ /* 0x000fc80000000f00 */
[----:B0-----:R-:W-:-:S05]  /*25740*/  @!P0 LEA R2, R3, R2, 0x18 ;  /* 0x0000000203028211 */ /* 0x001fca00078ec0ff */
[----:B------:R1:W-:Y:S01]  /*25750*/  @!P0 STS.128 [R2+0x308d0], R24 ;  /* 0x0308d01802008388 */ /* 0x0003e20000000c00 */
[----:B------:R-:W-:Y:S06]  /*25760*/  BAR.ARV 0x5, 0x180 ;  /* 0x0146000000007b1d */ /* 0x000fec0000002000 */
.L_x_1849:
        /* <DEDUP_REMOVED lines=8> */
[C---:B------:R-:W-:Y:S01]  /*257f0*/  IMAD.SHL.U32 R36, R0.reuse, 0x8, RZ ;  /* 0x0000000800247824 */ /* 0x040fe200078e00ff */
[----:B------:R-:W-:Y:S01]  /*25800*/  LOP3.LUT R4, R0, 0x7f, RZ, 0xc0, !PT ;  /* 0x0000007f00047812 */ /* 0x000fe200078ec0ff */
[----:B------:R1:W-:Y:S01]  /*25810*/  STL [R1+0x2c], RZ ;  /* 0x00002cff01007387 */ /* 0x0003e20000100800 */
[----:B------:R-:W-:Y:S01]  /*25820*/  BSSY B8, `(.L_x_1857) ;  /* 0x0000719000087945 */ /* 0x000fe20003800000 */
[----:B------:R-:W-:Y:S01]  /*25830*/  IMAD.MOV.U32 R30, RZ, RZ, 0x1 ;  /* 0x00000001ff1e7424 */ /* 0x000fe200078e00ff */
[----:B------:R-:W-:Y:S01]  /*25840*/  LOP3.LUT R3, R36, 0x1f8, RZ, 0xc0, !PT ;  /* 0x000001f824037812 */ /* 0x000fe200078ec0ff */
[----:B------:R-:W-:Y:S01]  /*25850*/  IMAD.SHL.U32 R33, R4, 0x8, RZ ;  /* 0x0000000804217824 */ /* 0x000fe200078e00ff */
[----:B------:R-:W-:Y:S01]  /*25860*/  LOP3.LUT R36, R36, 0x38, RZ, 0xc0, !PT ;  /* 0x0000003824247812 */ /* 0x000fe200078ec0ff */
[----:B------:R-:W-:Y:S01]  /*25870*/  IMAD.MOV.U32 R28, RZ, RZ, RZ ;  /* 0x000000ffff1c7224 */ /* 0x000fe200078e00ff */
[----:B------:R-:W-:Y:S01]  /*25880*/  ULDC.64 UR36, c[0x0][0x198] ;  /* 0x0000660000247ab9 */ /* 0x000fe20000000a00 */
[----:B------:R-:W-:Y:S01]  /*25890*/  IMAD.MOV.U32 R22, RZ, RZ, RZ ;  /* 0x000000ffff167224 */ /* 0x000fe200078e00ff */
[----:B------:R-:W-:Y:S01]  /*258a0*/  LOP3.LUT R37, R36, 0xc0, RZ, 0xfc, !PT ;  /* 0x000000c024257812 */ /* 0x000fe200078efcff */
[----:B------:R-:W-:Y:S01]  /*258b0*/  IMAD.MOV.U32 R29, RZ, RZ, 0x1 ;  /* 0x00000001ff1d7424 */ /* 0x000fe200078e00ff */
[----:B------:R-:W-:Y:S01]  /*258c0*/  ULDC UR38, c[0x0][0xc] ;  /* 0x0000030000267ab9 */ /* 0x000fe20000000800 */
[----:B--2---:R-:W-:-:S02]  /*258d0*/  R2UR UR4, R2 ;  /* 0x00000000020472ca */ /* 0x004fc400000e0000 */
[----:B------:R-:W-:Y:S01]  /*258e0*/  LOP3.LUT R2, R3, 0x38, R0, 0x78, !PT ;  /* 0x0000003803027812 */ /* 0x000fe200078e7800 */
[----:B------:R-:W-:-:S03]  /*258f0*/  IMAD.SHL.U32 R0, R0, 0x10, RZ ;  /* 0x0000001000007824 */ /* 0x000fc600078e00ff */
[----:B------:R-:W-:Y:S02]  /*25900*/  LOP3.LUT R33, R2, 0x200, R33, 0xf8, !PT ;  /* 0x0000020002217812 */ /* 0x000fe400078ef821 */
[----:B------:R-:W-:-:S04]  /*25910*/  SHF.R.U32.HI R2, RZ, 0x3, R4 ;  /* 0x00000003ff027819 */ /* 0x000fc80000011604 */
[----:B------:R-:W-:Y:S01]  /*25920*/  LOP3.LUT R0, R2, 0x70, R0, 0xf8, !PT ;  /* 0x0000007002007812 */ /* 0x000fe200078ef800 */
[----:B------:R-:W-:Y:S01]  /*25930*/  ULOP3.LUT UR39, UR4, 0x2, URZ, 0xfc, !UPT ;  /* 0x0000000204277892 */ /* 0x000fe2000f8efc3f */
[C---:B------:R-:W-:Y:S02]  /*25940*/  LOP3.LUT R2, R36.reuse, 0x40, RZ, 0xfc, !PT ;  /* 0x0000004024027812 */ /* 0x040fe400078efcff */
[----:B------:R-:W-:Y:S01]  /*25950*/  UMOV UR4, 0x400 ;  /* 0x0000040000047882 */ /* 0x000fe20000000000 */
[----:B------:R-:W-:Y:S01]  /*25960*/  LOP3.LUT R0, R36, 0x80, RZ, 0xfc, !PT ;  /* 0x0000008024007812 */ /* 0x000fe200078efcff */
[----:B0-----:R-:W-:-:S06]  /*25970*/  ULEA UR4, UR5, UR4, 0x18 ;  /* 0x0000000405047291 */ /* 0x001fcc000f8ec03f */
[----:B------:R-:W-:-:S04]  /*25980*/  IMAD.U32 R17, RZ, RZ, UR4 ;  /* 0x00000004ff117e24 */ /* 0x000fc8000f8e00ff */
[----:B-1----:R-:W-:-:S07]  /*25990*/  IMAD R34, R33, 0x2, R17 ;  /* 0x0000000221227824 */ /* 0x002fce00078e0211 */
.L_x_1984:
[----:B------:R-:W-:Y:S05]  /*259a0*/  YIELD ;  /* 0x0000000000007946 */ /* 0x000fea0003800000 */
[----:B------:R-:W-:Y:S01]  /*259b0*/  ULDC.64 UR4, c[0x0][0xa28] ;  /* 0x00028a0000047ab9 */ /* 0x000fe20000000a00 */
[----:B------:R-:W-:Y:S01]  /*259c0*/  IMAD.MOV.U32 R11, RZ, RZ, RZ ;  /* 0x000000ffff0b7224 */ /* 0x000fe200078e00ff */
[----:B------:R-:W-:Y:S01]  /*259d0*/  ISETP.NE.U32.AND P0, PT, RZ, UR4, PT ;  /* 0x00000004ff007c0c */ /* 0x000fe2000bf05070 */
[----:B0-----:R-:W0:Y:S01]  /*259e0*/  LDC.64 R4, c[0x0][0xa00] ;  /* 0x00028000ff047b82 */ /* 0x001e220000000a00 */
[----:B------:R-:W-:Y:S02]  /*259f0*/  ULDC.64 UR6, c[0x0][0xa10] ;  /* 0x0002840000067ab9 */ /* 0x000fe40000000a00 */
[----:B------:R-:W-:Y:S01]  /*25a00*/  ISETP.NE.AND.EX P0, PT, RZ, UR5, PT, P0 ;  /* 0x00000005ff007c0c */ /* 0x000fe2000bf05300 */
[----:B------:R-:W-:-:S12]  /*25a10*/  ULDC.64 UR4, c[0x0][0xa18] ;  /* 0x0002860000047ab9 */ /* 0x000fd80000000a00 */
[----:B-1----:R-:W1:Y:S01]  /*25a20*/  @P0 LDC.64 R2, c[0x0][0xa28] ;  /* 0x00028a00ff020b82 */ /* 0x002e620000000a00 */
[----:B------:R-:W-:Y:S01]  /*25a30*/  ISETP.NE.U32.AND P1, PT, RZ, UR6, PT ;  /* 0x00000006ff007c0c */ /* 0x000fe2000bf25070 */
[----:B-1----:R-:W-:-:S05]  /*25a40*/  @P0 IMAD.WIDE R2, R27, 0x4, R2 ;  /* 0x000000041b020825 */ /* 0x002fca00078e0202 */
[----:B------:R1:W2:Y:S01]  /*25a50*/  @P0 LDG.E R11, desc[UR60][R2.64] ;  /* 0x0000003c020b0981 */ /* 0x0002a2000c1e1900 */
[----:B------:R-:W-:Y:S01]  /*25a60*/  ISETP.NE.U32.AND P0, PT, RZ, UR4, PT ;  /* 0x00000004ff007c0c */ /* 0x000fe2000bf05070 */
[----:B------:R-:W-:Y:S01]  /*25a70*/  IMAD.MOV.U32 R35, RZ, RZ, RZ ;  /* 0x000000ffff237224 */ /* 0x000fe200078e00ff */
[----:B------:R-:W-:Y:S01]  /*25a80*/  ISETP.NE.AND.EX P1, PT, RZ, UR7, PT, P1 ;  /* 0x00000007ff007c0c */ /* 0x000fe2000bf25310 */
[----:B------:R-:W-:Y:S01]  /*25a90*/  IMAD.MOV.U32 R0, RZ, RZ, RZ ;  /* 0x000000ffff007224 */ /* 0x000fe200078e00ff */
[----:B------:R-:W-:Y:S01]  /*25aa0*/  ISETP.NE.AND.EX P2, PT, RZ, UR5, PT, P0 ;  /* 0x00000005ff007c0c */ /* 0x000fe2000bf45300 */
[----:B------:R-:W-:Y:S01]  /*25ab0*/  ULDC.64 UR4, c[0x0][0xa00] ;  /* 0x0002800000047ab9 */ /* 0x000fe20000000a00 */
[----:B0-----:R-:W-:Y:S01]  /*25ac0*/  IMAD.WIDE R4, R27, 0x4, R4 ;  /* 0x000000041b047825 */ /* 0x001fe200078e0204 */
[----:B------:R-:W-:Y:S01]  /*25ad0*/  ISETP.NE.U32.AND P0, PT, RZ, UR4, PT ;  /* 0x00000004ff007c0c */ /* 0x000fe2000bf05070 */
[----:B-1----:R-:W0:Y:S03]  /*25ae0*/  LDC.64 R2, c[0x0][0xa10] ;  /* 0x00028400ff027b82 */ /* 0x002e260000000a00 */
[----:B------:R-:W-:-:S06]  /*25af0*/  ISETP.NE.AND.EX P0, PT, RZ, UR5, PT, P0 ;  /* 0x00000005ff007c0c */ /* 0x000fcc000bf05300 */
[----:B------:R-:W1:Y:S07]  /*25b00*/  @P2 LDC.64 R6, c[0x0][0xa18] ;  /* 0x00028600ff062b82 */ /* 0x000e6e0000000a00 */
[----:B------:R-:W5:Y:S01]  /*25b10*/  @P0 LDG.E R35, desc[UR60][R4.64] ;  /* 0x0000003c04230981 */ /* 0x000f62000c1e1900 */
[----:B0-----:R-:W-:-:S05]  /*25b20*/  IMAD.WIDE R2, R27, 0x4, R2 ;  /* 0x000000041b027825 */ /* 0x001fca00078e0202 */
[----:B------:R-:W5:Y:S01]  /*25b30*/  @P1 LDG.E R0, desc[UR60][R2.64] ;  /* 0x0000003c02001981 */ /* 0x000f62000c1e1900 */
[----:B------:R-:W-:Y:S02]  /*25b40*/  ULDC UR4, c[0x0][0x288] ;  /* 0x0000a20000047ab9 */ /* 0x000fe40000000800 */
[----:B------:R-:W-:Y:S01]  /*25b50*/  IMAD.U32 R31, RZ, RZ, UR4 ;  /* 0x00000004ff1f7e24 */ /* 0x000fe2000f8e00ff */
[----:B------:R-:W-:Y:S02]  /*25b60*/  ULDC.64 UR4, c[0x0][0x418] ;  /* 0x0001060000047ab9 */ /* 0x000fe40000000a00 */
[----:B------:R-:W-:-:S03]  /*25b70*/  UISETP.NE.U32.AND UP0, UPT, UR4, URZ, UPT ;  /* 0x0000003f0400728c */ /* 0x000fc6000bf05070 */
[----:B------:R-:W-:Y:S01]  /*25b80*/  ULDC UR4, c[0x0][0x424] ;  /* 0x0001090000047ab9 */ /* 0x000fe20000000800 */
[----:B------:R-:W-:Y:S01]  /*25b90*/  UISETP.NE.AND.EX UP0, UPT, UR5, URZ, UPT, UP0 ;  /* 0x0000003f0500728c */ /* 0x000fe2000bf05300 */
[----:B-1----:R-:W-:Y:S02]  /*25ba0*/  @P2 IMAD.WIDE R6, R27, 0x4, R6 ;  /* 0x000000041b062825 */ /* 0x002fe400078e0206 */
[----:B------:R-:W-:Y:S01]  /*25bb0*/  ULDC UR5, c[0x0][0x2f0] ;  /* 0x0000bc0000057ab9 */ /* 0x000fe20000000800 */
[----:B------:R-:W-:Y:S02]  /*25bc0*/  USEL UR4, UR4, 0x1, UP0 ;  /* 0x0000000104047887 */ /* 0x000fe40008000000 */
[----:B------:R0:W5:Y:S02]  /*25bd0*/  @P2 LDG.E R31, desc[UR60][R6.64] ;  /* 0x0000003c061f2981 */ /* 0x000164000c1e1900 */
[----:B------:R-:W-:-:S03]  /*25be0*/  UIMAD UR4, UR4, UR5, URZ ;  /* 0x00000005040472a4 */ /* 0x000fc6000f8e023f */
[----:B------:R-:W-:-:S03]  /*25bf0*/  ULDC UR5, c[0x0][0x348] ;  /* 0x0000d20000057ab9 */ /* 0x000fc60000000800 */
[----:B------:R-:W-:Y:S02]  /*25c00*/  IMAD.U32 R8, RZ, RZ, UR4 ;  /* 0x00000004ff087e24 */ /* 0x000fe4000f8e00ff */
[----:B0-----:R-:W-:Y:S01]  /*25c10*/  IMAD.U32 R7, RZ, RZ, UR5 ;  /* 0x00000005ff077e24 */ /* 0x001fe2000f8e00ff */
[----:B--2---:R0:W-:Y:S01]  /*25c20*/  STL [R1+0x10], R11 ;  /* 0x0000100b01007387 */ /* 0x0041e20000100800 */
[----:B---3--:R-:W-:Y:S05]  /*25c30*/  @P2 BRA `(.L_x_1858) ;  /* 0x0000000000102947 */ /* 0x008fea0003800000 */
[----:B------:R-:W-:Y:S05]  /*25c40*/  @!P0 BRA `(.L_x_1858) ;  /* 0x00000000000c8947 */ /* 0x000fea0003800000 */
[----:B------:R-:W2:Y:S04]  /*25c50*/  LDG.E R6, desc[UR60][R4.64] ;  /* 0x0000003c04067981 */ /* 0x000ea8000c1e1900 */
[----:B-----5:R-:W2:Y:S02]  /*25c60*/  LDG.E R31, desc[UR60][R4.64+0x4] ;  /* 0x0000043c041f7981 */ /* 0x020ea4000c1e1900 */
[----:B--2---:R-:W-:-:S07]  /*25c70*/  IMAD.IADD R31, R31, 0x1, -R6 ;  /* 0x000000011f1f7824 */ /* 0x004fce00078e0a06 */
.L_x_1858:
[----:B------:R-:W-:Y:S01]  /*25c80*/  ULDC.64 UR4, c[0x0][0xa20] ;  /* 0x0002880000047ab9 */ /* 0x000fe20000000a00 */
[C---:B------:R-:W-:Y:S02]  /*25c90*/  LOP3.LUT R4, R26.reuse, 0xff000000, RZ, 0xc0, !PT ;  /* 0xff0000001a047812 */ /* 0x040fe400078ec0ff */
[----:B------:R-:W-:Y:S02]  /*25ca0*/  ISETP.NE.U32.AND P0, PT, RZ, UR4, PT ;  /* 0x00000004ff007c0c */ /* 0x000fe4000bf05070 */
[----:B------:R-:W-:Y:S02]  /*25cb0*/  SHF.R.U32.HI R5, RZ, 0x8, R4 ;  /* 0x00000008ff057819 */ /* 0x000fe40000011604 */
[----:B------:R-:W-:Y:S02]  /*25cc0*/  ISETP.NE.AND.EX P0, PT, RZ, UR5, PT, P0 ;  /* 0x00000005ff007c0c */ /* 0x000fe4000bf05300 */
[C---:B------:R-:W-:Y:S02]  /*25cd0*/  LOP3.LUT R6, R26.reuse, 0xff0000, RZ, 0xc0, !PT ;  /* 0x00ff00001a067812 */ /* 0x040fe400078ec0ff */
[----:B------:R-:W-:-:S02]  /*25ce0*/  LOP3.LUT R26, R26, 0xffff, RZ, 0xc0, !PT ;  /* 0x0000ffff1a1a7812 */ /* 0x000fc400078ec0ff */
[----:B------:R-:W-:-:S07]  /*25cf0*/  LEA.HI R6, R6, R5, RZ, 0x10 ;  /* 0x0000000506067211 */ /* 0x000fce00078f80ff */
[----:B------:R-:W-:Y:S05]  /*25d00*/  @!P0 BRA `(.L_x_1859) ;  /* 0x0000000000108947 */ /* 0x000fea0003800000 */
[----:B------:R-:W1:Y:S02]  /*25d10*/  LDC.64 R4, c[0x0][0xa20] ;  /* 0x00028800ff047b82 */ /* 0x000e640000000a00 */
[----:B-1----:R-:W-:-:S05]  /*25d20*/  IMAD.WIDE R4, R27, 0x4, R4 ;  /* 0x000000041b047825 */ /* 0x002fca00078e0204 */
[----:B------:R1:W5:Y:S01]  /*25d30*/  LDG.E R8, desc[UR60][R4.64] ;  /* 0x0000003c04087981 */ /* 0x000362000c1e1900 */
[----:B------:R-:W-:Y:S05]  /*25d40*/  BRA `(.L_x_1860) ;  /* 0x0000000000247947 */ /* 0x000fea0003800000 */
.L_x_1859:
[----:B------:R-:W-:Y:S02]  /*25d50*/  ULDC.64 UR4, c[0x0][0xa08] ;  /* 0x0002820000047ab9 */ /* 0x000fe40000000a00 */
[----:B------:R-:W-:-:S04]  /*25d60*/  ISETP.NE.U32.AND P0, PT, RZ, UR4, PT ;  /* 0x00000004ff007c0c */ /* 0x000fc8000bf05070 */
[----:B------:R-:W-:-:S13]  /*25d70*/  ISETP.NE.AND.EX P0, PT, RZ, UR5, PT, P0 ;  /* 0x00000005ff007c0c */ /* 0x000fda000bf05300 */
[----:B------:R-:W-:Y:S05]  /*25d80*/  @!P0 BRA `(.L_x_1860) ;  /* 0x0000000000148947 */ /* 0x000fea0003800000 */
[----:B------:R-:W1:Y:S02]  /*25d90*/  LDC.64 R4, c[0x0][0xa08] ;  /* 0x00028200ff047b82 */ /* 0x000e640000000a00 */
[----:B-1----:R-:W-:-:S05]  /*25da0*/  IMAD.WIDE R4, R27, 0x4, R4 ;  /* 0x000000041b047825 */ /* 0x002fca00078e0204 */
[----:B------:R-:W2:Y:S04]  /*25db0*/  LDG.E R8, desc[UR60][R4.64] ;  /* 0x0000003c04087981 */ /* 0x000ea8000c1e1900 */
[----:B------:R-:W2:Y:S02]  /*25dc0*/  LDG.E R9, desc[UR60][R4.64+0x4] ;  /* 0x0000043c04097981 */ /* 0x000ea4000c1e1900 */
[----:B--2---:R-:W-:-:S07]  /*25dd0*/  IMAD.IADD R8, R9, 0x1, -R8 ;  /* 0x0000000109087824 */ /* 0x004fce00078e0a08 */
.L_x_1860:
[----:B------:R-:W2:Y:S01]  /*25de0*/  @P1 LDG.E R10, desc[UR60][R2.64] ;  /* 0x0000003c020a1981 */ /* 0x000ea2000c1e1900 */
[----:B-1----:R-:W1:Y:S03]  /*25df0*/  LDC R4, c[0x0][0x448] ;  /* 0x00011200ff047b82 */ /* 0x002e660000000800 */
[----:B------:R3:W2:Y:S01]  /*25e00*/  @P1 LDG.E R5, desc[UR60][R2.64+0x4] ;  /* 0x0000043c02051981 */ /* 0x0006a2000c1e1900 */
[----:B-----5:R-:W-:Y:S02]  /*25e10*/  IMAD.IADD R8, R8, 0x1, -R11 ;  /* 0x0000000108087824 */ /* 0x020fe400078e0a0b */
[----:B------:R-:W-:-:S04]  /*25e20*/  IMAD.SHL.U32 R25, R25, 0x80, RZ ;  /* 0x0000008019197824 */ /* 0x000fc800078e00ff */
[----:B------:R-:W-:Y:S01]  /*25e30*/  VIADD R9, R25, 0x7f ;  /* 0x0000007f19097836 */ /* 0x000fe20000000000 */
[----:B---3--:R-:W3:Y:S01]  /*25e40*/  LDC.64 R2, c[0x0][0x9e0] ;  /* 0x00027800ff027b82 */ /* 0x008ee20000000a00 */
[----:B-1----:R-:W-:-:S13]  /*25e50*/  ISETP.NE.AND P2, PT, R4, 0x1, PT ;  /* 0x000000010400780c */ /* 0x002fda0003f45270 */
[----:B------:R-:W1:Y:S01]  /*25e60*/  @P2 LDC R12, c[0x0][0x44c] ;  /* 0x00011300ff0c2b82 */ /* 0x000e620000000800 */
[----:B---3--:R-:W-:-:S07]  /*25e70*/  ISETP.GE.AND P3, PT, R3, 0x1, PT ;  /* 0x000000010300780c */ /* 0x008fce0003f66270 */
[----:B------:R-:W3:Y:S01]  /*25e80*/  @P2 LDC R4, c[0x0][0x450] ;  /* 0x00011400ff042b82 */ /* 0x000ee20000000800 */
[----:B--2---:R-:W-:Y:S02]  /*25e90*/  @P1 IMAD.IADD R7, R5, 0x1, -R10 ;  /* 0x0000000105071824 */ /* 0x004fe400078e0a0a */
[----:B-1----:R-:W-:-:S04]  /*25ea0*/  @P2 IMAD.HI.U32 R5, R9, R12, RZ ;  /* 0x0000000c09052227 */ /* 0x002fc800078e00ff */
[----:B0-----:R-:W-:Y:S01]  /*25eb0*/  IMAD.IADD R11, R8, 0x1, R7 ;  /* 0x00000001080b7824 */ /* 0x001fe200078e0207 */
[----:B---3--:R-:W-:-:S03]  /*25ec0*/  @P2 SHF.R.U32.HI R9, RZ, R4, R5 ;  /* 0x00000004ff092219 */ /* 0x008fc60000011605 */
[C---:B------:R-:W-:Y:S01]  /*25ed0*/  VIADD R4, R11.reuse, 0x3f ;  /* 0x0000003f0b047836 */ /* 0x040fe20000000000 */
[----:B------:R0:W-:Y:S01]  /*25ee0*/  STL [R1+0x8], R11 ;  /* 0x0000080b01007387 */ /* 0x0001e20000100800 */
[----:B------:R-:W-:-:S03]  /*25ef0*/  IADD3 R18, R11, 0x1, -R31 ;  /* 0x000000010b127810 */ /* 0x000fc60007ffe81f */
[----:B------:R-:W-:Y:S02]  /*25f00*/  SHF.R.S32.HI R5, RZ, 0x1f, R4 ;  /* 0x0000001fff057819 */ /* 0x000fe40000011404 */
[----:B------:R-:W-:Y:S02]  /*25f10*/  IMAD.IADD R9, R18, 0x1, R9 ;  /* 0x0000000112097824 */ /* 0x000fe400078e0209 */
[----:B------:R-:W-:Y:S02]  /*25f20*/  LEA.HI R5, R5, R4, RZ, 0x6 ;  /* 0x0000000405057211 */ /* 0x000fe400078f30ff */
[----:B------:R-:W-:Y:S02]  /*25f30*/  IMAD.IADD R2, R9, 0x1, R2 ;  /* 0x0000000109027824 */ /* 0x000fe400078e0202 */
[----:B------:R-:W-:Y:S01]  /*25f40*/  SHF.R.S32.HI R19, RZ, 0x6, R5 ;  /* 0x00000006ff137819 */ /* 0x000fe20000011405 */
[----:B0-----:R-:W-:Y:S06]  /*25f50*/  @!P3 BRA `(.L_x_1861) ;  /* 0x000000000048b947 */ /* 0x001fec0003800000 */
        /* <DEDUP_REMOVED lines=11> */
.L_x_1863:
[----:B------:R-:W-:-:S13]  /*26010*/  ISETP.NE.AND P0, PT, R3, 0x1, PT ;  /* 0x000000010300780c */ /* 0x000fda0003f05270 */
[----:B------:R-:W0:Y:S02]  /*26020*/  @P0 LDC.64 R4, c[0x0][0x9e8] ;  /* 0x00027a00ff040b82 */ /* 0x000e240000000a00 */
[----:B0-----:R-:W-:-:S05]  /*26030*/  @P0 IMAD.HI.U32 R4, R10, R4, RZ ;  /* 0x000000040a040227 */ /* 0x001fca00078e00ff */
[----:B------:R-:W-:-:S07]  /*26040*/  @P0 SHF.R.U32.HI R10, RZ, R5, R4 ;  /* 0x00000005ff0a0219 */ /* 0x000fce0000011604 */
.L_x_1864:
[----:B------:R-:W-:Y:S05]  /*26050*/  BSYNC B0 ;  /* 0x0000000000007941 */ /* 0x000fea0003800000 */
.L_x_1862:
[----:B------:R-:W-:-:S05]  /*26060*/  IMAD R5, R10, R3, R3 ;  /* 0x000000030a057224 */ /* 0x000fca00078e0203 */
[----:B------:R-:W-:-:S07]  /*26070*/  VIMNMX R2, R2, R5, PT ;  /* 0x0000000502027248 */ /* 0x000fce0003fe0100 */
.L_x_1861:
[----:B------:R-:W0:Y:S01]  /*26080*/  @P2 LDC R4, c[0x0][0x44c] ;  /* 0x00011300ff042b82 */ /* 0x000e220000000800 */
[----:B------:R-:W-:Y:S01]  /*26090*/  VIADD R2, R2, 0x3f ;  /* 0x0000003f02027836 */ /* 0x000fe20000000000 */
[----:B------:R-:W-:-:S06]  /*260a0*/  ULDC UR4, c[0x0][0x9dc] ;  /* 0x0002770000047ab9 */ /* 0x000fcc0000000800 */
[----:B------:R-:W1:Y:S01]  /*260b0*/  @P2 LDC R5, c[0x0][0x450] ;  /* 0x00011400ff052b82 */ /* 0x000e620000000800 */
[----:B0-----:R-:W-:-:S04]  /*260c0*/  @P2 IMAD.HI.U32 R9, R25, R4, RZ ;  /* 0x0000000419092227 */ /* 0x001fc800078e00ff */
[----:B------:R-:W-:Y:S01]  /*260d0*/  IMAD.MOV.U32 R4, RZ, RZ, R25 ;  /* 0x000000ffff047224 */ /* 0x000fe200078e0019 */
[----:B-1----:R-:W-:Y:S01]  /*260e0*/  @P2 SHF.R.U32.HI R4, RZ, R5, R9 ;  /* 0x00000005ff042219 */ /* 0x002fe20000011609 */
[----:B------:R-:W-:Y:S01]  /*260f0*/  IMAD.IADD R9, R11, 0x1, -R31 ;  /* 0x000000010b097824 */ /* 0x000fe200078e0a1f */
[----:B------:R-:W-:-:S03]  /*26100*/  SHF.R.S32.HI R5, RZ, 0x1f, R2 ;  /* 0x0000001fff057819 */ /* 0x000fc60000011402 */
[----:B------:R-:W-:Y:S01]  /*26110*/  IMAD.IADD R10, R9, 0x1, R4 ;  /* 0x00000001090a7824 */ /* 0x000fe200078e0204 */
[----:B------:R-:W-:-:S03]  /*26120*/  LEA.HI R5, R5, R2, RZ, 0x6 ;  /* 0x0000000205057211 */ /* 0x000fc600078f30ff */
[----:B------:R-:W-:Y:S01]  /*26130*/  VIADD R2, R10, -UR4 ;  /* 0x800000040a027c36 */ /* 0x000fe20008000000 */
[----:B------:R-:W-:-:S04]  /*26140*/  SHF.R.S32.HI R11, RZ, 0x6, R5 ;  /* 0x00000006ff0b7819 */ /* 0x000fc80000011405 */
[----:B------:R-:W-:Y:S01]  /*26150*/  VIMNMX R11, R19, R11, PT ;  /* 0x0000000b130b7248 */ /* 0x000fe20003fe0100 */
        /* <DEDUP_REMOVED lines=11> */
.L_x_1867:
[----:B------:R-:W-:-:S13]  /*26210*/  ISETP.NE.AND P0, PT, R3, 0x1, PT ;  /* 0x000000010300780c */ /* 0x000fda0003f05270 */
[----:B------:R-:W0:Y:S02]  /*26220*/  @P0 LDC.64 R4, c[0x0][0x9e8] ;  /* 0x00027a00ff040b82 */ /* 0x000e240000000a00 */
[----:B0-----:R-:W-:-:S05]  /*26230*/  @P0 IMAD.HI.U32 R4, R10, R4, RZ ;  /* 0x000000040a040227 */ /* 0x001fca00078e00ff */
[----:B------:R-:W-:-:S07]  /*26240*/  @P0 SHF.R.U32.HI R10, RZ, R5, R4 ;  /* 0x00000005ff0a0219 */ /* 0x000fce0000011604 */
.L_x_1868:
[----:B------:R-:W-:Y:S05]  /*26250*/  BSYNC B0 ;  /* 0x0000000000007941 */ /* 0x000fea0003800000 */
.L_x_1866:
[----:B------:R-:W-:-:S05]  /*26260*/  IMAD R3, R10, R3, RZ ;  /* 0x000000030a037224 */ /* 0x000fca00078e02ff */
[----:B------:R-:W-:-:S07]  /*26270*/  VIMNMX R2, R2, R3, !PT ;  /* 0x0000000302027248 */ /* 0x000fce0007fe0100 */
.L_x_1865:
[----:B------:R-:W-:Y:S01]  /*26280*/  SHF.R.S32.HI R3, RZ, 0x1f, R2 ;  /* 0x0000001fff037819 */ /* 0x000fe20000011402 */
[----:B------:R-:W-:Y:S01]  /*26290*/  BSSY B0, `(.L_x_1869) ;  /* 0x0000026000007945 */ /* 0x000fe20003800000 */
[----:B------:R-:W-:Y:S01]  /*262a0*/  LOP3.LUT R10, R6, 0xff, RZ, 0xc0, !PT ;  /* 0x000000ff060a7812 */ /* 0x000fe200078ec0ff */
[----:B------:R-:W-:Y:S01]  /*262b0*/  IMAD.MOV.U32 R14, RZ, RZ, RZ ;  /* 0x000000ffff0e7224 */ /* 0x000fe200078e00ff */
[----:B------:R-:W-:Y:S02]  /*262c0*/  LEA.HI R3, R3, R2, RZ, 0x6 ;  /* 0x0000000203037211 */ /* 0x000fe400078f30ff */
[----:B------:R-:W-:Y:S02]  /*262d0*/  SHF.R.U32.HI R6, RZ, 0x10, R6 ;  /* 0x00000010ff067819 */ /* 0x000fe40000011606 */
[----:B------:R-:W-:-:S04]  /*262e0*/  SHF.R.S32.HI R3, RZ, 0x6, R3 ;  /* 0x00000006ff037819 */ /* 0x000fc80000011403 */
[----:B------:R-:W-:-:S04]  /*262f0*/  VIMNMX R4, RZ, R3, !PT ;  /* 0x00000003ff047248 */ /* 0x000fc80007fe0100 */
[----:B------:R-:W-:-:S13]  /*26300*/  ISETP.GT.AND P0, PT, R11, R4, PT ;  /* 0x000000040b00720c */ /* 0x000fda0003f04270 */
[----:B------:R-:W-:Y:S05]  /*26310*/  @!P0 BRA `(.L_x_1870) ;  /* 0x0000000000748947 */ /* 0x000fea0003800000 */
[----:B------:R-:W-:Y:S01]  /*26320*/  ISETP.NE.AND P0, PT, R6, RZ, PT ;  /* 0x000000ff0600720c */ /* 0x000fe20003f05270 */
[----:B------:R-:W-:-:S03]  /*26330*/  ULDC UR4, c[0x0][0x9f0] ;  /* 0x00027c0000047ab9 */ /* 0x000fc60000000800 */
[----:B------:R-:W-:-:S04]  /*26340*/  SEL R5, R6, UR4, P0 ;  /* 0x0000000406057c07 */ /* 0x000fc80008000000 */
[----:B------:R-:W-:Y:S02]  /*26350*/  IABS R13, R5 ;  /* 0x00000005000d7213 */ /* 0x000fe40000000000 */
[----:B------:R-:W-:Y:S02]  /*26360*/  IADD3 R12, R5, -0x1, R11 ;  /* 0xffffffff050c7810 */ /* 0x000fe40007ffe00b */
[----:B------:R-:W0:Y:S03]  /*26370*/  I2F.RP R2, R13 ;  /* 0x0000000d00027306 */ /* 0x000e260000209400 */
[----:B------:R-:W-:-:S05]  /*26380*/  IMAD.IADD R12, R12, 0x1, -R4 ;  /* 0x000000010c0c7824 */ /* 0x000fca00078e0a04 */
        /* <DEDUP_REMOVED lines=22> */
.L_x_1870:
[----:B------:R-:W-:Y:S05]  /*264f0*/  BSYNC B0 ;  /* 0x0000000000007941 */ /* 0x000fea0003800000 */
.L_x_1869:
[-C--:B------:R-:W-:Y:S01]  /*26500*/  IMAD R4, R10, R14.reuse, R4 ;  /* 0x0000000e0a047224 */ /* 0x080fe200078e0204 */
[----:B------:R-:W-:Y:S04]  /*26510*/  BSSY B0, `(.L_x_1871) ;  /* 0x0000190000007945 */ /* 0x000fe80003800000 */
[C---:B------:R-:W-:Y:S01]  /*26520*/  VIADDMNMX R11, R4.reuse, R14, R11, PT ;  /* 0x0000000e040b7246 */ /* 0x040fe2000380010b */
[----:B------:R-:W-:-:S04]  /*26530*/  IMAD R4, R4, 0x40, -R8 ;  /* 0x0000004004047824 */ /* 0x000fc800078e0a08 */
[----:B------:R-:W-:Y:S01]  /*26540*/  IMAD R8, R11, 0x40, -R8 ;  /* 0x000000400b087824 */ /* 0x000fe200078e0a08 */
[----:B------:R-:W-:-:S04]  /*26550*/  VIMNMX R4, RZ, R4, !PT ;  /* 0x00000004ff047248 */ /* 0x000fc80007fe0100 */
[----:B------:R-:W-:-:S04]  /*26560*/  VIMNMX R7, R8, R7, PT ;  /* 0x0000000708077248 */ /* 0x000fc80003fe0100 */
[----:B------:R-:W-:Y:S02]  /*26570*/  ISETP.GT.AND P0, PT, R7, R4, PT ;  /* 0x000000040700720c */ /* 0x000fe40003f04270 */
[----:B------:R-:W-:-:S11]  /*26580*/  SHF.R.U32.HI R4, RZ, 0x6, R4 ;  /* 0x00000006ff047819 */ /* 0x000fd60000011604 */
[----:B------:R-:W-:-:S05]  /*26590*/  @P0 VIADD R2, R7, 0x3f ;  /* 0x0000003f07020836 */ /* 0x000fca0000000000 */
[----:B------:R-:W-:-:S04]  /*265a0*/  @P0 SHF.R.S32.HI R3, RZ, 0x1f, R2 ;  /* 0x0000001fff030819 */ /* 0x000fc80000011402 */
[----:B------:R-:W-:Y:S01]  /*265b0*/  @P0 LEA.HI R3, R3, R2, RZ, 0x6 ;  /* 0x0000000203030211 */ /* 0x000fe200078f30ff */
[----:B------:R-:W-:-:S03]  /*265c0*/  IMAD.MOV.U32 R2, RZ, RZ, R4 ;  /* 0x000000ffff027224 */ /* 0x000fc600078e0004 */
[----:B------:R-:W-:Y:S02]  /*265d0*/  @P0 SHF.R.S32.HI R2, RZ, 0x6, R3 ;  /* 0x00000006ff020819 */ /* 0x000fe40000011403 */
        /* <DEDUP_REMOVED lines=10> */
.L_x_2076:
[----:B-1----:R-:W-:Y:S02]  /*26680*/  ISETP.NE.AND P0, PT, R14, RZ, PT ;  /* 0x000000ff0e00720c */ /* 0x002fe40003f05270 */
[----:B------:R-:W-:-:S11]  /*26690*/  PLOP3.LUT P6, PT, PT, PT, PT, 0x8, 0x0 ;  /* 0x000000000000781c */ /* 0x000fd60003fce170 */
[----:B------:R-:W-:Y:S05]  /*266a0*/  @P0 BRA `(.L_x_1874) ;  /* 0x00000000000c0947 */ /* 0x000fea0003800000 */
[----:B------:R-:W-:-:S03]  /*266b0*/  UMOV UR4, 0xffffffff ;  /* 0xffffffff00047882 */ /* 0x000fc60000000000 */
[----:B------:R-:W-:Y:S05]  /*266c0*/  BRA.DIV UR4, `(.L_x_1875) ;  /* 0x0000008204507947 */ /* 0x000fea000b800000 */
[----:B------:R-:W-:-:S13]  /*266d0*/  ELECT P6, URZ, PT ;  /* 0x00000000003f782f */ /* 0x000fda00038c0000 */
.L_x_1874:
        /* <DEDUP_REMOVED lines=9> */
.L_x_2079:
[----:B------:R-:W-:Y:S05]  /*26770*/  BSYNC B1 ;  /* 0x0000000000017941 */ /* 0x000fea0003800000 */
.L_x_1876:
        /* <DEDUP_REMOVED lines=10> */
.L_x_2080:
[----:B------:R-:W-:Y:S05]  /*26820*/  BSYNC B2 ;  /* 0x0000000000027941 */ /* 0x000fea0003800000 */
.L_x_1880:
[----:B------:R-:W-:Y:S04]  /*26830*/  BSSY B2, `(.L_x_1882) ;  /* 0x0000009000027945 */ /* 0x000fe80003800000 */
[----:B------:R-:W-:Y:S05]  /*26840*/  @P1 BRA `(.L_x_1883) ;  /* 0x00000000001c1947 */ /* 0x000fea0003800000 */
[----:B------:R-:W2:Y:S01]  /*26850*/  S2R R7, SR_TID.X ;  /* 0x0000000000077919 */ /* 0x000ea20000002100 */
[----:B------:R-:W-:-:S04]  /*26860*/  IMAD.MOV.U32 R3, RZ, RZ, 0x8000 ;  /* 0x00008000ff037424 */ /* 0x000fc800078e00ff */
[----:B------:R3:W-:Y:S01]  /*26870*/  SYNCS.ARRIVE.TRANS64 RZ, [R12+URZ+0x30890], R3 ;  /* 0x030890030cff79a7 */ /* 0x0007e2000800003f */
[----:B--2---:R-:W-:-:S04]  /*26880*/  LOP3.LUT R7, R7, 0x1f, RZ, 0xc0, !PT ;  /* 0x0000001f07077812 */ /* 0x004fc800078ec0ff */
[----:B------:R-:W-:-:S13]  /*26890*/  ISETP.NE.AND P0, PT, R7, RZ, PT ;  /* 0x000000ff0700720c */ /* 0x000fda0003f05270 */
[----:B---3--:R-:W-:Y:S05]  /*268a0*/  @!P0 BRA `(.L_x_1883) ;  /* 0x0000000000048947 */ /* 0x008fea0003800000 */
[----:B------:R-:W-:Y:S01]  /*268b0*/  BPT.TRAP 0x1 ;  /* 0x000000040000795c */ /* 0x000fe20000300000 */
.L_x_1883:
[----:B------:R-:W-:Y:S05]  /*268c0*/  BSYNC B2 ;  /* 0x0000000000027941 */ /* 0x000fea0003800000 */
.L_x_1882:
[----:B------:R-:W-:Y:S01]  /*268d0*/  IMAD.MOV.U32 R15, RZ, RZ, RZ ;  /* 0x000000ffff0f7224 */ /* 0x000fe200078e00ff */
[----:B------:R-:W-:Y:S01]  /*268e0*/  UIADD3 UR4, UP0, UR36, 0x570, URZ ;  /* 0x0000057024047890 */ /* 0x000fe2000ff1e03f */
[----:B0-----:R-:W-:Y:S01]  /*268f0*/  IMAD R8, R2, 0x40, R0 ;  /* 0x0000004002087824 */ /* 0x001fe200078e0200 */
[----:B------:R-:W-:Y:S01]  /*26900*/  PLOP3.LUT P0, PT, PT, PT, PT, 0x80, 0x0 ;  /* 0x000000000000781c */ /* 0x000fe20003f0f070 */
[----:B------:R-:W-:Y:S01]  /*26910*/  IMAD R7, R28, 0x8000, R17 ;  /* 0x000080001c077824 */ /* 0x000fe200078e0211 */
[----:B------:R-:W-:Y:S01]  /*26920*/  R2UR UR10, R15 ;  /* 0x000000000f0a72ca */ /* 0x000fe200000e0000 */
[----:B------:R-:W-:Y:S01]  /*26930*/  VIADD R8, R8, 0xffffffc0 ;  /* 0xffffffc008087836 */ /* 0x000fe20000000000 */
[----:B------:R-:W-:Y:S01]  /*26940*/  UIADD3.X UR5, URZ, UR37, URZ, UP0, !UPT ;  /* 0x000000253f057290 */ /* 0x000fe200087fe43f */
[----:B------:R-:W-:Y:S01]  /*26950*/  IMAD.SHL.U32 R14, R28, 0x4000, RZ ;  /* 0x000040001c0e7824 */ /* 0x000fe200078e00ff */
[----:B------:R-:W-:Y:S01]  /*26960*/  UMOV UR6, 0x0 ;  /* 0x0000000000067882 */ /* 0x000fe20000000000 */
[----:B------:R-:W-:Y:S01]  /*26970*/  VIADD R3, R12, 0x30890 ;  /* 0x000308900c037836 */ /* 0x000fe20000000000 */
[----:B------:R-:W-:Y:S01]  /*26980*/  UMOV UR7, 0x12f00000 ;  /* 0x12f0000000077882 */ /* 0x000fe20000000000 */
[----:B------:R-:W-:-:S08]  /*26990*/  VIADD R13, R7, 0x20400 ;  /* 0x00020400070d7836 */ /* 0x000fd00000000000 */
.L_x_1884:
        /* <DEDUP_REMOVED lines=16> */
.L_x_1885:
        /* <DEDUP_REMOVED lines=16> */
.L_x_1886:
        /* <DEDUP_REMOVED lines=16> */
.L_x_1887:
        /* <DEDUP_REMOVED lines=13> */
.L_x_2081:
[----:B------:R-:W-:Y:S05]  /*26d70*/  BSYNC B2 ;  /* 0x0000000000027941 */ /* 0x000fea0003800000 */
.L_x_1888:
        /* <DEDUP_REMOVED lines=11> */
.L_x_1891:
[----:B------:R-:W-:Y:S05]  /*26e30*/  BSYNC B2 ;  /* 0x0000000000027941 */ /* 0x000fea0003800000 */
.L_x_1890:
[----:B------:R-:W-:Y:S01]  /*26e40*/  R2UR UR10, R15 ;  /* 0x000000000f0a72ca */ /* 0x000fe200000e0000 */
[----:B------:R-:W-:Y:S01]  /*26e50*/  IMAD R14, R14, 0x2, R17 ;  /* 0x000000020e0e7824 */ /* 0x000fe200078e0211 */
[----:B------:R-:W-:Y:S01]  /*26e60*/  R2UR UR6, R20 ;  /* 0x00000000140672ca */ /* 0x000fe200000e0000 */
[----:B------:R-:W-:Y:S01]  /*26e70*/  UIADD3 UR4, UP0, UR36, 0x670, URZ ;  /* 0x0000067024047890 */ /* 0x000fe2000ff1e03f */
[----:B------:R-:W-:Y:S01]  /*26e80*/  R2UR UR7, R21 ;  /* 0x00000000150772ca */ /* 0x000fe200000e0000 */
[----:B01----:R-:W-:Y:S01]  /*26e90*/  VIADD R12, R12, 0x308b0 ;  /* 0x000308b00c0c7836 */ /* 0x003fe20000000000 */
[----:B------:R-:W-:Y:S01]  /*26ea0*/  PLOP3.LUT P0, PT, PT, PT, PT, 0x80, 0x0 ;  /* 0x000000000000781c */ /* 0x000fe20003f0f070 */
[----:B------:R-:W-:Y:S01]  /*26eb0*/  VIADD R3, R14, 0x400 ;  /* 0x000004000e037836 */ /* 0x000fe20000000000 */
[----:B------:R-:W-:-:S12]  /*26ec0*/  UIADD3.X UR5, URZ, UR37, URZ, UP0, !UPT ;  /* 0x000000253f057290 */ /* 0x000fd800087fe43f */
.L_x_1892:
        /* <DEDUP_REMOVED lines=15> */
.L_x_1893:
        /* <DEDUP_REMOVED lines=15> */
.L_x_1894:
        /* <DEDUP_REMOVED lines=15> */
.L_x_1895:
        /* <DEDUP_REMOVED lines=10> */
.L_x_1879:
[----:B------:R-:W-:Y:S05]  /*27240*/  BSYNC B1 ;  /* 0x0000000000017941 */ /* 0x000fea0003800000 */
.L_x_1878:
[----:B0-----:R-:W-:Y:S01]  /*27250*/  VIADD R8, R2, 0xfffffffe ;  /* 0xfffffffe02087836 */ /* 0x001fe20000000000 */
        /* <DEDUP_REMOVED lines=8> */
.L_x_1914:
[----:B------:R-:W-:Y:S05]  /*272e0*/  YIELD ;  /* 0x0000000000007946 */ /* 0x000fea0003800000 */
[----:B------:R-:W-:Y:S04]  /*272f0*/  BSSY B1, `(.L_x_1896) ;  /* 0x00000a9000017945 */ /* 0x000fe80003800000 */
[----:B------:R-:W-:Y:S05]  /*27300*/  @!P6 BRA `(.L_x_1897) ;  /* 0x00000008009ce947 */ /* 0x000fea0003800000 */
[----:B------:R-:W-:Y:S01]  /*27310*/  IMAD R7, R28, 0x8, R17 ;  /* 0x000000081c077824 */ /* 0x000fe200078e0211 */
[----:B------:R-:W-:Y:S01]  /*27320*/  SHF.L.U32 R3, R30, 0x1f, RZ ;  /* 0x0000001f1e037819 */ /* 0x000fe200000006ff */
[----:B------:R-:W0:Y:S01]  /*27330*/  S2R R2, SR_TID.X ;  /* 0x0000000000027919 */ /* 0x000e220000002100 */
[----:B------:R-:W-:Y:S02]  /*27340*/  BSSY B2, `(.L_x_1898) ;  /* 0x0000005000027945 */ /* 0x000fe40003800000 */
[----:B------:R-:W1:Y:S01]  /*27350*/  SYNCS.PHASECHK.TRANS64.TRYWAIT P1, [R7+URZ+0x308a0], R3 ;  /* 0x0308a003070075a7 */ /* 0x000e62000802017f */
[----:B0-----:R-:W-:-:S04]  /*27360*/  LOP3.LUT R2, R2, 0x7f, RZ, 0xc0, !PT ;  /* 0x0000007f02027812 */ /* 0x001fc800078ec0ff */
[----:B------:R-:W-:Y:S01]  /*27370*/  ISETP.NE.AND P2, PT, R2, RZ, PT ;  /* 0x000000ff0200720c */ /* 0x000fe20003f45270 */
[----:B-1----:R-:W-:-:S12]  /*27380*/  @!P1 BRA `(.L_x_1899) ;  /* 0x00000074007c9947 */ /* 0x002fd80003800000 */
.L_x_2082:
[----:B------:R-:W-:Y:S05]  /*27390*/  BSYNC B2 ;  /* 0x0000000000027941 */ /* 0x000fea0003800000 */
.L_x_1898:
[----:B------:R-:W-:Y:S04]  /*273a0*/  BSSY B2, `(.L_x_1900) ;  /* 0x0000009000027945 */ /* 0x000fe80003800000 */
[----:B------:R-:W-:Y:S05]  /*273b0*/  @P2 BRA `(.L_x_1901) ;  /* 0x00000000001c2947 */ /* 0x000fea0003800000 */
[----:B------:R-:W1:Y:S01]  /*273c0*/  S2R R11, SR_TID.X ;  /* 0x00000000000b7919 */ /* 0x000e620000002100 */
[----:B------:R-:W-:-:S04]  /*273d0*/  IMAD.MOV.U32 R2, RZ, RZ, 0x8000 ;  /* 0x00008000ff027424 */ /* 0x000fc800078e00ff */
[----:B------:R2:W-:Y:S01]  /*273e0*/  SYNCS.ARRIVE.TRANS64 RZ, [R7+URZ+0x30890], R2 ;  /* 0x0308900207ff79a7 */ /* 0x0005e2000800003f */
[----:B-1----:R-:W-:-:S04]  /*273f0*/  LOP3.LUT R11, R11, 0x1f, RZ, 0xc0, !PT ;  /* 0x0000001f0b0b7812 */ /* 0x002fc800078ec0ff */
[----:B------:R-:W-:-:S13]  /*27400*/  ISETP.NE.AND P1, PT, R11, RZ, PT ;  /* 0x000000ff0b00720c */ /* 0x000fda0003f25270 */
[----:B--2---:R-:W-:Y:S05]  /*27410*/  @!P1 BRA `(.L_x_1901) ;  /* 0x0000000000049947 */ /* 0x004fea0003800000 */
[----:B------:R-:W-:Y:S01]  /*27420*/  BPT.TRAP 0x1 ;  /* 0x000000040000795c */ /* 0x000fe20000300000 */
.L_x_1901:
[----:B------:R-:W-:Y:S05]  /*27430*/  BSYNC B2 ;  /* 0x0000000000027941 */ /* 0x000fea0003800000 */
.L_x_1900:
[----:B------:R-:W-:Y:S01]  /*27440*/  IMAD.MOV.U32 R14, RZ, RZ, RZ ;  /* 0x000000ffff0e7224 */ /* 0x000fe200078e00ff */
[----:B------:R-:W-:Y:S01]  /*27450*/  UIADD3 UR4, UP0, UR36, 0x570, URZ ;  /* 0x0000057024047890 */ /* 0x000fe2000ff1e03f */
[----:B------:R-:W-:Y:S01]  /*27460*/  IMAD R11, R28, 0x8000, R17 ;  /* 0x000080001c0b7824 */ /* 0x000fe200078e0211 */
[----:B------:R-:W-:Y:S01]  /*27470*/  PLOP3.LUT P1, PT, PT, PT, PT, 0x80, 0x0 ;  /* 0x000000000000781c */ /* 0x000fe20003f2f070 */
[----:B------:R-:W-:Y:S01]  /*27480*/  IMAD R12, R8, 0x40, R0 ;  /* 0x00000040080c7824 */ /* 0x000fe200078e0200 */
[----:B------:R-:W-:Y:S01]  /*27490*/  R2UR UR10, R14 ;  /* 0x000000000e0a72ca */ /* 0x000fe200000e0000 */
[----:B------:R-:W-:Y:S01]  /*274a0*/  VIADD R2, R7, 0x30890 ;  /* 0x0003089007027836 */ /* 0x000fe20000000000 */
[----:B------:R-:W-:Y:S01]  /*274b0*/  UIADD3.X UR5, URZ, UR37, URZ, UP0, !UPT ;  /* 0x000000253f057290 */ /* 0x000fe200087fe43f */
[----:B------:R-:W-:Y:S01]  /*274c0*/  VIADD R13, R11, 0x20400 ;  /* 0x000204000b0d7836 */ /* 0x000fe20000000000 */
[----:B------:R-:W-:Y:S01]  /*274d0*/  UMOV UR6, 0x0 ;  /* 0x0000000000067882 */ /* 0x000fe20000000000 */
[----:B------:R-:W-:-:S10]  /*274e0*/  UMOV UR7, 0x12f00000 ;  /* 0x12f0000000077882 */ /* 0x000fd40000000000 */
.L_x_1902:
        /* <DEDUP_REMOVED lines=10> */
[----:B------:R-:W-:Y:S01]  /*27590*/  IMAD.MOV.U32 R21, RZ, RZ, 0x40 ;  /* 0x00000040ff157424 */ /* 0x000fe200078e00ff */
[----:B------:R-:W-:Y:S01]  /*275a0*/  PLOP3.LUT P1, PT, PT, PT, PT, 0x80, 0x0 ;  /* 0x000000000000781c */ /* 0x000fe20003f2f070 */
[----:B------:R-:W-:Y:S01]  /*275b0*/  VIADD R13, R11, 0x22400 ;  /* 0x000224000b0d7836 */ /* 0x000fe20000000000 */
[----:B------:R-:W-:Y:S01]  /*275c0*/  UMOV UR6, 0x0 ;  /* 0x0000000000067882 */ /* 0x000fe20000000000 */
[----:B------:R-:W-:Y:S01]  /*275d0*/  UMOV UR7, 0x12f00000 ;  /* 0x12f0000000077882 */ /* 0x000fe20000000000 */
[----:B------:R-:W-:-:S15]  /*275e0*/  R2UR UR10, R21 ;  /* 0x00000000150a72ca */ /* 0x000fde00000e0000 */
.L_x_1903:
        /* <DEDUP_REMOVED lines=16> */
.L_x_1904:
        /* <DEDUP_REMOVED lines=16> */
.L_x_1905:
        /* <DEDUP_REMOVED lines=10> */
[----:B------:R-:W1:Y:S01]  /*27890*/  SYNCS.PHASECHK.TRANS64.TRYWAIT P1, [R7+URZ+0x308c0], R3 ;  /* 0x0308c003070075a7 */ /* 0x000e62000802017f */
[----:B------:R-:W-:Y:S04]  /*278a0*/  BSSY B2, `(.L_x_1906) ;  /* 0x0000002000027945 */ /* 0x000fe80003800000 */
[----:B-1----:R-:W-:Y:S05]  /*278b0*/  @!P1 BRA `(.L_x_1907) ;  /* 0x0000007000449947 */ /* 0x002fea0003800000 */
.L_x_2083:
[----:B------:R-:W-:Y:S05]  /*278c0*/  BSYNC B2 ;  /* 0x0000000000027941 */ /* 0x000fea0003800000 */
.L_x_1906:
[----:B------:R-:W-:Y:S01]  /*278d0*/  BSSY B2, `(.L_x_1908) ;  /* 0x000000b000027945 */ /* 0x000fe20003800000 */
[----:B------:R-:W-:Y:S02]  /*278e0*/  IMAD.MOV.U32 R2, RZ, RZ, 0x0 ;  /* 0x00000000ff027424 */ /* 0x000fe400078e00ff */
[----:B01----:R-:W-:Y:S01]  /*278f0*/  IMAD.MOV.U32 R3, RZ, RZ, 0x12f00000 ;  /* 0x12f00000ff037424 */ /* 0x003fe200078e00ff */
[----:B------:R-:W-:Y:S06]  /*27900*/  @P2 BRA `(.L_x_1909) ;  /* 0x00000000001c2947 */ /* 0x000fec0003800000 */
[----:B------:R-:W0:Y:S01]  /*27910*/  S2R R23, SR_TID.X ;  /* 0x0000000000177919 */ /* 0x000e220000002100 */
[----:B------:R-:W-:-:S04]  /*27920*/  IMAD.MOV.U32 R13, RZ, RZ, 0x8000 ;  /* 0x00008000ff0d7424 */ /* 0x000fc800078e00ff */
[----:B------:R1:W-:Y:S01]  /*27930*/  SYNCS.ARRIVE.TRANS64 RZ, [R7+URZ+0x308b0], R13 ;  /* 0x0308b00d07ff79a7 */ /* 0x0003e2000800003f */
[----:B0-----:R-:W-:-:S04]  /*27940*/  LOP3.LUT R23, R23, 0x1f, RZ, 0xc0, !PT ;  /* 0x0000001f17177812 */ /* 0x001fc800078ec0ff */
[----:B------:R-:W-:-:S13]  /*27950*/  ISETP.NE.AND P1, PT, R23, RZ, PT ;  /* 0x000000ff1700720c */ /* 0x000fda0003f25270 */
[----:B-1----:R-:W-:Y:S05]  /*27960*/  @!P1 BRA `(.L_x_1909) ;  /* 0x0000000000049947 */ /* 0x002fea0003800000 */
[----:B------:R-:W-:Y:S01]  /*27970*/  BPT.TRAP 0x1 ;  /* 0x000000040000795c */ /* 0x000fe20000300000 */
.L_x_1909:
[----:B------:R-:W-:Y:S05]  /*27980*/  BSYNC B2 ;  /* 0x0000000000027941 */ /* 0x000fea0003800000 */
.L_x_1908:
[----:B------:R-:W-:Y:S01]  /*27990*/  R2UR UR10, R14 ;  /* 0x000000000e0a72ca */ /* 0x000fe200000e0000 */
[----:B------:R-:W-:Y:S01]  /*279a0*/  UIADD3 UR4, UP0, UR36, 0x670, URZ ;  /* 0x0000067024047890 */ /* 0x000fe2000ff1e03f */
[----:B------:R-:W-:Y:S01]  /*279b0*/  R2UR UR6, R2 ;  /* 0x00000000020672ca */ /* 0x000fe200000e0000 */
[----:B------:R-:W-:Y:S01]  /*279c0*/  VIADD R7, R7, 0x308b0 ;  /* 0x000308b007077836 */ /* 0x000fe20000000000 */
[----:B------:R-:W-:Y:S01]  /*279d0*/  R2UR UR7, R3 ;  /* 0x00000000030772ca */ /* 0x000fe200000e0000 */
[----:B------:R-:W-:Y:S01]  /*279e0*/  VIADD R13, R11, 0x400 ;  /* 0x000004000b0d7836 */ /* 0x000fe20000000000 */
[----:B------:R-:W-:Y:S01]  /*279f0*/  PLOP3.LUT P1, PT, PT, PT, PT, 0x80, 0x0 ;  /* 0x000000000000781c */ /* 0x000fe20003f2f070 */
[----:B------:R-:W-:-:S12]  /*27a00*/  UIADD3.X UR5, URZ, UR37, URZ, UP0, !UPT ;  /* 0x000000253f057290 */ /* 0x000fd800087fe43f */
.L_x_1910:
        /* <DEDUP_REMOVED lines=15> */
.L_x_1911:
        /* <DEDUP_REMOVED lines=15> */
.L_x_1912:
        /* <DEDUP_REMOVED lines=15> */
.L_x_1913:
        /* <DEDUP_REMOVED lines=10> */
.L_x_1897:
[----:B------:R-:W-:Y:S05]  /*27d80*/  BSYNC B1 ;  /* 0x0000000000017941 */ /* 0x000fea0003800000 */
.L_x_1896:
        /* <DEDUP_REMOVED lines=8> */
.L_x_1872:
[----:B------:R-:W-:Y:S05]  /*27e10*/  BSYNC B0 ;  /* 0x0000000000007941 */ /* 0x000fea0003800000 */
.L_x_1871:
[----:B------:R-:W0:Y:S01]  /*27e20*/  LDC R0, c[0x0][0x448] ;  /* 0x00011200ff007b82 */ /* 0x000e220000000800 */
[----:B------:R-:W-:Y:S01]  /*27e30*/  VIADD R7, R25, 0x7f ;  /* 0x0000007f19077836 */ /* 0x000fe20000000000 */
[----:B------:R-:W-:Y:S06]  /*27e40*/  @!P0 WARPSYNC.ALL ;  /* 0x0000000000008948 */ /* 0x000fec0003800000 */
[----:B------:R-:W-:Y:S01]  /*27e50*/  @!P0 BAR.SYNC.DEFER_BLOCKING 0xc, 0x180 ;  /* 0x0306000000008b1d */ /* 0x000fe20000010000 */
[----:B0-----:R-:W-:-:S13]  /*27e60*/  ISETP.NE.AND P1, PT, R0, 0x1, PT ;  /* 0x000000010000780c */ /* 0x001fda0003f25270 */
[----:B------:R-:W0:Y:S08]  /*27e70*/  @P1 LDC R0, c[0x0][0x44c] ;  /* 0x00011300ff001b82 */ /* 0x000e300000000800 */
[----:B------:R-:W1:Y:S01]  /*27e80*/  @P1 LDC R3, c[0x0][0x450] ;  /* 0x00011400ff031b82 */ /* 0x000e620000000800 */
[----:B0-----:R-:W-:-:S05]  /*27e90*/  @P1 IMAD.HI.U32 R0, R7, R0, RZ ;  /* 0x0000000007001227 */ /* 0x001fca00078e00ff */
[----:B-1----:R-:W-:Y:S02]  /*27ea0*/  @P1 SHF.R.U32.HI R7, RZ, R3, R0 ;  /* 0x00000003ff071219 */ /* 0x002fe40000011600 */
[----:B------:R-:W0:Y:S03]  /*27eb0*/  LDC.64 R2, c[0x0][0x9e0] ;  /* 0x00027800ff027b82 */ /* 0x000e260000000a00 */
[----:B------:R-:W-:Y:S01]  /*27ec0*/  IMAD.IADD R7, R18, 0x1, R7 ;  /* 0x0000000112077824 */ /* 0x000fe200078e0207 */
[----:B0-----:R-:W-:-:S03]  /*27ed0*/  ISETP.GE.AND P2, PT, R3, 0x1, PT ;  /* 0x000000010300780c */ /* 0x001fc60003f46270 */
[----:B------:R-:W-:-:S10]  /*27ee0*/  IMAD.IADD R2, R7, 0x1, R2 ;  /* 0x0000000107027824 */ /* 0x000fd400078e0202 */
[----:B------:R-:W-:Y:S05]  /*27ef0*/  @!P2 BRA `(.L_x_1915) ;  /* 0x000000000048a947 */ /* 0x000fea0003800000 */
        /* <DEDUP_REMOVED lines=11> */
.L_x_1917:
[----:B------:R-:W-:-:S13]  /*27fb0*/  ISETP.NE.AND P0, PT, R3, 0x1, PT ;  /* 0x000000010300780c */ /* 0x000fda0003f05270 */
[----:B------:R-:W0:Y:S02]  /*27fc0*/  @P0 LDC.64 R4, c[0x0][0x9e8] ;  /* 0x00027a00ff040b82 */ /* 0x000e240000000a00 */
[----:B0-----:R-:W-:-:S05]  /*27fd0*/  @P0 IMAD.HI.U32 R4, R0, R4, RZ ;  /* 0x0000000400040227 */ /* 0x001fca00078e00ff */
[----:B------:R-:W-:-:S07]  /*27fe0*/  @P0 SHF.R.U32.HI R0, RZ, R5, R4 ;  /* 0x00000005ff000219 */ /* 0x000fce0000011604 */
.L_x_1918:
[----:B------:R-:W-:Y:S05]  /*27ff0*/  BSYNC B0 ;  /* 0x0000000000007941 */ /* 0x000fea0003800000 */
.L_x_1916:
[----:B------:R-:W-:-:S05]  /*28000*/  IMAD R5, R0, R3, R3 ;  /* 0x0000000300057224 */ /* 0x000fca00078e0203 */
[----:B------:R-:W-:-:S07]  /*28010*/  VIMNMX R2, R2, R5, PT ;  /* 0x0000000502027248 */ /* 0x000fce0003fe0100 */
.L_x_1915:
[----:B------:R-:W0:Y:S01]  /*28020*/  @P1 LDC R4, c[0x0][0x44c] ;  /* 0x00011300ff041b82 */ /* 0x000e220000000800 */
[----:B------:R-:W-:Y:S01]  /*28030*/  VIADD R2, R2, 0x3f ;  /* 0x0000003f02027836 */ /* 0x000fe20000000000 */
[----:B------:R-:W-:-:S04]  /*28040*/  ULDC UR4, c[0x0][0x9dc] ;  /* 0x0002770000047ab9 */ /* 0x000fc80000000800 */
[----:B------:R-:W-:Y:S02]  /*28050*/  SHF.R.S32.HI R5, RZ, 0x1f, R2 ;  /* 0x0000001fff057819 */ /* 0x000fe40000011402 */
[----:B------:R-:W1:Y:S02]  /*28060*/  @P1 LDC R0, c[0x0][0x450] ;  /* 0x00011400ff001b82 */ /* 0x000e640000000800 */
[----:B------:R-:W-:Y:S01]  /*28070*/  LEA.HI R5, R5, R2, RZ, 0x6 ;  /* 0x0000000205057211 */ /* 0x000fe200078f30ff */
[----:B------:R-:W-:Y:S02]  /*28080*/  IMAD.MOV.U32 R2, RZ, RZ, R25 ;  /* 0x000000ffff027224 */ /* 0x000fe400078e0019 */
        /* <DEDUP_REMOVED lines=17> */
.L_x_1921:
[----:B------:R-:W-:-:S13]  /*281a0*/  ISETP.NE.AND P0, PT, R3, 0x1, PT ;  /* 0x000000010300780c */ /* 0x000fda0003f05270 */
[----:B------:R-:W0:Y:S02]  /*281b0*/  @P0 LDC.64 R4, c[0x0][0x9e8] ;  /* 0x00027a00ff040b82 */ /* 0x000e240000000a00 */
[----:B0-----:R-:W-:-:S05]  /*281c0*/  @P0 IMAD.HI.U32 R4, R2, R4, RZ ;  /* 0x0000000402040227 */ /* 0x001fca00078e00ff */
[----:B------:R-:W-:-:S07]  /*281d0*/  @P0 SHF.R.U32.HI R2, RZ, R5, R4 ;  /* 0x00000005ff020219 */ /* 0x000fce0000011604 */
.L_x_1922:
[----:B------:R-:W-:Y:S05]  /*281e0*/  BSYNC B0 ;  /* 0x0000000000007941 */ /* 0x000fea0003800000 */
.L_x_1920:
[----:B------:R-:W-:-:S05]  /*281f0*/  IMAD R3, R2, R3, RZ ;  /* 0x0000000302037224 */ /* 0x000fca00078e02ff */
[----:B------:R-:W-:-:S07]  /*28200*/  VIMNMX R0, R0, R3, !PT ;  /* 0x0000000300007248 */ /* 0x000fce0007fe0100 */
.L_x_1919:
[----:B------:R-:W-:Y:S01]  /*28210*/  ISETP.NE.AND P1, PT, R6, RZ, PT ;  /* 0x000000ff0600720c */ /* 0x000fe20003f25270 */
[----:B------:R-:W-:Y:S01]  /*28220*/  BSSY B0, `(.L_x_1923) ;  /* 0x0000024000007945 */ /* 0x000fe20003800000 */
[----:B------:R-:W-:-:S04]  /*28230*/  SHF.R.S32.HI R3, RZ, 0x1f, R0 ;  /* 0x0000001fff037819 */ /* 0x000fc80000011400 */
[----:B------:R-:W-:-:S04]  /*28240*/  LEA.HI R3, R3, R0, RZ, 0x6 ;  /* 0x0000000003037211 */ /* 0x000fc800078f30ff */
[----:B------:R-:W-:Y:S01]  /*28250*/  SHF.R.S32.HI R0, RZ, 0x6, R3 ;  /* 0x00000006ff007819 */ /* 0x000fe20000011403 */
[----:B------:R-:W-:Y:S02]  /*28260*/  IMAD.MOV.U32 R3, RZ, RZ, RZ ;  /* 0x000000ffff037224 */ /* 0x000fe400078e00ff */
[----:B------:R-:W0:Y:S01]  /*28270*/  @!P1 LDC R6, c[0x0][0x9f0] ;  /* 0x00027c00ff069b82 */ /* 0x000e220000000800 */
[----:B------:R-:W-:-:S04]  /*28280*/  VIMNMX R0, RZ, R0, !PT ;  /* 0x00000000ff007248 */ /* 0x000fc80007fe0100 */
[----:B------:R-:W-:-:S13]  /*28290*/  ISETP.GT.AND P0, PT, R19, R0, PT ;  /* 0x000000001300720c */ /* 0x000fda0003f04270 */
[----:B------:R-:W-:Y:S05]  /*282a0*/  @!P0 BRA `(.L_x_1924) ;  /* 0x00000000006c8947 */ /* 0x000fea0003800000 */
[-C--:B0-----:R-:W-:Y:S01]  /*282b0*/  IABS R4, R6.reuse ;  /* 0x0000000600047213 */ /* 0x081fe20000000000 */
[----:B------:R-:W-:Y:S01]  /*282c0*/  IMAD.MOV.U32 R2, RZ, RZ, RZ ;  /* 0x000000ffff027224 */ /* 0x000fe200078e00ff */
[----:B------:R-:W-:Y:S02]  /*282d0*/  IABS R8, R6 ;  /* 0x0000000600087213 */ /* 0x000fe40000000000 */
[----:B------:R-:W0:Y:S08]  /*282e0*/  I2F.RP R5, R4 ;  /* 0x0000000400057306 */ /* 0x000e300000209400 */
[----:B0-----:R-:W0:Y:S02]  /*282f0*/  MUFU.RCP R5, R5 ;  /* 0x0000000500057308 */ /* 0x001e240000001000 */
[----:B0-----:R-:W-:-:S06]  /*28300*/  VIADD R7, R5, 0xffffffe ;  /* 0x0ffffffe05077836 */ /* 0x001fcc0000000000 */
[----:B------:R0:W1:Y:S02]  /*28310*/  F2I.FTZ.U32.TRUNC.NTZ R3, R7 ;  /* 0x0000000700037305 */ /* 0x000064000021f000 */
[----:B0-----:R-:W-:Y:S02]  /*28320*/  IMAD.MOV R7, RZ, RZ, -R8 ;  /* 0x000000ffff077224 */ /* 0x001fe400078e0a08 */
[----:B-1----:R-:W-:-:S04]  /*28330*/  IMAD.MOV R9, RZ, RZ, -R3 ;  /* 0x000000ffff097224 */ /* 0x002fc800078e0a03 */
[----:B------:R-:W-:-:S04]  /*28340*/  IMAD R9, R9, R4, RZ ;  /* 0x0000000409097224 */ /* 0x000fc800078e02ff */
[----:B------:R-:W-:Y:S01]  /*28350*/  IMAD.HI.U32 R2, R3, R9, R2 ;  /* 0x0000000903027227 */ /* 0x000fe200078e0002 */
[----:B------:R-:W-:-:S05]  /*28360*/  IADD3 R3, R6, -0x1, R19 ;  /* 0xffffffff06037810 */ /* 0x000fca0007ffe013 */
[----:B------:R-:W-:-:S05]  /*28370*/  IMAD.IADD R3, R3, 0x1, -R0 ;  /* 0x0000000103037824 */ /* 0x000fca00078e0a00 */
        /* <DEDUP_REMOVED lines=14> */
.L_x_1924:
[----:B------:R-:W-:Y:S05]  /*28460*/  BSYNC B0 ;  /* 0x0000000000007941 */ /* 0x000fea0003800000 */
.L_x_1923:
[-C--:B------:R-:W-:Y:S01]  /*28470*/  IMAD R0, R10, R3.reuse, R0 ;  /* 0x000000030a007224 */ /* 0x080fe200078e0200 */
        /* <DEDUP_REMOVED lines=13> */
[----:B------:R-:W1:Y:S02]  /*28550*/  FLO.U32 R0, UR4 ;  /* 0x0000000400007d00 */ /* 0x000e6400080e0000 */
        /* <DEDUP_REMOVED lines=9> */
.L_x_1926:
        /* <DEDUP_REMOVED lines=20> */
.L_x_1929:
[----:B------:R-:W-:Y:S05]  /*28730*/  BSYNC B6 ;  /* 0x0000000000067941 */ /* 0x000fea0003800000 */
.L_x_1928:
        /* <DEDUP_REMOVED lines=11> */
[----:B0-----:R-:W-:Y:S02]  /*287f0*/  IMAD.U32 R6, RZ, RZ, UR8 ;  /* 0x00000008ff067e24 */ /* 0x001fe4000f8e00ff */
[----:B------:R-:W-:-:S02]  /*28800*/  IMAD.U32 R7, RZ, RZ, UR9 ;  /* 0x00000009ff077e24 */ /* 0x000fc4000f8e00ff */
[----:B------:R-:W-:Y:S02]  /*28810*/  IMAD.U32 R10, RZ, RZ, UR4 ;  /* 0x00000004ff0a7e24 */ /* 0x000fe4000f8e00ff */
[----:B------:R-:W-:Y:S02]  /*28820*/  IMAD.U32 R11, RZ, RZ, UR5 ;  /* 0x00000005ff0b7e24 */ /* 0x000fe4000f8e00ff */
[----:B------:R-:W-:Y:S02]  /*28830*/  IMAD.MOV.U32 R8, RZ, RZ, 0x70 ;  /* 0x00000070ff087424 */ /* 0x000fe400078e00ff */
[----:B------:R-:W-:Y:S02]  /*28840*/  IMAD.MOV.U32 R12, RZ, RZ, 0x1 ;  /* 0x00000001ff0c7424 */ /* 0x000fe400078e00ff */
[----:B-1----:R-:W-:-:S07]  /*28850*/  IMAD.MOV.U32 R13, RZ, RZ, RZ ;  /* 0x000000ffff0d7224 */ /* 0x002fce00078e00ff */
[----:B------:R-:W-:-:S07]  /*28860*/  LEPC R20, `(.L_x_1932) ;  /* 0x000000001014794e */ /* 0x000fce0000000000 */
[----:B--2---:R-:W-:Y:S05]  /*28870*/  CALL.ABS.NOINC R2 ;  /* 0x0000000002007343 */ /* 0x004fea0003c00000 */
.L_x_1932:
        /* <DEDUP_REMOVED lines=15> */
.L_x_1931:
[----:B------:R-:W-:Y:S05]  /*28970*/  BSYNC B6 ;  /* 0x0000000000067941 */ /* 0x000fea0003800000 */
.L_x_1930:
[----:B------:R-:W-:Y:S01]  /*28980*/  ULDC.64 UR4, c[0x0][0x9f8] ;  /* 0x00027e0000047ab9 */ /* 0x000fe20000000a00 */
[----:B------:R-:W2:Y:S01]  /*28990*/  LDL R20, [R1+0x8] ;  /* 0x0000080001147983 */ /* 0x000ea20000100800 */
[----:B------:R-:W-:-:S03]  /*289a0*/  ISETP.NE.U32.AND P0, PT, RZ, UR4, PT ;  /* 0x00000004ff007c0c */ /* 0x000fc6000bf05070 */
[----:B------:R-:W3:Y:S01]  /*289b0*/  LDL R19, [R1+0x10] ;  /* 0x0000100001137983 */ /* 0x000ee20000100800 */
[----:B------:R-:W-:Y:S01]  /*289c0*/  ISETP.NE.AND.EX P0, PT, RZ, UR5, PT, P0 ;  /* 0x00000005ff007c0c */ /* 0x000fe2000bf05300 */
[----:B------:R-:W-:Y:S01]  /*289d0*/  IMAD.MOV.U32 R32, RZ, RZ, R27 ;  /* 0x000000ffff207224 */ /* 0x000fe200078e001b */
[----:B------:R-:W1:Y:S01]  /*289e0*/  LDC R5, c[0x0][0x430] ;  /* 0x00010c00ff057b82 */ /* 0x000e620000000800 */
[----:B------:R-:W4:Y:S01]  /*289f0*/  S2R R18, SR_TID.X ;  /* 0x0000000000127919 */ /* 0x000f220000002100 */
[----:B------:R-:W-:Y:S01]  /*28a00*/  VIADD R7, R23, 0xffffffff ;  /* 0xffffffff17077836 */ /* 0x000fe20000000000 */
[----:B------:R-:W-:Y:S01]  /*28a10*/  LOP3.LUT R16, R16, 0xfffffffe, RZ, 0xc0, !PT ;  /* 0xfffffffe10107812 */ /* 0x000fe200078ec0ff */
[----:B------:R-:W-:-:S07]  /*28a20*/  ULDC UR4, c[0x0][0x2f4] ;  /* 0x0000bd0000047ab9 */ /* 0x000fce0000000800 */
[----:B------:R-:W0:Y:S01]  /*28a30*/  @P0 LDC.64 R2, c[0x0][0x9f8] ;  /* 0x00027e00ff020b82 */ /* 0x000e220000000a00 */
[----:B----4-:R-:W-:Y:S01]  /*28a40*/  LOP3.LUT R18, R18, 0x7f, RZ, 0xc0, !PT ;  /* 0x0000007f12127812 */ /* 0x010fe200078ec0ff */
[----:B0-----:R-:W-:-:S05]  /*28a50*/  @P0 IMAD.WIDE R2, R27, 0x4, R2 ;  /* 0x000000041b020825 */ /* 0x001fca00078e0202 */
[----:B------:R0:W4:Y:S01]  /*28a60*/  @P0 LDG.E R32, desc[UR60][R2.64] ;  /* 0x0000003c02200981 */ /* 0x000122000c1e1900 */
[----:B------:R-:W-:Y:S02]  /*28a70*/  SHF.R.U32.HI R21, RZ, 0x3, R18 ;  /* 0x00000003ff157819 */ /* 0x000fe40000011612 */
[----:B-1----:R-:W-:Y:S01]  /*28a80*/  ISETP.NE.AND P1, PT, R5, 0x1, PT ;  /* 0x000000010500780c */ /* 0x002fe20003f25270 */
[----:B------:R-:W1:-:S12]  /*28a90*/  S2R R18, SR_TID.X ;  /* 0x0000000000127919 */ /* 0x000e580000002100 */
[----:B------:R-:W0:Y:S08]  /*28aa0*/  @P1 LDC R9, c[0x0][0x434] ;  /* 0x00010d00ff091b82 */ /* 0x000e300000000800 */
[----:B------:R-:W0:Y:S01]  /*28ab0*/  @P1 LDC R6, c[0x0][0x438] ;  /* 0x00010e00ff061b82 */ /* 0x000e220000000800 */
[----:B-1----:R-:W-:-:S05]  /*28ac0*/  IMAD.SHL.U32 R18, R18, 0x10, RZ ;  /* 0x0000001012127824 */ /* 0x002fca00078e00ff */
[----:B------:R-:W-:-:S05]  /*28ad0*/  LOP3.LUT R18, R21, 0x70, R18, 0xf8, !PT ;  /* 0x0000007015127812 */ /* 0x000fca00078ef812 */
[----:B------:R-:W-:Y:S01]  /*28ae0*/  IMAD R0, R7, 0x40, R18 ;  /* 0x0000004007007824 */ /* 0x000fe200078e0212 */
[----:B------:R-:W-:-:S04]  /*28af0*/  LOP3.LUT R10, R36, 0x40, RZ, 0xfc, !PT ;  /* 0x00000040240a7812 */ /* 0x000fc800078efcff */
[----:B------:R-:W-:Y:S01]  /*28b00*/  ISETP.GE.AND P3, PT, R10, UR4, PT ;  /* 0x000000040a007c0c */ /* 0x000fe2000bf66270 */
[----:B------:R-:W-:Y:S01]  /*28b10*/  UMOV UR5, 0xffffffff ;  /* 0xffffffff00057882 */ /* 0x000fe20000000000 */
[----:B--2---:R-:W-:-:S04]  /*28b20*/  ISETP.GE.AND P0, PT, R0, R20, PT ;  /* 0x000000140000720c */ /* 0x004fc80003f06270 */
[----:B------:R-:W-:Y:S01]  /*28b30*/  ISETP.GT.U32.OR P0, PT, R18, 0x3f, P0 ;  /* 0x0000003f1200780c */ /* 0x000fe20000704470 */
[----:B---3--:R-:W-:-:S04]  /*28b40*/  IMAD.IADD R0, R0, 0x1, R19 ;  /* 0x0000000100007824 */ /* 0x008fc800078e0213 */
[----:B0-----:R-:W-:-:S04]  /*28b50*/  @P1 IMAD.HI.U32 R9, R0, R9, RZ ;  /* 0x0000000900091227 */ /* 0x001fc800078e00ff */
[----:B------:R-:W-:Y:S01]  /*28b60*/  IMAD.MOV.U32 R4, RZ, RZ, R0 ;  /* 0x000000ffff047224 */ /* 0x000fe200078e0000 */
[----:B------:R-:W-:-:S03]  /*28b70*/  @P1 SHF.R.U32.HI R4, RZ, R6, R9 ;  /* 0x00000006ff041219 */ /* 0x000fc60000011609 */
[----:B------:R-:W0:Y:S02]  /*28b80*/  @!P0 LDC.64 R2, c[0x0][0x428] ;  /* 0x00010a00ff028b82 */ /* 0x000e240000000a00 */
[----:B------:R-:W-:-:S04]  /*28b90*/  IMAD.MOV R6, RZ, RZ, -R4 ;  /* 0x000000ffff067224 */ /* 0x000fc800078e0a04 */
[----:B------:R-:W-:Y:S01]  /*28ba0*/  IMAD R0, R5, R6, R0 ;  /* 0x0000000605007224 */ /* 0x000fe200078e0200 */
[----:B------:R-:W-:Y:S02]  /*28bb0*/  @!P0 SHF.R.S32.HI R5, RZ, 0x1f, R4 ;  /* 0x0000001fff058819 */ /* 0x000fe40000011404 */
[----:B----4-:R-:W-:Y:S01]  /*28bc0*/  SHF.R.S32.HI R8, RZ, 0x1f, R32 ;  /* 0x0000001fff087819 */ /* 0x010fe20000011420 */
[----:B0-----:R-:W-:-:S04]  /*28bd0*/  @!P0 IMAD.WIDE.U32 R4, R32, R2, R4 ;  /* 0x0000000220048225 */ /* 0x001fc800078e0004 */
[----:B------:R-:W-:Y:S01]  /*28be0*/  @!P0 IMAD R6, R8, R2, RZ ;  /* 0x0000000208068224 */ /* 0x000fe200078e02ff */
[----:B------:R0:W-:Y:S03]  /*28bf0*/  STL [R1+0x14], R8 ;  /* 0x0000140801007387 */ /* 0x0001e60000100800 */
[----:B------:R-:W-:Y:S02]  /*28c00*/  @!P0 IMAD R6, R32, R3, R6 ;  /* 0x0000000320068224 */ /* 0x000fe400078e0206 */
[----:B------:R-:W1:Y:S02]  /*28c10*/  @!P0 LDC.64 R2, c[0x0][0x418] ;  /* 0x00010600ff028b82 */ /* 0x000e640000000a00 */
[----:B------:R-:W-:Y:S02]  /*28c20*/  @!P0 IMAD.IADD R6, R5, 0x1, R6 ;  /* 0x0000000105068824 */ /* 0x000fe400078e0206 */
[----:B------:R-:W-:Y:S01]  /*28c30*/  IMAD.MOV.U32 R5, RZ, RZ, RZ ;  /* 0x000000ffff057224 */ /* 0x000fe200078e00ff */
[----:B-1----:R-:W-:-:S04]  /*28c40*/  @!P0 LEA R2, P1, R4, R2, 0x2 ;  /* 0x0000000204028211 */ /* 0x002fc800078210ff */
[----:B------:R-:W-:Y:S01]  /*28c50*/  @!P0 LEA.HI.X R3, R4, R3, R6, 0x2, P1 ;  /* 0x0000000304038211 */ /* 0x000fe200008f1406 */
[----:B------:R-:W-:-:S04]  /*28c60*/  IMAD.U32 R4, RZ, RZ, UR39 ;  /* 0x00000027ff047e24 */ /* 0x000fc8000f8e00ff */
[----:B------:R1:W5:Y:S01]  /*28c70*/  @!P0 LDG.E R5, desc[UR60][R2.64] ;  /* 0x0000003c02058981 */ /* 0x000362000c1e1900 */
[----:B------:R-:W-:Y:S02]  /*28c80*/  ISETP.GT.U32.AND P0, PT, R18, 0x3f, PT ;  /* 0x0000003f1200780c */ /* 0x000fe40003f04070 */
[----:B------:R-:W-:Y:S02]  /*28c90*/  ISETP.NE.AND P2, PT, R4, 0x3, PT ;  /* 0x000000030400780c */ /* 0x000fe40003f45270 */
[----:B0-----:R-:W-:-:S04]  /*28ca0*/  LOP3.LUT R8, R36, 0x80, RZ, 0xfc, !PT ;  /* 0x0000008024087812 */ /* 0x001fc800078efcff */
[----:B------:R-:W-:-:S05]  /*28cb0*/  ISETP.GE.AND P1, PT, R8, UR4, PT ;  /* 0x0000000408007c0c */ /* 0x000fca000bf26270 */
[----:B------:R-:W-:Y:S02]  /*28cc0*/  @P0 LOP3.LUT R16, R16, 0x1, RZ, 0xfc, !PT ;  /* 0x0000000110100812 */ /* 0x000fe400078efcff */
[----:B------:R-:W-:Y:S02]  /*28cd0*/  ISETP.GE.AND P0, PT, R36, UR4, PT ;  /* 0x0000000424007c0c */ /* 0x000fe4000bf06270 */
[----:B------:R-:W-:-:S04]  /*28ce0*/  LOP3.LUT R16, R16, 0xffffffdf, RZ, 0xc0, !PT ;  /* 0xffffffdf10107812 */ /* 0x000fc800078ec0ff */
[----:B------:R-:W-:-:S04]  /*28cf0*/  @P2 LOP3.LUT R16, R16, 0x20, RZ, 0xfc, !PT ;  /* 0x0000002010102812 */ /* 0x000fc800078efcff */
[----:B------:R-:W-:-:S04]  /*28d00*/  LOP3.LUT R16, R16, 0xffffffef, RZ, 0xc0, !PT ;  /* 0xffffffef10107812 */ /* 0x000fc800078ec0ff */
        /* <DEDUP_REMOVED lines=8> */
[----:B-1----:R-:W-:Y:S06]  /*28d90*/  BRA.DIV UR5, `(.L_x_1933) ;  /* 0x0000005e05207947 */ /* 0x002fec000b800000 */
.L_x_2086:
[----:B------:R-:W-:Y:S01]  /*28da0*/  IMAD.MOV.U32 R23, RZ, RZ, R7 ;  /* 0x000000ffff177224 */ /* 0x000fe200078e0007 */
[----:B------:R-:W-:Y:S06]  /*28db0*/  @!P2 BRA `(.L_x_1934) ;  /* 0x000000000004a947 */ /* 0x000fec0003800000 */
[----:B------:R-:W-:Y:S01]  /*28dc0*/  BPT.TRAP 0x1 ;  /* 0x000000040000795c */ /* 0x000fe20000300000 */
.L_x_1934:
[----:B------:R-:W-:Y:S01]  /*28dd0*/  SHF.R.S32.HI R6, RZ, 0x1f, R0 ;  /* 0x0000001fff067819 */ /* 0x000fe20000011400 */
[----:B------:R-:W-:Y:S01]  /*28de0*/  ULDC.64 UR4, c[0x0][0x328] ;  /* 0x0000ca0000047ab9 */ /* 0x000fe20000000a00 */
[----:B-----5:R-:W-:Y:S01]  /*28df0*/  SHF.R.S32.HI R8, RZ, 0x1f, R5 ;  /* 0x0000001fff087819 */ /* 0x020fe20000011405 */
[----:B------:R-:W-:Y:S01]  /*28e00*/  ULDC.64 UR6, c[0x0][0x318] ;  /* 0x0000c60000067ab9 */ /* 0x000fe20000000a00 */
[----:B------:R-:W-:Y:S01]  /*28e10*/  BSSY B0, `(.L_x_1935) ;  /* 0x0000013000007945 */ /* 0x000fe20003800000 */
[----:B------:R-:W-:-:S04]  /*28e20*/  IMAD R3, R6, UR4, RZ ;  /* 0x0000000406037c24 */ /* 0x000fc8000f8e02ff */
        /* <DEDUP_REMOVED lines=17> */
.L_x_2087:
[----:B------:R-:W-:Y:S05]  /*28f40*/  BSYNC B0 ;  /* 0x0000000000007941 */ /* 0x000fea0003800000 */
.L_x_1935:
[----:B------:R-:W2:Y:S01]  /*28f50*/  LDL R10, [R1+0x8] ;  /* 0x00000800010a7983 */ /* 0x000ea20000100800 */
[----:B------:R-:W-:Y:S01]  /*28f60*/  ULDC.64 UR4, c[0x0][0x300] ;  /* 0x0000c00000047ab9 */ /* 0x000fe20000000a00 */
[----:B------:R-:W-:Y:S01]  /*28f70*/  ULDC.64 UR6, c[0x0][0x2e8] ;  /* 0x0000ba0000067ab9 */ /* 0x000fe20000000a00 */
[----:B------:R-:W-:Y:S01]  /*28f80*/  IMAD R6, R6, UR4, RZ ;  /* 0x0000000406067c24 */ /* 0x000fe2000f8e02ff */
[----:B------:R-:W1:Y:S01]  /*28f90*/  S2R R9, SR_TID.X ;  /* 0x0000000000097919 */ /* 0x000e620000002100 */
[----:B0-----:R-:W-:Y:S01]  /*28fa0*/  IMAD.WIDE.U32 R2, R0, UR4, RZ ;  /* 0x0000000400027c25 */ /* 0x001fe2000f8e00ff */
[C---:B------:R-:W-:Y:S02]  /*28fb0*/  LOP3.LUT P5, RZ, R16.reuse, 0x10, RZ, 0xc0, !PT ;  /* 0x0000001010ff7812 */ /* 0x040fe400078ac0ff */
[----:B------:R-:W-:Y:S01]  /*28fc0*/  LOP3.LUT P4, RZ, R16, 0x8, RZ, 0xc0, !PT ;  /* 0x0000000810ff7812 */ /* 0x000fe2000788c0ff */
        /* <DEDUP_REMOVED lines=14> */
[----:B------:R-:W-:Y:S02]  /*290b0*/  LEA.HI.X R6, R2, UR7, R6, 0x1, P0 ;  /* 0x0000000702067c11 */ /* 0x000fe400080f0c06 */
[----:B-1----:R-:W-:-:S04]  /*290c0*/  LOP3.LUT R9, R9, 0x7f, RZ, 0xc0, !PT ;  /* 0x0000007f09097812 */ /* 0x002fc800078ec0ff */
[----:B------:R-:W-:Y:S01]  /*290d0*/  SHF.R.U32.HI R9, RZ, 0x3, R9 ;  /* 0x00000003ff097819 */ /* 0x000fe20000011609 */
[----:B--2---:R-:W-:Y:S02]  /*290e0*/  IMAD R5, R7, -0x40, R10 ;  /* 0xffffffc007057824 */ /* 0x004fe400078e020a */
[----:B------:R-:W-:Y:S02]  /*290f0*/  IMAD R7, R22, 0x4000, R33 ;  /* 0x0000400016077824 */ /* 0x000fe400078e0221 */
        /* <DEDUP_REMOVED lines=37> */
.L_x_2097:
        /* <DEDUP_REMOVED lines=13> */
.L_x_1938:
        /* <DEDUP_REMOVED lines=10> */
.L_x_1939:
[----:B------:R1:W-:Y:S02]  /*294c0*/  SYNCS.ARRIVE.TRANS64.A1T0 RZ, [R4+URZ+0x30830], RZ ;  /* 0x030830ff04ff79a7 */ /* 0x0003e4000810003f */
[----:B------:R-:W-:Y:S05]  /*294d0*/  WARPSYNC.ALL ;  /* 0x0000000000007948 */ /* 0x000fea0003800000 */
[----:B------:R-:W-:Y:S01]  /*294e0*/  ULDC.64 UR4, c[0x0][0xa00] ;  /* 0x0002800000047ab9 */ /* 0x000fe20000000a00 */
[----:B0-----:R-:W-:Y:S01]  /*294f0*/  VIADD R2, R17, 0x10400 ;  /* 0x0001040011027836 */ /* 0x001fe20000000000 */
[----:B------:R-:W-:Y:S01]  /*29500*/  BAR.SYNC.DEFER_BLOCKING 0x8, 0x180 ;  /* 0x0206000000007b1d */ /* 0x000fe20000010000 */
[----:B------:R-:W-:Y:S02]  /*29510*/  ISETP.NE.U32.AND P0, PT, RZ, UR4, PT ;  /* 0x00000004ff007c0c */ /* 0x000fe4000bf05070 */
[----:B------:R-:W-:-:S02]  /*29520*/  SHF.R.S32.HI R0, RZ, 0x1f, R27 ;  /* 0x0000001fff007819 */ /* 0x000fc4000001141b */
[----:B------:R-:W-:Y:S01]  /*29530*/  ISETP.NE.AND.EX P0, PT, RZ, UR5, PT, P0 ;  /* 0x00000005ff007c0c */ /* 0x000fe2000bf05300 */
[----:B------:R-:W-:Y:S01]  /*29540*/  ULDC.64 UR4, c[0x0][0x298] ;  /* 0x0000a60000047ab9 */ /* 0x000fe20000000a00 */
[----:B------:R-:W-:Y:S01]  /*29550*/  LOP3.LUT P1, RZ, R2, 0x3ff, RZ, 0xc0, !PT ;  /* 0x000003ff02ff7812 */ /* 0x000fe2000782c0ff */
[----:B------:R-:W-:Y:S01]  /*29560*/  BSSY B6, `(.L_x_1940) ;  /* 0x000001c000067945 */ /* 0x000fe20003800000 */
[----:B------:R-:W-:Y:S02]  /*29570*/  SEL R0, R0, RZ, !P0 ;  /* 0x000000ff00007207 */ /* 0x000fe40004000000 */
[----:B------:R-:W-:-:S03]  /*29580*/  SEL R2, R27, RZ, !P0 ;  /* 0x000000ff1b027207 */ /* 0x000fc60004000000 */
[----:B------:R0:W-:Y:S04]  /*29590*/  STL [R1+0x30], R0 ;  /* 0x0000300001007387 */ /* 0x0001e80000100800 */
[----:B------:R2:W-:Y:S01]  /*295a0*/  STL [R1+0x1c], R2 ;  /* 0x00001c0201007387 */ /* 0x0005e20000100800 */
[----:B0-----:R-:W-:Y:S01]  /*295b0*/  SHF.R.S32.HI R0, RZ, 0x1f, R35 ;  /* 0x0000001fff007819 */ /* 0x001fe20000011423 */
[----:B--2---:R-:W-:-:S04]  /*295c0*/  IMAD.WIDE.U32 R2, R35, UR4, RZ ;  /* 0x0000000423027c25 */ /* 0x004fc8000f8e00ff */
[----:B------:R-:W-:Y:S01]  /*295d0*/  IMAD R0, R0, UR4, RZ ;  /* 0x0000000400007c24 */ /* 0x000fe2000f8e02ff */
[----:B------:R0:W-:Y:S03]  /*295e0*/  STL.64 [R1+0x20], R2 ;  /* 0x0000200201007387 */ /* 0x0001e60000100a00 */
[----:B------:R-:W-:-:S04]  /*295f0*/  IMAD R0, R35, UR5, R0 ;  /* 0x0000000523007c24 */ /* 0x000fc8000f8e0200 */
[----:B------:R-:W-:Y:S01]  /*29600*/  IMAD.IADD R35, R3, 0x1, R0 ;  /* 0x0000000103237824 */ /* 0x000fe200078e0200 */
[----:B------:R-:W-:Y:S06]  /*29610*/  @!P1 BRA `(.L_x_1941) ;  /* 0x0000000000409947 */ /* 0x000fec0003800000 */
[----:B0-----:R-:W-:Y:S01]  /*29620*/  MOV R2, 0x0 ;  /* 0x0000000000027802 */ /* 0x001fe20000000f00 */
[----:B------:R-:W-:Y:S01]  /*29630*/  ULDC.64 UR4, c[0x4][0xa8] ;  /* 0x01002a0000047ab9 */ /* 0x000fe20000000a00 */
[----:B------:R-:W-:Y:S01]  /*29640*/  ULDC.64 UR6, c[0x4][0xb0] ;  /* 0x01002c0000067ab9 */ /* 0x000fe20000000a00 */
[----:B------:R-:W-:Y:S01]  /*29650*/  ULDC.64 UR8, c[0x4][0x20] ;  /* 0x0100080000087ab9 */ /* 0x000fe20000000a00 */
[----:B-1----:R-:W-:Y:S02]  /*29660*/  IMAD.U32 R4, RZ, RZ, UR4 ;  /* 0x00000004ff047e24 */ /* 0x002fe4000f8e00ff */
        /* <DEDUP_REMOVED lines=11> */
.L_x_1941:
[----:B------:R-:W-:Y:S05]  /*29720*/  BSYNC B6 ;  /* 0x0000000000067941 */ /* 0x000fea0003800000 */
.L_x_1940:
[----:B------:R-:W2:Y:S01]  /*29730*/  LDL.LU R20, [R1+0x30] ;  /* 0x0000300001147983 */ /* 0x000ea20000300800 */
[----:B------:R-:W-:Y:S01]  /*29740*/  ULDC.64 UR4, c[0x0][0x2d8] ;  /* 0x0000b60000047ab9 */ /* 0x000fe20000000a00 */
[----:B------:R-:W3:Y:S02]  /*29750*/  LDC R7, c[0x0][0x448] ;  /* 0x00011200ff077b82 */ /* 0x000ee40000000800 */
[----:B------:R-:W4:Y:S04]  /*29760*/  LDL.LU R21, [R1+0x1c] ;  /* 0x00001c0001157983 */ /* 0x000f280000300800 */
[----:B0-----:R-:W5:Y:S01]  /*29770*/  LDL.LU.64 R2, [R1+0x20] ;  /* 0x0000200001027983 */ /* 0x001f620000300a00 */
[C---:B------:R-:W-:Y:S02]  /*29780*/  LOP3.LUT R9, R36.reuse, 0x40, RZ, 0xfc, !PT ;  /* 0x0000004024097812 */ /* 0x040fe400078efcff */
[----:B------:R-:W-:-:S02]  /*29790*/  LOP3.LUT R8, R36, 0x80, RZ, 0xfc, !PT ;  /* 0x0000008024087812 */ /* 0x000fc400078efcff */
[----:B---3--:R-:W-:-:S13]  /*297a0*/  ISETP.NE.AND P0, PT, R7, 0x1, PT ;  /* 0x000000010700780c */ /* 0x008fda0003f05270 */
[----:B------:R-:W0:Y:S01]  /*297b0*/  @P0 LDC R6, c[0x0][0x44c] ;  /* 0x00011300ff060b82 */ /* 0x000e220000000800 */
[----:B-----5:R-:W-:Y:S02]  /*297c0*/  IMAD.MOV.U32 R3, RZ, RZ, R35 ;  /* 0x000000ffff037224 */ /* 0x020fe400078e0023 */
[----:B------:R-:W-:-:S04]  /*297d0*/  IMAD.WIDE.U32 R2, R26, UR4, R2 ;  /* 0x000000041a027c25 */ /* 0x000fc8000f8e0002 */
[----:B------:R-:W-:Y:S01]  /*297e0*/  IMAD R3, R26, UR5, R3 ;  /* 0x000000051a037c24 */ /* 0x000fe2000f8e0203 */
[----:B------:R-:W-:Y:S02]  /*297f0*/  ULDC.64 UR4, c[0x0][0x2e0] ;  /* 0x0000b80000047ab9 */ /* 0x000fe40000000a00 */
[----:B--2---:R-:W-:Y:S02]  /*29800*/  IMAD R0, R20, UR4, RZ ;  /* 0x0000000414007c24 */ /* 0x004fe4000f8e02ff */
[----:B------:R-:W2:Y:S01]  /*29810*/  S2R R20, SR_TID.X ;  /* 0x0000000000147919 */ /* 0x000ea20000002100 */
[----:B----4-:R-:W-:-:S04]  /*29820*/  IMAD.WIDE.U32 R2, R21, UR4, R2 ;  /* 0x0000000415027c25 */ /* 0x010fc8000f8e0002 */
[----:B------:R-:W-:Y:S01]  /*29830*/  IMAD R0, R21, UR5, R0 ;  /* 0x0000000515007c24 */ /* 0x000fe2000f8e0200 */
[----:B------:R-:W-:-:S03]  /*29840*/  ULDC.64 UR4, c[0x0][0x2d0] ;  /* 0x0000b40000047ab9 */ /* 0x000fc60000000a00 */
[----:B------:R-:W-:Y:S02]  /*29850*/  IMAD.IADD R3, R3, 0x1, R0 ;  /* 0x0000000103037824 */ /* 0x000fe400078e0200 */
[----:B------:R-:W3:Y:S01]  /*29860*/  @P0 LDC R0, c[0x0][0x450] ;  /* 0x00011400ff000b82 */ /* 0x000ee20000000800 */
[----:B--2---:R-:W-:-:S04]  /*29870*/  LOP3.LUT R20, R20, 0x7f, RZ, 0xc0, !PT ;  /* 0x0000007f14147812 */ /* 0x004fc800078ec0ff */
[----:B------:R-:W-:Y:S02]  /*29880*/  SHF.R.U32.HI R21, RZ, 0x3, R20 ;  /* 0x00000003ff157819 */ /* 0x000fe40000011614 */
[----:B------:R-:W2:Y:S02]  /*29890*/  S2R R20, SR_TID.X ;  /* 0x0000000000147919 */ /* 0x000ea40000002100 */
[----:B--2---:R-:W-:-:S05]  /*298a0*/  IMAD.SHL.U32 R20, R20, 0x10, RZ ;  /* 0x0000001014147824 */ /* 0x004fca00078e00ff */
[----:B------:R-:W-:-:S05]  /*298b0*/  LOP3.LUT R20, R21, 0x70, R20, 0xf8, !PT ;  /* 0x0000007015147812 */ /* 0x000fca00078ef814 */
[----:B------:R-:W-:Y:S02]  /*298c0*/  IMAD.IADD R5, R20, 0x1, R25 ;  /* 0x0000000114057824 */ /* 0x000fe400078e0219 */
[----:B------:R-:W2:Y:S02]  /*298d0*/  S2R R20, SR_TID.X ;  /* 0x0000000000147919 */ /* 0x000ea40000002100 */
[----:B0-----:R-:W-:-:S04]  /*298e0*/  @P0 IMAD.HI.U32 R6, R5, R6, RZ ;  /* 0x0000000605060227 */ /* 0x001fc800078e00ff */
[----:B-1----:R-:W-:Y:S01]  /*298f0*/  IMAD.MOV.U32 R4, RZ, RZ, R5 ;  /* 0x000000ffff047224 */ /* 0x002fe200078e0005 */
[----:B---3--:R-:W-:-:S05]  /*29900*/  @P0 SHF.R.U32.HI R4, RZ, R0, R6 ;  /* 0x00000000ff040219 */ /* 0x008fca0000011606 */
[----:B------:R-:W-:Y:S02]  /*29910*/  IMAD.MOV R0, RZ, RZ, -R4 ;  /* 0x000000ffff007224 */ /* 0x000fe400078e0a04 */
[----:B------:R-:W-:-:S04]  /*29920*/  IMAD.WIDE.U32 R2, R4, UR4, R2 ;  /* 0x0000000404027c25 */ /* 0x000fc8000f8e0002 */
[----:B------:R-:W-:Y:S01]  /*29930*/  IMAD R0, R7, R0, R5 ;  /* 0x0000000007007224 */ /* 0x000fe200078e0205 */
[----:B------:R-:W-:-:S05]  /*29940*/  SHF.R.S32.HI R5, RZ, 0x1f, R4 ;  /* 0x0000001fff057819 */ /* 0x000fca0000011404 */
[----:B------:R-:W-:-:S04]  /*29950*/  IMAD R5, R5, UR4, RZ ;  /* 0x0000000405057c24 */ /* 0x000fc8000f8e02ff */
[----:B------:R-:W-:Y:S01]  /*29960*/  IMAD R5, R4, UR5, R5 ;  /* 0x0000000504057c24 */ /* 0x000fe2000f8e0205 */
[----:B------:R-:W-:Y:S01]  /*29970*/  SHF.R.S32.HI R4, RZ, 0x1f, R0 ;  /* 0x0000001fff047819 */ /* 0x000fe20000011400 */
[----:B------:R-:W-:Y:S02]  /*29980*/  ULDC.64 UR4, c[0x0][0x2c8] ;  /* 0x0000b20000047ab9 */ /* 0x000fe40000000a00 */
[----:B------:R-:W-:Y:S01]  /*29990*/  IMAD.IADD R3, R3, 0x1, R5 ;  /* 0x0000000103037824 */ /* 0x000fe200078e0205 */
[----:B--2---:R-:W-:Y:S01]  /*299a0*/  LOP3.LUT R20, R20, 0x7f, RZ, 0xc0, !PT ;  /* 0x0000007f14147812 */ /* 0x004fe200078ec0ff */
[----:B------:R-:W-:Y:S02]  /*299b0*/  IMAD R4, R4, UR4, RZ ;  /* 0x0000000404047c24 */ /* 0x000fe4000f8e02ff */
[----:B------:R-:W-:-:S04]  /*299c0*/  IMAD.WIDE.U32 R2, R0, UR4, R2 ;  /* 0x0000000400027c25 */ /* 0x000fc8000f8e0002 */
[----:B------:R-:W-:Y:S01]  /*299d0*/  IMAD R5, R0, UR5, R4 ;  /* 0x0000000500057c24 */ /* 0x000fe2000f8e0204 */
[----:B------:R-:W-:Y:S02]  /*299e0*/  ULDC.64 UR4, c[0x0][0x280] ;  /* 0x0000a00000047ab9 */ /* 0x000fe40000000a00 */
[----:B------:R-:W-:Y:S01]  /*299f0*/  LEA R4, P0, R2, UR4, 0x1 ;  /* 0x0000000402047c11 */ /* 0x000fe2000f8008ff */
[----:B------:R-:W-:Y:S01]  /*29a00*/  IMAD.IADD R0, R3, 0x1, R5 ;  /* 0x0000000103007824 */ /* 0x000fe200078e0205 */
[----:B------:R-:W-:Y:S02]  /*29a10*/  ULDC UR4, c[0x0][0x2b8] ;  /* 0x0000ae0000047ab9 */ /* 0x000fe40000000800 */
[----:B------:R-:W-:Y:S02]  /*29a20*/  ISETP.GE.AND P4, PT, R36, UR4, PT ;  /* 0x0000000424007c0c */ /* 0x000fe4000bf86270 */
[----:B------:R-:W-:Y:S01]  /*29a30*/  LEA.HI.X R0, R2, UR5, R0, 0x1, P0 ;  /* 0x0000000502007c11 */ /* 0x000fe200080f0c00 */
[----:B------:R-:W-:Y:S01]  /*29a40*/  UMOV UR5, 0xffffffff ;  /* 0xffffffff00057882 */ /* 0x000fe20000000000 */
[----:B------:R-:W-:-:S02]  /*29a50*/  ISETP.GE.AND P3, PT, R9, UR4, PT ;  /* 0x0000000409007c0c */ /* 0x000fc4000bf66270 */
[----:B------:R-:W-:Y:S02]  /*29a60*/  ISETP.GE.AND P2, PT, R8, UR4, PT ;  /* 0x0000000408007c0c */ /* 0x000fe4000bf46270 */
[----:B------:R-:W-:Y:S02]  /*29a70*/  ISETP.GE.AND P1, PT, R37, UR4, PT ;  /* 0x0000000425007c0c */ /* 0x000fe4000bf26270 */
[----:B------:R-:W-:Y:S01]  /*29a80*/  SHF.R.U32.HI R8, RZ, 0x3, R20 ;  /* 0x00000003ff087819 */ /* 0x000fe20000011614 */
[----:B------:R-:W-:Y:S10]  /*29a90*/  BRA.DIV UR5, `(.L_x_1942) ;  /* 0x0000005605847947 */ /* 0x000ff4000b800000 */
[----:B------:R-:W0:Y:S01]  /*29aa0*/  SHFL.IDX PT, R3, R4, RZ, 0x181f ;  /* 0x00181fff04037589 */ /* 0x000e2200000e0000 */
[----:B------:R-:W-:Y:S02]  /*29ab0*/  IMAD R5, R31, R7, RZ ;  /* 0x000000071f057224 */ /* 0x000fe400078e02ff */
[----:B------:R-:W-:Y:S01]  /*29ac0*/  IMAD.IADD R25, R8, 0x1, R25 ;  /* 0x0000000108197824 */ /* 0x000fe200078e0219 */
[----:B------:R-:W1:Y:S04]  /*29ad0*/  SHFL.IDX PT, R2, R0, RZ, 0x181f ;  /* 0x00181fff00027589 */ /* 0x000e6800000e0000 */
[----:B------:R-:W-:Y:S01]  /*29ae0*/  ISETP.GE.AND P0, PT, R25, R5, PT ;  /* 0x000000051900720c */ /* 0x000fe20003f06270 */
[----:B------:R-:W-:-:S12]  /*29af0*/  SHFL.IDX PT, R14, R4, 0x7, 0x181f ;  /* 0x00f81f00040e7f89 */ /* 0x000fd800000e0000 */
[----:B0-----:R-:W-:-:S05]  /*29b00*/  @!P0 LEA R6, P5, R36, R3, 0x1 ;  /* 0x0000000324068211 */ /* 0x001fca00078a08ff */
[----:B-1----:R-:W-:Y:S02]  /*29b10*/  @!P0 IMAD.X R3, RZ, RZ, R2, P5 ;  /* 0x000000ffff038224 */ /* 0x002fe400028e0602 */
        /* <DEDUP_REMOVED lines=78> */
.L_x_2114:
[----:B0-----:R-:W-:Y:S01]  /*2a000*/  VIADD R0, R25, 0x70 ;  /* 0x0000007019007836 */ /* 0x001fe20000000000 */
[----:B------:R-:W-:Y:S04]  /*2a010*/  BSSY B0, `(.L_x_1943) ;  /* 0x000000c000007945 */ /* 0x000fe80003800000 */
[----:B------:R-:W-:-:S13]  /*2a020*/  ISETP.GE.AND P0, PT, R0, R5, PT ;  /* 0x000000050000720c */ /* 0x000fda0003f06270 */
[----:B------:R-:W-:Y:S05]  /*2a030*/  @P0 BRA `(.L_x_1944) ;  /* 0x0000000000240947 */ /* 0x000fea0003800000 */
[----:B------:R-:W-:-:S05]  /*2a040*/  LEA R2, P0, R36, R14, 0x1 ;  /* 0x0000000e24027211 */ /* 0x000fca00078008ff */
        /* <DEDUP_REMOVED lines=8> */
.L_x_1944:
[----:B------:R-:W-:Y:S05]  /*2a0d0*/  BSYNC B0 ;  /* 0x0000000000007941 */ /* 0x000fea0003800000 */
.L_x_1943:
[----:B------:R-:W-:Y:S01]  /*2a0e0*/  NOP ;  /* 0x0000000000007918 */ /* 0x000fe20000000000 */
[----:B------:R-:W-:-:S13]  /*2a0f0*/  PLOP3.LUT P0, PT, PT, PT, PT, 0x80, 0x0 ;  /* 0x000000000000781c */ /* 0x000fda0003f0f070 */
.L_x_1945:
        /* <DEDUP_REMOVED lines=20> */
.L_x_2115:
[----:B------:R-:W-:Y:S05]  /*2a240*/  BSYNC B0 ;  /* 0x0000000000007941 */ /* 0x000fea0003800000 */
.L_x_1946:
        /* <DEDUP_REMOVED lines=14> */
.L_x_1962:
[----:B0-----:R-:W2:Y:S01]  /*2a330*/  LDL R0, [R1+0x10] ;  /* 0x0000100001007983 */ /* 0x001ea20000100800 */
[----:B------:R-:W0:Y:S03]  /*2a340*/  LDC R12, c[0x0][0x430] ;  /* 0x00010c00ff0c7b82 */ /* 0x000e260000000800 */
[----:B------:R-:W3:Y:S01]  /*2a350*/  LDL R8, [R1+0x14] ;  /* 0x0000140001087983 */ /* 0x000ee20000100800 */
[----:B------:R-:W1:Y:S01]  /*2a360*/  S2R R2, SR_TID.X ;  /* 0x0000000000027919 */ /* 0x000e620000002100 */
[----:B------:R-:W4:Y:S01]  /*2a370*/  S2R R4, SR_TID.X ;  /* 0x0000000000047919 */ /* 0x000f220000002100 */
[----:B0-----:R-:W-:-:S13]  /*2a380*/  ISETP.NE.AND P0, PT, R12, 0x1, PT ;  /* 0x000000010c00780c */ /* 0x001fda0003f05270 */
[----:B------:R-:W0:Y:S01]  /*2a390*/  @P0 LDC R3, c[0x0][0x434] ;  /* 0x00010d00ff030b82 */ /* 0x000e220000000800 */
[----:B-1----:R-:W-:Y:S01]  /*2a3a0*/  LOP3.LUT R2, R2, 0x7f, RZ, 0xc0, !PT ;  /* 0x0000007f02027812 */ /* 0x002fe200078ec0ff */
[----:B----4-:R-:W-:-:S03]  /*2a3b0*/  IMAD.SHL.U32 R4, R4, 0x10, RZ ;  /* 0x0000001004047824 */ /* 0x010fc600078e00ff */
[----:B------:R-:W-:-:S04]  /*2a3c0*/  SHF.R.U32.HI R2, RZ, 0x3, R2 ;  /* 0x00000003ff027819 */ /* 0x000fc80000011602 */
[----:B------:R-:W-:Y:S02]  /*2a3d0*/  LOP3.LUT R4, R2, 0x70, R4, 0xf8, !PT ;  /* 0x0000007002047812 */ /* 0x000fe400078ef804 */
[----:B------:R-:W1:Y:S02]  /*2a3e0*/  @P0 LDC R2, c[0x0][0x438] ;  /* 0x00010e00ff020b82 */ /* 0x000e640000000800 */
[----:B------:R-:W-:Y:S01]  /*2a3f0*/  ISETP.GT.U32.AND P6, PT, R4, 0x3f, PT ;  /* 0x0000003f0400780c */ /* 0x000fe20003fc4070 */
[----:B--2---:R-:W-:-:S04]  /*2a400*/  IMAD R0, R7, 0x40, R0 ;  /* 0x0000004007007824 */ /* 0x004fc800078e0200 */
[----:B------:R-:W-:-:S08]  /*2a410*/  IMAD.IADD R0, R4, 0x1, R0 ;  /* 0x0000000104007824 */ /* 0x000fd000078e0200 */
[----:B------:R-:W2:Y:S01]  /*2a420*/  @!P6 LDC.64 R4, c[0x0][0x428] ;  /* 0x00010a00ff04eb82 */ /* 0x000ea20000000a00 */
        /* <DEDUP_REMOVED lines=10> */
[----:B------:R-:W-:-:S04]  /*2a4d0*/  IMAD.MOV R5, RZ, RZ, -R11 ;  /* 0x000000ffff057224 */ /* 0x000fc800078e0a0b */
[----:B------:R-:W-:Y:S02]  /*2a4e0*/  IMAD R5, R12, R5, R0 ;  /* 0x000000050c057224 */ /* 0x000fe400078e0200 */
[----:B------:R-:W-:Y:S01]  /*2a4f0*/  IMAD.MOV.U32 R0, RZ, RZ, RZ ;  /* 0x000000ffff007224 */ /* 0x000fe200078e00ff */
[----:B0-----:R-:W-:-:S04]  /*2a500*/  @!P6 LEA R8, P0, R2, R8, 0x2 ;  /* 0x000000080208e211 */ /* 0x001fc800078010ff */
[----:B------:R-:W-:-:S05]  /*2a510*/  @!P6 LEA.HI.X R9, R2, R9, R3, 0x2, P0 ;  /* 0x000000090209e211 */ /* 0x000fca00000f1403 */
[----:B------:R0:W5:Y:S01]  /*2a520*/  @!P6 LDG.E R0, desc[UR60][R8.64] ;  /* 0x0000003c0800e981 */ /* 0x000162000c1e1900 */
[----:B------:R-:W-:Y:S01]  /*2a530*/  LOP3.LUT P5, RZ, R16, 0x20, RZ, 0xc0, !PT ;  /* 0x0000002010ff7812 */ /* 0x000fe200078ac0ff */
[----:B------:R-:W-:-:S05]  /*2a540*/  VIADD R22, R6, 0x1 ;  /* 0x0000000106167836 */ /* 0x000fca0000000000 */
[C---:B------:R-:W-:Y:S01]  /*2a550*/  ISETP.NE.AND P0, PT, R22.reuse, 0x2, PT ;  /* 0x000000021600780c */ /* 0x040fe20003f05270 */
[----:B------:R-:W-:Y:S05]  /*2a560*/  YIELD ;  /* 0x0000000000007946 */ /* 0x000fea0003800000 */
[----:B------:R-:W-:Y:S01]  /*2a570*/  SEL R29, RZ, 0x1, P0 ;  /* 0x00000001ff1d7807 */ /* 0x000fe20000000000 */
[----:B------:R-:W-:Y:S01]  /*2a580*/  IMAD.MOV.U32 R23, RZ, RZ, R7 ;  /* 0x000000ffff177224 */ /* 0x000fe200078e0007 */
[----:B------:R-:W-:Y:S02]  /*2a590*/  SEL R22, R22, RZ, P0 ;  /* 0x000000ff16167207 */ /* 0x000fe40000000000 */
[----:B------:R-:W-:Y:S01]  /*2a5a0*/  LOP3.LUT R29, R10, R29, RZ, 0x3c, !PT ;  /* 0x0000001d0a1d7212 */ /* 0x000fe200078e3cff */
[----:B0-----:R-:W-:Y:S06]  /*2a5b0*/  @!P5 BRA `(.L_x_1950) ;  /* 0x000000000004d947 */ /* 0x001fec0003800000 */
[----:B------:R-:W-:Y:S01]  /*2a5c0*/  BPT.TRAP 0x1 ;  /* 0x000000040000795c */ /* 0x000fe20000300000 */
.L_x_1950:
[----:B------:R-:W-:Y:S01]  /*2a5d0*/  IMAD R7, R22, 0x8, R17 ;  /* 0x0000000816077824 */ /* 0x000fe200078e0211 */
[----:B------:R-:W-:Y:S01]  /*2a5e0*/  SHF.L.U32 R2, R29, 0x1f, RZ ;  /* 0x0000001f1d027819 */ /* 0x000fe200000006ff */
[----:B------:R-:W-:Y:S03]  /*2a5f0*/  BSSY B1, `(.L_x_1951) ;  /* 0x0000003000017945 */ /* 0x000fe60003800000 */
[----:B------:R-:W0:Y:S02]  /*2a600*/  SYNCS.PHASECHK.TRANS64.TRYWAIT P0, [R7+URZ+0x30840], R2 ;  /* 0x03084002070075a7 */ /* 0x000e24000800017f */
[----:B0-----:R-:W-:Y:S05]  /*2a610*/  @!P0 BRA `(.L_x_1952) ;  /* 0x00000054008c8947 */ /* 0x001fea0003800000 */
.L_x_2116:
[----:B------:R-:W-:Y:S05]  /*2a620*/  BSYNC B1 ;  /* 0x0000000000017941 */ /* 0x000fea0003800000 */
.L_x_1951:
[----:B------:R-:W-:Y:S01]  /*2a630*/  SHF.R.S32.HI R20, RZ, 0x1f, R5 ;  /* 0x0000001fff147819 */ /* 0x000fe20000011405 */
[----:B------:R-:W-:Y:S01]  /*2a640*/  ULDC.64 UR4, c[0x0][0x300] ;  /* 0x0000c00000047ab9 */ /* 0x000fe20000000a00 */
[----:B-----5:R-:W-:Y:S01]  /*2a650*/  SHF.R.S32.HI R25, RZ, 0x1f, R0 ;  /* 0x0000001fff197819 */ /* 0x020fe20000011400 */
[C---:B0-----:R-:W-:Y:S01]  /*2a660*/  IMAD.WIDE.U32 R2, R5.reuse, UR4, RZ ;  /* 0x0000000405027c25 */ /* 0x041fe2000f8e00ff */
        /* <DEDUP_REMOVED lines=55> */
.L_x_2126:
        /* <DEDUP_REMOVED lines=17> */
.L_x_1954:
        /* <DEDUP_REMOVED lines=10> */
.L_x_1955:
[----:B------:R2:W-:Y:S01]  /*2ab90*/  SYNCS.ARRIVE.TRANS64.A1T0 RZ, [R7+URZ+0x30830], RZ ;  /* 0x030830ff07ff79a7 */ /* 0x0005e2000810003f */
[----:B------:R-:W-:Y:S05]  /*2aba0*/  @!P6 BRA `(.L_x_1956) ;  /* 0x000000000004e947 */ /* 0x000fea0003800000 */
[----:B------:R-:W-:Y:S01]  /*2abb0*/  BPT.TRAP 0x1 ;  /* 0x000000040000795c */ /* 0x000fe20000300000 */
.L_x_1956:
[----:B-1----:R-:W-:Y:S01]  /*2abc0*/  SHF.L.U32 R2, R10, 0x1f, RZ ;  /* 0x0000001f0a027819 */ /* 0x002fe200000006ff */
[----:B--2---:R-:W-:Y:S01]  /*2abd0*/  IMAD R7, R6, 0x8, R17 ;  /* 0x0000000806077824 */ /* 0x004fe200078e0211 */
[----:B------:R-:W-:Y:S03]  /*2abe0*/  BSSY B1, `(.L_x_1957) ;  /* 0x0000003000017945 */ /* 0x000fe60003800000 */
[----:B------:R-:W1:Y:S02]  /*2abf0*/  SYNCS.PHASECHK.TRANS64.TRYWAIT P0, [R7+URZ+0x30860], R2 ;  /* 0x03086002070075a7 */ /* 0x000e64000800017f */
[----:B-1----:R-:W-:Y:S05]  /*2ac00*/  @!P0 BRA `(.L_x_1958) ;  /* 0x0000005400988947 */ /* 0x002fea0003800000 */
.L_x_2127:
[----:B------:R-:W-:Y:S05]  /*2ac10*/  BSYNC B1 ;  /* 0x0000000000017941 */ /* 0x000fea0003800000 */
.L_x_1957:
        /* <DEDUP_REMOVED lines=49> */
.L_x_2137:
[----:B-1----:R-:W-:Y:S01]  /*2af30*/  IADD3 R2, P0, R2, R4, RZ ;  /* 0x0000000402027210 */ /* 0x002fe20007f1e0ff */
        /* <DEDUP_REMOVED lines=27> */
[----:B0-----:R-:W-:-:S04]  /*2b0f0*/  LEA R18, P0, R2, UR6, 0x1 ;  /* 0x0000000602127c11 */ /* 0x001fc8000f8008ff */
[----:B------:R-:W-:Y:S02]  /*2b100*/  LEA.HI.X R19, R2, UR7, R3, 0x1, P0 ;  /* 0x0000000702137c11 */ /* 0x000fe400080f0c03 */
[----:B------:R-:W-:-:S13]  /*2b110*/  PLOP3.LUT P0, PT, PT, PT, PT, 0x80, 0x0 ;  /* 0x000000000000781c */ /* 0x000fda0003f0f070 */
.L_x_1960:
        /* <DEDUP_REMOVED lines=10> */
.L_x_1961:
[----:B------:R-:W2:Y:S01]  /*2b1c0*/  LDL R0, [R1+0xc] ;  /* 0x00000c0001007983 */ /* 0x000ea20000100800 */
[----:B------:R0:W-:Y:S01]  /*2b1d0*/  SYNCS.ARRIVE.TRANS64.A1T0 RZ, [R7+URZ+0x30850], RZ ;  /* 0x030850ff07ff79a7 */ /* 0x0001e2000810003f */
[----:B------:R-:W-:Y:S02]  /*2b1e0*/  IMAD.MOV.U32 R6, RZ, RZ, R22 ;  /* 0x000000ffff067224 */ /* 0x000fe400078e0016 */
[----:B------:R-:W-:Y:S02]  /*2b1f0*/  IMAD.MOV.U32 R10, RZ, RZ, R29 ;  /* 0x000000ffff0a7224 */ /* 0x000fe400078e001d */
[----:B------:R-:W-:Y:S02]  /*2b200*/  IMAD.MOV.U32 R31, RZ, RZ, R23 ;  /* 0x000000ffff1f7224 */ /* 0x000fe400078e0017 */
[C---:B0-----:R-:W-:Y:S01]  /*2b210*/  VIADD R7, R23.reuse, 0xffffffff ;  /* 0xffffffff17077836 */ /* 0x041fe20000000000 */
[----:B--2---:R-:W-:-:S13]  /*2b220*/  ISETP.GT.AND P0, PT, R23, R0, PT ;  /* 0x000000001700720c */ /* 0x004fda0003f04270 */
[----:B------:R-:W-:Y:S05]  /*2b230*/  @P0 BRA `(.L_x_1962) ;  /* 0xfffffff0003c0947 */ /* 0x000fea000383ffff */
.L_x_1949:
[----:B------:R-:W-:Y:S05]  /*2b240*/  BSYNC B0 ;  /* 0x0000000000007941 */ /* 0x000fea0003800000 */
.L_x_1948:
        /* <DEDUP_REMOVED lines=17> */
.L_x_1964:
[----:B------:R-:W-:Y:S05]  /*2b360*/  BSYNC B0 ;  /* 0x0000000000007941 */ /* 0x000fea0003800000 */
.L_x_1963:
[----:B------:R-:W-:-:S13]  /*2b370*/  LOP3.LUT P0, RZ, R16, 0x20, RZ, 0xc0, !PT ;  /* 0x0000002010ff7812 */ /* 0x000fda000780c0ff */
[----:B------:R-:W-:Y:S05]  /*2b380*/  @!P0 BRA `(.L_x_1965) ;  /* 0x0000000000048947 */ /* 0x000fea0003800000 */
[----:B------:R-:W-:Y:S01]  /*2b390*/  BPT.TRAP 0x1 ;  /* 0x000000040000795c */ /* 0x000fe20000300000 */
.L_x_1965:
[----:B------:R-:W2:Y:S01]  /*2b3a0*/  LDL.LU R0, [R1+0x8] ;  /* 0x0000080001007983 */ /* 0x000ea20000300800 */
[----:B------:R-:W-:Y:S01]  /*2b3b0*/  IMAD R4, R22, 0x8, R17 ;  /* 0x0000000816047824 */ /* 0x000fe200078e0211 */
[----:B------:R-:W-:Y:S01]  /*2b3c0*/  SHF.L.U32 R3, R29, 0x1f, RZ ;  /* 0x0000001f1d037819 */ /* 0x000fe200000006ff */
[----:B------:R-:W-:Y:S03]  /*2b3d0*/  BSSY B0, `(.L_x_1966) ;  /* 0x0000004000007945 */ /* 0x000fe60003800000 */
[----:B------:R-:W0:Y:S01]  /*2b3e0*/  SYNCS.PHASECHK.TRANS64.TRYWAIT P0, [R4+URZ+0x30860], R3 ;  /* 0x03086003040075a7 */ /* 0x000e22000800017f */
[----:B--2---:R-:W-:Y:S01]  /*2b3f0*/  IMAD R5, R23, -0x40, R0 ;  /* 0xffffffc017057824 */ /* 0x004fe200078e0200 */
[----:B0-----:R-:W-:Y:S06]  /*2b400*/  @!P0 BRA `(.L_x_1967) ;  /* 0x0000005400288947 */ /* 0x001fec0003800000 */
.L_x_2138:
[----:B------:R-:W-:Y:S05]  /*2b410*/  BSYNC B0 ;  /* 0x0000000000007941 */ /* 0x000fea0003800000 */
.L_x_1966:
[----:B------:R-:W2:Y:S01]  /*2b420*/  S2R R0, SR_TID.X ;  /* 0x0000000000007919 */ /* 0x000ea20000002100 */
[----:B------:R-:W-:Y:S01]  /*2b430*/  UMOV UR4, 0xffffffff ;  /* 0xffffffff00047882 */ /* 0x000fe20000000000 */
[----:B--2---:R-:W-:-:S04]  /*2b440*/  LOP3.LUT R0, R0, 0x7f, RZ, 0xc0, !PT ;  /* 0x0000007f00007812 */ /* 0x004fc800078ec0ff */
[----:B------:R-:W-:-:S05]  /*2b450*/  SHF.R.U32.HI R0, RZ, 0x3, R0 ;  /* 0x00000003ff007819 */ /* 0x000fca0000011600 */
[----:B------:R-:W-:Y:S02]  /*2b460*/  IMAD.IADD R5, R5, 0x1, -R0 ;  /* 0x0000000105057824 */ /* 0x000fe400078e0a00 */
[----:B------:R-:W-:Y:S01]  /*2b470*/  IMAD R0, R22, 0x4000, R33 ;  /* 0x0000400016007824 */ /* 0x000fe200078e0221 */
        /* <DEDUP_REMOVED lines=8> */
[----:B------:R-:W-:Y:S02]  /*2b500*/  ISETP.LT.OR P4, PT, R5, 0x1, P3 ;  /* 0x000000010500780c */ /* 0x000fe40001f81670 */
        /* <DEDUP_REMOVED lines=28> */
[----:B-1----:R-:W-:Y:S02]  /*2b6d0*/  IADD3 R2, P4, R14, R8, RZ ;  /* 0x000000080e027210 */ /* 0x002fe40007f9e0ff */
[----:B------:R1:W3:Y:S03]  /*2b6e0*/  SHFL.IDX PT, R14, R18, 0x3, 0x181f ;  /* 0x00781f00120e7f89 */ /* 0x0002e600000e0000 */
        /* <DEDUP_REMOVED lines=9> */
.L_x_2148:
        /* <DEDUP_REMOVED lines=15> */
.L_x_1969:
        /* <DEDUP_REMOVED lines=10> */
.L_x_1970:
[----:B------:R1:W-:Y:S01]  /*2b910*/  SYNCS.ARRIVE.TRANS64.A1T0 RZ, [R4+URZ+0x30850], RZ ;  /* 0x030850ff04ff79a7 */ /* 0x0003e2000810003f */
[----:B------:R-:W-:-:S05]  /*2b920*/  VIADD R22, R22, 0x1 ;  /* 0x0000000116167836 */ /* 0x000fca0000000000 */
[----:B------:R-:W-:-:S04]  /*2b930*/  ISETP.NE.AND P0, PT, R22, 0x2, PT ;  /* 0x000000021600780c */ /* 0x000fc80003f05270 */
[----:B0-----:R-:W-:Y:S02]  /*2b940*/  SEL R0, RZ, 0x1, P0 ;  /* 0x00000001ff007807 */ /* 0x001fe40000000000 */
[----:B------:R-:W-:Y:S02]  /*2b950*/  SEL R22, R22, RZ, P0 ;  /* 0x000000ff16167207 */ /* 0x000fe40000000000 */
[----:B-1----:R-:W-:-:S07]  /*2b960*/  LOP3.LUT R29, R29, R0, RZ, 0x3c, !PT ;  /* 0x000000001d1d7212 */ /* 0x002fce00078e3cff */
.L_x_1927:
[----:B------:R-:W-:Y:S05]  /*2b970*/  BSYNC B7 ;  /* 0x0000000000077941 */ /* 0x000fea0003800000 */
.L_x_1925:
[----:B------:R-:W-:-:S13]  /*2b980*/  LOP3.LUT P0, RZ, R16, 0x40, RZ, 0xc0, !PT ;  /* 0x0000004010ff7812 */ /* 0x000fda000780c0ff */
[----:B------:R-:W-:Y:S05]  /*2b990*/  @!P0 BRA `(.L_x_1971) ;  /* 0x0000000000248947 */ /* 0x000fea0003800000 */
[----:B------:R-:W-:Y:S05]  /*2b9a0*/  WARPSYNC.ALL ;  /* 0x0000000000007948 */ /* 0x000fea0003800000 */
[----:B------:R-:W1:Y:S08]  /*2b9b0*/  S2UR UR5, SR_CgaCtaId ;  /* 0x00000000000579c3 */ /* 0x000e700000008800 */
[----:B------:R-:W-:Y:S06]  /*2b9c0*/  BAR.SYNC.DEFER_BLOCKING 0x5, 0x180 ;  /* 0x0146000000007b1d */ /* 0x000fec0000010000 */
[----:B------:R-:W-:-:S02]  /*2b9d0*/  UMOV UR4, 0x400 ;  /* 0x0000040000047882 */ /* 0x000fc40000000000 */
[----:B-1----:R-:W-:-:S06]  /*2b9e0*/  ULEA UR4, UR5, UR4, 0x18 ;  /* 0x0000000405047291 */ /* 0x002fcc000f8ec03f */
[----:B------:R-:W-:-:S05]  /*2b9f0*/  IMAD.U32 R17, RZ, RZ, UR4 ;  /* 0x00000004ff117e24 */ /* 0x000fca000f8e00ff */
[----:B------:R1:W2:Y:S01]  /*2ba00*/  LDS.128 R24, [R17+0x308d0] ;  /* 0x0308d00011187984 */ /* 0x0002a20000000c00 */
[----:B------:R-:W-:Y:S06]  /*2ba10*/  BAR.ARV 0x4, 0x180 ;  /* 0x0106000000007b1d */ /* 0x000fec0000002000 */
[----:B------:R-:W-:Y:S05]  /*2ba20*/  BRA `(.L_x_1972) ;  /* 0x0000000c00d47947 */ /* 0x000fea0003800000 */
.L_x_1971:
[----:B------:R-:W1:Y:S01]  /*2ba30*/  S2R R10, SR_TID.X ;  /* 0x00000000000a7919 */ /* 0x000e620000002100 */
[----:B------:R-:W-:Y:S01]  /*2ba40*/  UMOV UR4, 0xffffffff ;  /* 0xffffffff00047882 */ /* 0x000fe20000000000 */
[----:B-1----:R-:W-:-:S04]  /*2ba50*/  LOP3.LUT R10, R10, 0x1f, RZ, 0xc0, !PT ;  /* 0x0000001f0a0a7812 */ /* 0x002fc800078ec0ff */
[----:B------:R-:W-:Y:S01]  /*2ba60*/  ISETP.NE.AND P0, PT, R10, 0x1f, PT ;  /* 0x0000001f0a00780c */ /* 0x000fe20003f05270 */
[----:B------:R-:W-:-:S12]  /*2ba70*/  BRA.DIV UR4, `(.L_x_1973) ;  /* 0x0000005604447947 */ /* 0x000fd8000b800000 */
[----:B------:R-:W-:Y:S01]  /*2ba80*/  IMAD.IADD R9, R27, 0x1, R10 ;  /* 0x000000011b097824 */ /* 0x000fe200078e020a */
[----:B------:R-:W-:-:S04]  /*2ba90*/  ULDC UR4, c[0x0][0xc3c] ;  /* 0x00030f0000047ab9 */ /* 0x000fc80000000800 */
        /* <DEDUP_REMOVED lines=8> */
[C---:B------:R-:W-:Y:S01]  /*2bb20*/  ISETP.GE.U32.AND P2, PT, R10.reuse, 0x2, PT ;  /* 0x000000020a00780c */ /* 0x040fe20003f46070 */
[----:B------:R-:W-:Y:S01]  /*2bb30*/  IMAD.MOV.U32 R8, RZ, RZ, RZ ;  /* 0x000000ffff087224 */ /* 0x000fe200078e00ff */
[C---:B------:R-:W-:Y:S01]  /*2bb40*/  ISETP.GE.U32.AND P3, PT, R10.reuse, 0x4, PT ;  /* 0x000000040a00780c */ /* 0x040fe20003f66070 */
[----:B------:R-:W-:Y:S01]  /*2bb50*/  SHFL.IDX PT, R0, R24, RZ, 0x1f ;  /* 0x00001fff18007589 */ /* 0x000fe200000e0000 */
[C---:B------:R-:W-:Y:S02]  /*2bb60*/  ISETP.GE.U32.AND P4, PT, R10.reuse, 0x8, PT ;  /* 0x000000080a00780c */ /* 0x040fe40003f86070 */
[----:B------:R-:W-:Y:S01]  /*2bb70*/  ISETP.GE.U32.AND P5, PT, R10, 0x10, PT ;  /* 0x000000100a00780c */ /* 0x000fe20003fa6070 */
[----:B0-----:R0:W-:Y:S02]  /*2bb80*/  SHFL.IDX PT, R6, R24, 0x1, 0x1f ;  /* 0x00201f0018067f89 */ /* 0x0011e400000e0000 */
[----:B0-----:R-:W-:-:S02]  /*2bb90*/  IMAD.MOV.U32 R24, RZ, RZ, RZ ;  /* 0x000000ffff187224 */ /* 0x001fc400078e00ff */
[----:B---3--:R-:W-:Y:S02]  /*2bba0*/  @!P1 IMAD.MOV.U32 R25, RZ, RZ, R7 ;  /* 0x000000ffff199224 */ /* 0x008fe400078e0007 */
        /* <DEDUP_REMOVED lines=19> */
.L_x_2158:
[----:B------:R-:W-:Y:S02]  /*2bce0*/  ULDC UR4, c[0x0][0xc38] ;  /* 0x00030e0000047ab9 */ /* 0x000fe40000000800 */
[----:B------:R-:W-:-:S04]  /*2bcf0*/  IMAD.U32 R4, RZ, RZ, UR4 ;  /* 0x00000004ff047e24 */ /* 0x000fc8000f8e00ff */
[----:B-1----:R-:W-:-:S04]  /*2bd00*/  IMAD R5, R14, R4, RZ ;  /* 0x000000040e057224 */ /* 0x002fc800078e02ff */
[----:B------:R-:W-:-:S05]  /*2bd10*/  IMAD.IADD R6, R6, 0x1, R5 ;  /* 0x0000000106067824 */ /* 0x000fca00078e0205 */
[----:B------:R-:W-:-:S13]  /*2bd20*/  ISETP.GT.AND P6, PT, R6, R0, PT ;  /* 0x000000000600720c */ /* 0x000fda0003fc4270 */
[----:B------:R-:W-:Y:S05]  /*2bd30*/  @P6 BRA `(.L_x_1974) ;  /* 0x0000000000a46947 */ /* 0x000fea0003800000 */
.L_x_1977:
[----:B------:R-:W1:Y:S01]  /*2bd40*/  LDC R2, c[0x0][0xc3c] ;  /* 0x00030f00ff027b82 */ /* 0x000e620000000800 */
[----:B------:R-:W-:-:S05]  /*2bd50*/  VIADD R27, R27, 0x1f ;  /* 0x0000001f1b1b7836 */ /* 0x000fca0000000000 */
[----:B-1----:R-:W-:-:S13]  /*2bd60*/  ISETP.GE.AND P6, PT, R27, R2, PT ;  /* 0x000000021b00720c */ /* 0x002fda0003fc6270 */
[----:B------:R-:W-:Y:S05]  /*2bd70*/  @P6 BRA `(.L_x_1975) ;  /* 0x0000000800bc6947 */ /* 0x000fea0003800000 */
[----:B0-----:R-:W0:Y:S01]  /*2bd80*/  S2R R3, SR_TID.X ;  /* 0x0000000000037919 */ /* 0x001e220000002100 */
[----:B------:R-:W-:Y:S01]  /*2bd90*/  IMAD.MOV.U32 R25, RZ, RZ, RZ ;  /* 0x000000ffff197224 */ /* 0x000fe200078e00ff */
[----:B0-----:R-:W-:-:S05]  /*2bda0*/  LOP3.LUT R3, R3, 0x1f, RZ, 0xc0, !PT ;  /* 0x0000001f03037812 */ /* 0x001fca00078ec0ff */
[----:B------:R-:W-:-:S05]  /*2bdb0*/  IMAD.IADD R7, R27, 0x1, R3 ;  /* 0x000000011b077824 */ /* 0x000fca00078e0203 */
[----:B------:R-:W-:-:S13]  /*2bdc0*/  ISETP.GE.OR P6, PT, R7, R2, !P0 ;  /* 0x000000020700720c */ /* 0x000fda00047c6670 */
[----:B------:R-:W0:Y:S08]  /*2bdd0*/  @!P6 LDC.64 R2, c[0x0][0xc80] ;  /* 0x00032000ff02eb82 */ /* 0x000e300000000a00 */
[----:B------:R-:W1:Y:S01]  /*2bde0*/  @!P6 LDC.64 R4, c[0x0][0xc78] ;  /* 0x00031e00ff04eb82 */ /* 0x000e620000000a00 */
[----:B------:R-:W-:Y:S02]  /*2bdf0*/  IMAD.MOV.U32 R8, RZ, RZ, RZ ;  /* 0x000000ffff087224 */ /* 0x000fe400078e00ff */
[----:B0-----:R-:W-:-:S05]  /*2be00*/  @!P6 IMAD.WIDE R2, R7, 0x4, R2 ;  /* 0x000000040702e825 */ /* 0x001fca00078e0202 */
[----:B------:R1:W2:Y:S02]  /*2be10*/  @!P6 LDG.E R25, desc[UR60][R2.64] ;  /* 0x0000003c0219e981 */ /* 0x0002a4000c1e1900 */
[----:B-1----:R-:W-:-:S05]  /*2be20*/  @!P6 IMAD.WIDE R2, R7, 0x4, R4 ;  /* 0x000000040702e825 */ /* 0x002fca00078e0204 */
        /* <DEDUP_REMOVED lines=20> */
.L_x_2166:
[----:B------:R-:W-:Y:S02]  /*2bf70*/  ULDC UR4, c[0x0][0xc38] ;  /* 0x00030e0000047ab9 */ /* 0x000fe40000000800 */
[----:B------:R-:W-:-:S04]  /*2bf80*/  IMAD.U32 R4, RZ, RZ, UR4 ;  /* 0x00000004ff047e24 */ /* 0x000fc8000f8e00ff */
[----:B-1----:R-:W-:-:S04]  /*2bf90*/  IMAD R5, R14, R4, RZ ;  /* 0x000000040e057224 */ /* 0x002fc800078e02ff */
[----:B------:R-:W-:-:S05]  /*2bfa0*/  IMAD.IADD R6, R5, 0x1, R6 ;  /* 0x0000000105067824 */ /* 0x000fca00078e0206 */
[----:B------:R-:W-:-:S13]  /*2bfb0*/  ISETP.GT.AND P6, PT, R6, R0, PT ;  /* 0x000000000600720c */ /* 0x000fda0003fc4270 */
[----:B------:R-:W-:Y:S05]  /*2bfc0*/  @!P6 BRA `(.L_x_1977) ;  /* 0xfffffffc005ce947 */ /* 0x000fea000383ffff */
.L_x_1974:
        /* <DEDUP_REMOVED lines=10> */
.L_x_2171:
[----:B------:R-:W-:-:S13]  /*2c070*/  ISETP.NE.AND P0, PT, R2, RZ, PT ;  /* 0x000000ff0200720c */ /* 0x000fda0003f05270 */
[----:B------:R-:W-:Y:S05]  /*2c080*/  @!P0 BRA `(.L_x_1979) ;  /* 0x0000000000108947 */ /* 0x000fea0003800000 */
[----:B------:R-:W-:Y:S01]  /*2c090*/  UMOV UR4, 0xffffffff ;  /* 0xffffffff00047882 */ /* 0x000fe20000000000 */
[----:B-1----:R-:W-:Y:S02]  /*2c0a0*/  VIADD R12, R12, 0xffffffff ;  /* 0xffffffff0c0c7836 */ /* 0x002fe40000000000 */
[----:B------:R-:W-:Y:S05]  /*2c0b0*/  BRA.DIV UR4, `(.L_x_1980) ;  /* 0x0000005a04007947 */ /* 0x000fea000b800000 */
[----:B------:R4:W1:Y:S02]  /*2c0c0*/  SHFL.IDX PT, R24, R3, R12, 0x1f ;  /* 0x00001f0c03187589 */ /* 0x00086400000e0000 */
.L_x_1979:
[----:B---3--:R-:W-:Y:S01]  /*2c0d0*/  ISETP.NE.AND P0, PT, R8, 0x1, PT ;  /* 0x000000010800780c */ /* 0x008fe20003f05270 */
[----:B-1----:R-:W-:-:S04]  /*2c0e0*/  IMAD R24, R24, R4, R5 ;  /* 0x0000000418187224 */ /* 0x002fc800078e0205 */
[----:B------:R-:W-:-:S08]  /*2c0f0*/  IMAD.IADD R0, R0, 0x1, -R24 ;  /* 0x0000000100007824 */ /* 0x000fd000078e0a18 */
[----:B------:R-:W-:Y:S05]  /*2c100*/  @!P0 BRA `(.L_x_1981) ;  /* 0x0000000000dc8947 */ /* 0x000fea0003800000 */
[----:B--2---:R-:W-:Y:S02]  /*2c110*/  IABS R4, R25 ;  /* 0x0000001900047213 */ /* 0x004fe40000000000 */
[----:B------:R-:W-:Y:S02]  /*2c120*/  IABS R5, R8 ;  /* 0x0000000800057213 */ /* 0x000fe40000000000 */
[----:B------:R-:W1:Y:S08]  /*2c130*/  I2F.RP R6, R4 ;  /* 0x0000000400067306 */ /* 0x000e700000209400 */
[----:B------:R-:W2:Y:S08]  /*2c140*/  I2F.RP R9, R5 ;  /* 0x0000000500097306 */ /* 0x000eb00000209400 */
[----:B-1----:R-:W1:Y:S08]  /*2c150*/  MUFU.RCP R6, R6 ;  /* 0x0000000600067308 */ /* 0x002e700000001000 */
[----:B--2---:R-:W-:Y:S01]  /*2c160*/  MUFU.RCP R9, R9 ;  /* 0x0000000900097308 */ /* 0x004fe20000001000 */
[----:B-1----:R-:W-:-:S07]  /*2c170*/  VIADD R2, R6, 0xffffffe ;  /* 0x0ffffffe06027836 */ /* 0x002fce0000000000 */
[----:B0---4-:R0:W1:Y:S02]  /*2c180*/  F2I.FTZ.U32.TRUNC.NTZ R3, R2 ;  /* 0x0000000200037305 */ /* 0x011064000021f000 */
[----:B0-----:R-:W-:Y:S02]  /*2c190*/  IMAD.MOV.U32 R2, RZ, RZ, RZ ;  /* 0x000000ffff027224 */ /* 0x001fe400078e00ff */
[----:B-1----:R-:W-:-:S04]  /*2c1a0*/  IMAD.MOV R7, RZ, RZ, -R3 ;  /* 0x000000ffff077224 */ /* 0x002fc800078e0a03 */
[----:B------:R-:W-:-:S04]  /*2c1b0*/  IMAD R7, R7, R4, RZ ;  /* 0x0000000407077224 */ /* 0x000fc800078e02ff */
[----:B------:R-:W-:Y:S01]  /*2c1c0*/  IMAD.HI.U32 R3, R3, R7, R2 ;  /* 0x0000000703037227 */ /* 0x000fe200078e0002 */
[----:B------:R-:W-:Y:S02]  /*2c1d0*/  IABS R7, R0 ;  /* 0x0000000000077213 */ /* 0x000fe40000000000 */
[----:B------:R-:W-:-:S03]  /*2c1e0*/  IABS R2, R25 ;  /* 0x0000001900027213 */ /* 0x000fc60000000000 */
[----:B------:R-:W-:-:S04]  /*2c1f0*/  IMAD.HI.U32 R6, R3, R7, RZ ;  /* 0x0000000703067227 */ /* 0x000fc800078e00ff */
[----:B------:R-:W-:Y:S02]  /*2c200*/  IMAD.MOV R2, RZ, RZ, -R2 ;  /* 0x000000ffff027224 */ /* 0x000fe400078e0a02 */
        /* <DEDUP_REMOVED lines=39> */
.L_x_1981:
        /* <DEDUP_REMOVED lines=37> */
[----:B0-----:R-:W-:-:S06]  /*2c6d0*/  VIADD R3, R8, 0xffffffe ;  /* 0x0ffffffe08037836 */ /* 0x001fcc0000000000 */
[----:B------:R-:W0:Y:S02]  /*2c6e0*/  F2I.FTZ.U32.TRUNC.NTZ R3, R3 ;  /* 0x0000000300037305 */ /* 0x000e24000021f000 */
[----:B0-----:R-:W-:-:S04]  /*2c6f0*/  IMAD.MOV R0, RZ, RZ, -R3 ;  /* 0x000000ffff007224 */ /* 0x001fc800078e0a03 */
[----:B------:R-:W-:Y:S01]  /*2c700*/  IMAD R9, R0, R7, RZ ;  /* 0x0000000700097224 */ /* 0x000fe200078e02ff */
[----:B------:R-:W-:-:S03]  /*2c710*/  IABS R0, R4 ;  /* 0x0000000400007213 */ /* 0x000fc60000000000 */
        /* <DEDUP_REMOVED lines=10> */
[----:B------:R-:W-:Y:S02]  /*2c7c0*/  LOP3.LUT R0, R5, R4, RZ, 0x3c, !PT ;  /* 0x0000000405007212 */ /* 0x000fe400078e3cff */
[----:B------:R-:W-:Y:S02]  /*2c7d0*/  IADD3 R5, R6, 0x1000000, R5 ;  /* 0x0100000006057810 */ /* 0x000fe40007ffe005 */
[----:B------:R-:W-:-:S07]  /*2c7e0*/  ISETP.GE.AND P2, PT, R0, RZ, PT ;  /* 0x000000ff0000720c */ /* 0x000fce0003f46270 */
[----:B------:R-:W-:-:S06]  /*2c7f0*/  @P0 VIADD R2, R2, 0x1 ;  /* 0x0000000102020836 */ /* 0x000fcc0000000000 */
[----:B------:R-:W-:Y:S01]  /*2c800*/  @!P2 IMAD.MOV R2, RZ, RZ, -R2 ;  /* 0x000000ffff02a224 */ /* 0x000fe200078e0a02 */
[----:B------:R-:W-:Y:S01]  /*2c810*/  @!P1 LOP3.LUT R2, RZ, R4, RZ, 0x33, !PT ;  /* 0x00000004ff029212 */ /* 0x000fe200078e33ff */
[----:B------:R-:W-:-:S04]  /*2c820*/  IMAD.MOV R4, RZ, RZ, -R4 ;  /* 0x000000ffff047224 */ /* 0x000fc800078e0a04 */
[----:B------:R-:W-:-:S07]  /*2c830*/  IMAD R26, R2, R4, R5 ;  /* 0x00000004021a7224 */ /* 0x000fce00078e0205 */
.L_x_1982:
[----:B------:R-:W-:-:S05]  /*2c840*/  LOP3.LUT R2, RZ, R2, RZ, 0x33, !PT ;  /* 0x00000002ff027212 */ /* 0x000fca00078e33ff */
[----:B------:R-:W-:Y:S01]  /*2c850*/  IMAD.IADD R25, R25, 0x1, R2 ;  /* 0x0000000119197824 */ /* 0x000fe200078e0202 */
[----:B------:R-:W-:Y:S06]  /*2c860*/  BRA `(.L_x_1983) ;  /* 0x00000000001c7947 */ /* 0x000fec0003800000 */
.L_x_1975:
[----:B------:R-:W-:Y:S01]  /*2c870*/  UMOV UR4, URZ ;  /* 0x0000003f00047c82 */ /* 0x000fe20008000000 */
[----:B------:R-:W-:Y:S01]  /*2c880*/  UMOV UR5, URZ ;  /* 0x0000003f00057c82 */ /* 0x000fe20008000000 */
[----:B------:R-:W-:Y:S01]  /*2c890*/  ULDC UR6, c[0x0][0xc3c] ;  /* 0x00030f0000067ab9 */ /* 0x000fe20000000800 */
[----:B------:R-:W-:Y:S02]  /*2c8a0*/  IMAD.MOV.U32 R24, RZ, RZ, R0 ;  /* 0x000000ffff187224 */ /* 0x000fe400078e0000 */
[----:B------:R-:W-:Y:S02]  /*2c8b0*/  IMAD.U32 R25, RZ, RZ, UR4 ;  /* 0x00000004ff197e24 */ /* 0x000fe4000f8e00ff */
[----:B------:R-:W-:Y:S02]  /*2c8c0*/  IMAD.U32 R26, RZ, RZ, UR5 ;  /* 0x00000005ff1a7e24 */ /* 0x000fe4000f8e00ff */
[----:B------:R-:W-:-:S07]  /*2c8d0*/  IMAD.U32 R27, RZ, RZ, UR6 ;  /* 0x00000006ff1b7e24 */ /* 0x000fce000f8e00ff */
.L_x_1983:
[----:B------:R-:W1:Y:S01]  /*2c8e0*/  S2R R0, SR_TID.X ;  /* 0x0000000000007919 */ /* 0x000e620000002100 */
[----:B------:R-:W-:Y:S05]  /*2c8f0*/  WARPSYNC.ALL ;  /* 0x0000000000007948 */ /* 0x000fea0003800000 */
[----:B------:R-:W-:Y:S01]  /*2c900*/  BAR.SYNC.DEFER_BLOCKING 0x4, 0x180 ;  /* 0x0106000000007b1d */ /* 0x000fe20000010000 */
[----:B-1----:R-:W-:-:S04]  /*2c910*/  LOP3.LUT R0, R0, 0x1f, RZ, 0xc0, !PT ;  /* 0x0000001f00007812 */ /* 0x002fc800078ec0ff */
[----:B------:R-:W-:-:S13]  /*2c920*/  ISETP.NE.AND P0, PT, R0, RZ, PT ;  /* 0x000000ff0000720c */ /* 0x000fda0003f05270 */
[----:B0-----:R-:W0:Y:S01]  /*2c930*/  @!P0 S2R R3, SR_CgaCtaId ;  /* 0x0000000000038919 */ /* 0x001e220000008800 */
[----:B------:R-:W-:-:S04]  /*2c940*/  @!P0 MOV R0, 0x400 ;  /* 0x0000040000008802 */ /* 0x000fc80000000f00 */
[----:B0-----:R-:W-:-:S05]  /*2c950*/  @!P0 LEA R17, R3, R0, 0x18 ;  /* 0x0000000003118211 */ /* 0x001fca00078ec0ff */
[----:B------:R3:W-:Y:S01]  /*2c960*/  @!P0 STS.128 [R17+0x308d0], R24 ;  /* 0x0308d01811008388 */ /* 0x0007e20000000c00 */
[----:B------:R-:W-:Y:S06]  /*2c970*/  BAR.ARV 0x5, 0x180 ;  /* 0x0146000000007b1d */ /* 0x000fec0000002000 */
.L_x_1972:
[----:B------:R-:W-:Y:S02]  /*2c980*/  ULDC UR4, c[0x0][0xc3c] ;  /* 0x00030f0000047ab9 */ /* 0x000fe40000000800 */
[----:B--2---:R-:W-:-:S13]  /*2c990*/  ISETP.GE.AND P0, PT, R27, UR4, PT ;  /* 0x000000041b007c0c */ /* 0x004fda000bf06270 */
[----:B------:R-:W-:Y:S05]  /*2c9a0*/  @!P0 BRA `(.L_x_1984) ;  /* 0xffffff8c00fc8947 */ /* 0x000fea000383ffff */
[----:B------:R-:W-:Y:S05]  /*2c9b0*/  BSYNC B8 ;  /* 0x0000000000087941 */ /* 0x000fea0003800000 */
.L_x_1857:
[----:B------:R-:W2:Y:S01]  /*2c9c0*/  LDL.LU R0, [R1+0x2c] ;  /* 0x00002c0001007983 */ /* 0x000ea20000300800 */
[----:B------:R-:W-:Y:S01]  /*2c9d0*/  BSSY B0, `(.L_x_1985) ;  /* 0x000000b000007945 */ /* 0x000fe20003800000 */
[----:B------:R-:W4:Y:S01]  /*2c9e0*/  S2R R5, SR_CgaCtaId ;  /* 0x0000000000057919 */ /* 0x000f220000008800 */
[----:B--2---:R-:W-:-:S05]  /*2c9f0*/  VIADD R0, R0, 0x1 ;  /* 0x0000000100007836 */ /* 0x004fca0000000000 */
        /* <DEDUP_REMOVED lines=8> */
.L_x_2174:
[----:B------:R-:W-:Y:S05]  /*2ca80*/  BSYNC B0 ;  /* 0x0000000000007941 */ /* 0x000fea0003800000 */
.L_x_1985:
[----:B------:R-:W-:-:S03]  /*2ca90*/  UMOV UR4, 0xffffffff ;  /* 0xffffffff00047882 */ /* 0x000fc60000000000 */
[----:B------:R-:W-:Y:S05]  /*2caa0*/  BRA.DIV UR4, `(.L_x_1987) ;  /* 0x0000004e04c07947 */ /* 0x000fea000b800000 */
[----:B-1----:R-:W1:Y:S02]  /*2cab0*/  S2R R0, SR_TID.X ;  /* 0x0000000000007919 */ /* 0x002e640000002100 */
[----:B-1----:R-:W-:-:S04]  /*2cac0*/  SHF.R.U32.HI R0, RZ, 0x5, R0 ;  /* 0x00000005ff007819 */ /* 0x002fc80000011600 */
[----:B------:R-:W-:-:S05]  /*2cad0*/  LOP3.LUT R0, R0, 0x3, RZ, 0xc0, !PT ;  /* 0x0000000300007812 */ /* 0x000fca00078ec0ff */
[----:B------:R1:W2:Y:S02]  /*2cae0*/  SHFL.IDX PT, R14, R0, RZ, 0x1f ;  /* 0x00001fff000e7589 */ /* 0x0002a400000e0000 */
.L_x_2177:
[----:B--2---:R-:W-:-:S13]  /*2caf0*/  ISETP.NE.AND P0, PT, R14, RZ, PT ;  /* 0x000000ff0e00720c */ /* 0x004fda0003f05270 */
[----:B------:R-:W-:Y:S05]  /*2cb00*/  @P0 BRA `(.L_x_1537) ;  /* 0x0000000000900947 */ /* 0x000fea0003800000 */
[----:B------:R-:W-:-:S03]  /*2cb10*/  UMOV UR4, 0xffffffff ;  /* 0xffffffff00047882 */ /* 0x000fc60000000000 */
[----:B------:R-:W-:Y:S05]  /*2cb20*/  BRA.DIV UR4, `(.L_x_1988) ;  /* 0x0000004e04d47947 */ /* 0x000fea000b800000 */
[----:B------:R-:W-:-:S13]  /*2cb30*/  ELECT P6, URZ, PT ;  /* 0x00000000003f782f */ /* 0x000fda00038c0000 */
.L_x_2180:
[----:B------:R-:W-:Y:S05]  /*2cb40*/  @!P6 BRA `(.L_x_1537) ;  /* 0x000000000080e947 */ /* 0x000fea0003800000 */
[----:B-1----:R-:W2:Y:S02]  /*2cb50*/  LDL R0, [R1+0xd8] ;  /* 0x0000d80001007983 */ /* 0x002ea40000100800 */
[----:B--2---:R-:W-:-:S13]  /*2cb60*/  R2UR UR4, R0 ;  /* 0x00000000000472ca */ /* 0x004fda00000e0000 */
[----:B------:R-:W-:-:S06]  /*2cb70*/  ULOP3.LUT UR4, UR4, 0x2, URZ, 0xfc, !UPT ;  /* 0x0000000204047892 */ /* 0x000fcc000f8efc3f */
[----:B------:R-:W-:-:S05]  /*2cb80*/  IMAD.U32 R0, RZ, RZ, UR4 ;  /* 0x00000004ff007e24 */ /* 0x000fca000f8e00ff */
[----:B------:R-:W-:-:S13]  /*2cb90*/  ISETP.NE.AND P0, PT, R0, 0x3, PT ;  /* 0x000000030000780c */ /* 0x000fda0003f05270 */
[----:B------:R-:W-:Y:S05]  /*2cba0*/  @!P0 BRA `(.L_x_1989) ;  /* 0x0000000000048947 */ /* 0x000fea0003800000 */
[----:B------:R-:W-:Y:S01]  /*2cbb0*/  BPT.TRAP 0x1 ;  /* 0x000000040000795c */ /* 0x000fe20000300000 */
.L_x_1989:
[C---:B------:R-:W-:Y:S01]  /*2cbc0*/  IMAD R3, R22.reuse, 0x8, R5 ;  /* 0x0000000816037824 */ /* 0x040fe200078e0205 */
[----:B------:R-:W-:Y:S01]  /*2cbd0*/  SHF.L.U32 R2, R29, 0x1f, RZ ;  /* 0x0000001f1d027819 */ /* 0x000fe200000006ff */
[----:B------:R-:W-:-:S03]  /*2cbe0*/  VIADD R22, R22, 0x1 ;  /* 0x0000000116167836 */ /* 0x000fc60000000000 */
[----:B------:R-:W1:Y:S02]  /*2cbf0*/  SYNCS.PHASECHK.TRANS64.TRYWAIT P1, [R3+URZ+0x30840], R2 ;  /* 0x03084002030075a7 */ /* 0x000e64000802017f */
[----:B------:R-:W-:-:S04]  /*2cc00*/  ISETP.NE.AND P2, PT, R22, 0x2, PT ;  /* 0x000000021600780c */ /* 0x000fc80003f45270 */
[----:B------:R-:W-:Y:S01]  /*2cc10*/  SEL R0, RZ, 0x1, P2 ;  /* 0x00000001ff007807 */ /* 0x000fe20001000000 */
[----:B-1----:R-:W-:Y:S08]  /*2cc20*/  @!P1 BRA `(.L_x_1990) ;  /* 0x0000004c00b49947 */ /* 0x002ff00003800000 */
.L_x_2181:
[----:B------:R-:W-:Y:S02]  /*2cc30*/  SEL R22, R22, RZ, P2 ;  /* 0x000000ff16167207 */ /* 0x000fe40001000000 */
[----:B------:R-:W-:Y:S01]  /*2cc40*/  LOP3.LUT R0, R29, R0, RZ, 0x3c, !PT ;  /* 0x000000001d007212 */ /* 0x000fe200078e3cff */
[----:B------:R-:W-:Y:S06]  /*2cc50*/  @!P0 BRA `(.L_x_1991) ;  /* 0x0000000000048947 */ /* 0x000fec0003800000 */
[----:B------:R-:W-:Y:S01]  /*2cc60*/  BPT.TRAP 0x1 ;  /* 0x000000040000795c */ /* 0x000fe20000300000 */
.L_x_1991:
[----:B------:R-:W-:Y:S01]  /*2cc70*/  IMAD R5, R22, 0x8, R5 ;  /* 0x0000000816057824 */ /* 0x000fe200078e0205 */
[----:B------:R-:W-:-:S04]  /*2cc80*/  SHF.L.U32 R0, R0, 0x1f, RZ ;  /* 0x0000001f00007819 */ /* 0x000fc800000006ff */
[----:B------:R-:W2:Y:S02]  /*2cc90*/  SYNCS.PHASECHK.TRANS64.TRYWAIT P1, [R5+URZ+0x30840], R0 ;  /* 0x03084000050075a7 */ /* 0x000ea4000802017f */
[----:B--2---:R-:W-:Y:S05]  /*2cca0*/  @!P1 BRA `(.L_x_1992) ;  /* 0x0000004c00a89947 */ /* 0x004fea0003800000 */
.L_x_2182:
[----:B------:R-:W-:Y:S05]  /*2ccb0*/  @!P0 BRA `(.L_x_1993) ;  /* 0x0000000000048947 */ /* 0x000fea0003800000 */
[----:B------:R-:W-:Y:S01]  /*2ccc0*/  BPT.TRAP 0x1 ;  /* 0x000000040000795c */ /* 0x000fe20000300000 */
.L_x_1993:
[----:B------:R-:W4:Y:S02]  /*2ccd0*/  SYNCS.PHASECHK.TRANS64.TRYWAIT P1, [R3+URZ+0x30860], R2 ;  /* 0x03086002030075a7 */ /* 0x000f24000802017f */
[----:B----4-:R-:W-:Y:S05]  /*2cce0*/  @!P1 BRA `(.L_x_1994) ;  /* 0x0000004c00ac9947 */ /* 0x010fea0003800000 */
.L_x_2183:
[----:B------:R-:W-:Y:S05]  /*2ccf0*/  @!P0 BRA `(.L_x_1995) ;  /* 0x0000000000048947 */ /* 0x000fea0003800000 */
[----:B------:R-:W-:Y:S01]  /*2cd00*/  BPT.TRAP 0x1 ;  /* 0x000000040000795c */ /* 0x000fe20000300000 */
.L_x_1995:
[----:B------:R0:W0:Y:S02]  /*2cd10*/  SYNCS.PHASECHK.TRANS64.TRYWAIT P0, [R5+URZ+0x30860], R0 ;  /* 0x03086000050075a7 */ /* 0x000024000800017f */
[----:B0-----:R-:W-:Y:S05]  /*2cd20*/  @!P0 NANOSLEEP.SYNCS 0x989680 ;  /* 0x009896800000895d */ /* 0x001fea0003900000 */
[----:B------:R-:W0:Y:S02]  /*2cd30*/  @!P0 SYNCS.PHASECHK.TRANS64 P0, [R5+URZ+0x30860], R0 ;  /* 0x03086000050085a7 */ /* 0x000e24000800007f */
[----:B0-----:R-:W-:Y:S05]  /*2cd40*/  @!P0 BRA `(.L_x_1995) ;  /* 0xfffffffc00f08947 */ /* 0x001fea000383ffff */
.L_x_1537:
[----:B------:R-:W-:Y:S05]  /*2cd50*/  BSYNC B9 ;  /* 0x0000000000097941 */ /* 0x000fea0003800000 */
.L_x_1534:
[----:B------:R-:W-:Y:S05]  /*2cd60*/  EXIT ;  /* 0x000000000000794d */ /* 0x000fea0003800000 */
.L_x_1565:
[----:B0-----:R0:W1:Y:S02]  /*2cd70*/  SYNCS.PHASECHK.TRANS64.TRYWAIT P6, [R88+URZ+0x30890], R100 ;  /* 0x03089064580075a7 */ /* 0x00106400080c017f */
[----:B-1----:R-:W-:Y:S05]  /*2cd80*/  @!P6 NANOSLEEP.SYNCS 0x989680 ;  /* 0x009896800000e95d */ /* 0x002fea0003900000 */
[----:B------:R-:W1:Y:S02]  /*2cd90*/  @!P6 SYNCS.PHASECHK.TRANS64 P6, [R88+URZ+0x30890], R100 ;  /* 0x030890645800e5a7 */ /* 0x000e6400080c007f */
[----:B-1----:R-:W-:Y:S05]  /*2cda0*/  @!P6 BRA `(.L_x_1565) ;  /* 0xfffffffc00f0e947 */ /* 0x002fea000383ffff */
[----:B------:R-:W-:Y:S05]  /*2cdb0*/  BRA `(.L_x_1996) ;  /* 0xfffffd7000047947 */ /* 0x000fea000383ffff */
.L_x_1566:
        /* <DEDUP_REMOVED lines=8> */
.L_x_1998:
[----:B------:R-:W-:Y:S05]  /*2ce40*/  BSYNC B1 ;  /* 0x0000000000017941 */ /* 0x000fea0003800000 */
.L_x_1997:
        /* <DEDUP_REMOVED lines=8> */
.L_x_1999:
[----:B------:R-:W-:Y:S01]  /*2ced0*/  IMAD.MOV.U32 R11, RZ, RZ, R14 ;  /* 0x000000ffff0b7224 */ /* 0x000fe200078e000e */
[----:B------:R-:W-:Y:S06]  /*2cee0*/  BRA `(.L_x_2000) ;  /* 0xfffffd6c00cc7947 */ /* 0x000fec000383ffff */
.L_x_1583:
        /* <DEDUP_REMOVED lines=8> */
.L_x_2002:
[----:B------:R-:W-:Y:S05]  /*2cf70*/  BSYNC B1 ;  /* 0x0000000000017941 */ /* 0x000fea0003800000 */
.L_x_2001:
        /* <DEDUP_REMOVED lines=8> */
.L_x_2003:
[----:B------:R-:W-:Y:S01]  /*2d000*/  IMAD.MOV.U32 R104, RZ, RZ, R14 ;  /* 0x000000ffff687224 */ /* 0x000fe200078e000e */
[----:B------:R-:W-:Y:S06]  /*2d010*/  BRA `(.L_x_2004) ;  /* 0xfffffd7c00307947 */ /* 0x000fec000383ffff */
.L_x_1605:
[----:B0-----:R0:W1:Y:S02]  /*2d020*/  SYNCS.PHASECHK.TRANS64.TRYWAIT P6, [R88+URZ+0x30890], R100 ;  /* 0x03089064580075a7 */ /* 0x00106400080c017f */
[----:B-1----:R-:W-:Y:S05]  /*2d030*/  @!P6 NANOSLEEP.SYNCS 0x989680 ;  /* 0x009896800000e95d */ /* 0x002fea0003900000 */
[----:B------:R-:W1:Y:S02]  /*2d040*/  @!P6 SYNCS.PHASECHK.TRANS64 P6, [R88+URZ+0x30890], R100 ;  /* 0x030890645800e5a7 */ /* 0x000e6400080c007f */
[----:B-1----:R-:W-:Y:S05]  /*2d050*/  @!P6 BRA `(.L_x_1605) ;  /* 0xfffffffc00f0e947 */ /* 0x002fea000383ffff */
[----:B------:R-:W-:Y:S05]  /*2d060*/  BRA `(.L_x_2005) ;  /* 0xfffffd9000e87947 */ /* 0x000fea000383ffff */
.L_x_1606:
        /* <DEDUP_REMOVED lines=8> */
.L_x_2007:
[----:B------:R-:W-:Y:S05]  /*2d0f0*/  BSYNC B1 ;  /* 0x0000000000017941 */ /* 0x000fea0003800000 */
.L_x_2006:
        /* <DEDUP_REMOVED lines=8> */
.L_x_2008:
[----:B------:R-:W-:Y:S01]  /*2d180*/  IMAD.MOV.U32 R11, RZ, RZ, R14 ;  /* 0x000000ffff0b7224 */ /* 0x000fe200078e000e */
[----:B------:R-:W-:Y:S06]  /*2d190*/  BRA `(.L_x_2009) ;  /* 0xfffffd9000b47947 */ /* 0x000fec000383ffff */
.L_x_1615:
        /* <DEDUP_REMOVED lines=8> */
.L_x_2011:
[----:B------:R-:W-:Y:S05]  /*2d220*/  BSYNC B1 ;  /* 0x0000000000017941 */ /* 0x000fea0003800000 */
.L_x_2010:
        /* <DEDUP_REMOVED lines=8> */
.L_x_2012:
[----:B------:R-:W-:Y:S01]  /*2d2b0*/  IMAD.MOV.U32 R104, RZ, RZ, R14 ;  /* 0x000000ffff687224 */ /* 0x000fe200078e000e */
[----:B------:R-:W-:Y:S06]  /*2d2c0*/  BRA `(.L_x_2013) ;  /* 0xfffffda000847947 */ /* 0x000fec000383ffff */
.L_x_1624:
[----:B0-----:R0:W1:Y:S02]  /*2d2d0*/  SYNCS.PHASECHK.TRANS64.TRYWAIT P0, [R88+URZ+0x30890], R100 ;  /* 0x03089064580075a7 */ /* 0x001064000800017f */
[----:B-1----:R-:W-:Y:S05]  /*2d2e0*/  @!P0 NANOSLEEP.SYNCS 0x989680 ;  /* 0x009896800000895d */ /* 0x002fea0003900000 */
[----:B------:R-:W1:Y:S02]  /*2d2f0*/  @!P0 SYNCS.PHASECHK.TRANS64 P0, [R88+URZ+0x30890], R100 ;  /* 0x03089064580085a7 */ /* 0x000e64000800007f */
[----:B-1----:R-:W-:Y:S05]  /*2d300*/  @!P0 BRA `(.L_x_1624) ;  /* 0xfffffffc00f08947 */ /* 0x002fea000383ffff */
[----:B------:R-:W-:Y:S05]  /*2d310*/  BRA `(.L_x_2014) ;  /* 0xfffffdb000a07947 */ /* 0x000fea000383ffff */
.L_x_1625:
        /* <DEDUP_REMOVED lines=8> */
.L_x_2016:
[----:B------:R-:W-:Y:S05]  /*2d3a0*/  BSYNC B1 ;  /* 0x0000000000017941 */ /* 0x000fea0003800000 */
.L_x_2015:
        /* <DEDUP_REMOVED lines=8> */
.L_x_2017:
[----:B------:R-:W-:Y:S01]  /*2d430*/  IMAD.MOV.U32 R38, RZ, RZ, R14 ;  /* 0x000000ffff267224 */ /* 0x000fe200078e000e */
[----:B------:R-:W-:Y:S06]  /*2d440*/  BRA `(.L_x_2018) ;  /* 0xfffffdb000c07947 */ /* 0x000fec000383ffff */
.L_x_1628:
[----:B------:R-:W-:Y:S01]  /*2d450*/  BSSY B1, `(.L_x_2019) ;  /* 0x0000008000017945 */ /* 0x000fe20003800000 */
[----:B----4-:R-:W-:Y:S02]  /*2d460*/  IMAD.MOV.U32 R13, RZ, RZ, R41 ;  /* 0x000000ffff0d7224 */ /* 0x010fe400078e0029 */
[----:B------:R-:W-:Y:S02]  /*2d470*/  IMAD.MOV.U32 R12, RZ, RZ, 0x1 ;  /* 0x00000001ff0c7424 */ /* 0x000fe400078e00ff */
[----:B------:R-:W-:Y:S02]  /*2d480*/  IMAD.MOV.U32 R11, RZ, RZ, 0x181f ;  /* 0x0000181fff0b7424 */ /* 0x000fe400078e00ff */
[----:B------:R-:W-:-:S07]  /*2d490*/  IMAD.MOV.U32 R15, RZ, RZ, -0x1 ;  /* 0xffffffffff0f7424 */ /* 0x000fce00078e00ff */
[----:B0123--:R-:W-:Y:S05]  /*2d4a0*/  WARPSYNC.COLLECTIVE R15, `(.L_x_2020) ;  /* 0x000000000f087348 */ /* 0x00ffea0003c00000 */
[----:B------:R4:W0:Y:S02]  /*2d4b0*/  SHFL.IDX P6, R14, R13, R12, R11 ;  /* 0x0000000c0d0e7389 */ /* 0x00082400000c000b */
[----:B01234-:R-:W-:Y:S01]  /*2d4c0*/  ENDCOLLECTIVE ;  /* 0x000000000000791b */ /* 0x01ffe20003800000 */
.L_x_2020:
[----:B------:R-:W-:Y:S05]  /*2d4d0*/  BSYNC B1 ;  /* 0x0000000000017941 */ /* 0x000fea0003800000 */
.L_x_2019:
        /* <DEDUP_REMOVED lines=8> */
.L_x_2021:
[----:B------:R-:W-:Y:S01]  /*2d560*/  IMAD.MOV.U32 R38, RZ, RZ, R14 ;  /* 0x000000ffff267224 */ /* 0x000fe200078e000e */
[----:B------:R-:W-:Y:S06]  /*2d570*/  BRA `(.L_x_2022) ;  /* 0xfffffdb000ec7947 */ /* 0x000fec000383ffff */
.L_x_1632:
[----:B------:R0:W0:Y:S02]  /*2d580*/  SYNCS.PHASECHK.TRANS64.TRYWAIT P4, [R88+URZ+0x308b0], R100 ;  /* 0x0308b064580075a7 */ /* 0x000024000808017f */
[----:B0-----:R-:W-:Y:S05]  /*2d590*/  @!P4 NANOSLEEP.SYNCS 0x989680 ;  /* 0x009896800000c95d */ /* 0x001fea0003900000 */
[----:B------:R-:W0:Y:S02]  /*2d5a0*/  @!P4 SYNCS.PHASECHK.TRANS64 P4, [R88+URZ+0x308b0], R100 ;  /* 0x0308b0645800c5a7 */ /* 0x000e24000808007f */
[----:B0-----:R-:W-:Y:S05]  /*2d5b0*/  @!P4 BRA `(.L_x_1632) ;  /* 0xfffffffc00f0c947 */ /* 0x001fea000383ffff */
[----:B------:R-:W-:Y:S05]  /*2d5c0*/  BRA `(.L_x_2023) ;  /* 0xfffffdb400947947 */ /* 0x000fea000383ffff */
.L_x_1662:
        /* <DEDUP_REMOVED lines=8> */
.L_x_2025:
[----:B------:R-:W-:Y:S05]  /*2d650*/  BSYNC B1 ;  /* 0x0000000000017941 */ /* 0x000fea0003800000 */
.L_x_2024:
        /* <DEDUP_REMOVED lines=8> */
.L_x_2026:
[----:B------:R-:W-:Y:S02]  /*2d6e0*/  IMAD.MOV.U32 R13, RZ, RZ, R33 ;  /* 0x000000ffff0d7224 */ /* 0x000fe400078e0021 */
[----:B------:R-:W-:-:S07]  /*2d6f0*/  IMAD.MOV.U32 R8, RZ, RZ, R14 ;  /* 0x000000ffff087224 */ /* 0x000fce00078e000e */
[----:B------:R-:W-:Y:S05]  /*2d700*/  WARPSYNC.COLLECTIVE R15, `(.L_x_2027) ;  /* 0x000000000f087348 */ /* 0x000fea0003c00000 */
[----:B------:R0:W1:Y:S02]  /*2d710*/  SHFL.IDX P6, R14, R13, R12, R11 ;  /* 0x0000000c0d0e7389 */ /* 0x00006400000c000b */
[----:B01----:R-:W-:Y:S01]  /*2d720*/  ENDCOLLECTIVE ;  /* 0x000000000000791b */ /* 0x003fe20003800000 */
.L_x_2027:
[----:B------:R-:W-:Y:S02]  /*2d730*/  IMAD.MOV.U32 R13, RZ, RZ, R31 ;  /* 0x000000ffff0d7224 */ /* 0x000fe400078e001f */
[----:B------:R-:W-:-:S07]  /*2d740*/  IMAD.MOV.U32 R26, RZ, RZ, R14 ;  /* 0x000000ffff1a7224 */ /* 0x000fce00078e000e */
[----:B------:R-:W-:Y:S05]  /*2d750*/  WARPSYNC.COLLECTIVE R15, `(.L_x_2028) ;  /* 0x000000000f087348 */ /* 0x000fea0003c00000 */
[----:B------:R0:W1:Y:S02]  /*2d760*/  SHFL.IDX P6, R14, R13, R12, R11 ;  /* 0x0000000c0d0e7389 */ /* 0x00006400000c000b */
[----:B01----:R-:W-:Y:S01]  /*2d770*/  ENDCOLLECTIVE ;  /* 0x000000000000791b */ /* 0x003fe20003800000 */
.L_x_2028:
[----:B------:R-:W-:Y:S01]  /*2d780*/  IMAD.MOV.U32 R5, RZ, RZ, R14 ;  /* 0x000000ffff057224 */ /* 0x000fe200078e000e */
[----:B------:R-:W-:Y:S06]  /*2d790*/  BRA `(.L_x_2029) ;  /* 0xfffffdcc00607947 */ /* 0x000fec000383ffff */
.L_x_1665:
[----:B------:R-:W-:Y:S01]  /*2d7a0*/  BSSY B1, `(.L_x_2030) ;  /* 0x0000008000017945 */ /* 0x000fe20003800000 */
[----:B------:R-:W-:Y:S02]  /*2d7b0*/  IMAD.MOV.U32 R13, RZ, RZ, R32 ;  /* 0x000000ffff0d7224 */ /* 0x000fe400078e0020 */
[----:B------:R-:W-:Y:S02]  /*2d7c0*/  IMAD.MOV.U32 R12, RZ, RZ, 0x1 ;  /* 0x00000001ff0c7424 */ /* 0x000fe400078e00ff */
[----:B------:R-:W-:Y:S02]  /*2d7d0*/  IMAD.MOV.U32 R11, RZ, RZ, 0x181f ;  /* 0x0000181fff0b7424 */ /* 0x000fe400078e00ff */
[----:B------:R-:W-:-:S07]  /*2d7e0*/  IMAD.MOV.U32 R15, RZ, RZ, -0x1 ;  /* 0xffffffffff0f7424 */ /* 0x000fce00078e00ff */
[----:B0-23--:R-:W-:Y:S05]  /*2d7f0*/  WARPSYNC.COLLECTIVE R15, `(.L_x_2031) ;  /* 0x000000000f087348 */ /* 0x00dfea0003c00000 */
[----:B------:R1:W4:Y:S02]  /*2d800*/  SHFL.IDX P6, R14, R13, R12, R11 ;  /* 0x0000000c0d0e7389 */ /* 0x00032400000c000b */
[----:B01234-:R-:W-:Y:S01]  /*2d810*/  ENDCOLLECTIVE ;  /* 0x000000000000791b */ /* 0x01ffe20003800000 */
.L_x_2031:
[----:B------:R-:W-:Y:S05]  /*2d820*/  BSYNC B1 ;  /* 0x0000000000017941 */ /* 0x000fea0003800000 */
.L_x_2030:
        /* <DEDUP_REMOVED lines=8> */
.L_x_2032:
[----:B------:R-:W-:Y:S02]  /*2d8b0*/  IMAD.MOV.U32 R13, RZ, RZ, R33 ;  /* 0x000000ffff0d7224 */ /* 0x000fe400078e0021 */
[----:B------:R-:W-:-:S07]  /*2d8c0*/  IMAD.MOV.U32 R8, RZ, RZ, R14 ;  /* 0x000000ffff087224 */ /* 0x000fce00078e000e */
[----:B------:R-:W-:Y:S05]  /*2d8d0*/  WARPSYNC.COLLECTIVE R15, `(.L_x_2033) ;  /* 0x000000000f087348 */ /* 0x000fea0003c00000 */
[----:B------:R0:W1:Y:S02]  /*2d8e0*/  SHFL.IDX P6, R14, R13, R12, R11 ;  /* 0x0000000c0d0e7389 */ /* 0x00006400000c000b */
[----:B01----:R-:W-:Y:S01]  /*2d8f0*/  ENDCOLLECTIVE ;  /* 0x000000000000791b */ /* 0x003fe20003800000 */
.L_x_2033:
[----:B------:R-:W-:Y:S02]  /*2d900*/  IMAD.MOV.U32 R13, RZ, RZ, R31 ;  /* 0x000000ffff0d7224 */ /* 0x000fe400078e001f */
[----:B------:R-:W-:-:S07]  /*2d910*/  IMAD.MOV.U32 R26, RZ, RZ, R14 ;  /* 0x000000ffff1a7224 */ /* 0x000fce00078e000e */
[----:B------:R-:W-:Y:S05]  /*2d920*/  WARPSYNC.COLLECTIVE R15, `(.L_x_2034) ;  /* 0x000000000f087348 */ /* 0x000fea0003c00000 */
[----:B------:R0:W1:Y:S02]  /*2d930*/  SHFL.IDX P6, R14, R13, R12, R11 ;  /* 0x0000000c0d0e7389 */ /* 0x00006400000c000b */
[----:B01----:R-:W-:Y:S01]  /*2d940*/  ENDCOLLECTIVE ;  /* 0x000000000000791b */ /* 0x003fe20003800000 */
.L_x_2034:
[----:B------:R-:W-:Y:S01]  /*2d950*/  IMAD.MOV.U32 R5, RZ, RZ, R14 ;  /* 0x000000ffff057224 */ /* 0x000fe200078e000e */
[----:B------:R-:W-:Y:S06]  /*2d960*/  BRA `(.L_x_2035) ;  /* 0xfffffdd000787947 */ /* 0x000fec000383ffff */
.L_x_1668:
[----:B------:R-:W-:Y:S01]  /*2d970*/  BSSY B1, `(.L_x_2036) ;  /* 0x0000008000017945 */ /* 0x000fe20003800000 */
[----:B------:R-:W-:Y:S02]  /*2d980*/  IMAD.MOV.U32 R13, RZ, RZ, R32 ;  /* 0x000000ffff0d7224 */ /* 0x000fe400078e0020 */
[----:B------:R-:W-:Y:S02]  /*2d990*/  IMAD.MOV.U32 R12, RZ, RZ, 0x2 ;  /* 0x00000002ff0c7424 */ /* 0x000fe400078e00ff */
[----:B------:R-:W-:Y:S02]  /*2d9a0*/  IMAD.MOV.U32 R11, RZ, RZ, 0x181f ;  /* 0x0000181fff0b7424 */ /* 0x000fe400078e00ff */
[----:B------:R-:W-:-:S07]  /*2d9b0*/  IMAD.MOV.U32 R15, RZ, RZ, -0x1 ;  /* 0xffffffffff0f7424 */ /* 0x000fce00078e00ff */
[----:B-1-34-:R-:W-:Y:S05]  /*2d9c0*/  WARPSYNC.COLLECTIVE R15, `(.L_x_2037) ;  /* 0x000000000f087348 */ /* 0x01afea0003c00000 */
[----:B------:R0:W2:Y:S02]  /*2d9d0*/  SHFL.IDX P6, R14, R13, R12, R11 ;  /* 0x0000000c0d0e7389 */ /* 0x0000a400000c000b */
[----:B01234-:R-:W-:Y:S01]  /*2d9e0*/  ENDCOLLECTIVE ;  /* 0x000000000000791b */ /* 0x01ffe20003800000 */
.L_x_2037:
[----:B------:R-:W-:Y:S05]  /*2d9f0*/  BSYNC B1 ;  /* 0x0000000000017941 */ /* 0x000fea0003800000 */
.L_x_2036:
        /* <DEDUP_REMOVED lines=8> */
.L_x_2038:
[----:B------:R-:W-:Y:S02]  /*2da80*/  IMAD.MOV.U32 R13, RZ, RZ, R33 ;  /* 0x000000ffff0d7224 */ /* 0x000fe400078e0021 */
[----:B------:R-:W-:-:S07]  /*2da90*/  IMAD.MOV.U32 R8, RZ, RZ, R14 ;  /* 0x000000ffff087224 */ /* 0x000fce00078e000e */
[----:B------:R-:W-:Y:S05]  /*2daa0*/  WARPSYNC.COLLECTIVE R15, `(.L_x_2039) ;  /* 0x000000000f087348 */ /* 0x000fea0003c00000 */
[----:B------:R0:W1:Y:S02]  /*2dab0*/  SHFL.IDX P6, R14, R13, R12, R11 ;  /* 0x0000000c0d0e7389 */ /* 0x00006400000c000b */
[----:B01----:R-:W-:Y:S01]  /*2dac0*/  ENDCOLLECTIVE ;  /* 0x000000000000791b */ /* 0x003fe20003800000 */
.L_x_2039:
[----:B------:R-:W-:Y:S02]  /*2dad0*/  IMAD.MOV.U32 R13, RZ, RZ, R31 ;  /* 0x000000ffff0d7224 */ /* 0x000fe400078e001f */
[----:B------:R-:W-:-:S07]  /*2dae0*/  IMAD.MOV.U32 R78, RZ, RZ, R14 ;  /* 0x000000ffff4e7224 */ /* 0x000fce00078e000e */
[----:B------:R-:W-:Y:S05]  /*2daf0*/  WARPSYNC.COLLECTIVE R15, `(.L_x_2040) ;  /* 0x000000000f087348 */ /* 0x000fea0003c00000 */
[----:B------:R0:W1:Y:S02]  /*2db00*/  SHFL.IDX P6, R14, R13, R12, R11 ;  /* 0x0000000c0d0e7389 */ /* 0x00006400000c000b */
[----:B01----:R-:W-:Y:S01]  /*2db10*/  ENDCOLLECTIVE ;  /* 0x000000000000791b */ /* 0x003fe20003800000 */
.L_x_2040:
[----:B------:R-:W-:Y:S01]  /*2db20*/  IMAD.MOV.U32 R5, RZ, RZ, R14 ;  /* 0x000000ffff057224 */ /* 0x000fe200078e000e */
[----:B------:R-:W-:Y:S06]  /*2db30*/  BRA `(.L_x_2041) ;  /* 0xfffffdd400707947 */ /* 0x000fec000383ffff */
.L_x_1671:
[----:B------:R-:W-:Y:S01]  /*2db40*/  BSSY B1, `(.L_x_2042) ;  /* 0x0000008000017945 */ /* 0x000fe20003800000 */
[----:B------:R-:W-:Y:S02]  /*2db50*/  IMAD.MOV.U32 R13, RZ, RZ, R32 ;  /* 0x000000ffff0d7224 */ /* 0x000fe400078e0020 */
[----:B------:R-:W-:Y:S02]  /*2db60*/  IMAD.MOV.U32 R12, RZ, RZ, 0x3 ;  /* 0x00000003ff0c7424 */ /* 0x000fe400078e00ff */
[----:B------:R-:W-:Y:S02]  /*2db70*/  IMAD.MOV.U32 R11, RZ, RZ, 0x181f ;  /* 0x0000181fff0b7424 */ /* 0x000fe400078e00ff */
[----:B------:R-:W-:-:S07]  /*2db80*/  IMAD.MOV.U32 R15, RZ, RZ, -0x1 ;  /* 0xffffffffff0f7424 */ /* 0x000fce00078e00ff */
[----:B-1--4-:R-:W-:Y:S05]  /*2db90*/  WARPSYNC.COLLECTIVE R15, `(.L_x_2043) ;  /* 0x000000000f087348 */ /* 0x012fea0003c00000 */
[----:B------:R0:W2:Y:S02]  /*2dba0*/  SHFL.IDX P6, R14, R13, R12, R11 ;  /* 0x0000000c0d0e7389 */ /* 0x0000a400000c000b */
[----:B012-4-:R-:W-:Y:S01]  /*2dbb0*/  ENDCOLLECTIVE ;  /* 0x000000000000791b */ /* 0x017fe20003800000 */
.L_x_2043:
[----:B------:R-:W-:Y:S05]  /*2dbc0*/  BSYNC B1 ;  /* 0x0000000000017941 */ /* 0x000fea0003800000 */
.L_x_2042:
        /* <DEDUP_REMOVED lines=8> */
.L_x_2044:
[----:B------:R-:W-:Y:S02]  /*2dc50*/  IMAD.MOV.U32 R13, RZ, RZ, R33 ;  /* 0x000000ffff0d7224 */ /* 0x000fe400078e0021 */
[----:B------:R-:W-:-:S07]  /*2dc60*/  IMAD.MOV.U32 R80, RZ, RZ, R14 ;  /* 0x000000ffff507224 */ /* 0x000fce00078e000e */
[----:B------:R-:W-:Y:S05]  /*2dc70*/  WARPSYNC.COLLECTIVE R15, `(.L_x_2045) ;  /* 0x000000000f087348 */ /* 0x000fea0003c00000 */
[----:B------:R0:W1:Y:S02]  /*2dc80*/  SHFL.IDX P6, R14, R13, R12, R11 ;  /* 0x0000000c0d0e7389 */ /* 0x00006400000c000b */
[----:B01----:R-:W-:Y:S01]  /*2dc90*/  ENDCOLLECTIVE ;  /* 0x000000000000791b */ /* 0x003fe20003800000 */
.L_x_2045:
[----:B------:R-:W-:Y:S02]  /*2dca0*/  IMAD.MOV.U32 R13, RZ, RZ, R31 ;  /* 0x000000ffff0d7224 */ /* 0x000fe400078e001f */
[----:B------:R-:W-:-:S07]  /*2dcb0*/  IMAD.MOV.U32 R79, RZ, RZ, R14 ;  /* 0x000000ffff4f7224 */ /* 0x000fce00078e000e */
[----:B------:R-:W-:Y:S05]  /*2dcc0*/  WARPSYNC.COLLECTIVE R15, `(.L_x_2046) ;  /* 0x000000000f087348 */ /* 0x000fea0003c00000 */
[----:B------:R0:W1:Y:S02]  /*2dcd0*/  SHFL.IDX P6, R14, R13, R12, R11 ;  /* 0x0000000c0d0e7389 */ /* 0x00006400000c000b */
[----:B01----:R-:W-:Y:S01]  /*2dce0*/  ENDCOLLECTIVE ;  /* 0x000000000000791b */ /* 0x003fe20003800000 */
.L_x_2046:
[----:B------:R-:W-:Y:S01]  /*2dcf0*/  IMAD.MOV.U32 R12, RZ, RZ, R14 ;  /* 0x000000ffff0c7224 */ /* 0x000fe200078e000e */
[----:B------:R-:W-:Y:S06]  /*2dd00*/  BRA `(.L_x_2047) ;  /* 0xfffffdd800707947 */ /* 0x000fec000383ffff */
.L_x_1675:
[----:B0-----:R0:W1:Y:S02]  /*2dd10*/  SYNCS.PHASECHK.TRANS64.TRYWAIT P0, [R17+URZ+0x30800], R0 ;  /* 0x03080000110075a7 */ /* 0x001064000800017f */
[----:B-1----:R-:W-:Y:S05]  /*2dd20*/  @!P0 NANOSLEEP.SYNCS 0x989680 ;  /* 0x009896800000895d */ /* 0x002fea0003900000 */
[----:B------:R-:W1:Y:S02]  /*2dd30*/  @!P0 SYNCS.PHASECHK.TRANS64 P0, [R17+URZ+0x30800], R0 ;  /* 0x03080000110085a7 */ /* 0x000e64000800007f */
[----:B-1----:R-:W-:Y:S05]  /*2dd40*/  @!P0 BRA `(.L_x_1675) ;  /* 0xfffffffc00f08947 */ /* 0x002fea000383ffff */
[----:B------:R-:W-:Y:S05]  /*2dd50*/  BRA `(.L_x_2048) ;  /* 0xfffffddc00787947 */ /* 0x000fea000383ffff */
.L_x_1707:
        /* <DEDUP_REMOVED lines=8> */
.L_x_2050:
[----:B------:R-:W-:Y:S05]  /*2dde0*/  BSYNC B1 ;  /* 0x0000000000017941 */ /* 0x000fea0003800000 */
.L_x_2049:
        /* <DEDUP_REMOVED lines=8> */
.L_x_2051:
[----:B------:R-:W-:Y:S02]  /*2de70*/  IMAD.MOV.U32 R13, RZ, RZ, R72 ;  /* 0x000000ffff0d7224 */ /* 0x000fe400078e0048 */
[----:B------:R-:W-:-:S07]  /*2de80*/  IMAD.MOV.U32 R6, RZ, RZ, R14 ;  /* 0x000000ffff067224 */ /* 0x000fce00078e000e */
[----:B------:R-:W-:Y:S05]  /*2de90*/  WARPSYNC.COLLECTIVE R15, `(.L_x_2052) ;  /* 0x000000000f087348 */ /* 0x000fea0003c00000 */
[----:B------:R0:W1:Y:S02]  /*2dea0*/  SHFL.IDX P6, R14, R13, R12, R11 ;  /* 0x0000000c0d0e7389 */ /* 0x00006400000c000b */
[----:B01----:R-:W-:Y:S01]  /*2deb0*/  ENDCOLLECTIVE ;  /* 0x000000000000791b */ /* 0x003fe20003800000 */
.L_x_2052:
[----:B------:R-:W-:Y:S02]  /*2dec0*/  IMAD.MOV.U32 R13, RZ, RZ, R3 ;  /* 0x000000ffff0d7224 */ /* 0x000fe400078e0003 */
[----:B------:R-:W-:-:S07]  /*2ded0*/  IMAD.MOV.U32 R9, RZ, RZ, R14 ;  /* 0x000000ffff097224 */ /* 0x000fce00078e000e */
[----:B------:R-:W-:Y:S05]  /*2dee0*/  WARPSYNC.COLLECTIVE R15, `(.L_x_2053) ;  /* 0x000000000f087348 */ /* 0x000fea0003c00000 */
[----:B------:R0:W1:Y:S02]  /*2def0*/  SHFL.IDX P6, R14, R13, R12, R11 ;  /* 0x0000000c0d0e7389 */ /* 0x00006400000c000b */
[----:B01----:R-:W-:Y:S01]  /*2df00*/  ENDCOLLECTIVE ;  /* 0x000000000000791b */ /* 0x003fe20003800000 */
.L_x_2053:
[----:B------:R-:W-:Y:S05]  /*2df10*/  BRA `(.L_x_2054) ;  /* 0xfffffe1000ec7947 */ /* 0x000fea000383ffff */
.L_x_1710:
[----:B------:R-:W-:Y:S01]  /*2df20*/  BSSY B1, `(.L_x_2055) ;  /* 0x0000008000017945 */ /* 0x000fe20003800000 */
[----:B------:R-:W-:Y:S02]  /*2df30*/  IMAD.MOV.U32 R13, RZ, RZ, R21 ;  /* 0x000000ffff0d7224 */ /* 0x000fe400078e0015 */
[----:B------:R-:W-:Y:S02]  /*2df40*/  IMAD.MOV.U32 R12, RZ, RZ, 0x1 ;  /* 0x00000001ff0c7424 */ /* 0x000fe400078e00ff */
[----:B------:R-:W-:Y:S02]  /*2df50*/  IMAD.MOV.U32 R11, RZ, RZ, 0x181f ;  /* 0x0000181fff0b7424 */ /* 0x000fe400078e00ff */
[----:B------:R-:W-:-:S07]  /*2df60*/  IMAD.MOV.U32 R15, RZ, RZ, -0x1 ;  /* 0xffffffffff0f7424 */ /* 0x000fce00078e00ff */
[----:B0--34-:R-:W-:Y:S05]  /*2df70*/  WARPSYNC.COLLECTIVE R15, `(.L_x_2056) ;  /* 0x000000000f087348 */ /* 0x019fea0003c00000 */
[----:B----4-:R1:W2:Y:S02]  /*2df80*/  SHFL.IDX P6, R14, R13, R12, R11 ;  /* 0x0000000c0d0e7389 */ /* 0x0102a400000c000b */
[----:B0123--:R-:W-:Y:S01]  /*2df90*/  ENDCOLLECTIVE ;  /* 0x000000000000791b */ /* 0x00ffe20003800000 */
.L_x_2056:
[----:B------:R-:W-:Y:S05]  /*2dfa0*/  BSYNC B1 ;  /* 0x0000000000017941 */ /* 0x000fea0003800000 */
.L_x_2055:
        /* <DEDUP_REMOVED lines=8> */
.L_x_2057:
[----:B------:R-:W-:Y:S02]  /*2e030*/  IMAD.MOV.U32 R13, RZ, RZ, R72 ;  /* 0x000000ffff0d7224 */ /* 0x000fe400078e0048 */
[----:B------:R-:W-:-:S07]  /*2e040*/  IMAD.MOV.U32 R6, RZ, RZ, R14 ;  /* 0x000000ffff067224 */ /* 0x000fce00078e000e */
[----:B------:R-:W-:Y:S05]  /*2e050*/  WARPSYNC.COLLECTIVE R15, `(.L_x_2058) ;  /* 0x000000000f087348 */ /* 0x000fea0003c00000 */
[----:B------:R0:W1:Y:S02]  /*2e060*/  SHFL.IDX P6, R14, R13, R12, R11 ;  /* 0x0000000c0d0e7389 */ /* 0x00006400000c000b */
[----:B01----:R-:W-:Y:S01]  /*2e070*/  ENDCOLLECTIVE ;  /* 0x000000000000791b */ /* 0x003fe20003800000 */
.L_x_2058:
[----:B------:R-:W-:Y:S02]  /*2e080*/  IMAD.MOV.U32 R13, RZ, RZ, R3 ;  /* 0x000000ffff0d7224 */ /* 0x000fe400078e0003 */
[----:B------:R-:W-:-:S07]  /*2e090*/  IMAD.MOV.U32 R9, RZ, RZ, R14 ;  /* 0x000000ffff097224 */ /* 0x000fce00078e000e */
[----:B------:R-:W-:Y:S05]  /*2e0a0*/  WARPSYNC.COLLECTIVE R15, `(.L_x_2059) ;  /* 0x000000000f087348 */ /* 0x000fea0003c00000 */
[----:B------:R0:W1:Y:S02]  /*2e0b0*/  SHFL.IDX P6, R14, R13, R12, R11 ;  /* 0x0000000c0d0e7389 */ /* 0x00006400000c000b */
[----:B01----:R-:W-:Y:S01]  /*2e0c0*/  ENDCOLLECTIVE ;  /* 0x000000000000791b */ /* 0x003fe20003800000 */
.L_x_2059:
[----:B------:R-:W-:Y:S05]  /*2e0d0*/  BRA `(.L_x_2060) ;  /* 0xfffffe1400b47947 */ /* 0x000fea000383ffff */
.L_x_1713:
[----:B------:R-:W-:Y:S01]  /*2e0e0*/  BSSY B1, `(.L_x_2061) ;  /* 0x0000008000017945 */ /* 0x000fe20003800000 */
[----:B------:R-:W-:Y:S02]  /*2e0f0*/  IMAD.MOV.U32 R13, RZ, RZ, R21 ;  /* 0x000000ffff0d7224 */ /* 0x000fe400078e0015 */
[----:B------:R-:W-:Y:S02]  /*2e100*/  IMAD.MOV.U32 R12, RZ, RZ, 0x2 ;  /* 0x00000002ff0c7424 */ /* 0x000fe400078e00ff */
[----:B------:R-:W-:Y:S02]  /*2e110*/  IMAD.MOV.U32 R11, RZ, RZ, 0x181f ;  /* 0x0000181fff0b7424 */ /* 0x000fe400078e00ff */
[----:B------:R-:W-:-:S07]  /*2e120*/  IMAD.MOV.U32 R15, RZ, RZ, -0x1 ;  /* 0xffffffffff0f7424 */ /* 0x000fce00078e00ff */
[----:B-1-34-:R-:W-:Y:S05]  /*2e130*/  WARPSYNC.COLLECTIVE R15, `(.L_x_2062) ;  /* 0x000000000f087348 */ /* 0x01afea0003c00000 */
[----:B----4-:R0:W2:Y:S02]  /*2e140*/  SHFL.IDX P6, R14, R13, R12, R11 ;  /* 0x0000000c0d0e7389 */ /* 0x0100a400000c000b */
[----:B0123--:R-:W-:Y:S01]  /*2e150*/  ENDCOLLECTIVE ;  /* 0x000000000000791b */ /* 0x00ffe20003800000 */
.L_x_2062:
[----:B------:R-:W-:Y:S05]  /*2e160*/  BSYNC B1 ;  /* 0x0000000000017941 */ /* 0x000fea0003800000 */
.L_x_2061:
        /* <DEDUP_REMOVED lines=8> */
.L_x_2063:
[----:B------:R-:W-:Y:S02]  /*2e1f0*/  IMAD.MOV.U32 R13, RZ, RZ, R72 ;  /* 0x000000ffff0d7224 */ /* 0x000fe400078e0048 */
[----:B------:R-:W-:-:S07]  /*2e200*/  IMAD.MOV.U32 R6, RZ, RZ, R14 ;  /* 0x000000ffff067224 */ /* 0x000fce00078e000e */
[----:B------:R-:W-:Y:S05]  /*2e210*/  WARPSYNC.COLLECTIVE R15, `(.L_x_2064) ;  /* 0x000000000f087348 */ /* 0x000fea0003c00000 */
[----:B------:R0:W1:Y:S02]  /*2e220*/  SHFL.IDX P6, R14, R13, R12, R11 ;  /* 0x0000000c0d0e7389 */ /* 0x00006400000c000b */
[----:B01----:R-:W-:Y:S01]  /*2e230*/  ENDCOLLECTIVE ;  /* 0x000000000000791b */ /* 0x003fe20003800000 */
.L_x_2064:
[----:B------:R-:W-:Y:S02]  /*2e240*/  IMAD.MOV.U32 R13, RZ, RZ, R3 ;  /* 0x000000ffff0d7224 */ /* 0x000fe400078e0003 */
[----:B------:R-:W-:-:S07]  /*2e250*/  IMAD.MOV.U32 R9, RZ, RZ, R14 ;  /* 0x000000ffff097224 */ /* 0x000fce00078e000e */
[----:B------:R-:W-:Y:S05]  /*2e260*/  WARPSYNC.COLLECTIVE R15, `(.L_x_2065) ;  /* 0x000000000f087348 */ /* 0x000fea0003c00000 */
[----:B------:R0:W1:Y:S02]  /*2e270*/  SHFL.IDX P6, R14, R13, R12, R11 ;  /* 0x0000000c0d0e7389 */ /* 0x00006400000c000b */
[----:B01----:R-:W-:Y:S01]  /*2e280*/  ENDCOLLECTIVE ;  /* 0x000000000000791b */ /* 0x003fe20003800000 */
.L_x_2065:
[----:B------:R-:W-:Y:S05]  /*2e290*/  BRA `(.L_x_2066) ;  /* 0xfffffe1800587947 */ /* 0x000fea000383ffff */
.L_x_1716:
        /* <DEDUP_REMOVED lines=8> */
.L_x_2068:
[----:B------:R-:W-:Y:S05]  /*2e320*/  BSYNC B1 ;  /* 0x0000000000017941 */ /* 0x000fea0003800000 */
.L_x_2067:
        /* <DEDUP_REMOVED lines=8> */
.L_x_2069:
[----:B------:R-:W-:Y:S02]  /*2e3b0*/  IMAD.MOV.U32 R13, RZ, RZ, R72 ;  /* 0x000000ffff0d7224 */ /* 0x000fe400078e0048 */
[----:B------:R-:W-:-:S07]  /*2e3c0*/  IMAD.MOV.U32 R20, RZ, RZ, R14 ;  /* 0x000000ffff147224 */ /* 0x000fce00078e000e */
[----:B------:R-:W-:Y:S05]  /*2e3d0*/  WARPSYNC.COLLECTIVE R15, `(.L_x_2070) ;  /* 0x000000000f087348 */ /* 0x000fea0003c00000 */
[----:B------:R0:W1:Y:S02]  /*2e3e0*/  SHFL.IDX P6, R14, R13, R12, R11 ;  /* 0x0000000c0d0e7389 */ /* 0x00006400000c000b */
[----:B01----:R-:W-:Y:S01]  /*2e3f0*/  ENDCOLLECTIVE ;  /* 0x000000000000791b */ /* 0x003fe20003800000 */
.L_x_2070:
[----:B------:R-:W-:Y:S02]  /*2e400*/  IMAD.MOV.U32 R13, RZ, RZ, R3 ;  /* 0x000000ffff0d7224 */ /* 0x000fe400078e0003 */
[----:B------:R-:W-:-:S07]  /*2e410*/  IMAD.MOV.U32 R77, RZ, RZ, R14 ;  /* 0x000000ffff4d7224 */ /* 0x000fce00078e000e */
[----:B------:R-:W-:Y:S05]  /*2e420*/  WARPSYNC.COLLECTIVE R15, `(.L_x_2071) ;  /* 0x000000000f087348 */ /* 0x000fea0003c00000 */
[----:B------:R0:W1:Y:S02]  /*2e430*/  SHFL.IDX P6, R14, R13, R12, R11 ;  /* 0x0000000c0d0e7389 */ /* 0x00006400000c000b */
[----:B01----:R-:W-:Y:S01]  /*2e440*/  ENDCOLLECTIVE ;  /* 0x000000000000791b */ /* 0x003fe20003800000 */
.L_x_2071:
[----:B------:R-:W-:Y:S01]  /*2e450*/  IMAD.MOV.U32 R3, RZ, RZ, R14 ;  /* 0x000000ffff037224 */ /* 0x000fe200078e000e */
[----:B------:R-:W-:Y:S06]  /*2e460*/  BRA `(.L_x_2072) ;  /* 0xfffffe1c00007947 */ /* 0x000fec000383ffff */
.L_x_1720:
[----:B---3--:R3:W4:Y:S02]  /*2e470*/  SYNCS.PHASECHK.TRANS64.TRYWAIT P0, [R17+URZ+0x30800], R0 ;  /* 0x03080000110075a7 */ /* 0x008724000800017f */
[----:B----4-:R-:W-:Y:S05]  /*2e480*/  @!P0 NANOSLEEP.SYNCS 0x989680 ;  /* 0x009896800000895d */ /* 0x010fea0003900000 */
[----:B------:R-:W4:Y:S02]  /*2e490*/  @!P0 SYNCS.PHASECHK.TRANS64 P0, [R17+URZ+0x30800], R0 ;  /* 0x03080000110085a7 */ /* 0x000f24000800007f */
[----:B----4-:R-:W-:Y:S05]  /*2e4a0*/  @!P0 BRA `(.L_x_1720) ;  /* 0xfffffffc00f08947 */ /* 0x010fea000383ffff */
[----:B------:R-:W-:Y:S05]  /*2e4b0*/  BRA `(.L_x_2073) ;  /* 0xfffffe1c00a87947 */ /* 0x000fea000383ffff */
.L_x_1738:
[----:B-1----:R1:W3:Y:S02]  /*2e4c0*/  SYNCS.PHASECHK.TRANS64.TRYWAIT P1, [R0+URZ+0x30830], R5 ;  /* 0x03083005000075a7 */ /* 0x0022e4000802017f */
[----:B---3--:R-:W-:Y:S05]  /*2e4d0*/  @!P1 NANOSLEEP.SYNCS 0x989680 ;  /* 0x009896800000995d */ /* 0x008fea0003900000 */
[----:B------:R-:W3:Y:S02]  /*2e4e0*/  @!P1 SYNCS.PHASECHK.TRANS64 P1, [R0+URZ+0x30830], R5 ;  /* 0x03083005000095a7 */ /* 0x000ee4000802007f */
[----:B---3--:R-:W-:Y:S05]  /*2e4f0*/  @!P1 BRA `(.L_x_1738) ;  /* 0xfffffffc00f09947 */ /* 0x008fea000383ffff */
[----:B------:R-:W-:Y:S05]  /*2e500*/  BRA `(.L_x_1737) ;  /* 0xfffffe5800b87947 */ /* 0x000fea000383ffff */
.L_x_1759:
[----:B-1----:R1:W2:Y:S02]  /*2e510*/  SYNCS.PHASECHK.TRANS64.TRYWAIT P1, [R223+URZ+0x30830], R152 ;  /* 0x03083098df0075a7 */ /* 0x0022a4000802017f */
[----:B--2---:R-:W-:Y:S05]  /*2e520*/  @!P1 NANOSLEEP.SYNCS 0x989680 ;  /* 0x009896800000995d */ /* 0x004fea0003900000 */
[----:B------:R-:W2:Y:S02]  /*2e530*/  @!P1 SYNCS.PHASECHK.TRANS64 P1, [R223+URZ+0x30830], R152 ;  /* 0x03083098df0095a7 */ /* 0x000ea4000802007f */
[----:B--2---:R-:W-:Y:S05]  /*2e540*/  @!P1 BRA `(.L_x_1759) ;  /* 0xfffffffc00f09947 */ /* 0x004fea000383ffff */
[----:B------:R-:W-:Y:S05]  /*2e550*/  BRA `(.L_x_1758) ;  /* 0xfffffe8400407947 */ /* 0x000fea000383ffff */
.L_x_1764:
[----:B-1----:R1:W2:Y:S02]  /*2e560*/  SYNCS.PHASECHK.TRANS64.TRYWAIT P1, [R218+URZ+0x30850], R0 ;  /* 0x03085000da0075a7 */ /* 0x0022a4000802017f */
[----:B--2---:R-:W-:Y:S05]  /*2e570*/  @!P1 NANOSLEEP.SYNCS 0x989680 ;  /* 0x009896800000995d */ /* 0x004fea0003900000 */
[----:B------:R-:W2:Y:S02]  /*2e580*/  @!P1 SYNCS.PHASECHK.TRANS64 P1, [R218+URZ+0x30850], R0 ;  /* 0x03085000da0095a7 */ /* 0x000ea4000802007f */
[----:B--2---:R-:W-:Y:S05]  /*2e590*/  @!P1 BRA `(.L_x_1764) ;  /* 0xfffffffc00f09947 */ /* 0x004fea000383ffff */
[----:B------:R-:W-:Y:S05]  /*2e5a0*/  BRA `(.L_x_1763) ;  /* 0xfffffe9400bc7947 */ /* 0x000fea000383ffff */
.L_x_1787:
[----:B-1----:R1:W2:Y:S02]  /*2e5b0*/  SYNCS.PHASECHK.TRANS64.TRYWAIT P1, [R222+URZ+0x30830], R4 ;  /* 0x03083004de0075a7 */ /* 0x0022a4000802017f */
[----:B--2---:R-:W-:Y:S05]  /*2e5c0*/  @!P1 NANOSLEEP.SYNCS 0x989680 ;  /* 0x009896800000995d */ /* 0x004fea0003900000 */
[----:B------:R-:W2:Y:S02]  /*2e5d0*/  @!P1 SYNCS.PHASECHK.TRANS64 P1, [R222+URZ+0x30830], R4 ;  /* 0x03083004de0095a7 */ /* 0x000ea4000802007f */
[----:B--2---:R-:W-:Y:S05]  /*2e5e0*/  @!P1 BRA `(.L_x_1787) ;  /* 0xfffffffc00f09947 */ /* 0x004fea000383ffff */
[----:B------:R-:W-:Y:S05]  /*2e5f0*/  BRA `(.L_x_1786) ;  /* 0xfffffeb400647947 */ /* 0x000fea000383ffff */
.L_x_1792:
[----:B-1----:R1:W2:Y:S02]  /*2e600*/  SYNCS.PHASECHK.TRANS64.TRYWAIT P1, [R8+URZ+0x30850], R0 ;  /* 0x03085000080075a7 */ /* 0x0022a4000802017f */
[----:B--2---:R-:W-:Y:S05]  /*2e610*/  @!P1 NANOSLEEP.SYNCS 0x989680 ;  /* 0x009896800000995d */ /* 0x004fea0003900000 */
[----:B------:R-:W2:Y:S02]  /*2e620*/  @!P1 SYNCS.PHASECHK.TRANS64 P1, [R8+URZ+0x30850], R0 ;  /* 0x03085000080095a7 */ /* 0x000ea4000802007f */
[----:B--2---:R-:W-:Y:S05]  /*2e630*/  @!P1 BRA `(.L_x_1792) ;  /* 0xfffffffc00f09947 */ /* 0x004fea000383ffff */
[----:B------:R-:W-:Y:S05]  /*2e640*/  BRA `(.L_x_1791) ;  /* 0xfffffec400e87947 */ /* 0x000fea000383ffff */
.L_x_1802:
[----:B-1----:R1:W2:Y:S02]  /*2e650*/  SYNCS.PHASECHK.TRANS64.TRYWAIT P1, [R223+URZ+0x30830], R4 ;  /* 0x03083004df0075a7 */ /* 0x0022a4000802017f */
[----:B--2---:R-:W-:Y:S05]  /*2e660*/  @!P1 NANOSLEEP.SYNCS 0x989680 ;  /* 0x009896800000995d */ /* 0x004fea0003900000 */
[----:B------:R-:W2:Y:S02]  /*2e670*/  @!P1 SYNCS.PHASECHK.TRANS64 P1, [R223+URZ+0x30830], R4 ;  /* 0x03083004df0095a7 */ /* 0x000ea4000802007f */
[----:B--2---:R-:W-:Y:S05]  /*2e680*/  @!P1 BRA `(.L_x_1802) ;  /* 0xfffffffc00f09947 */ /* 0x004fea000383ffff */
[----:B------:R-:W-:Y:S05]  /*2e690*/  BRA `(.L_x_1801) ;  /* 0xfffffed400b87947 */ /* 0x000fea000383ffff */
.L_x_1807:
[----:B-1----:R1:W2:Y:S02]  /*2e6a0*/  SYNCS.PHASECHK.TRANS64.TRYWAIT P1, [R222+URZ+0x30850], R0 ;  /* 0x03085000de0075a7 */ /* 0x0022a4000802017f */
[----:B--2---:R-:W-:Y:S05]  /*2e6b0*/  @!P1 NANOSLEEP.SYNCS 0x989680 ;  /* 0x009896800000995d */ /* 0x004fea0003900000 */
[----:B------:R-:W2:Y:S02]  /*2e6c0*/  @!P1 SYNCS.PHASECHK.TRANS64 P1, [R222+URZ+0x30850], R0 ;  /* 0x03085000de0095a7 */ /* 0x000ea4000802007f */
[----:B--2---:R-:W-:Y:S05]  /*2e6d0*/  @!P1 BRA `(.L_x_1807) ;  /* 0xfffffffc00f09947 */ /* 0x004fea000383ffff */
[----:B------:R-:W-:Y:S05]  /*2e6e0*/  BRA `(.L_x_1806) ;  /* 0xfffffee8003c7947 */ /* 0x000fea000383ffff */
.L_x_1823:
[----:B--2---:R2:W3:Y:S02]  /*2e6f0*/  SYNCS.PHASECHK.TRANS64.TRYWAIT P1, [R3+URZ+0x30850], R0 ;  /* 0x03085000030075a7 */ /* 0x0044e4000802017f */
[----:B---3--:R-:W-:Y:S05]  /*2e700*/  @!P1 NANOSLEEP.SYNCS 0x989680 ;  /* 0x009896800000995d */ /* 0x008fea0003900000 */
[----:B------:R-:W3:Y:S02]  /*2e710*/  @!P1 SYNCS.PHASECHK.TRANS64 P1, [R3+URZ+0x30850], R0 ;  /* 0x03085000030095a7 */ /* 0x000ee4000802007f */
[----:B---3--:R-:W-:Y:S05]  /*2e720*/  @!P1 BRA `(.L_x_1823) ;  /* 0xfffffffc00f09947 */ /* 0x008fea000383ffff */
[----:B------:R-:W-:Y:S05]  /*2e730*/  BRA `(.L_x_1822) ;  /* 0xffffff0800dc7947 */ /* 0x000fea000383ffff */
.L_x_1873:
[----:B------:R-:W0:Y:S01]  /*2e740*/  S2R R12, SR_TID.X ;  /* 0x00000000000c7919 */ /* 0x000e220000002100 */
[----:B------:R-:W-:Y:S01]  /*2e750*/  BSSY B1, `(.L_x_2074) ;  /* 0x000000a000017945 */ /* 0x000fe20003800000 */
[----:B------:R-:W-:Y:S02]  /*2e760*/  IMAD.MOV.U32 R11, RZ, RZ, 0x1f ;  /* 0x0000001fff0b7424 */ /* 0x000fe400078e00ff */
[----:B------:R-:W-:Y:S01]  /*2e770*/  IMAD.MOV.U32 R15, RZ, RZ, -0x1 ;  /* 0xffffffffff0f7424 */ /* 0x000fe200078e00ff */
[----:B0-----:R-:W-:-:S04]  /*2e780*/  SHF.R.U32.HI R12, RZ, 0x5, R12 ;  /* 0x00000005ff0c7819 */ /* 0x001fc8000001160c */
[----:B------:R-:W-:-:S05]  /*2e790*/  LOP3.LUT R12, R12, 0x3, RZ, 0xc0, !PT ;  /* 0x000000030c0c7812 */ /* 0x000fca00078ec0ff */
[----:B------:R-:W-:Y:S02]  /*2e7a0*/  IMAD.MOV.U32 R13, RZ, RZ, R12 ;  /* 0x000000ffff0d7224 */ /* 0x000fe400078e000c */
[----:B------:R-:W-:-:S07]  /*2e7b0*/  IMAD.MOV.U32 R12, RZ, RZ, RZ ;  /* 0x000000ffff0c7224 */ /* 0x000fce00078e00ff */
[----:B------:R-:W-:Y:S05]  /*2e7c0*/  WARPSYNC.COLLECTIVE R15, `(.L_x_2075) ;  /* 0x000000000f087348 */ /* 0x000fea0003c00000 */
[----:B------:R0:W1:Y:S02]  /*2e7d0*/  SHFL.IDX P6, R14, R13, R12, R11 ;  /* 0x0000000c0d0e7389 */ /* 0x00006400000c000b */
[----:B01----:R-:W-:Y:S01]  /*2e7e0*/  ENDCOLLECTIVE ;  /* 0x000000000000791b */ /* 0x003fe20003800000 */
.L_x_2075:
[----:B------:R-:W-:Y:S05]  /*2e7f0*/  BSYNC B1 ;  /* 0x0000000000017941 */ /* 0x000fea0003800000 */
.L_x_2074:
[----:B------:R-:W-:Y:S05]  /*2e800*/  BRA `(.L_x_2076) ;  /* 0xffffff7c009c7947 */ /* 0x000fea000383ffff */
.L_x_1875:
[----:B------:R-:W-:Y:S01]  /*2e810*/  BSSY B1, `(.L_x_2077) ;  /* 0x0000006000017945 */ /* 0x000fe20003800000 */
[----:B------:R-:W-:-:S07]  /*2e820*/  IMAD.MOV.U32 R15, RZ, RZ, -0x1 ;  /* 0xffffffffff0f7424 */ /* 0x000fce00078e00ff */
[----:B0-----:R-:W-:Y:S05]  /*2e830*/  WARPSYNC.COLLECTIVE R15, `(.L_x_2078) ;  /* 0x000000000f0c7348 */ /* 0x001fea0003c00000 */
[----:B------:R-:W-:Y:S02]  /*2e840*/  ELECT P6, UR62, PT ;  /* 0x00000000003e782f */ /* 0x000fe400038c0000 */
[----:B------:R-:W-:Y:S01]  /*2e850*/  MOV R14, UR62 ;  /* 0x0000003e000e7c02 */ /* 0x000fe20008000f00 */
[----:B0-----:R-:W-:Y:S10]  /*2e860*/  ENDCOLLECTIVE ;  /* 0x000000000000791b */ /* 0x001ff40003800000 */
.L_x_2078:
[----:B------:R-:W-:Y:S05]  /*2e870*/  BSYNC B1 ;  /* 0x0000000000017941 */ /* 0x000fea0003800000 */
.L_x_2077:
[----:B------:R-:W-:Y:S05]  /*2e880*/  BRA `(.L_x_1874) ;  /* 0xffffff7c00947947 */ /* 0x000fea000383ffff */
.L_x_1877:
[----:B0-----:R0:W1:Y:S02]  /*2e890*/  SYNCS.PHASECHK.TRANS64.TRYWAIT P0, [R17+URZ+0x30820], R8 ;  /* 0x03082008110075a7 */ /* 0x001064000800017f */
[----:B-1----:R-:W-:Y:S05]  /*2e8a0*/  @!P0 NANOSLEEP.SYNCS 0x989680 ;  /* 0x009896800000895d */ /* 0x002fea0003900000 */
[----:B------:R-:W1:Y:S02]  /*2e8b0*/  @!P0 SYNCS.PHASECHK.TRANS64 P0, [R17+URZ+0x30820], R8 ;  /* 0x03082008110085a7 */ /* 0x000e64000800007f */
[----:B-1----:R-:W-:Y:S05]  /*2e8c0*/  @!P0 BRA `(.L_x_1877) ;  /* 0xfffffffc00f08947 */ /* 0x002fea000383ffff */
[----:B------:R-:W-:Y:S05]  /*2e8d0*/  BRA `(.L_x_2079) ;  /* 0xffffff7c00a47947 */ /* 0x000fea000383ffff */
.L_x_1881:
[----:B-1----:R1:W2:Y:S02]  /*2e8e0*/  SYNCS.PHASECHK.TRANS64.TRYWAIT P0, [R12+URZ+0x308a0], R11 ;  /* 0x0308a00b0c0075a7 */ /* 0x0022a4000800017f */
[----:B--2---:R-:W-:Y:S05]  /*2e8f0*/  @!P0 NANOSLEEP.SYNCS 0x989680 ;  /* 0x009896800000895d */ /* 0x004fea0003900000 */
[----:B------:R-:W2:Y:S02]  /*2e900*/  @!P0 SYNCS.PHASECHK.TRANS64 P0, [R12+URZ+0x308a0], R11 ;  /* 0x0308a00b0c0085a7 */ /* 0x000ea4000800007f */
[----:B--2---:R-:W-:Y:S05]  /*2e910*/  @!P0 BRA `(.L_x_1881) ;  /* 0xfffffffc00f08947 */ /* 0x004fea000383ffff */
[----:B------:R-:W-:Y:S05]  /*2e920*/  BRA `(.L_x_2080) ;  /* 0xffffff7c00bc7947 */ /* 0x000fea000383ffff */
.L_x_1889:
[----:B0-----:R0:W2:Y:S02]  /*2e930*/  SYNCS.PHASECHK.TRANS64.TRYWAIT P0, [R12+URZ+0x308c0], R11 ;  /* 0x0308c00b0c0075a7 */ /* 0x0010a4000800017f */
[----:B--2---:R-:W-:Y:S05]  /*2e940*/  @!P0 NANOSLEEP.SYNCS 0x989680 ;  /* 0x009896800000895d */ /* 0x004fea0003900000 */
[----:B------:R-:W2:Y:S02]  /*2e950*/  @!P0 SYNCS.PHASECHK.TRANS64 P0, [R12+URZ+0x308c0], R11 ;  /* 0x0308c00b0c0085a7 */ /* 0x000ea4000800007f */
[----:B--2---:R-:W-:Y:S05]  /*2e960*/  @!P0 BRA `(.L_x_1889) ;  /* 0xfffffffc00f08947 */ /* 0x004fea000383ffff */
[----:B------:R-:W-:Y:S05]  /*2e970*/  BRA `(.L_x_2081) ;  /* 0xffffff8000fc7947 */ /* 0x000fea000383ffff */
.L_x_1899:
[----:B0-----:R0:W1:Y:S02]  /*2e980*/  SYNCS.PHASECHK.TRANS64.TRYWAIT P1, [R7+URZ+0x308a0], R3 ;  /* 0x0308a003070075a7 */ /* 0x001064000802017f */
[----:B-1----:R-:W-:Y:S05]  /*2e990*/  @!P1 NANOSLEEP.SYNCS 0x989680 ;  /* 0x009896800000995d */ /* 0x002fea0003900000 */
[----:B------:R-:W1:Y:S02]  /*2e9a0*/  @!P1 SYNCS.PHASECHK.TRANS64 P1, [R7+URZ+0x308a0], R3 ;  /* 0x0308a003070095a7 */ /* 0x000e64000802007f */
[----:B-1----:R-:W-:Y:S05]  /*2e9b0*/  @!P1 BRA `(.L_x_1899) ;  /* 0xfffffffc00f09947 */ /* 0x002fea000383ffff */
[----:B------:R-:W-:Y:S05]  /*2e9c0*/  BRA `(.L_x_2082) ;  /* 0xffffff8800707947 */ /* 0x000fea000383ffff */
.L_x_1907:
[----:B-1----:R1:W2:Y:S02]  /*2e9d0*/  SYNCS.PHASECHK.TRANS64.TRYWAIT P1, [R7+URZ+0x308c0], R3 ;  /* 0x0308c003070075a7 */ /* 0x0022a4000802017f */
[----:B--2---:R-:W-:Y:S05]  /*2e9e0*/  @!P1 NANOSLEEP.SYNCS 0x989680 ;  /* 0x009896800000995d */ /* 0x004fea0003900000 */
[----:B------:R-:W2:Y:S02]  /*2e9f0*/  @!P1 SYNCS.PHASECHK.TRANS64 P1, [R7+URZ+0x308c0], R3 ;  /* 0x0308c003070095a7 */ /* 0x000ea4000802007f */
[----:B--2---:R-:W-:Y:S05]  /*2ea00*/  @!P1 BRA `(.L_x_1907) ;  /* 0xfffffffc00f09947 */ /* 0x004fea000383ffff */
[----:B------:R-:W-:Y:S05]  /*2ea10*/  BRA `(.L_x_2083) ;  /* 0xffffff8c00a87947 */ /* 0x000fea000383ffff */
.L_x_1933:
        /* <DEDUP_REMOVED lines=11> */
.L_x_2085:
[----:B------:R-:W-:Y:S05]  /*2ead0*/  BSYNC B0 ;  /* 0x0000000000007941 */ /* 0x000fea0003800000 */
.L_x_2084:
[----:B------:R-:W-:Y:S05]  /*2eae0*/  BRA `(.L_x_2086) ;  /* 0xffffffa000ac7947 */ /* 0x000fea000383ffff */
.L_x_1936:
[----:B0-----:R0:W1:Y:S02]  /*2eaf0*/  SYNCS.PHASECHK.TRANS64.TRYWAIT P0, [R4+URZ+0x30840], R2 ;  /* 0x03084002040075a7 */ /* 0x001064000800017f */
[----:B-1----:R-:W-:Y:S05]  /*2eb00*/  @!P0 NANOSLEEP.SYNCS 0x989680 ;  /* 0x009896800000895d */ /* 0x002fea0003900000 */
[----:B------:R-:W1:Y:S02]  /*2eb10*/  @!P0 SYNCS.PHASECHK.TRANS64 P0, [R4+URZ+0x30840], R2 ;  /* 0x03084002040085a7 */ /* 0x000e64000800007f */
[----:B-1----:R-:W-:Y:S05]  /*2eb20*/  @!P0 BRA `(.L_x_1936) ;  /* 0xfffffffc00f08947 */ /* 0x002fea000383ffff */
[----:B------:R-:W-:Y:S05]  /*2eb30*/  BRA `(.L_x_2087) ;  /* 0xffffffa400007947 */ /* 0x000fea000383ffff */
.L_x_1937:
        /* <DEDUP_REMOVED lines=8> */
.L_x_2089:
[----:B------:R-:W-:Y:S05]  /*2ebc0*/  BSYNC B0 ;  /* 0x0000000000007941 */ /* 0x000fea0003800000 */
.L_x_2088:
        /* <DEDUP_REMOVED lines=9> */
.L_x_2090:
[----:B------:R-:W-:Y:S02]  /*2ec60*/  IMAD.MOV.U32 R13, RZ, RZ, R6 ;  /* 0x000000ffff0d7224 */ /* 0x000fe400078e0006 */
[----:B------:R-:W-:Y:S02]  /*2ec70*/  IMAD.MOV.U32 R12, RZ, RZ, 0x1 ;  /* 0x00000001ff0c7424 */ /* 0x000fe400078e00ff */
[----:B------:R-:W-:-:S07]  /*2ec80*/  IMAD.MOV.U32 R3, RZ, RZ, R14 ;  /* 0x000000ffff037224 */ /* 0x000fce00078e000e */
[----:B------:R-:W-:Y:S05]  /*2ec90*/  WARPSYNC.COLLECTIVE R15, `(.L_x_2091) ;  /* 0x000000000f087348 */ /* 0x000fea0003c00000 */
[----:B------:R0:W1:Y:S02]  /*2eca0*/  SHFL.IDX P6, R14, R13, R12, R11 ;  /* 0x0000000c0d0e7389 */ /* 0x00006400000c000b */
[----:B01----:R-:W-:Y:S01]  /*2ecb0*/  ENDCOLLECTIVE ;  /* 0x000000000000791b */ /* 0x003fe20003800000 */
.L_x_2091:
        /* <DEDUP_REMOVED lines=10> */
.L_x_2092:
        /* <DEDUP_REMOVED lines=14> */
.L_x_2093:
        /* <DEDUP_REMOVED lines=16> */
.L_x_2094:
[----:B------:R-:W-:Y:S02]  /*2ef40*/  @P0 IMAD R9, R7, 0x2, R17 ;  /* 0x0000000207090824 */ /* 0x000fe400078e0211 */
[----:B------:R-:W-:Y:S02]  /*2ef50*/  IMAD.MOV.U32 R13, RZ, RZ, R6 ;  /* 0x000000ffff0d7224 */ /* 0x000fe400078e0006 */
[----:B------:R-:W-:Y:S02]  /*2ef60*/  IMAD.MOV.U32 R12, RZ, RZ, 0x3 ;  /* 0x00000003ff0c7424 */ /* 0x000fe400078e00ff */
[----:B------:R-:W-:-:S07]  /*2ef70*/  IMAD.MOV.U32 R2, RZ, RZ, R14 ;  /* 0x000000ffff027224 */ /* 0x000fce00078e000e */
[----:B------:R-:W-:Y:S05]  /*2ef80*/  WARPSYNC.COLLECTIVE R15, `(.L_x_2095) ;  /* 0x000000000f087348 */ /* 0x000fea0003c00000 */
[----:B------:R0:W1:Y:S02]  /*2ef90*/  SHFL.IDX P6, R14, R13, R12, R11 ;  /* 0x0000000c0d0e7389 */ /* 0x00006400000c000b */
[----:B01----:R-:W-:Y:S01]  /*2efa0*/  ENDCOLLECTIVE ;  /* 0x000000000000791b */ /* 0x003fe20003800000 */
.L_x_2095:
        /* <DEDUP_REMOVED lines=14> */
.L_x_2096:
[----:B------:R-:W-:Y:S01]  /*2f090*/  IMAD.MOV.U32 R0, RZ, RZ, R14 ;  /* 0x000000ffff007224 */ /* 0x000fe200078e000e */
[----:B------:R-:W-:Y:S06]  /*2f0a0*/  BRA `(.L_x_2097) ;  /* 0xffffffa000a87947 */ /* 0x000fec000383ffff */
.L_x_1942:
        /* <DEDUP_REMOVED lines=9> */
.L_x_2098:
[----:B------:R-:W-:Y:S01]  /*2f140*/  ISETP.GE.AND P0, PT, R25, R5, PT ;  /* 0x000000051900720c */ /* 0x000fe20003f06270 */
[----:B------:R-:W-:Y:S02]  /*2f150*/  IMAD.MOV.U32 R13, RZ, RZ, R4 ;  /* 0x000000ffff0d7224 */ /* 0x000fe400078e0004 */
[----:B------:R-:W-:-:S10]  /*2f160*/  IMAD.MOV.U32 R2, RZ, RZ, R14 ;  /* 0x000000ffff027224 */ /* 0x000fd400078e000e */
[----:B------:R-:W-:Y:S05]  /*2f170*/  WARPSYNC.COLLECTIVE R15, `(.L_x_2099) ;  /* 0x000000000f087348 */ /* 0x000fea0003c00000 */
[----:B------:R0:W1:Y:S02]  /*2f180*/  SHFL.IDX P6, R14, R13, R12, R11 ;  /* 0x0000000c0d0e7389 */ /* 0x00006400000c000b */
[----:B01----:R-:W-:Y:S01]  /*2f190*/  ENDCOLLECTIVE ;  /* 0x000000000000791b */ /* 0x003fe20003800000 */
.L_x_2099:
[----:B------:R-:W-:Y:S02]  /*2f1a0*/  IMAD.MOV.U32 R13, RZ, RZ, R0 ;  /* 0x000000ffff0d7224 */ /* 0x000fe400078e0000 */
[----:B------:R-:W-:Y:S02]  /*2f1b0*/  IMAD.MOV.U32 R12, RZ, RZ, 0x1 ;  /* 0x00000001ff0c7424 */ /* 0x000fe400078e00ff */
[----:B------:R-:W-:-:S07]  /*2f1c0*/  IMAD.MOV.U32 R3, RZ, RZ, R14 ;  /* 0x000000ffff037224 */ /* 0x000fce00078e000e */
[----:B------:R-:W-:Y:S05]  /*2f1d0*/  WARPSYNC.COLLECTIVE R15, `(.L_x_2100) ;  /* 0x000000000f087348 */ /* 0x000fea0003c00000 */
[----:B------:R0:W1:Y:S02]  /*2f1e0*/  SHFL.IDX P6, R14, R13, R12, R11 ;  /* 0x0000000c0d0e7389 */ /* 0x00006400000c000b */
[----:B01----:R-:W-:Y:S01]  /*2f1f0*/  ENDCOLLECTIVE ;  /* 0x000000000000791b */ /* 0x003fe20003800000 */
.L_x_2100:
[----:B------:R-:W-:-:S05]  /*2f200*/  @!P0 LEA R6, P5, R36, R3, 0x1 ;  /* 0x0000000324068211 */ /* 0x000fca00078a08ff */
[----:B------:R-:W-:Y:S02]  /*2f210*/  @!P0 IMAD.X R3, RZ, RZ, R2, P5 ;  /* 0x000000ffff038224 */ /* 0x000fe400028e0602 */
[----:B------:R-:W-:Y:S02]  /*2f220*/  @!P0 IMAD.MOV.U32 R2, RZ, RZ, R6 ;  /* 0x000000ffff028224 */ /* 0x000fe400078e0006 */
[----:B------:R-:W-:Y:S02]  /*2f230*/  VIADD R6, R25, 0x10 ;  /* 0x0000001019067836 */ /* 0x000fe40000000000 */
[----:B------:R-:W-:Y:S01]  /*2f240*/  IMAD.MOV.U32 R13, RZ, RZ, R4 ;  /* 0x000000ffff0d7224 */ /* 0x000fe200078e0004 */
[----:B------:R-:W-:Y:S01]  /*2f250*/  @!PT LDS RZ, [RZ] ;  /* 0x00000000fffff984 */ /* 0x000fe20000000800 */
[----:B------:R-:W-:Y:S01]  /*2f260*/  @!PT LDS RZ, [RZ] ;  /* 0x00000000fffff984 */ /* 0x000fe20000000800 */
[----:B------:R-:W-:Y:S01]  /*2f270*/  @!PT LDS RZ, [RZ] ;  /* 0x00000000fffff984 */ /* 0x000fe20000000800 */
[----:B------:R-:W-:Y:S04]  /*2f280*/  @!P0 LDGSTS.E.BYPASS.LTC128B.128 [R34+0x10400], desc[UR60][R2.64], !P4 ;  /* 0x1040000002228fae */ /* 0x000fe8000e101d7c */
[----:B------:R-:W-:Y:S04]  /*2f290*/  @!P0 LDGSTS.E.BYPASS.LTC128B.128 [R34+0x14400], desc[UR60][R2.64+0x80], !P3 ;  /* 0x1440008002228fae */ /* 0x000fe8000d901d7c */
[----:B------:R-:W-:Y:S04]  /*2f2a0*/  @!P0 LDGSTS.E.BYPASS.LTC128B.128 [R34+0x18400], desc[UR60][R2.64+0x100], !P2 ;  /* 0x1840010002228fae */ /* 0x000fe8000d101d7c */
[----:B------:R0:W-:Y:S01]  /*2f2b0*/  @!P0 LDGSTS.E.BYPASS.LTC128B.128 [R34+0x1c400], desc[UR60][R2.64+0x180], !P1 ;  /* 0x1c40018002228fae */ /* 0x0001e2000c901d7c */
[----:B------:R-:W-:Y:S01]  /*2f2c0*/  ISETP.GE.AND P0, PT, R6, R5, PT ;  /* 0x000000050600720c */ /* 0x000fe20003f06270 */
[----:B0-----:R-:W-:-:S12]  /*2f2d0*/  IMAD.MOV.U32 R2, RZ, RZ, R14 ;  /* 0x000000ffff027224 */ /* 0x001fd800078e000e */
[----:B------:R-:W-:Y:S05]  /*2f2e0*/  WARPSYNC.COLLECTIVE R15, `(.L_x_2101) ;  /* 0x000000000f087348 */ /* 0x000fea0003c00000 */
[----:B------:R0:W1:Y:S02]  /*2f2f0*/  SHFL.IDX P6, R14, R13, R12, R11 ;  /* 0x0000000c0d0e7389 */ /* 0x00006400000c000b */
[----:B01----:R-:W-:Y:S01]  /*2f300*/  ENDCOLLECTIVE ;  /* 0x000000000000791b */ /* 0x003fe20003800000 */
.L_x_2101:
[----:B------:R-:W-:Y:S02]  /*2f310*/  IMAD.MOV.U32 R13, RZ, RZ, R0 ;  /* 0x000000ffff0d7224 */ /* 0x000fe400078e0000 */
[----:B------:R-:W-:Y:S02]  /*2f320*/  IMAD.MOV.U32 R12, RZ, RZ, 0x2 ;  /* 0x00000002ff0c7424 */ /* 0x000fe400078e00ff */
[----:B------:R-:W-:-:S07]  /*2f330*/  IMAD.MOV.U32 R3, RZ, RZ, R14 ;  /* 0x000000ffff037224 */ /* 0x000fce00078e000e */
[----:B------:R-:W-:Y:S05]  /*2f340*/  WARPSYNC.COLLECTIVE R15, `(.L_x_2102) ;  /* 0x000000000f087348 */ /* 0x000fea0003c00000 */
[----:B------:R0:W1:Y:S02]  /*2f350*/  SHFL.IDX P6, R14, R13, R12, R11 ;  /* 0x0000000c0d0e7389 */ /* 0x00006400000c000b */
[----:B01----:R-:W-:Y:S01]  /*2f360*/  ENDCOLLECTIVE ;  /* 0x000000000000791b */ /* 0x003fe20003800000 */
.L_x_2102:
[----:B------:R-:W-:-:S05]  /*2f370*/  @!P0 LEA R6, P5, R36, R3, 0x1 ;  /* 0x0000000324068211 */ /* 0x000fca00078a08ff */
[----:B------:R-:W-:Y:S02]  /*2f380*/  @!P0 IMAD.X R7, RZ, RZ, R2, P5 ;  /* 0x000000ffff078224 */ /* 0x000fe400028e0602 */
[----:B------:R-:W-:Y:S02]  /*2f390*/  @!P0 IMAD.MOV.U32 R2, RZ, RZ, R6 ;  /* 0x000000ffff028224 */ /* 0x000fe400078e0006 */
[----:B------:R-:W-:Y:S02]  /*2f3a0*/  @!P0 IMAD.MOV.U32 R3, RZ, RZ, R7 ;  /* 0x000000ffff038224 */ /* 0x000fe400078e0007 */
[----:B------:R-:W-:Y:S02]  /*2f3b0*/  IMAD.MOV.U32 R13, RZ, RZ, R4 ;  /* 0x000000ffff0d7224 */ /* 0x000fe400078e0004 */
[----:B------:R-:W-:Y:S01]  /*2f3c0*/  VIADD R6, R25, 0x20 ;  /* 0x0000002019067836 */ /* 0x000fe20000000000 */
        /* <DEDUP_REMOVED lines=12> */
.L_x_2103:
[----:B------:R-:W-:Y:S02]  /*2f490*/  IMAD.MOV.U32 R13, RZ, RZ, R0 ;  /* 0x000000ffff0d7224 */ /* 0x000fe400078e0000 */
[----:B------:R-:W-:Y:S02]  /*2f4a0*/  IMAD.MOV.U32 R12, RZ, RZ, 0x3 ;  /* 0x00000003ff0c7424 */ /* 0x000fe400078e00ff */
[----:B------:R-:W-:-:S07]  /*2f4b0*/  IMAD.MOV.U32 R3, RZ, RZ, R14 ;  /* 0x000000ffff037224 */ /* 0x000fce00078e000e */
[----:B------:R-:W-:Y:S05]  /*2f4c0*/  WARPSYNC.COLLECTIVE R15, `(.L_x_2104) ;  /* 0x000000000f087348 */ /* 0x000fea0003c00000 */
[----:B------:R0:W1:Y:S02]  /*2f4d0*/  SHFL.IDX P6, R14, R13, R12, R11 ;  /* 0x0000000c0d0e7389 */ /* 0x00006400000c000b */
[----:B01----:R-:W-:Y:S01]  /*2f4e0*/  ENDCOLLECTIVE ;  /* 0x000000000000791b */ /* 0x003fe20003800000 */
.L_x_2104:
        /* <DEDUP_REMOVED lines=18> */
.L_x_2105:
[----:B------:R-:W-:Y:S02]  /*2f610*/  IMAD.MOV.U32 R13, RZ, RZ, R0 ;  /* 0x000000ffff0d7224 */ /* 0x000fe400078e0000 */
[----:B------:R-:W-:Y:S02]  /*2f620*/  IMAD.MOV.U32 R12, RZ, RZ, 0x4 ;  /* 0x00000004ff0c7424 */ /* 0x000fe400078e00ff */
[----:B------:R-:W-:-:S07]  /*2f630*/  IMAD.MOV.U32 R3, RZ, RZ, R14 ;  /* 0x000000ffff037224 */ /* 0x000fce00078e000e */
[----:B------:R-:W-:Y:S05]  /*2f640*/  WARPSYNC.COLLECTIVE R15, `(.L_x_2106) ;  /* 0x000000000f087348 */ /* 0x000fea0003c00000 */
[----:B------:R0:W1:Y:S02]  /*2f650*/  SHFL.IDX P6, R14, R13, R12, R11 ;  /* 0x0000000c0d0e7389 */ /* 0x00006400000c000b */
[----:B01----:R-:W-:Y:S01]  /*2f660*/  ENDCOLLECTIVE ;  /* 0x000000000000791b */ /* 0x003fe20003800000 */
.L_x_2106:
        /* <DEDUP_REMOVED lines=18> */
.L_x_2107:
[----:B------:R-:W-:Y:S02]  /*2f790*/  IMAD.MOV.U32 R13, RZ, RZ, R0 ;  /* 0x000000ffff0d7224 */ /* 0x000fe400078e0000 */
[----:B------:R-:W-:Y:S02]  /*2f7a0*/  IMAD.MOV.U32 R12, RZ, RZ, 0x5 ;  /* 0x00000005ff0c7424 */ /* 0x000fe400078e00ff */
[----:B------:R-:W-:-:S07]  /*2f7b0*/  IMAD.MOV.U32 R3, RZ, RZ, R14 ;  /* 0x000000ffff037224 */ /* 0x000fce00078e000e */
[----:B------:R-:W-:Y:S05]  /*2f7c0*/  WARPSYNC.COLLECTIVE R15, `(.L_x_2108) ;  /* 0x000000000f087348 */ /* 0x000fea0003c00000 */
[----:B------:R0:W1:Y:S02]  /*2f7d0*/  SHFL.IDX P6, R14, R13, R12, R11 ;  /* 0x0000000c0d0e7389 */ /* 0x00006400000c000b */
[----:B01----:R-:W-:Y:S01]  /*2f7e0*/  ENDCOLLECTIVE ;  /* 0x000000000000791b */ /* 0x003fe20003800000 */
.L_x_2108:
        /* <DEDUP_REMOVED lines=18> */
.L_x_2109:
[----:B------:R-:W-:Y:S02]  /*2f910*/  IMAD.MOV.U32 R13, RZ, RZ, R0 ;  /* 0x000000ffff0d7224 */ /* 0x000fe400078e0000 */
[----:B------:R-:W-:Y:S02]  /*2f920*/  IMAD.MOV.U32 R12, RZ, RZ, 0x6 ;  /* 0x00000006ff0c7424 */ /* 0x000fe400078e00ff */
[----:B------:R-:W-:-:S07]  /*2f930*/  IMAD.MOV.U32 R3, RZ, RZ, R14 ;  /* 0x000000ffff037224 */ /* 0x000fce00078e000e */
[----:B------:R-:W-:Y:S05]  /*2f940*/  WARPSYNC.COLLECTIVE R15, `(.L_x_2110) ;  /* 0x000000000f087348 */ /* 0x000fea0003c00000 */
[----:B------:R0:W1:Y:S02]  /*2f950*/  SHFL.IDX P6, R14, R13, R12, R11 ;  /* 0x0000000c0d0e7389 */ /* 0x00006400000c000b */
[----:B01----:R-:W-:Y:S01]  /*2f960*/  ENDCOLLECTIVE ;  /* 0x000000000000791b */ /* 0x003fe20003800000 */
.L_x_2110:
        /* <DEDUP_REMOVED lines=18> */
.L_x_2111:
[----:B------:R-:W-:Y:S02]  /*2fa90*/  IMAD.MOV.U32 R13, RZ, RZ, R0 ;  /* 0x000000ffff0d7224 */ /* 0x000fe400078e0000 */
[----:B------:R-:W-:Y:S02]  /*2faa0*/  IMAD.MOV.U32 R12, RZ, RZ, 0x7 ;  /* 0x00000007ff0c7424 */ /* 0x000fe400078e00ff */
[----:B------:R-:W-:-:S07]  /*2fab0*/  IMAD.MOV.U32 R3, RZ, RZ, R14 ;  /* 0x000000ffff037224 */ /* 0x000fce00078e000e */
[----:B------:R-:W-:Y:S05]  /*2fac0*/  WARPSYNC.COLLECTIVE R15, `(.L_x_2112) ;  /* 0x000000000f087348 */ /* 0x000fea0003c00000 */
[----:B------:R0:W1:Y:S02]  /*2fad0*/  SHFL.IDX P6, R14, R13, R12, R11 ;  /* 0x0000000c0d0e7389 */ /* 0x00006400000c000b */
[----:B01----:R-:W-:Y:S01]  /*2fae0*/  ENDCOLLECTIVE ;  /* 0x000000000000791b */ /* 0x003fe20003800000 */
.L_x_2112:
[----:B------:R-:W-:-:S05]  /*2faf0*/  @!P0 LEA R6, P5, R36, R3, 0x1 ;  /* 0x0000000324068211 */ /* 0x000fca00078a08ff */
[----:B------:R-:W-:Y:S02]  /*2fb00*/  @!P0 IMAD.X R7, RZ, RZ, R2, P5 ;  /* 0x000000ffff078224 */ /* 0x000fe400028e0602 */
[----:B------:R-:W-:Y:S02]  /*2fb10*/  @!P0 IMAD.MOV.U32 R2, RZ, RZ, R6 ;  /* 0x000000ffff028224 */ /* 0x000fe400078e0006 */
[----:B------:R-:W-:Y:S02]  /*2fb20*/  @!P0 IMAD.MOV.U32 R3, RZ, RZ, R7 ;  /* 0x000000ffff038224 */ /* 0x000fe400078e0007 */
[----:B------:R-:W-:-:S03]  /*2fb30*/  IMAD.MOV.U32 R13, RZ, RZ, R4 ;  /* 0x000000ffff0d7224 */ /* 0x000fc600078e0004 */
[----:B------:R-:W-:Y:S01]  /*2fb40*/  @!PT LDS RZ, [RZ] ;  /* 0x00000000fffff984 */ /* 0x000fe20000000800 */
[----:B------:R-:W-:Y:S01]  /*2fb50*/  @!PT LDS RZ, [RZ] ;  /* 0x00000000fffff984 */ /* 0x000fe20000000800 */
[----:B------:R-:W-:Y:S01]  /*2fb60*/  @!PT LDS RZ, [RZ] ;  /* 0x00000000fffff984 */ /* 0x000fe20000000800 */
[----:B------:R0:W-:Y:S04]  /*2fb70*/  @!P0 LDGSTS.E.BYPASS.LTC128B.128 [R34+0x13400], desc[UR60][R2.64], !P4 ;  /* 0x1340000002228fae */ /* 0x0001e8000e101d7c */
[----:B------:R0:W-:Y:S01]  /*2fb80*/  @!P0 LDGSTS.E.BYPASS.LTC128B.128 [R34+0x17400], desc[UR60][R2.64+0x80], !P3 ;  /* 0x1740008002228fae */ /* 0x0001e2000d901d7c */
[----:B------:R-:W-:-:S03]  /*2fb90*/  IMAD.MOV.U32 R6, RZ, RZ, R14 ;  /* 0x000000ffff067224 */ /* 0x000fc600078e000e */
[----:B------:R0:W-:Y:S04]  /*2fba0*/  @!P0 LDGSTS.E.BYPASS.LTC128B.128 [R34+0x1b400], desc[UR60][R2.64+0x100], !P2 ;  /* 0x1b40010002228fae */ /* 0x0001e8000d101d7c */
[----:B------:R0:W-:Y:S02]  /*2fbb0*/  @!P0 LDGSTS.E.BYPASS.LTC128B.128 [R34+0x1f400], desc[UR60][R2.64+0x180], !P1 ;  /* 0x1f40018002228fae */ /* 0x0001e4000c901d7c */
[----:B0-----:R-:W-:Y:S05]  /*2fbc0*/  WARPSYNC.COLLECTIVE R15, `(.L_x_2113) ;  /* 0x000000000f087348 */ /* 0x001fea0003c00000 */
[----:B------:R1:W2:Y:S02]  /*2fbd0*/  SHFL.IDX P6, R14, R13, R12, R11 ;  /* 0x0000000c0d0e7389 */ /* 0x0002a400000c000b */
[----:B012---:R-:W-:Y:S01]  /*2fbe0*/  ENDCOLLECTIVE ;  /* 0x000000000000791b */ /* 0x007fe20003800000 */
.L_x_2113:
[----:B------:R-:W-:Y:S05]  /*2fbf0*/  BRA `(.L_x_2114) ;  /* 0xffffffa400007947 */ /* 0x000fea000383ffff */
.L_x_1947:
[----:B0-----:R0:W2:Y:S02]  /*2fc00*/  SYNCS.PHASECHK.TRANS64.TRYWAIT P0, [R17+URZ+0x30820], R0 ;  /* 0x03082000110075a7 */ /* 0x0010a4000800017f */
[----:B--2---:R-:W-:Y:S05]  /*2fc10*/  @!P0 NANOSLEEP.SYNCS 0x989680 ;  /* 0x009896800000895d */ /* 0x004fea0003900000 */
[----:B------:R-:W2:Y:S02]  /*2fc20*/  @!P0 SYNCS.PHASECHK.TRANS64 P0, [R17+URZ+0x30820], R0 ;  /* 0x03082000110085a7 */ /* 0x000ea4000800007f */
[----:B--2---:R-:W-:Y:S05]  /*2fc30*/  @!P0 BRA `(.L_x_1947) ;  /* 0xfffffffc00f08947 */ /* 0x004fea000383ffff */
[----:B------:R-:W-:Y:S05]  /*2fc40*/  BRA `(.L_x_2115) ;  /* 0xffffffa4007c7947 */ /* 0x000fea000383ffff */
.L_x_1952:
[----:B0-----:R0:W1:Y:S02]  /*2fc50*/  SYNCS.PHASECHK.TRANS64.TRYWAIT P0, [R7+URZ+0x30840], R2 ;  /* 0x03084002070075a7 */ /* 0x001064000800017f */
[----:B-1----:R-:W-:Y:S05]  /*2fc60*/  @!P0 NANOSLEEP.SYNCS 0x989680 ;  /* 0x009896800000895d */ /* 0x002fea0003900000 */
[----:B------:R-:W1:Y:S02]  /*2fc70*/  @!P0 SYNCS.PHASECHK.TRANS64 P0, [R7+URZ+0x30840], R2 ;  /* 0x03084002070085a7 */ /* 0x000e64000800007f */
[----:B-1----:R-:W-:Y:S05]  /*2fc80*/  @!P0 BRA `(.L_x_1952) ;  /* 0xfffffffc00f08947 */ /* 0x002fea000383ffff */
[----:B------:R-:W-:Y:S05]  /*2fc90*/  BRA `(.L_x_2116) ;  /* 0xffffffa800607947 */ /* 0x000fea000383ffff */
.L_x_1953:
        /* <DEDUP_REMOVED lines=8> */
.L_x_2118:
[----:B------:R-:W-:Y:S05]  /*2fd20*/  BSYNC B1 ;  /* 0x0000000000017941 */ /* 0x000fea0003800000 */
.L_x_2117:
        /* <DEDUP_REMOVED lines=12> */
.L_x_2119:
        /* <DEDUP_REMOVED lines=13> */
.L_x_2120:
        /* <DEDUP_REMOVED lines=14> */
.L_x_2121:
[----:B------:R-:W-:Y:S02]  /*2ffa0*/  IMAD.MOV.U32 R13, RZ, RZ, R21 ;  /* 0x000000ffff0d7224 */ /* 0x000fe400078e0015 */
[----:B------:R-:W-:Y:S02]  /*2ffb0*/  IMAD.MOV.U32 R12, RZ, RZ, 0x2 ;  /* 0x00000002ff0c7424 */ /* 0x000fe400078e00ff */
[----:B------:R-:W-:-:S07]  /*2ffc0*/  IMAD.MOV.U32 R2, RZ, RZ, R14 ;  /* 0x000000ffff027224 */ /* 0x000fce00078e000e */
[----:B------:R-:W-:Y:S05]  /*2ffd0*/  WARPSYNC.COLLECTIVE R15, `(.L_x_2122) ;  /* 0x000000000f087348 */ /* 0x000fea0003c00000 */
[----:B------:R0:W1:Y:S02]  /*2ffe0*/  SHFL.IDX P6, R14, R13, R12, R11 ;  /* 0x0000000c0d0e7389 */ /* 0x00006400000c000b */
[----:B01----:R-:W-:Y:S01]  /*2fff0*/  ENDCOLLECTIVE ;  /* 0x000000000000791b */ /* 0x003fe20003800000 */
.L_x_2122:
        /* <DEDUP_REMOVED lines=14> */
.L_x_2123:
[----:B------:R-:W-:Y:S02]  /*300e0*/  IMAD.MOV.U32 R13, RZ, RZ, R21 ;  /* 0x000000ffff0d7224 */ /* 0x000fe400078e0015 */
[----:B------:R-:W-:Y:S02]  /*300f0*/  IMAD.MOV.U32 R12, RZ, RZ, 0x3 ;  /* 0x00000003ff0c7424 */ /* 0x000fe400078e00ff */
[----:B------:R-:W-:-:S07]  /*30100*/  IMAD.MOV.U32 R2, RZ, RZ, R14 ;  /* 0x000000ffff027224 */ /* 0x000fce00078e000e */
[----:B------:R-:W-:Y:S05]  /*30110*/  WARPSYNC.COLLECTIVE R15, `(.L_x_2124) ;  /* 0x000000000f087348 */ /* 0x000fea0003c00000 */
[----:B------:R0:W1:Y:S02]  /*30120*/  SHFL.IDX P6, R14, R13, R12, R11 ;  /* 0x0000000c0d0e7389 */ /* 0x00006400000c000b */
[----:B01----:R-:W-:Y:S01]  /*30130*/  ENDCOLLECTIVE ;  /* 0x000000000000791b */ /* 0x003fe20003800000 */
.L_x_2124:
        /* <DEDUP_REMOVED lines=17> */
.L_x_2125:
[----:B------:R-:W-:Y:S01]  /*30250*/  IMAD.MOV.U32 R2, RZ, RZ, R14 ;  /* 0x000000ffff027224 */ /* 0x000fe200078e000e */
[----:B------:R-:W-:Y:S06]  /*30260*/  BRA `(.L_x_2126) ;  /* 0xffffffa400dc7947 */ /* 0x000fec000383ffff */
.L_x_1958:
[----:B-1----:R1:W2:Y:S02]  /*30270*/  SYNCS.PHASECHK.TRANS64.TRYWAIT P0, [R7+URZ+0x30860], R2 ;  /* 0x03086002070075a7 */ /* 0x0022a4000800017f */
[----:B--2---:R-:W-:Y:S05]  /*30280*/  @!P0 NANOSLEEP.SYNCS 0x989680 ;  /* 0x009896800000895d */ /* 0x004fea0003900000 */
[----:B------:R-:W2:Y:S02]  /*30290*/  @!P0 SYNCS.PHASECHK.TRANS64 P0, [R7+URZ+0x30860], R2 ;  /* 0x03086002070085a7 */ /* 0x000ea4000800007f */
[----:B--2---:R-:W-:Y:S05]  /*302a0*/  @!P0 BRA `(.L_x_1958) ;  /* 0xfffffffc00f08947 */ /* 0x004fea000383ffff */
[----:B------:R-:W-:Y:S05]  /*302b0*/  BRA `(.L_x_2127) ;  /* 0xffffffa800547947 */ /* 0x000fea000383ffff */
.L_x_1959:
        /* <DEDUP_REMOVED lines=8> */
.L_x_2129:
[----:B------:R-:W-:Y:S05]  /*30340*/  BSYNC B1 ;  /* 0x0000000000017941 */ /* 0x000fea0003800000 */
.L_x_2128:
        /* <DEDUP_REMOVED lines=9> */
.L_x_2130:
[----:B------:R-:W-:Y:S02]  /*303e0*/  IMAD.MOV.U32 R13, RZ, RZ, R19 ;  /* 0x000000ffff0d7224 */ /* 0x000fe400078e0013 */
[----:B------:R-:W-:Y:S02]  /*303f0*/  IMAD.MOV.U32 R12, RZ, RZ, 0x1 ;  /* 0x00000001ff0c7424 */ /* 0x000fe400078e00ff */
[----:B------:R-:W-:-:S07]  /*30400*/  IMAD.MOV.U32 R2, RZ, RZ, R14 ;  /* 0x000000ffff027224 */ /* 0x000fce00078e000e */
[----:B------:R-:W-:Y:S05]  /*30410*/  WARPSYNC.COLLECTIVE R15, `(.L_x_2131) ;  /* 0x000000000f087348 */ /* 0x000fea0003c00000 */
[----:B------:R0:W1:Y:S02]  /*30420*/  SHFL.IDX P6, R14, R13, R12, R11 ;  /* 0x0000000c0d0e7389 */ /* 0x00006400000c000b */
[----:B01----:R-:W-:Y:S01]  /*30430*/  ENDCOLLECTIVE ;  /* 0x000000000000791b */ /* 0x003fe20003800000 */
.L_x_2131:
        /* <DEDUP_REMOVED lines=18> */
.L_x_2132:
[----:B------:R-:W-:Y:S02]  /*30560*/  IMAD.MOV.U32 R13, RZ, RZ, R19 ;  /* 0x000000ffff0d7224 */ /* 0x000fe400078e0013 */
[----:B------:R-:W-:Y:S02]  /*30570*/  IMAD.MOV.U32 R12, RZ, RZ, 0x2 ;  /* 0x00000002ff0c7424 */ /* 0x000fe400078e00ff */
[----:B------:R-:W-:-:S07]  /*30580*/  IMAD.MOV.U32 R2, RZ, RZ, R14 ;  /* 0x000000ffff027224 */ /* 0x000fce00078e000e */
[----:B------:R-:W-:Y:S05]  /*30590*/  WARPSYNC.COLLECTIVE R15, `(.L_x_2133) ;  /* 0x000000000f087348 */ /* 0x000fea0003c00000 */
[----:B------:R0:W1:Y:S02]  /*305a0*/  SHFL.IDX P6, R14, R13, R12, R11 ;  /* 0x0000000c0d0e7389 */ /* 0x00006400000c000b */
[----:B01----:R-:W-:Y:S01]  /*305b0*/  ENDCOLLECTIVE ;  /* 0x000000000000791b */ /* 0x003fe20003800000 */
.L_x_2133:
        /* <DEDUP_REMOVED lines=18> */
.L_x_2134:
[----:B------:R-:W-:Y:S02]  /*306e0*/  IMAD.MOV.U32 R13, RZ, RZ, R19 ;  /* 0x000000ffff0d7224 */ /* 0x000fe400078e0013 */
[----:B------:R-:W-:Y:S02]  /*306f0*/  IMAD.MOV.U32 R12, RZ, RZ, 0x3 ;  /* 0x00000003ff0c7424 */ /* 0x000fe400078e00ff */
[----:B------:R-:W-:-:S07]  /*30700*/  IMAD.MOV.U32 R2, RZ, RZ, R14 ;  /* 0x000000ffff027224 */ /* 0x000fce00078e000e */
[----:B------:R-:W-:Y:S05]  /*30710*/  WARPSYNC.COLLECTIVE R15, `(.L_x_2135) ;  /* 0x000000000f087348 */ /* 0x000fea0003c00000 */
[----:B------:R0:W1:Y:S02]  /*30720*/  SHFL.IDX P6, R14, R13, R12, R11 ;  /* 0x0000000c0d0e7389 */ /* 0x00006400000c000b */
[----:B01----:R-:W-:Y:S01]  /*30730*/  ENDCOLLECTIVE ;  /* 0x000000000000791b */ /* 0x003fe20003800000 */
.L_x_2135:
        /* <DEDUP_REMOVED lines=13> */
.L_x_2136:
[----:B------:R-:W-:Y:S01]  /*30810*/  @!PT LDS RZ, [RZ] ;  /* 0x00000000fffff984 */ /* 0x000fe20000000800 */
[----:B------:R-:W-:Y:S01]  /*30820*/  @!PT LDS RZ, [RZ] ;  /* 0x00000000fffff984 */ /* 0x000fe20000000800 */
[----:B------:R-:W-:Y:S01]  /*30830*/  @!PT LDS RZ, [RZ] ;  /* 0x00000000fffff984 */ /* 0x000fe20000000800 */
[----:B------:R-:W-:Y:S01]  /*30840*/  LDGSTS.E.BYPASS.LTC128B.128 [R6+0x3400], desc[UR60][R2.64+0x80], !P0 ;  /* 0x0340008002067fae */ /* 0x000fe2000c101d7c */
[----:B------:R-:W-:-:S13]  /*30850*/  ISETP.LT.OR P0, PT, R8, 0x21, P2 ;  /* 0x000000210800780c */ /* 0x000fda0001701670 */
[----:B------:R-:W-:Y:S01]  /*30860*/  LDGSTS.E.BYPASS.LTC128B.128 [R6+0x5400], desc[UR60][R2.64+0x100], !P0 ;  /* 0x0540010002067fae */ /* 0x000fe2000c101d7c */
[----:B------:R-:W-:-:S13]  /*30870*/  ISETP.LT.OR P0, PT, R8, 0x21, P1 ;  /* 0x000000210800780c */ /* 0x000fda0000f01670 */
[----:B------:R0:W-:Y:S02]  /*30880*/  LDGSTS.E.BYPASS.LTC128B.128 [R6+0x7400], desc[UR60][R2.64+0x180], !P0 ;  /* 0x0740018002067fae */ /* 0x0001e4000c101d7c */
[----:B0-----:R-:W-:Y:S01]  /*30890*/  IMAD.MOV.U32 R2, RZ, RZ, R14 ;  /* 0x000000ffff027224 */ /* 0x001fe200078e000e */
[----:B------:R-:W-:Y:S06]  /*308a0*/  BRA `(.L_x_2137) ;  /* 0xffffffa400a07947 */ /* 0x000fec000383ffff */
.L_x_1967:
[----:B0-----:R0:W2:Y:S02]  /*308b0*/  SYNCS.PHASECHK.TRANS64.TRYWAIT P0, [R4+URZ+0x30860], R3 ;  /* 0x03086003040075a7 */ /* 0x0010a4000800017f */
[----:B--2---:R-:W-:Y:S05]  /*308c0*/  @!P0 NANOSLEEP.SYNCS 0x989680 ;  /* 0x009896800000895d */ /* 0x004fea0003900000 */
[----:B------:R-:W2:Y:S02]  /*308d0*/  @!P0 SYNCS.PHASECHK.TRANS64 P0, [R4+URZ+0x30860], R3 ;  /* 0x03086003040085a7 */ /* 0x000ea4000800007f */
[----:B--2---:R-:W-:Y:S05]  /*308e0*/  @!P0 BRA `(.L_x_1967) ;  /* 0xfffffffc00f08947 */ /* 0x004fea000383ffff */
[----:B------:R-:W-:Y:S05]  /*308f0*/  BRA `(.L_x_2138) ;  /* 0xffffffa800c47947 */ /* 0x000fea000383ffff */
.L_x_1968:
[----:B------:R-:W-:Y:S01]  /*30900*/  BSSY B0, `(.L_x_2139) ;  /* 0x0000008000007945 */ /* 0x000fe20003800000 */
[----:B------:R-:W-:Y:S02]  /*30910*/  IMAD.MOV.U32 R13, RZ, RZ, R19 ;  /* 0x000000ffff0d7224 */ /* 0x000fe400078e0013 */
[----:B------:R-:W-:Y:S02]  /*30920*/  IMAD.MOV.U32 R12, RZ, RZ, RZ ;  /* 0x000000ffff0c7224 */ /* 0x000fe400078e00ff */
[----:B------:R-:W-:Y:S02]  /*30930*/  IMAD.MOV.U32 R11, RZ, RZ, 0x181f ;  /* 0x0000181fff0b7424 */ /* 0x000fe400078e00ff */
[----:B------:R-:W-:-:S07]  /*30940*/  IMAD.MOV.U32 R15, RZ, RZ, -0x1 ;  /* 0xffffffffff0f7424 */ /* 0x000fce00078e00ff */
[----:B01----:R-:W-:Y:S05]  /*30950*/  WARPSYNC.COLLECTIVE R15, `(.L_x_2140) ;  /* 0x000000000f087348 */ /* 0x003fea0003c00000 */
[----:B------:R2:W3:Y:S02]  /*30960*/  SHFL.IDX P6, R14, R13, R12, R11 ;  /* 0x0000000c0d0e7389 */ /* 0x0004e400000c000b */
[----:B0123--:R-:W-:Y:S01]  /*30970*/  ENDCOLLECTIVE ;  /* 0x000000000000791b */ /* 0x00ffe20003800000 */
.L_x_2140:
[----:B------:R-:W-:Y:S05]  /*30980*/  BSYNC B0 ;  /* 0x0000000000007941 */ /* 0x000fea0003800000 */
.L_x_2139:
        /* <DEDUP_REMOVED lines=11> */
.L_x_2141:
        /* <DEDUP_REMOVED lines=21> */
.L_x_2142:
[----:B------:R-:W-:Y:S01]  /*30b90*/  @!PT LDS RZ, [RZ] ;  /* 0x00000000fffff984 */ /* 0x000fe20000000800 */
[----:B------:R-:W-:Y:S01]  /*30ba0*/  @!PT LDS RZ, [RZ] ;  /* 0x00000000fffff984 */ /* 0x000fe20000000800 */
[----:B------:R-:W-:Y:S01]  /*30bb0*/  @!PT LDS RZ, [RZ] ;  /* 0x00000000fffff984 */ /* 0x000fe20000000800 */
[----:B------:R-:W-:Y:S01]  /*30bc0*/  LDGSTS.E.BYPASS.LTC128B.128 [R0+0x4400], desc[UR60][R2.64+0x100], !P4 ;  /* 0x0440010002007fae */ /* 0x000fe2000e101d7c */
[----:B------:R-:W-:Y:S01]  /*30bd0*/  ISETP.LT.OR P4, PT, R5, 0x1, P0 ;  /* 0x000000010500780c */ /* 0x000fe20000781670 */
[----:B------:R-:W-:-:S12]  /*30be0*/  IMAD.MOV.U32 R13, RZ, RZ, R18 ;  /* 0x000000ffff0d7224 */ /* 0x000fd800078e0012 */
[----:B------:R0:W-:Y:S02]  /*30bf0*/  LDGSTS.E.BYPASS.LTC128B.128 [R0+0x6400], desc[UR60][R2.64+0x180], !P4 ;  /* 0x0640018002007fae */ /* 0x0001e4000e101d7c */
[----:B0-----:R-:W-:-:S07]  /*30c00*/  IMAD.MOV.U32 R3, RZ, RZ, R14 ;  /* 0x000000ffff037224 */ /* 0x001fce00078e000e */
[----:B------:R-:W-:Y:S05]  /*30c10*/  WARPSYNC.COLLECTIVE R15, `(.L_x_2143) ;  /* 0x000000000f087348 */ /* 0x000fea0003c00000 */
[----:B------:R0:W1:Y:S02]  /*30c20*/  SHFL.IDX P6, R14, R13, R12, R11 ;  /* 0x0000000c0d0e7389 */ /* 0x00006400000c000b */
[----:B01----:R-:W-:Y:S01]  /*30c30*/  ENDCOLLECTIVE ;  /* 0x000000000000791b */ /* 0x003fe20003800000 */
.L_x_2143:
[----:B------:R-:W-:Y:S02]  /*30c40*/  IMAD.MOV.U32 R13, RZ, RZ, R19 ;  /* 0x000000ffff0d7224 */ /* 0x000fe400078e0013 */
[----:B------:R-:W-:Y:S01]  /*30c50*/  IMAD.MOV.U32 R12, RZ, RZ, 0x2 ;  /* 0x00000002ff0c7424 */ /* 0x000fe200078e00ff */
[----:B------:R-:W-:-:S13]  /*30c60*/  IADD3 R2, P4, R14, R8, RZ ;  /* 0x000000080e027210 */ /* 0x000fda0007f9e0ff */
[----:B------:R-:W-:Y:S05]  /*30c70*/  WARPSYNC.COLLECTIVE R15, `(.L_x_2144) ;  /* 0x000000000f087348 */ /* 0x000fea0003c00000 */
[----:B------:R0:W1:Y:S02]  /*30c80*/  SHFL.IDX P6, R14, R13, R12, R11 ;  /* 0x0000000c0d0e7389 */ /* 0x00006400000c000b */
[----:B01----:R-:W-:Y:S01]  /*30c90*/  ENDCOLLECTIVE ;  /* 0x000000000000791b */ /* 0x003fe20003800000 */
.L_x_2144:
        /* <DEDUP_REMOVED lines=12> */
.L_x_2145:
        /* <DEDUP_REMOVED lines=14> */
.L_x_2146:
        /* <DEDUP_REMOVED lines=12> */
.L_x_2147:
        /* <DEDUP_REMOVED lines=9> */
.L_x_1973:
        /* <DEDUP_REMOVED lines=8> */
.L_x_2150:
[----:B------:R-:W-:Y:S05]  /*31010*/  BSYNC B0 ;  /* 0x0000000000007941 */ /* 0x000fea0003800000 */
.L_x_2149:
        /* <DEDUP_REMOVED lines=9> */
.L_x_2151:
[----:B------:R-:W-:Y:S02]  /*310b0*/  ULDC UR4, c[0x0][0xc3c] ;  /* 0x00030f0000047ab9 */ /* 0x000fe40000000800 */
[----:B------:R-:W-:-:S13]  /*310c0*/  ISETP.GE.OR P1, PT, R9, UR4, !P0 ;  /* 0x0000000409007c0c */ /* 0x000fda000c726670 */
[----:B------:R-:W0:Y:S08]  /*310d0*/  @!P1 LDC.64 R2, c[0x0][0xc80] ;  /* 0x00032000ff029b82 */ /* 0x000e300000000a00 */
[----:B------:R-:W1:Y:S01]  /*310e0*/  @!P1 LDC.64 R4, c[0x0][0xc78] ;  /* 0x00031e00ff049b82 */ /* 0x000e620000000a00 */
[----:B------:R-:W-:Y:S01]  /*310f0*/  CS2R R24, SRZ ;  /* 0x0000000000187805 */ /* 0x000fe2000001ff00 */
[----:B------:R-:W-:-:S02]  /*31100*/  IMAD.MOV.U32 R8, RZ, RZ, RZ ;  /* 0x000000ffff087224 */ /* 0x000fc400078e00ff */
[----:B------:R-:W-:Y:S02]  /*31110*/  IMAD.MOV.U32 R11, RZ, RZ, RZ ;  /* 0x000000ffff0b7224 */ /* 0x000fe400078e00ff */
[----:B------:R-:W-:Y:S02]  /*31120*/  IMAD.MOV.U32 R6, RZ, RZ, R14 ;  /* 0x000000ffff067224 */ /* 0x000fe400078e000e */
[----:B0-----:R-:W-:-:S05]  /*31130*/  @!P1 IMAD.WIDE R2, R9, 0x4, R2 ;  /* 0x0000000409029825 */ /* 0x001fca00078e0202 */
[----:B------:R1:W2:Y:S02]  /*31140*/  @!P1 LDG.E R7, desc[UR60][R2.64] ;  /* 0x0000003c02079981 */ /* 0x0002a4000c1e1900 */
[----:B-1----:R-:W-:-:S05]  /*31150*/  @!P1 IMAD.WIDE R2, R9, 0x4, R4 ;  /* 0x0000000409029825 */ /* 0x002fca00078e0204 */
[----:B------:R-:W3:Y:S01]  /*31160*/  @!P1 LDG.E R4, desc[UR60][R2.64] ;  /* 0x0000003c02049981 */ /* 0x000ee2000c1e1900 */
[C---:B------:R-:W-:Y:S02]  /*31170*/  ISETP.GE.U32.AND P2, PT, R10.reuse, 0x2, PT ;  /* 0x000000020a00780c */ /* 0x040fe40003f46070 */
[C---:B------:R-:W-:Y:S02]  /*31180*/  ISETP.GE.U32.AND P3, PT, R10.reuse, 0x4, PT ;  /* 0x000000040a00780c */ /* 0x040fe40003f66070 */
[C---:B------:R-:W-:Y:S02]  /*31190*/  ISETP.GE.U32.AND P4, PT, R10.reuse, 0x8, PT ;  /* 0x000000080a00780c */ /* 0x040fe40003f86070 */
[C---:B------:R-:W-:Y:S01]  /*311a0*/  ISETP.GE.U32.AND P5, PT, R10.reuse, 0x10, PT ;  /* 0x000000100a00780c */ /* 0x040fe20003fa6070 */
[----:B--2---:R-:W-:Y:S02]  /*311b0*/  @!P1 IMAD.MOV.U32 R25, RZ, RZ, R7 ;  /* 0x000000ffff199224 */ /* 0x004fe400078e0007 */
[----:B---3--:R-:W-:Y:S01]  /*311c0*/  @!P1 IMAD.MOV.U32 R8, RZ, RZ, R4 ;  /* 0x000000ffff089224 */ /* 0x008fe200078e0004 */
[----:B------:R-:W-:-:S03]  /*311d0*/  ISETP.NE.AND P1, PT, R10, RZ, PT ;  /* 0x000000ff0a00720c */ /* 0x000fc60003f25270 */
[----:B------:R-:W-:-:S10]  /*311e0*/  IMAD R13, R8, R25, RZ ;  /* 0x00000019080d7224 */ /* 0x000fd400078e02ff */
[----:B------:R-:W-:Y:S05]  /*311f0*/  WARPSYNC.COLLECTIVE R15, `(.L_x_2152) ;  /* 0x000000000f087348 */ /* 0x000fea0003c00000 */
[----:B------:R0:W1:Y:S02]  /*31200*/  SHFL.UP P6, R14, R13, R12, R11 ;  /* 0x0400000c0d0e7389 */ /* 0x00006400000c000b */
[----:B01----:R-:W-:Y:S01]  /*31210*/  ENDCOLLECTIVE ;  /* 0x000000000000791b */ /* 0x003fe20003800000 */
.L_x_2152:
[----:B------:R-:W-:Y:S01]  /*31220*/  IMAD.MOV.U32 R12, RZ, RZ, 0x2 ;  /* 0x00000002ff0c7424 */ /* 0x000fe200078e00ff */
[----:B------:R-:W-:-:S05]  /*31230*/  SEL R4, R14, RZ, P1 ;  /* 0x000000ff0e047207 */ /* 0x000fca0000800000 */
[----:B------:R-:W-:-:S04]  /*31240*/  IMAD.IADD R4, R13, 0x1, R4 ;  /* 0x000000010d047824 */ /* 0x000fc800078e0204 */
[----:B------:R-:W-:-:S07]  /*31250*/  IMAD.MOV.U32 R13, RZ, RZ, R4 ;  /* 0x000000ffff0d7224 */ /* 0x000fce00078e0004 */
[----:B------:R-:W-:Y:S05]  /*31260*/  WARPSYNC.COLLECTIVE R15, `(.L_x_2153) ;  /* 0x000000000f087348 */ /* 0x000fea0003c00000 */
[----:B------:R0:W1:Y:S02]  /*31270*/  SHFL.UP P6, R14, R13, R12, R11 ;  /* 0x0400000c0d0e7389 */ /* 0x00006400000c000b */
[----:B01----:R-:W-:Y:S01]  /*31280*/  ENDCOLLECTIVE ;  /* 0x000000000000791b */ /* 0x003fe20003800000 */
.L_x_2153:
[----:B------:R-:W-:Y:S01]  /*31290*/  IMAD.MOV.U32 R12, RZ, RZ, 0x4 ;  /* 0x00000004ff0c7424 */ /* 0x000fe200078e00ff */
[----:B------:R-:W-:-:S05]  /*312a0*/  SEL R3, R14, RZ, P2 ;  /* 0x000000ff0e037207 */ /* 0x000fca0001000000 */
[----:B------:R-:W-:-:S04]  /*312b0*/  IMAD.IADD R2, R4, 0x1, R3 ;  /* 0x0000000104027824 */ /* 0x000fc800078e0203 */
[----:B------:R-:W-:-:S07]  /*312c0*/  IMAD.MOV.U32 R13, RZ, RZ, R2 ;  /* 0x000000ffff0d7224 */ /* 0x000fce00078e0002 */
[----:B------:R-:W-:Y:S05]  /*312d0*/  WARPSYNC.COLLECTIVE R15, `(.L_x_2154) ;  /* 0x000000000f087348 */ /* 0x000fea0003c00000 */
[----:B------:R0:W1:Y:S02]  /*312e0*/  SHFL.UP P6, R14, R13, R12, R11 ;  /* 0x0400000c0d0e7389 */ /* 0x00006400000c000b */
[----:B01----:R-:W-:Y:S01]  /*312f0*/  ENDCOLLECTIVE ;  /* 0x000000000000791b */ /* 0x003fe20003800000 */
.L_x_2154:
[----:B------:R-:W-:Y:S01]  /*31300*/  IMAD.MOV.U32 R12, RZ, RZ, 0x8 ;  /* 0x00000008ff0c7424 */ /* 0x000fe200078e00ff */
[----:B------:R-:W-:-:S05]  /*31310*/  SEL R3, R14, RZ, P3 ;  /* 0x000000ff0e037207 */ /* 0x000fca0001800000 */
[----:B------:R-:W-:-:S04]  /*31320*/  IMAD.IADD R3, R2, 0x1, R3 ;  /* 0x0000000102037824 */ /* 0x000fc800078e0203 */
[----:B------:R-:W-:-:S07]  /*31330*/  IMAD.MOV.U32 R13, RZ, RZ, R3 ;  /* 0x000000ffff0d7224 */ /* 0x000fce00078e0003 */
[----:B------:R-:W-:Y:S05]  /*31340*/  WARPSYNC.COLLECTIVE R15, `(.L_x_2155) ;  /* 0x000000000f087348 */ /* 0x000fea0003c00000 */
[----:B------:R0:W1:Y:S02]  /*31350*/  SHFL.UP P6, R14, R13, R12, R11 ;  /* 0x0400000c0d0e7389 */ /* 0x00006400000c000b */
[----:B01----:R-:W-:Y:S01]  /*31360*/  ENDCOLLECTIVE ;  /* 0x000000000000791b */ /* 0x003fe20003800000 */
.L_x_2155:
[----:B------:R-:W-:Y:S01]  /*31370*/  IMAD.MOV.U32 R12, RZ, RZ, 0x10 ;  /* 0x00000010ff0c7424 */ /* 0x000fe200078e00ff */
[----:B------:R-:W-:-:S05]  /*31380*/  SEL R4, R14, RZ, P4 ;  /* 0x000000ff0e047207 */ /* 0x000fca0002000000 */
[----:B------:R-:W-:-:S04]  /*31390*/  IMAD.IADD R4, R3, 0x1, R4 ;  /* 0x0000000103047824 */ /* 0x000fc800078e0204 */
[----:B------:R-:W-:-:S07]  /*313a0*/  IMAD.MOV.U32 R13, RZ, RZ, R4 ;  /* 0x000000ffff0d7224 */ /* 0x000fce00078e0004 */
[----:B------:R-:W-:Y:S05]  /*313b0*/  WARPSYNC.COLLECTIVE R15, `(.L_x_2156) ;  /* 0x000000000f087348 */ /* 0x000fea0003c00000 */
[----:B------:R0:W1:Y:S02]  /*313c0*/  SHFL.UP P6, R14, R13, R12, R11 ;  /* 0x0400000c0d0e7389 */ /* 0x00006400000c000b */
[----:B01----:R-:W-:Y:S01]  /*313d0*/  ENDCOLLECTIVE ;  /* 0x000000000000791b */ /* 0x003fe20003800000 */
.L_x_2156:
        /* <DEDUP_REMOVED lines=8> */
.L_x_2157:
[----:B------:R-:W-:Y:S05]  /*31460*/  BRA `(.L_x_2158) ;  /* 0xffffffa8001c7947 */ /* 0x000fea000383ffff */
.L_x_1976:
[----:B------:R-:W-:Y:S01]  /*31470*/  BSSY B0, `(.L_x_2159) ;  /* 0x0000007000007945 */ /* 0x000fe20003800000 */
[----:B------:R-:W-:Y:S02]  /*31480*/  IMAD.MOV.U32 R12, RZ, RZ, 0x1 ;  /* 0x00000001ff0c7424 */ /* 0x000fe400078e00ff */
[----:B------:R-:W-:Y:S02]  /*31490*/  IMAD.MOV.U32 R11, RZ, RZ, RZ ;  /* 0x000000ffff0b7224 */ /* 0x000fe400078e00ff */
[----:B------:R-:W-:-:S07]  /*314a0*/  IMAD.MOV.U32 R15, RZ, RZ, -0x1 ;  /* 0xffffffffff0f7424 */ /* 0x000fce00078e00ff */
[----:B------:R-:W-:Y:S05]  /*314b0*/  WARPSYNC.COLLECTIVE R15, `(.L_x_2160) ;  /* 0x000000000f087348 */ /* 0x000fea0003c00000 */
[----:B------:R0:W1:Y:S02]  /*314c0*/  SHFL.UP P6, R14, R13, R12, R11 ;  /* 0x0400000c0d0e7389 */ /* 0x00006400000c000b */
[----:B01----:R-:W-:Y:S01]  /*314d0*/  ENDCOLLECTIVE ;  /* 0x000000000000791b */ /* 0x003fe20003800000 */
.L_x_2160:
[----:B------:R-:W-:Y:S05]  /*314e0*/  BSYNC B0 ;  /* 0x0000000000007941 */ /* 0x000fea0003800000 */
.L_x_2159:
        /* <DEDUP_REMOVED lines=8> */
.L_x_2161:
[----:B------:R-:W-:Y:S01]  /*31570*/  IMAD.MOV.U32 R12, RZ, RZ, 0x4 ;  /* 0x00000004ff0c7424 */ /* 0x000fe200078e00ff */
[----:B------:R-:W-:-:S05]  /*31580*/  SEL R2, R14, RZ, P2 ;  /* 0x000000ff0e027207 */ /* 0x000fca0001000000 */
[----:B------:R-:W-:-:S04]  /*31590*/  IMAD.IADD R2, R13, 0x1, R2 ;  /* 0x000000010d027824 */ /* 0x000fc800078e0202 */
[----:B------:R-:W-:-:S07]  /*315a0*/  IMAD.MOV.U32 R13, RZ, RZ, R2 ;  /* 0x000000ffff0d7224 */ /* 0x000fce00078e0002 */
[----:B------:R-:W-:Y:S05]  /*315b0*/  WARPSYNC.COLLECTIVE R15, `(.L_x_2162) ;  /* 0x000000000f087348 */ /* 0x000fea0003c00000 */
[----:B------:R0:W1:Y:S02]  /*315c0*/  SHFL.UP P6, R14, R13, R12, R11 ;  /* 0x0400000c0d0e7389 */ /* 0x00006400000c000b */
[----:B01----:R-:W-:Y:S01]  /*315d0*/  ENDCOLLECTIVE ;  /* 0x000000000000791b */ /* 0x003fe20003800000 */
.L_x_2162:
[----:B------:R-:W-:Y:S01]  /*315e0*/  IMAD.MOV.U32 R12, RZ, RZ, 0x8 ;  /* 0x00000008ff0c7424 */ /* 0x000fe200078e00ff */
[----:B------:R-:W-:-:S05]  /*315f0*/  SEL R3, R14, RZ, P3 ;  /* 0x000000ff0e037207 */ /* 0x000fca0001800000 */
[----:B------:R-:W-:-:S04]  /*31600*/  IMAD.IADD R3, R2, 0x1, R3 ;  /* 0x0000000102037824 */ /* 0x000fc800078e0203 */
[----:B------:R-:W-:-:S07]  /*31610*/  IMAD.MOV.U32 R13, RZ, RZ, R3 ;  /* 0x000000ffff0d7224 */ /* 0x000fce00078e0003 */
[----:B------:R-:W-:Y:S05]  /*31620*/  WARPSYNC.COLLECTIVE R15, `(.L_x_2163) ;  /* 0x000000000f087348 */ /* 0x000fea0003c00000 */
[----:B------:R0:W1:Y:S02]  /*31630*/  SHFL.UP P6, R14, R13, R12, R11 ;  /* 0x0400000c0d0e7389 */ /* 0x00006400000c000b */
[----:B01----:R-:W-:Y:S01]  /*31640*/  ENDCOLLECTIVE ;  /* 0x000000000000791b */ /* 0x003fe20003800000 */
.L_x_2163:
[----:B------:R-:W-:Y:S01]  /*31650*/  IMAD.MOV.U32 R12, RZ, RZ, 0x10 ;  /* 0x00000010ff0c7424 */ /* 0x000fe200078e00ff */
[----:B------:R-:W-:-:S05]  /*31660*/  SEL R4, R14, RZ, P4 ;  /* 0x000000ff0e047207 */ /* 0x000fca0002000000 */
[----:B------:R-:W-:-:S04]  /*31670*/  IMAD.IADD R4, R3, 0x1, R4 ;  /* 0x0000000103047824 */ /* 0x000fc800078e0204 */
[----:B------:R-:W-:-:S07]  /*31680*/  IMAD.MOV.U32 R13, RZ, RZ, R4 ;  /* 0x000000ffff0d7224 */ /* 0x000fce00078e0004 */
[----:B------:R-:W-:Y:S05]  /*31690*/  WARPSYNC.COLLECTIVE R15, `(.L_x_2164) ;  /* 0x000000000f087348 */ /* 0x000fea0003c00000 */
[----:B------:R0:W1:Y:S02]  /*316a0*/  SHFL.UP P6, R14, R13, R12, R11 ;  /* 0x0400000c0d0e7389 */ /* 0x00006400000c000b */
[----:B01----:R-:W-:Y:S01]  /*316b0*/  ENDCOLLECTIVE ;  /* 0x000000000000791b */ /* 0x003fe20003800000 */
.L_x_2164:
        /* <DEDUP_REMOVED lines=8> */
.L_x_2165:
[----:B------:R-:W-:Y:S05]  /*31740*/  BRA `(.L_x_2166) ;  /* 0xffffffa800087947 */ /* 0x000fea000383ffff */
.L_x_1978:
[----:B------:R-:W-:Y:S01]  /*31750*/  BSSY B0, `(.L_x_2167) ;  /* 0x0000006000007945 */ /* 0x000fe20003800000 */
[----:B------:R-:W-:Y:S01]  /*31760*/  PLOP3.LUT P6, PT, P6, PT, PT, 0x8, 0x0 ;  /* 0x000000000000781c */ /* 0x000fe200037ce170 */
[----:B------:R-:W-:-:S12]  /*31770*/  IMAD.MOV.U32 R15, RZ, RZ, -0x1 ;  /* 0xffffffffff0f7424 */ /* 0x000fd800078e00ff */
[----:B0-----:R-:W-:Y:S05]  /*31780*/  WARPSYNC.COLLECTIVE R15, `(.L_x_2168) ;  /* 0x000000000f087348 */ /* 0x001fea0003c00000 */
[----:B------:R-:W-:Y:S01]  /*31790*/  VOTE.ANY R14, PT, P6 ;  /* 0x00000000000e7806 */ /* 0x000fe200030e0100 */
[----:B0-----:R-:W-:Y:S06]  /*317a0*/  ENDCOLLECTIVE ;  /* 0x000000000000791b */ /* 0x001fec0003800000 */
.L_x_2168:
[----:B------:R-:W-:Y:S05]  /*317b0*/  BSYNC B0 ;  /* 0x0000000000007941 */ /* 0x000fea0003800000 */
.L_x_2167:
        /* <DEDUP_REMOVED lines=8> */
.L_x_2169:
[----:B------:R-:W-:Y:S02]  /*31840*/  IMAD.IADD R27, R12, 0x1, R27 ;  /* 0x000000010c1b7824 */ /* 0x000fe400078e021b */
[----:B------:R-:W-:Y:S02]  /*31850*/  IMAD.MOV.U32 R13, RZ, RZ, R8 ;  /* 0x000000ffff0d7224 */ /* 0x000fe400078e0008 */
[----:B------:R-:W-:-:S07]  /*31860*/  IMAD.MOV.U32 R25, RZ, RZ, R14 ;  /* 0x000000ffff197224 */ /* 0x000fce00078e000e */
[----:B------:R-:W-:Y:S05]  /*31870*/  WARPSYNC.COLLECTIVE R15, `(.L_x_2170) ;  /* 0x000000000f087348 */ /* 0x000fea0003c00000 */
[----:B------:R0:W1:Y:S02]  /*31880*/  SHFL.IDX P6, R14, R13, R12, R11 ;  /* 0x0000000c0d0e7389 */ /* 0x00006400000c000b */
[----:B01----:R-:W-:Y:S01]  /*31890*/  ENDCOLLECTIVE ;  /* 0x000000000000791b */ /* 0x003fe20003800000 */
.L_x_2170:
[----:B------:R-:W-:Y:S01]  /*318a0*/  IMAD.MOV.U32 R8, RZ, RZ, R14 ;  /* 0x000000ffff087224 */ /* 0x000fe200078e000e */
[----:B------:R-:W-:Y:S06]  /*318b0*/  BRA `(.L_x_2171) ;  /* 0xffffffa400ec7947 */ /* 0x000fec000383ffff */
.L_x_1980:
[----:B------:R-:W-:Y:S01]  /*318c0*/  BSSY B0, `(.L_x_2172) ;  /* 0x0000007000007945 */ /* 0x000fe20003800000 */
[----:B------:R-:W-:Y:S02]  /*318d0*/  IMAD.MOV.U32 R13, RZ, RZ, R3 ;  /* 0x000000ffff0d7224 */ /* 0x000fe400078e0003 */
[----:B------:R-:W-:Y:S02]  /*318e0*/  IMAD.MOV.U32 R11, RZ, RZ, 0x1f ;  /* 0x0000001fff0b7424 */ /* 0x000fe400078e00ff */
[----:B------:R-:W-:-:S07]  /*318f0*/  IMAD.MOV.U32 R15, RZ, RZ, -0x1 ;  /* 0xffffffffff0f7424 */ /* 0x000fce00078e00ff */
[----:B0-23--:R-:W-:Y:S05]  /*31900*/  WARPSYNC.COLLECTIVE R15, `(.L_x_2173) ;  /* 0x000000000f087348 */ /* 0x00dfea0003c00000 */
[----:B------:R1:W4:Y:S02]  /*31910*/  SHFL.IDX P6, R14, R13, R12, R11 ;  /* 0x0000000c0d0e7389 */ /* 0x00032400000c000b */
[----:B01234-:R-:W-:Y:S01]  /*31920*/  ENDCOLLECTIVE ;  /* 0x000000000000791b */ /* 0x01ffe20003800000 */
.L_x_2173:
[----:B------:R-:W-:Y:S05]  /*31930*/  BSYNC B0 ;  /* 0x0000000000007941 */ /* 0x000fea0003800000 */
.L_x_2172:
[----:B------:R-:W-:Y:S01]  /*31940*/  IMAD.MOV.U32 R24, RZ, RZ, R14 ;  /* 0x000000ffff187224 */ /* 0x000fe200078e000e */
[----:B------:R-:W-:Y:S06]  /*31950*/  BRA `(.L_x_1979) ;  /* 0xffffffa400dc7947 */ /* 0x000fec000383ffff */
.L_x_1986:
[----:B-1----:R1:W2:Y:S02]  /*31960*/  SYNCS.PHASECHK.TRANS64.TRYWAIT P0, [R5+URZ+0x30820], R0 ;  /* 0x03082000050075a7 */ /* 0x0022a4000800017f */
[----:B--2---:R-:W-:Y:S05]  /*31970*/  @!P0 NANOSLEEP.SYNCS 0x989680 ;  /* 0x009896800000895d */ /* 0x004fea0003900000 */
[----:B------:R-:W2:Y:S02]  /*31980*/  @!P0 SYNCS.PHASECHK.TRANS64 P0, [R5+URZ+0x30820], R0 ;  /* 0x03082000050085a7 */ /* 0x000ea4000800007f */
[----:B--2---:R-:W-:Y:S05]  /*31990*/  @!P0 BRA `(.L_x_1986) ;  /* 0xfffffffc00f08947 */ /* 0x004fea000383ffff */
[----:B------:R-:W-:Y:S05]  /*319a0*/  BRA `(.L_x_2174) ;  /* 0xffffffb000347947 */ /* 0x000fea000383ffff */
.L_x_1987:
[----:B------:R-:W2:Y:S01]  /*319b0*/  S2R R2, SR_TID.X ;  /* 0x0000000000027919 */ /* 0x000ea20000002100 */
[----:B------:R-:W-:Y:S01]  /*319c0*/  BSSY B0, `(.L_x_2175) ;  /* 0x000000a000007945 */ /* 0x000fe20003800000 */
[----:B------:R-:W-:Y:S02]  /*319d0*/  IMAD.MOV.U32 R12, RZ, RZ, RZ ;  /* 0x000000ffff0c7224 */ /* 0x000fe400078e00ff */
[----:B------:R-:W-:Y:S02]  /*319e0*/  IMAD.MOV.U32 R11, RZ, RZ, 0x1f ;  /* 0x0000001fff0b7424 */ /* 0x000fe400078e00ff */
[----:B------:R-:W-:Y:S01]  /*319f0*/  IMAD.MOV.U32 R15, RZ, RZ, -0x1 ;  /* 0xffffffffff0f7424 */ /* 0x000fe200078e00ff */
[----:B--2---:R-:W-:-:S04]  /*31a00*/  SHF.R.U32.HI R2, RZ, 0x5, R2 ;  /* 0x00000005ff027819 */ /* 0x004fc80000011602 */
[----:B------:R-:W-:-:S05]  /*31a10*/  LOP3.LUT R2, R2, 0x3, RZ, 0xc0, !PT ;  /* 0x0000000302027812 */ /* 0x000fca00078ec0ff */
[----:B------:R-:W-:-:S07]  /*31a20*/  IMAD.MOV.U32 R13, RZ, RZ, R2 ;  /* 0x000000ffff0d7224 */ /* 0x000fce00078e0002 */
[----:B01-3--:R-:W-:Y:S05]  /*31a30*/  WARPSYNC.COLLECTIVE R15, `(.L_x_2176) ;  /* 0x000000000f087348 */ /* 0x00bfea0003c00000 */
[----:B------:R2:W4:Y:S02]  /*31a40*/  SHFL.IDX P6, R14, R13, R12, R11 ;  /* 0x0000000c0d0e7389 */ /* 0x00052400000c000b */
[----:B01234-:R-:W-:Y:S01]  /*31a50*/  ENDCOLLECTIVE ;  /* 0x000000000000791b */ /* 0x01ffe20003800000 */
.L_x_2176:
[----:B------:R-:W-:Y:S05]  /*31a60*/  BSYNC B0 ;  /* 0x0000000000007941 */ /* 0x000fea0003800000 */
.L_x_2175:
[----:B------:R-:W-:Y:S05]  /*31a70*/  BRA `(.L_x_2177) ;  /* 0xffffffb0001c7947 */ /* 0x000fea000383ffff */
.L_x_1988:
[----:B------:R-:W-:Y:S01]  /*31a80*/  BSSY B0, `(.L_x_2178) ;  /* 0x0000006000007945 */ /* 0x000fe20003800000 */
[----:B------:R-:W-:-:S07]  /*31a90*/  IMAD.MOV.U32 R15, RZ, RZ, -0x1 ;  /* 0xffffffffff0f7424 */ /* 0x000fce00078e00ff */
[----:B01-3--:R-:W-:Y:S05]  /*31aa0*/  WARPSYNC.COLLECTIVE R15, `(.L_x_2179) ;  /* 0x000000000f0c7348 */ /* 0x00bfea0003c00000 */
[----:B------:R-:W-:Y:S02]  /*31ab0*/  ELECT P6, UR62, PT ;  /* 0x00000000003e782f */ /* 0x000fe400038c0000 */
[----:B------:R-:W-:Y:S01]  /*31ac0*/  MOV R14, UR62 ;  /* 0x0000003e000e7c02 */ /* 0x000fe20008000f00 */
[----:B01-3--:R-:W-:Y:S10]  /*31ad0*/  ENDCOLLECTIVE ;  /* 0x000000000000791b */ /* 0x00bff40003800000 */
.L_x_2179:
[----:B------:R-:W-:Y:S05]  /*31ae0*/  BSYNC B0 ;  /* 0x0000000000007941 */ /* 0x000fea0003800000 */
.L_x_2178:
[----:B------:R-:W-:Y:S05]  /*31af0*/  BRA `(.L_x_2180) ;  /* 0xffffffb000107947 */ /* 0x000fea000383ffff */
.L_x_1990:
[----:B-1----:R1:W2:Y:S02]  /*31b00*/  SYNCS.PHASECHK.TRANS64.TRYWAIT P1, [R3+URZ+0x30840], R2 ;  /* 0x03084002030075a7 */ /* 0x0022a4000802017f */
[----:B--2---:R-:W-:Y:S05]  /*31b10*/  @!P1 NANOSLEEP.SYNCS 0x989680 ;  /* 0x009896800000995d */ /* 0x004fea0003900000 */
[----:B------:R-:W2:Y:S02]  /*31b20*/  @!P1 SYNCS.PHASECHK.TRANS64 P1, [R3+URZ+0x30840], R2 ;  /* 0x03084002030095a7 */ /* 0x000ea4000802007f */
[----:B--2---:R-:W-:Y:S05]  /*31b30*/  @!P1 BRA `(.L_x_1990) ;  /* 0xfffffffc00f09947 */ /* 0x004fea000383ffff */
[----:B------:R-:W-:Y:S05]  /*31b40*/  BRA `(.L_x_2181) ;  /* 0xffffffb000387947 */ /* 0x000fea000383ffff */
.L_x_1992:
[----:B--2---:R2:W4:Y:S02]  /*31b50*/  SYNCS.PHASECHK.TRANS64.TRYWAIT P1, [R5+URZ+0x30840], R0 ;  /* 0x03084000050075a7 */ /* 0x004524000802017f */
[----:B----4-:R-:W-:Y:S05]  /*31b60*/  @!P1 NANOSLEEP.SYNCS 0x989680 ;  /* 0x009896800000995d */ /* 0x010fea0003900000 */
[----:B------:R-:W4:Y:S02]  /*31b70*/  @!P1 SYNCS.PHASECHK.TRANS64 P1, [R5+URZ+0x30840], R0 ;  /* 0x03084000050095a7 */ /* 0x000f24000802007f */
[----:B----4-:R-:W-:Y:S05]  /*31b80*/  @!P1 BRA `(.L_x_1992) ;  /* 0xfffffffc00f09947 */ /* 0x010fea000383ffff */
[----:B------:R-:W-:Y:S05]  /*31b90*/  BRA `(.L_x_2182) ;  /* 0xffffffb000447947 */ /* 0x000fea000383ffff */
.L_x_1994:
[----:B----4-:R4:W0:Y:S02]  /*31ba0*/  SYNCS.PHASECHK.TRANS64.TRYWAIT P1, [R3+URZ+0x30860], R2 ;  /* 0x03086002030075a7 */ /* 0x010824000802017f */
[----:B0-----:R-:W-:Y:S05]  /*31bb0*/  @!P1 NANOSLEEP.SYNCS 0x989680 ;  /* 0x009896800000995d */ /* 0x001fea0003900000 */
[----:B------:R-:W0:Y:S02]  /*31bc0*/  @!P1 SYNCS.PHASECHK.TRANS64 P1, [R3+URZ+0x30860], R2 ;  /* 0x03086002030095a7 */ /* 0x000e24000802007f */
[----:B0-----:R-:W-:Y:S05]  /*31bd0*/  @!P1 BRA `(.L_x_1994) ;  /* 0xfffffffc00f09947 */ /* 0x001fea000383ffff */
[----:B------:R-:W-:Y:S05]  /*31be0*/  BRA `(.L_x_2183) ;  /* 0xffffffb000407947 */ /* 0x000fea000383ffff */
.L_x_2184:
        /* <DEDUP_REMOVED lines=9> */
.L_x_3276:


//--------------------- .text._ZN7cutlass13device_kernelIN5flash11enable_sm90INS1_16FlashAttnFwdSm90INS1_25CollectiveMainloopFwdSm90ILi2EN4cute5tupleIJNS5_1CILi1EEES8_S8_EEENS6_IJNS7_ILi128EEENS7_ILi80EEENS7_ILi256EEEEEELi256ENS_10bfloat16_tEfNS_4arch4Sm90ELb1ELb0ELb0ELb0ELb1ELb0ELb0ELb1ELb1ELb1ELb1ELb0EEENS1_21CollectiveEpilogueFwdINS6_IJSA_SC_SB_EEES9_SE_SG_Li256ELb0ELb1ELb1ELb0EEENS1_19SingleTileSchedulerILb0ELb1ELb1ELi128EEEEEEEEEvNT_6ParamsE --------------------------
	.section	.text._ZN7cutlass13device_kernelIN5flash11enable_sm90INS1_16FlashAttnFwdSm90INS1_25CollectiveMainloopFwdSm90ILi2EN4cute5tupleIJNS5_1CILi1EEES8_S8_EEENS6_IJNS7_ILi128EEENS7_ILi80EEENS7_ILi256EEEEEELi256ENS_10bfloat16_tEfNS_4arch4Sm90ELb1ELb0ELb0ELb0ELb1ELb0ELb0ELb1ELb1ELb1ELb1ELb0EEENS1_21CollectiveEpilogueFwdINS6_IJSA_SC_SB_EEES9_SE_SG_Li256ELb0ELb1ELb1ELb0EEENS1_19SingleTileSchedulerILb0ELb1ELb1ELi128EEEEEEEEEvNT_6ParamsE,"ax",@progbits
	.align	128
.text._ZN7cutlass13device_kernelIN5flash11enable_sm90INS1_16FlashAttnFwdSm90INS1_25CollectiveMainloopFwdSm90ILi2EN4cute5tupleIJNS5_1CILi1EEES8_S8_EEENS6_IJNS7_ILi128EEENS7_ILi80EEENS7_ILi256EEEEEELi256ENS_10bfloat16_tEfNS_4arch4Sm90ELb1ELb0ELb0ELb0ELb1ELb0ELb0ELb1ELb1ELb1ELb1ELb0EEENS1_21CollectiveEpilogueFwdINS6_IJSA_SC_SB_EEES9_SE_SG_Li256ELb0ELb1ELb1ELb0EEENS1_19SingleTileSchedulerILb0ELb1ELb1ELi128EEEEEEEEEvNT_6ParamsE:
        .type           _ZN7cutlass13device_kernelIN5flash11enable_sm90INS1_16FlashAttnFwdSm90INS1_25CollectiveMainloopFwdSm90ILi2EN4cute5tupleIJNS5_1CILi1EEES8_S8_EEENS6_IJNS7_ILi128EEENS7_ILi80EEENS7_ILi256EEEEEELi256ENS_10bfloat16_tEfNS_4arch4Sm90ELb1ELb0ELb0ELb0ELb1ELb0ELb0ELb1ELb1ELb1ELb1ELb0EEENS1_21CollectiveEpilogueFwdINS6_IJSA_SC_SB_EEES9_SE_SG_Li256ELb0ELb1ELb1ELb0EEENS1_19SingleTileSchedulerILb0ELb1ELb1ELi128EEEEEEEEEvNT_6ParamsE,@function
        .size           _ZN7cutlass13device_kernelIN5flash11enable_sm90INS1_16FlashAttnFwdSm90INS1_25CollectiveMainloopFwdSm90ILi2EN4cute5tupleIJNS5_1CILi1EEES8_S8_EEENS6_IJNS7_ILi128EEENS7_ILi80EEENS7_ILi256EEEEEELi256ENS_10bfloat16_tEfNS_4arch4Sm90ELb1ELb0ELb0ELb0ELb1ELb0ELb0ELb1ELb1ELb1ELb1ELb0EEENS1_21CollectiveEpilogueFwdINS6_IJSA_SC_SB_EEES9_SE_SG_Li256ELb0ELb1ELb1ELb0EEENS1_19SingleTileSchedulerILb0ELb1ELb1ELi128EEEEEEEEEvNT_6ParamsE,(.L_x_3277 - _ZN7cutlass13device_kernelIN5flash11enable_sm90INS1_16FlashAttnFwdSm90INS1_25CollectiveMainloopFwdSm90ILi2EN4cute5tupleIJNS5_1CILi1EEES8_S8_EEENS6_IJNS7_ILi128EEENS7_ILi80EEENS7_ILi256EEEEEELi256ENS_10bfloat16_tEfNS_4arch4Sm90ELb1ELb0ELb0ELb0ELb1ELb0ELb0ELb1ELb1ELb1ELb1ELb0EEENS1_21CollectiveEpilogueFwdINS6_IJSA_SC_SB_EEES9_SE_SG_Li256ELb0ELb1ELb1ELb0EEENS1_19SingleTileSchedulerILb0ELb1ELb1ELi128EEEEEEEEEvNT_6ParamsE)
        .other          _ZN7cutlass13device_kernelIN5flash11enable_sm90INS1_16FlashAttnFwdSm90INS1_25CollectiveMainloopFwdSm90ILi2EN4cute5tupleIJNS5_1CILi1EEES8_S8_EEENS6_IJNS7_ILi128EEENS7_ILi80EEENS7_ILi256EEEEEELi256ENS_10bfloat16_tEfNS_4arch4Sm90ELb1ELb0ELb0ELb0ELb1ELb0ELb0ELb1ELb1ELb1ELb1ELb0EEENS1_21CollectiveEpilogueFwdINS6_IJSA_SC_SB_EEES9_SE_SG_Li256ELb0ELb1ELb1ELb0EEENS1_19SingleTileSchedulerILb0ELb1ELb1ELi128EEEEEEEEEvNT_6ParamsE,@"STO_CUDA_ENTRY STV_DEFAULT"
_ZN7cutlass13device_kernelIN5flash11enable_sm90INS1_16FlashAttnFwdSm90INS1_25CollectiveMainloopFwdSm90ILi2EN4cute5tupleIJNS5_1CILi1EEES8_S8_EEENS6_IJNS7_ILi128EEENS7_ILi80EEENS7_ILi256EEEEEELi256ENS_10bfloat16_tEfNS_4arch4Sm90ELb1ELb0ELb0ELb0ELb1ELb0ELb0ELb1ELb1ELb1ELb1ELb0EEENS1_21CollectiveEpilogueFwdINS6_IJSA_SC_SB_EEES9_SE_SG_Li256ELb0ELb1ELb1ELb0EEENS1_19SingleTileSchedulerILb0ELb1ELb1ELi128EEEEEEEEEvNT_6ParamsE:
        /* <DEDUP_REMOVED lines=45> */
.L_x_2185:
        /* <DEDUP_REMOVED lines=22> */
.L_x_2186:
        /* <DEDUP_REMOVED lines=18> */
.L_x_2187:
        /* <DEDUP_REMOVED lines=22> */
.L_x_2188:
        /* <DEDUP_REMOVED lines=23> */
.L_x_2189:
        /* <DEDUP_REMOVED lines=10> */
.L_x_2192:
        /* <DEDUP_REMOVED lines=19> */
[----:B------:R-:W1:Y:S01]  /*09f0*/  S2UR UR60, SR_CTAID.X ;  /* 0x00000000003c79c3 */ /* 0x000e620000002500 */
[----:B------:R-:W-:Y:S01]  /*0a00*/  ULDC UR4, c[0x0][0x448] ;  /* 0x0001120000047ab9 */ /* 0x000fe20000000800 */
[----:B------:R-:W-:Y:S01]  /*0a10*/  ULDC UR6, c[0x0][0x424] ;  /* 0x0001090000067ab9 */ /* 0x000fe20000000800 */
[----:B------:R-:W-:Y:S01]  /*0a20*/  UISETP.NE.AND UP1, UPT, UR4, 0x1, UPT ;  /* 0x000000010400788c */ /* 0x000fe2000bf25270 */
[----:B------:R-:W-:Y:S02]  /*0a30*/  ULDC UR7, c[0x0][0x288] ;  /* 0x0000a20000077ab9 */ /* 0x000fe40000000800 */
[----:B------:R-:W-:Y:S01]  /*0a40*/  ULDC.64 UR4, c[0x0][0x418] ;  /* 0x0001060000047ab9 */ /* 0x000fe20000000a00 */
[----:B------:R-:W-:Y:S02]  /*0a50*/  UIADD3 UR7, -UR7, 0x50, URZ ;  /* 0x0000005007077890 */ /* 0x000fe4000fffe13f */
[----:B------:R-:W-:Y:S02]  /*0a60*/  UISETP.NE.U32.AND UP0, UPT, UR4, URZ, UPT ;  /* 0x0000003f0400728c */ /* 0x000fe4000bf05070 */
[----:B------:R-:W-:-:S02]  /*0a70*/  UP2UR UR4, UPR, URZ, 0x2 ;  /* 0x000000023f047883 */ /* 0x000fc40008000000 */
[----:B------:R-:W-:Y:S01]  /*0a80*/  UISETP.NE.AND.EX UP0, UPT, UR5, URZ, UPT, UP0 ;  /* 0x0000003f0500728c */ /* 0x000fe2000bf05300 */
[----:B------:R-:W-:Y:S02]  /*0a90*/  ULDC UR8, c[0x0][0x2f0] ;  /* 0x0000bc0000087ab9 */ /* 0x000fe40000000800 */
[----:B------:R-:W-:Y:S01]  /*0aa0*/  @UP1 ULDC UR5, c[0x0][0x44c] ;  /* 0x0001130000051ab9 */ /* 0x000fe20000000800 */
[----:B------:R-:W-:Y:S01]  /*0ab0*/  IMAD.U32 R19, RZ, RZ, UR4 ;  /* 0x00000004ff137e24 */ /* 0x000fe2000f8e00ff */
[----:B------:R-:W-:Y:S01]  /*0ac0*/  USEL UR11, UR6, 0x1, UP0 ;  /* 0x00000001060b7887 */ /* 0x000fe20008000000 */
[----:B------:R-:W-:Y:S01]  /*0ad0*/  @UP1 ULDC UR10, c[0x0][0x450] ;  /* 0x00011400000a1ab9 */ /* 0x000fe20000000800 */
[----:B------:R-:W-:Y:S02]  /*0ae0*/  USHF.R.U32.HI UR12, URZ, 0x10, UR9 ;  /* 0x000000103f0c7899 */ /* 0x000fe40008011609 */
[----:B------:R-:W-:Y:S02]  /*0af0*/  UIMAD UR7, UR11, UR8, UR7 ;  /* 0x000000080b0772a4 */ /* 0x000fe4000f8e0207 */
[----:B------:R-:W-:Y:S01]  /*0b00*/  MOV R18, UR11 ;  /* 0x0000000b00127c02 */ /* 0x000fe20008000f00 */
[----:B-1----:R-:W-:-:S04]  /*0b10*/  USHF.L.U32 UR60, UR60, 0x7, URZ ;  /* 0x000000073c3c7899 */ /* 0x002fc8000800063f */
[----:B------:R-:W-:Y:S02]  /*0b20*/  @UP1 UIADD3 UR4, UR60, 0x7f, URZ ;  /* 0x0000007f3c041890 */ /* 0x000fe4000fffe03f */
[----:B------:R-:W-:Y:S02]  /*0b30*/  UIADD3 UR6, UR60, 0x7f, URZ ;  /* 0x0000007f3c067890 */ /* 0x000fe4000fffe03f */
[----:B------:R-:W-:Y:S02]  /*0b40*/  UIMAD.WIDE.U32 UR4, UR4, UR5, URZ ;  /* 0x00000005040472a5 */ /* 0x000fe4000f8e003f */
[----:B------:R-:W-:Y:S02]  /*0b50*/  UIMAD UR4, UR11, UR8, 0x4f ;  /* 0x0000004f0b0474a4 */ /* 0x000fe4000f8e0208 */
[----:B------:R-:W-:Y:S02]  /*0b60*/  @UP1 USHF.R.U32.HI UR6, URZ, UR10, UR5 ;  /* 0x0000000a3f061299 */ /* 0x000fe40008011605 */
[----:B------:R-:W-:-:S02]  /*0b70*/  UIMAD.WIDE UR4, UR4, 0x66666667, URZ ;  /* 0x66666667040478a5 */ /* 0x000fc4000f8e023f */
[----:B------:R-:W-:Y:S02]  /*0b80*/  UIADD3 UR6, UR7, UR6, URZ ;  /* 0x0000000607067290 */ /* 0x000fe4000fffe03f */
[----:B------:R-:W-:Y:S02]  /*0b90*/  USHF.R.U32.HI UR4, URZ, 0x1f, UR5 ;  /* 0x0000001f3f047899 */ /* 0x000fe40008011605 */
[----:B------:R-:W-:Y:S02]  /*0ba0*/  UIMAD.WIDE UR6, UR6, 0x66666667, URZ ;  /* 0x66666667060678a5 */ /* 0x000fe4000f8e023f */
[----:B------:R-:W-:Y:S02]  /*0bb0*/  ULEA.HI.SX32 UR4, UR5, UR4, 0x1b ;  /* 0x0000000405047291 */ /* 0x000fe4000f8fda3f */
[----:B------:R-:W-:-:S04]  /*0bc0*/  USHF.R.U32.HI UR6, URZ, 0x1f, UR7 ;  /* 0x0000001f3f067899 */ /* 0x000fc80008011607 */
[----:B------:R-:W-:Y:S02]  /*0bd0*/  ULEA.HI.SX32 UR6, UR7, UR6, 0x1b ;  /* 0x0000000607067291 */ /* 0x000fe4000f8fda3f */
[----:B------:R-:W-:Y:S02]  /*0be0*/  ULOP3.LUT UR7, UR9, 0xffff, URZ, 0xc0, !UPT ;  /* 0x0000ffff09077892 */ /* 0x000fe4000f8ec03f */
[----:B------:R-:W-:-:S04]  /*0bf0*/  UISETP.LT.AND UP0, UPT, UR4, UR6, UPT ;  /* 0x000000060400728c */ /* 0x000fc8000bf01270 */
[----:B------:R-:W-:Y:S02]  /*0c00*/  USEL UR11, UR4, UR6, UP0 ;  /* 0x00000006040b7287 */ /* 0x000fe40008000000 */
[----:B------:R-:W-:Y:S02]  /*0c10*/  UISETP.NE.AND UP0, UPT, UR12, URZ, UPT ;  /* 0x0000003f0c00728c */ /* 0x000fe4000bf05270 */
[----:B------:R-:W-:Y:S01]  /*0c20*/  UISETP.GE.AND UP1, UPT, UR11, 0x1, UPT ;  /* 0x000000010b00788c */ /* 0x000fe2000bf26270 */
[----:B------:R-:W-:-:S05]  /*0c30*/  UMOV UR4, URZ ;  /* 0x0000003f00047c82 */ /* 0x000fca0008000000 */
[----:B------:R-:W-:-:S03]  /*0c40*/  PLOP3.LUT P0, PT, PT, PT, UP1, 0x80, 0x0 ;  /* 0x000000000000781c */ /* 0x000fc60003f0f018 */
[----:B------:R-:W-:-:S10]  /*0c50*/  @!UP0 ULDC UR12, c[0x0][0x9f0] ;  /* 0x00027c00000c8ab9 */ /* 0x000fd40000000800 */
[----:B------:R-:W-:Y:S05]  /*0c60*/  @!P0 BRA `(.L_x_2194) ;  /* 0x0000000000848947 */ /* 0x000fea0003800000 */
[----:B------:R-:W-:Y:S01]  /*0c70*/  IMAD.U32 R3, RZ, RZ, UR12 ;  /* 0x0000000cff037e24 */ /* 0x000fe2000f8e00ff */
[----:B------:R-:W-:Y:S01]  /*0c80*/  UIADD3 UR6, UR12, -0x1, UR11 ;  /* 0xffffffff0c067890 */ /* 0x000fe2000fffe00b */
[----:B------:R-:W-:-:S03]  /*0c90*/  UMOV UR4, URZ ;  /* 0x0000003f00047c82 */ /* 0x000fc60008000000 */
[-C--:B------:R-:W-:Y:S02]  /*0ca0*/  IABS R0, R3.reuse ;  /* 0x0000000300007213 */ /* 0x080fe40000000000 */
[----:B------:R-:W-:Y:S01]  /*0cb0*/  IMAD.U32 R4, RZ, RZ, UR6 ;  /* 0x00000006ff047e24 */ /* 0x000fe2000f8e00ff */
[----:B------:R-:W-:Y:S01]  /*0cc0*/  IABS R5, R3 ;  /* 0x0000000300057213 */ /* 0x000fe20000000000 */
[----:B------:R-:W-:Y:S01]  /*0cd0*/  ULOP3.LUT UR6, UR6, UR12, URZ, 0x3c, !UPT ;  /* 0x0000000c06067292 */ /* 0x000fe2000f8e3c3f */
[----:B------:R-:W-:Y:S02]  /*0ce0*/  R2UR UR13, R0 ;  /* 0x00000000000d72ca */ /* 0x000fe400000e0000 */
[----:B------:R-:W-:-:S05]  /*0cf0*/  IABS R4, R4 ;  /* 0x0000000400047213 */ /* 0x000fca0000000000 */
[----:B------:R-:W-:-:S05]  /*0d00*/  IMAD.MOV.U32 R3, RZ, RZ, R4 ;  /* 0x000000ffff037224 */ /* 0x000fca00078e0004 */
[----:B------:R-:W-:Y:S01]  /*0d10*/  R2UR UR10, R3 ;  /* 0x00000000030a72ca */ /* 0x000fe200000e0000 */
[----:B------:R-:W1:Y:S08]  /*0d20*/  I2F.RP R0, UR13 ;  /* 0x0000000d00007d06 */ /* 0x000e700008209400 */
[----:B-1----:R-:W0:Y:S02]  /*0d30*/  MUFU.RCP R0, R0 ;  /* 0x0000000000007308 */ /* 0x002e240000001000 */
[----:B0-----:R-:W-:Y:S01]  /*0d40*/  VIADD R2, R0, 0xffffffe ;  /* 0x0ffffffe00027836 */ /* 0x001fe20000000000 */
[----:B------:R-:W-:-:S05]  /*0d50*/  IADD3 R0, RZ, -R5, RZ ;  /* 0x80000005ff007210 */ /* 0x000fca0007ffe0ff */
        /* <DEDUP_REMOVED lines=18> */
.L_x_2194:
[----:B------:R-:W-:Y:S01]  /*0e80*/  UIMAD UR6, UR7, UR4, URZ ;  /* 0x00000004070672a4 */ /* 0x000fe2000f8e023f */
[----:B------:R-:W-:Y:S01]  /*0e90*/  IMAD.U32 R0, RZ, RZ, UR11 ;  /* 0x0000000bff007e24 */ /* 0x000fe2000f8e00ff */
[----:B------:R-:W-:Y:S01]  /*0ea0*/  R2UR UR5, R18 ;  /* 0x00000000120572ca */ /* 0x000fe200000e0000 */
[----:B------:R-:W-:Y:S01]  /*0eb0*/  IMAD.U32 R3, RZ, RZ, UR4 ;  /* 0x00000004ff037e24 */ /* 0x000fe2000f8e00ff */
[----:B------:R-:W-:Y:S01]  /*0ec0*/  PLOP3.LUT P0, PT, PT, PT, PT, 0x80, 0x0 ;  /* 0x000000000000781c */ /* 0x000fe20003f0f070 */
[----:B------:R-:W-:Y:S01]  /*0ed0*/  VIADD R17, R25, 0xffffff80 ;  /* 0xffffff8019117836 */ /* 0x000fe20000000000 */
[----:B0-----:R-:W-:Y:S01]  /*0ee0*/  MOV R2, RZ ;  /* 0x000000ff00027202 */ /* 0x001fe20000000f00 */
[----:B------:R-:W-:Y:S01]  /*0ef0*/  IMAD.U32 R22, RZ, RZ, UR6 ;  /* 0x00000006ff167e24 */ /* 0x000fe2000f8e00ff */
[----:B------:R-:W-:Y:S02]  /*0f00*/  VIADDMNMX R0, R3, UR6, R0, PT ;  /* 0x0000000603007c46 */ /* 0x000fe4000b800100 */
[----:B------:R-:W-:-:S02]  /*0f10*/  CS2R R150, SRZ ;  /* 0x0000000000967805 */ /* 0x000fc4000001ff00 */
[----:B------:R-:W-:Y:S02]  /*0f20*/  CS2R R148, SRZ ;  /* 0x0000000000947805 */ /* 0x000fe4000001ff00 */
[----:B------:R-:W-:Y:S02]  /*0f30*/  CS2R R146, SRZ ;  /* 0x0000000000927805 */ /* 0x000fe4000001ff00 */
[----:B------:R-:W-:Y:S01]  /*0f40*/  R2UR UR61, R0 ;  /* 0x00000000003d72ca */ /* 0x000fe200000e0000 */
[----:B------:R-:W-:Y:S01]  /*0f50*/  IMAD.MOV.U32 R0, RZ, RZ, RZ ;  /* 0x000000ffff007224 */ /* 0x000fe200078e00ff */
[----:B------:R-:W-:Y:S01]  /*0f60*/  CS2R R144, SRZ ;  /* 0x0000000000907805 */ /* 0x000fe2000001ff00 */
[----:B------:R-:W-:Y:S01]  /*0f70*/  UIMAD UR4, UR5, UR8, URZ ;  /* 0x00000008050472a4 */ /* 0x000fe2000f8e023f */
[----:B------:R-:W-:Y:S02]  /*0f80*/  CS2R R142, SRZ ;  /* 0x00000000008e7805 */ /* 0x000fe4000001ff00 */
[----:B------:R-:W-:-:S02]  /*0f90*/  CS2R R140, SRZ ;  /* 0x00000000008c7805 */ /* 0x000fc4000001ff00 */
[----:B------:R-:W-:Y:S02]  /*0fa0*/  CS2R R138, SRZ ;  /* 0x00000000008a7805 */ /* 0x000fe4000001ff00 */
[----:B------:R-:W-:Y:S02]  /*0fb0*/  CS2R R136, SRZ ;  /* 0x0000000000887805 */ /* 0x000fe4000001ff00 */
[----:B------:R-:W-:Y:S01]  /*0fc0*/  CS2R R134, SRZ ;  /* 0x0000000000867805 */ /* 0x000fe2000001ff00 */
[----:B------:R-:W-:Y:S01]  /*0fd0*/  IMAD.U32 R152, RZ, RZ, UR4 ;  /* 0x00000004ff987e24 */ /* 0x000fe2000f8e00ff */
        /* <DEDUP_REMOVED lines=66> */
[----:B------:R-:W-:Y:S02]  /*1400*/  IMAD.U32 R16, RZ, RZ, UR8 ;  /* 0x00000008ff107e24 */ /* 0x000fe4000f8e00ff */
        /* <DEDUP_REMOVED lines=15> */
[----:B------:R-:W-:Y:S01]  /*1500*/  MOV R5, UR5 ;  /* 0x0000000500057c02 */ /* 0x000fe20008000f00 */
[----:B------:R-:W-:Y:S01]  /*1510*/  ULDC.64 UR4, c[0x4][0xb0] ;  /* 0x01002c0000047ab9 */ /* 0x000fe20000000a00 */
[----:B------:R-:W-:Y:S01]  /*1520*/  IMAD.U32 R10, RZ, RZ, UR6 ;  /* 0x00000006ff0a7e24 */ /* 0x000fe2000f8e00ff */
[----:B------:R-:W-:Y:S01]  /*1530*/  MOV R8, 0x70 ;  /* 0x0000007000087802 */ /* 0x000fe20000000f00 */
[----:B------:R-:W-:Y:S02]  /*1540*/  IMAD.U32 R6, RZ, RZ, UR4 ;  /* 0x00000004ff067e24 */ /* 0x000fe4000f8e00ff */
[----:B------:R-:W-:-:S02]  /*1550*/  IMAD.U32 R7, RZ, RZ, UR5 ;  /* 0x00000005ff077e24 */ /* 0x000fc4000f8e00ff */
[----:B------:R-:W-:Y:S02]  /*1560*/  IMAD.U32 R11, RZ, RZ, UR7 ;  /* 0x00000007ff0b7e24 */ /* 0x000fe4000f8e00ff */
[----:B------:R-:W-:Y:S02]  /*1570*/  IMAD.MOV.U32 R12, RZ, RZ, 0x1 ;  /* 0x00000001ff0c7424 */ /* 0x000fe400078e00ff */
[----:B0-----:R-:W-:-:S07]  /*1580*/  IMAD.MOV.U32 R13, RZ, RZ, RZ ;  /* 0x000000ffff0d7224 */ /* 0x001fce00078e00ff */
[----:B------:R-:W-:-:S07]  /*1590*/  LEPC R20, `(.L_x_2196) ;  /* 0x000000001014794e */ /* 0x000fce0000000000 */
[----:B-1----:R-:W-:Y:S05]  /*15a0*/  CALL.ABS.NOINC R2 ;  /* 0x0000000002007343 */ /* 0x002fea0003c00000 */
.L_x_2196:
[----:B------:R-:W-:Y:S02]  /*15b0*/  R2UR UR4, R16 ;  /* 0x00000000100472ca */ /* 0x000fe400000e0000 */
[----:B------:R-:W-:-:S11]  /*15c0*/  SHF.L.U32 R0, RZ, 0x1f, RZ ;  /* 0x0000001fff007819 */ /* 0x000fd600000006ff */
[----:B------:R-:W0:Y:S02]  /*15d0*/  SYNCS.PHASECHK.TRANS64.TRYWAIT P0, [UR4+0x38800], R0 ;  /* 0x03880000ff0075a7 */ /* 0x000e240008000144 */
[----:B0-----:R-:W-:Y:S05]  /*15e0*/  @!P0 BRA `(.L_x_2197) ;  /* 0x0000013400688947 */ /* 0x001fea0003800000 */
.L_x_2284:
[----:B------:R-:W2:Y:S02]  /*15f0*/  LDL R2, [R1+0x4] ;  /* 0x0000040001027983 */ /* 0x000ea40000100800 */
[----:B--2---:R-:W-:-:S13]  /*1600*/  R2UR UR4, R2 ;  /* 0x00000000020472ca */ /* 0x004fda00000e0000 */
[----:B------:R-:W-:-:S06]  /*1610*/  ULOP3.LUT UR4, UR4, 0x1, URZ, 0xfc, !UPT ;  /* 0x0000000104047892 */ /* 0x000fcc000f8efc3f */
[----:B------:R-:W-:-:S05]  /*1620*/  IMAD.U32 R2, RZ, RZ, UR4 ;  /* 0x00000004ff027e24 */ /* 0x000fca000f8e00ff */
[----:B------:R-:W-:-:S13]  /*1630*/  ISETP.NE.AND P0, PT, R2, 0x3, PT ;  /* 0x000000030200780c */ /* 0x000fda0003f05270 */
[----:B------:R-:W-:Y:S05]  /*1640*/  @!P0 BRA `(.L_x_2198) ;  /* 0x0000000000048947 */ /* 0x000fea0003800000 */
[----:B------:R-:W-:Y:S01]  /*1650*/  BPT.TRAP 0x1 ;  /* 0x000000040000795c */ /* 0x000fe20000300000 */
.L_x_2198:
[----:B------:R-:W-:-:S13]  /*1660*/  R2UR UR4, R16 ;  /* 0x00000000100472ca */ /* 0x000fda00000e0000 */
[----:B------:R1:W2:Y:S01]  /*1670*/  SYNCS.PHASECHK.TRANS64.TRYWAIT P1, [UR4+0x38830], R0 ;  /* 0x03883000ff0075a7 */ /* 0x0002a20008020144 */
[----:B------:R-:W-:Y:S05]  /*1680*/  @!P0 BRA `(.L_x_2199) ;  /* 0x0000000000048947 */ /* 0x000fea0003800000 */
[----:B------:R-:W-:Y:S01]  /*1690*/  BPT.TRAP 0x1 ;  /* 0x000000040000795c */ /* 0x000fe20000300000 */
.L_x_2199:
[----:B------:R-:W-:-:S05]  /*16a0*/  IMAD.U32 R4, RZ, RZ, UR36 ;  /* 0x00000024ff047e24 */ /* 0x000fca000f8e00ff */
[----:B------:R-:W-:Y:S01]  /*16b0*/  LOP3.LUT R4, R4, 0x10000, RZ, 0xfc, !PT ;  /* 0x0001000004047812 */ /* 0x000fe200078efcff */
[----:B--2---:R-:W-:Y:S06]  /*16c0*/  @P1 BRA `(.L_x_2200) ;  /* 0x00000000000c1947 */ /* 0x004fec0003800000 */
[----:B------:R-:W-:-:S13]  /*16d0*/  R2UR UR4, R16 ;  /* 0x00000000100472ca */ /* 0x000fda00000e0000 */
[----:B------:R-:W2:Y:S02]  /*16e0*/  SYNCS.PHASECHK.TRANS64.TRYWAIT P1, [UR4+0x38830], R0 ;  /* 0x03883000ff0075a7 */ /* 0x000ea40008020144 */
[----:B--2---:R-:W-:Y:S05]  /*16f0*/  @!P1 BRA `(.L_x_2201) ;  /* 0x0000013400409947 */ /* 0x004fea0003800000 */
.L_x_2200:
[----:B------:R-:W-:Y:S05]  /*1700*/  WARPSYNC.ALL ;  /* 0x0000000000007948 */ /* 0x000fea0003800000 */
[----:B------:R-:W-:Y:S02]  /*1710*/  MOV R5, 0x40000040 ;  /* 0x4000004000057802 */ /* 0x000fe40000000f00 */
        /* <DEDUP_REMOVED lines=18> */
[----:B------:R-:W-:Y:S01]  /*1840*/  R2UR UR21, R5 ;  /* 0x00000000051572ca */ /* 0x000fe200000e0000 */
[----:B------:R-:W-:Y:S01]  /*1850*/  IMAD.U32 R11, RZ, RZ, UR27 ;  /* 0x0000001bff0b7e24 */ /* 0x000fe2000f8e00ff */
[----:B------:R-:W-:Y:S01]  /*1860*/  R2UR UR4, R4 ;  /* 0x00000000040472ca */ /* 0x000fe200000e0000 */
[----:B------:R-:W-:Y:S01]  /*1870*/  ULOP3.LUT UR6, UR6, 0x3fff, URZ, 0xc0, !UPT ;  /* 0x00003fff06067892 */ /* 0x000fe2000f8ec03f */
[----:B------:R-:W-:Y:S01]  /*1880*/  UMOV UR31, 0x40000040 ;  /* 0x40000040001f7882 */ /* 0x000fe20000000000 */
[----:B------:R-:W-:-:S02]  /*1890*/  UMOV UR35, 0x40000040 ;  /* 0x4000004000237882 */ /* 0x000fc40000000000 */
[----:B------:R-:W-:Y:S01]  /*18a0*/  ULOP3.LUT UR24, UR6, 0x10000, URZ, 0xfc, !UPT ;  /* 0x0001000006187892 */ /* 0x000fe2000f8efc3f */
[----:B------:R-:W-:Y:S01]  /*18b0*/  UMOV UR39, 0x40000040 ;  /* 0x4000004000277882 */ /* 0x000fe20000000000 */
[----:B------:R-:W-:Y:S02]  /*18c0*/  UMOV UR43, 0x40000040 ;  /* 0x40000040002b7882 */ /* 0x000fe40000000000 */
[----:B------:R-:W-:Y:S02]  /*18d0*/  UIADD3 UR10, UR24, 0x80, URZ ;  /* 0x00000080180a7890 */ /* 0x000fe4000fffe03f */
[----:B------:R-:W-:Y:S02]  /*18e0*/  UIADD3 UR14, UR24, 0x100, URZ ;  /* 0x00000100180e7890 */ /* 0x000fe4000fffe03f */
[----:B------:R-:W-:Y:S01]  /*18f0*/  IMAD.U32 R15, RZ, RZ, UR24 ;  /* 0x00000018ff0f7e24 */ /* 0x000fe2000f8e00ff */
[----:B------:R-:W-:Y:S01]  /*1900*/  UMOV UR6, UR24 ;  /* 0x0000001800067c82 */ /* 0x000fe20008000000 */
[----:B------:R-:W-:Y:S01]  /*1910*/  UIADD3 UR18, UR24, 0x180, URZ ;  /* 0x0000018018127890 */ /* 0x000fe2000fffe03f */
[----:B------:R-:W-:Y:S01]  /*1920*/  HGMMA.64x16x16.F32.BF16 R56, gdesc[UR4], RZ, !UPT, gsb0 ;  /* 0x00200000043879f0 */ /* 0x000fe2000c0018ff */
[----:B------:R-:W-:Y:S01]  /*1930*/  UIADD3 UR22, UR24, 0x200, URZ ;  /* 0x0000020018167890 */ /* 0x000fe2000fffe03f */
[----:B------:R-:W-:Y:S01]  /*1940*/  R2UR UR6, R4 ;  /* 0x00000000040672ca */ /* 0x000fe200000e0000 */
[----:B------:R-:W-:Y:S01]  /*1950*/  UMOV UR5, 0x40000040 ;  /* 0x4000004000057882 */ /* 0x000fe20000000000 */
[----:B------:R-:W-:Y:S01]  /*1960*/  UIADD3 UR7, UR24, 0x204, URZ ;  /* 0x0000020418077890 */ /* 0x000fe2000fffe03f */
[----:B------:R-:W-:Y:S01]  /*1970*/  UMOV UR47, 0x40000040 ;  /* 0x40000040002f7882 */ /* 0x000fe20000000000 */
[----:B------:R-:W-:Y:S01]  /*1980*/  UMOV UR51, 0x40000040 ;  /* 0x4000004000337882 */ /* 0x000fe20000000000 */
[----:B------:R-:W-:Y:S01]  /*1990*/  UMOV UR55, 0x40000040 ;  /* 0x4000004000377882 */ /* 0x000fe20000000000 */
[----:B------:R-:W-:-:S07]  /*19a0*/  UMOV UR59, 0x40000040 ;  /* 0x40000040003b7882 */ /* 0x000fce0000000000 */
[----:B------:R-:W-:-:S07]  /*19b0*/  UIADD3 UR4, UR6, 0x2, URZ ;  /* 0x0000000206047890 */ /* 0x000fce000fffe03f */
[----:B------:R-:W-:Y:S01]  /*19c0*/  UMOV UR26, UR4 ;  /* 0x00000004001a7c82 */ /* 0x000fe20008000000 */
[----:B------:R-:W-:Y:S01]  /*19d0*/  UIADD3 UR4, UR24, 0x202, URZ ;  /* 0x0000020218047890 */ /* 0x000fe2000fffe03f */
[----:B------:R-:W-:Y:S01]  /*19e0*/  IMAD.U32 R10, RZ, RZ, UR26 ;  /* 0x0000001aff0a7e24 */ /* 0x000fe2000f8e00ff */
        /* <DEDUP_REMOVED lines=24> */
[----:B------:R-:W-:Y:S02]  /*1b70*/  UMOV UR23, 0x40000040 ;  /* 0x4000004000177882 */ /* 0x000fe40000000000 */
        /* <DEDUP_REMOVED lines=27> */
[----:B------:R-:W-:-:S06]  /*1d30*/  UMOV UR27, 0x40000040 ;  /* 0x40000040001b7882 */ /* 0x000fcc0000000000 */
        /* <DEDUP_REMOVED lines=55> */
[----:B------:R-:W-:Y:S01]  /*20b0*/  UMOV UR15, 0x40000040 ;  /* 0x40000040000f7882 */ /* 0x000fe20000000000 */
[----:B------:R-:W-:-:S04]  /*20c0*/  UMOV UR21, UR13 ;  /* 0x0000000d00157c82 */ /* 0x000fc80008000000 */
[----:B------:R-:W-:Y:S01]  /*20d0*/  UMOV UR20, UR12 ;  /* 0x0000000c00147c82 */ /* 0x000fe20008000000 */
        /* <DEDUP_REMOVED lines=14> */
[----:B------:R-:W-:Y:S02]  /*21c0*/  UMOV UR11, UR24 ;  /* 0x00000018000b7c82 */ /* 0x000fe40008000000 */
[----:B------:R-:W-:Y:S02]  /*21d0*/  UIADD3 UR14, UR11, 0x280, URZ ;  /* 0x000002800b0e7890 */ /* 0x000fe4000fffe03f */
[----:B------:R-:W-:Y:S02]  /*21e0*/  UIADD3 UR18, UR11, 0x300, URZ ;  /* 0x000003000b127890 */ /* 0x000fe4000fffe03f */
[----:B------:R-:W-:Y:S02]  /*21f0*/  UIADD3 UR22, UR11, 0x380, URZ ;  /* 0x000003800b167890 */ /* 0x000fe4000fffe03f */
        /* <DEDUP_REMOVED lines=8> */
[----:B------:R-:W-:Y:S02]  /*2280*/  UIADD3 UR54, UR11, 0x780, URZ ;  /* 0x000007800b367890 */ /* 0x000fe4000fffe03f */
[----:B------:R-:W-:Y:S02]  /*2290*/  UIADD3 UR10, UR11, 0x980, URZ ;  /* 0x000009800b0a7890 */ /* 0x000fe4000fffe03f */
        /* <DEDUP_REMOVED lines=34> */
[----:B------:R-:W-:Y:S01]  /*24c0*/  MOV R9, UR15 ;  /* 0x0000000f00097c02 */ /* 0x000fe20008000f00 */
        /* <DEDUP_REMOVED lines=345> */
.L_x_2202:
[----:B------:R-:W-:Y:S01]  /*3a60*/  LOP3.LUT R0, R65, 0xffffff80, RZ, 0xc0, !PT ;  /* 0xffffff8041007812 */ /* 0x000fe200078ec0ff */
[----:B------:R-:W-:Y:S01]  /*3a70*/  UMOV UR7, 0xffffffb0 ;  /* 0xffffffb000077882 */ /* 0x000fe20000000000 */
[----:B------:R-:W-:Y:S01]  /*3a80*/  R2UR UR6, R19 ;  /* 0x00000000130672ca */ /* 0x000fe200000e0000 */
[----:B------:R-:W-:Y:S01]  /*3a90*/  UIMAD UR7, UR61, UR7, 0x51 ;  /* 0x000000513d0774a4 */ /* 0x000fe2000f8e0207 */
[----:B------:R-:W-:Y:S01]  /*3aa0*/  LEA.HI R64, R64, R17, RZ, 0x2 ;  /* 0x0000001140407211 */ /* 0x000fe200078f10ff */
[----:B------:R-:W-:Y:S01]  /*3ab0*/  IMAD.IADD R0, R17, 0x1, -R0 ;  /* 0x0000000111007824 */ /* 0x000fe200078e0a00 */
[----:B------:R-:W-:Y:S01]  /*3ac0*/  LEA.HI R7, R66, R66, RZ, 0x1 ;  /* 0x0000004242077211 */ /* 0x000fe200078f08ff */
[----:B------:R-:W-:Y:S01]  /*3ad0*/  ULDC UR14, c[0x0][0x288] ;  /* 0x0000a200000e7ab9 */ /* 0x000fe20000000800 */
[----:B------:R-:W-:Y:S01]  /*3ae0*/  LOP3.LUT R64, R64, 0xfffffffc, RZ, 0xc0, !PT ;  /* 0xfffffffc40407812 */ /* 0x000fe200078ec0ff */
[----:B------:R-:W-:Y:S01]  /*3af0*/  UIADD3 UR18, UR61, -0x2, URZ ;  /* 0xfffffffe3d127890 */ /* 0x000fe2000fffe03f */
[----:B------:R-:W-:-:S02]  /*3b00*/  SHF.R.S32.HI R3, RZ, 0x1f, R0 ;  /* 0x0000001fff037819 */ /* 0x000fc40000011400 */
[----:B------:R-:W-:Y:S02]  /*3b10*/  CS2R R150, SRZ ;  /* 0x0000000000967805 */ /* 0x000fe4000001ff00 */
[----:B------:R-:W-:Y:S01]  /*3b20*/  LOP3.LUT R7, R7, 0x3fffffe, RZ, 0xc0, !PT ;  /* 0x03fffffe07077812 */ /* 0x000fe200078ec0ff */
[----:B------:R-:W-:Y:S01]  /*3b30*/  IMAD.IADD R64, R17, 0x1, -R64 ;  /* 0x0000000111407824 */ /* 0x000fe200078e0a40 */
[CC--:B------:R-:W-:Y:S01]  /*3b40*/  LEA.HI R2, R3.reuse, R0.reuse, RZ, 0x2 ;  /* 0x0000000003027211 */ /* 0x0c0fe200078f10ff */
[----:B------:R-:W-:Y:S01]  /*3b50*/  UISETP.NE.AND UP0, UPT, UR6, URZ, UPT ;  /* 0x0000003f0600728c */ /* 0x000fe2000bf05270 */
[----:B------:R-:W-:Y:S01]  /*3b60*/  LEA.HI R6, R3, R0, RZ, 0x5 ;  /* 0x0000000003067211 */ /* 0x000fe200078f28ff */
[----:B------:R-:W-:Y:S01]  /*3b70*/  IMAD.IADD R7, R66, 0x1, -R7 ;  /* 0x0000000142077824 */ /* 0x000fe200078e0a07 */
[--C-:B------:R-:W-:Y:S01]  /*3b80*/  SHF.R.S32.HI R3, RZ, 0x2, R2.reuse ;  /* 0x00000002ff037819 */ /* 0x100fe20000011402 */
[----:B------:R-:W-:Y:S01]  /*3b90*/  IMAD.U32 R212, RZ, RZ, UR18 ;  /* 0x00000012ffd47e24 */ /* 0x000fe2000f8e00ff */
[----:B------:R-:W-:-:S02]  /*3ba0*/  SHF.R.S32.HI R12, RZ, 0x1f, R2 ;  /* 0x0000001fff0c7819 */ /* 0x000fc40000011402 */
[----:B------:R-:W-:Y:S02]  /*3bb0*/  CS2R R148, SRZ ;  /* 0x0000000000947805 */ /* 0x000fe4000001ff00 */
[----:B------:R-:W-:Y:S02]  /*3bc0*/  SHF.R.S32.HI R6, RZ, 0x5, R6 ;  /* 0x00000005ff067819 */ /* 0x000fe40000011406 */
[----:B------:R-:W-:Y:S02]  /*3bd0*/  CS2R R146, SRZ ;  /* 0x0000000000927805 */ /* 0x000fe4000001ff00 */
[----:B------:R-:W-:Y:S02]  /*3be0*/  LEA.HI R12, R12, R3, RZ, 0x3 ;  /* 0x000000030c0c7211 */ /* 0x000fe400078f18ff */
[----:B------:R-:W-:Y:S02]  /*3bf0*/  CS2R R144, SRZ ;  /* 0x0000000000907805 */ /* 0x000fe4000001ff00 */
[----:B------:R-:W-:Y:S01]  /*3c00*/  LEA.HI R13, R64, R64, RZ, 0x1 ;  /* 0x00000040400d7211 */ /* 0x000fe200078f08ff */
[----:B------:R-:W-:Y:S01]  /*3c10*/  @UP0 ULDC UR6, c[0x0][0x44c] ;  /* 0x0001130000060ab9 */ /* 0x000fe20000000800 */
[----:B------:R-:W-:Y:S01]  /*3c20*/  LEA R6, R6, UR60, 0x4 ;  /* 0x0000003c06067c11 */ /* 0x000fe2000f8e20ff */
[----:B------:R-:W-:Y:S01]  /*3c30*/  @UP0 ULDC UR10, c[0x0][0x44c] ;  /* 0x00011300000a0ab9 */ /* 0x000fe20000000800 */
[----:B------:R-:W-:Y:S01]  /*3c40*/  LOP3.LUT R12, R12, 0xfffffff8, RZ, 0xc0, !PT ;  /* 0xfffffff80c0c7812 */ /* 0x000fe200078ec0ff */
[----:B------:R-:W-:Y:S01]  /*3c50*/  @UP0 ULDC UR15, c[0x0][0x450] ;  /* 0x00011400000f0ab9 */ /* 0x000fe20000000800 */
[----:B------:R-:W-:-:S02]  /*3c60*/  LOP3.LUT R13, R13, 0x1ffffffe, RZ, 0xc0, !PT ;  /* 0x1ffffffe0d0d7812 */ /* 0x000fc400078ec0ff */
[----:B------:R-:W-:Y:S02]  /*3c70*/  CS2R R142, SRZ ;  /* 0x00000000008e7805 */ /* 0x000fe4000001ff00 */
[----:B------:R-:W-:Y:S02]  /*3c80*/  IADD3 R6, R6, R3, -R12 ;  /* 0x0000000306067210 */ /* 0x000fe40007ffe80c */
[----:B------:R-:W-:Y:S02]  /*3c90*/  CS2R R140, SRZ ;  /* 0x00000000008c7805 */ /* 0x000fe4000001ff00 */
[----:B------:R-:W-:Y:S01]  /*3ca0*/  PLOP3.LUT P1, PT, PT, PT, UP0, 0x80, 0x0 ;  /* 0x000000000000781c */ /* 0x000fe20003f2f008 */
[----:B------:R-:W-:Y:S01]  /*3cb0*/  IMAD.IADD R13, R64, 0x1, -R13 ;  /* 0x00000001400d7824 */ /* 0x000fe200078e0a0d */
[----:B------:R-:W-:Y:S02]  /*3cc0*/  LEA R6, R7, R6, 0x6 ;  /* 0x0000000607067211 */ /* 0x000fe400078e30ff */
[----:B------:R-:W-:-:S02]  /*3cd0*/  CS2R R138, SRZ ;  /* 0x00000000008a7805 */ /* 0x000fc4000001ff00 */
[----:B------:R-:W-:Y:S02]  /*3ce0*/  PLOP3.LUT P2, PT, PT, PT, UP0, 0x80, 0x0 ;  /* 0x000000000000781c */ /* 0x000fe40003f4f008 */
[----:B------:R-:W-:Y:S02]  /*3cf0*/  CS2R R136, SRZ ;  /* 0x0000000000887805 */ /* 0x000fe4000001ff00 */
[----:B------:R-:W-:Y:S01]  /*3d00*/  R2UR UR22, R152 ;  /* 0x00000000981672ca */ /* 0x000fe200000e0000 */
[----:B------:R-:W-:Y:S01]  /*3d10*/  IMAD R14, R13, 0x8, R6 ;  /* 0x000000080d0e7824 */ /* 0x000fe200078e0206 */
[----:B------:R-:W-:Y:S01]  /*3d20*/  LOP3.LUT R17, R2, 0x7ffffffc, RZ, 0xc0, !PT ;  /* 0x7ffffffc02117812 */ /* 0x000fe200078ec0ff */
[----:B------:R-:W-:Y:S01]  /*3d30*/  IMAD.U32 R2, RZ, RZ, UR7 ;  /* 0x00000007ff027e24 */ /* 0x000fe2000f8e00ff */
[----:B------:R-:W-:Y:S01]  /*3d40*/  R2UR UR11, R16 ;  /* 0x00000000100b72ca */ /* 0x000fe200000e0000 */
[----:B------:R-:W-:Y:S01]  /*3d50*/  IMAD.MOV.U32 R3, RZ, RZ, R14 ;  /* 0x000000ffff037224 */ /* 0x000fe200078e000e */
[----:B------:R-:W-:Y:S01]  /*3d60*/  R2UR UR19, R22 ;  /* 0x00000000161372ca */ /* 0x000fe200000e0000 */
[----:B------:R-:W-:Y:S01]  /*3d70*/  @P1 IMAD.HI.U32 R6, R14, UR6, RZ ;  /* 0x000000060e061c27 */ /* 0x000fe2000f8e00ff */
[----:B------:R-:W-:Y:S01]  /*3d80*/  @UP0 ULDC UR6, c[0x0][0x450] ;  /* 0x0001140000060ab9 */ /* 0x000fe20000000800 */
[----:B------:R-:W-:-:S02]  /*3d90*/  CS2R R134, SRZ ;  /* 0x0000000000867805 */ /* 0x000fc4000001ff00 */
[----:B------:R-:W-:Y:S01]  /*3da0*/  CS2R R132, SRZ ;  /* 0x0000000000847805 */ /* 0x000fe2000001ff00 */
[----:B------:R-:W-:Y:S01]  /*3db0*/  IMAD.IADD R17, R0, 0x1, -R17 ;  /* 0x0000000100117824 */ /* 0x000fe200078e0a11 */
[----:B------:R-:W-:Y:S01]  /*3dc0*/  @P2 SHF.R.U32.HI R3, RZ, UR6, R6 ;  /* 0x00000006ff032c19 */ /* 0x000fe20008011606 */
[----:B------:R-:W-:Y:S02]  /*3dd0*/  UIMAD UR6, UR61, -0x50, UR22 ;  /* 0xffffffb03d0678a4 */ /* 0x000fe4000f8e0216 */
[----:B------:R-:W-:Y:S01]  /*3de0*/  IMAD.U32 R7, RZ, RZ, UR22 ;  /* 0x00000016ff077e24 */ /* 0x000fe2000f8e00ff */
[----:B------:R-:W-:Y:S01]  /*3df0*/  CS2R R130, SRZ ;  /* 0x0000000000827805 */ /* 0x000fe2000001ff00 */
[----:B------:R-:W-:Y:S01]  /*3e00*/  IMAD R2, R17, -0x2, R2 ;  /* 0xfffffffe11027824 */ /* 0x000fe200078e0202 */
[----:B------:R-:W0:Y:S01]  /*3e10*/  SHFL.IDX PT, R6, R3, 0x1, 0x1c1f ;  /* 0x003c1f0003067f89 */ /* 0x000e2200000e0000 */
[----:B------:R-:W-:Y:S01]  /*3e20*/  UIADD3 UR6, UR6, 0x50, URZ ;  /* 0x0000005006067890 */ /* 0x000fe2000fffe03f */
[----:B------:R-:W-:Y:S01]  /*3e30*/  CS2R R128, SRZ ;  /* 0x0000000000807805 */ /* 0x000fe2000001ff00 */
[----:B------:R-:W-:Y:S01]  /*3e40*/  UIADD3 UR7, UR11, 0x38840, URZ ;  /* 0x000388400b077890 */ /* 0x000fe2000fffe03f */
[----:B------:R-:W-:Y:S01]  /*3e50*/  IADD3 R7, R2, -UR14, R7 ;  /* 0x8000000e02077c10 */ /* 0x000fe2000fffe007 */
[----:B------:R-:W-:Y:S01]  /*3e60*/  UIMAD.WIDE.U32 UR10, UR60, UR10, URZ ;  /* 0x0000000a3c0a72a5 */ /* 0x000fe2000f8e003f */
[----:B------:R-:W-:-:S02]  /*3e70*/  CS2R R126, SRZ ;  /* 0x00000000007e7805 */ /* 0x000fc4000001ff00 */
[----:B------:R-:W-:Y:S01]  /*3e80*/  MOV R0, UR6 ;  /* 0x0000000600007c02 */ /* 0x000fe20008000f00 */
[----:B------:R-:W-:Y:S01]  /*3e90*/  ULDC UR6, c[0x0][0x988] ;  /* 0x0002620000067ab9 */ /* 0x000fe20000000800 */
[----:B------:R-:W-:Y:S01]  /*3ea0*/  @UP0 USHF.R.U32.HI UR60, URZ, UR15, UR11 ;  /* 0x0000000f3f3c0299 */ /* 0x000fe2000801160b */
[----:B------:R-:W-:Y:S01]  /*3eb0*/  CS2R R124, SRZ ;  /* 0x00000000007c7805 */ /* 0x000fe2000001ff00 */
[----:B------:R-:W-:Y:S01]  /*3ec0*/  UMOV UR61, URZ ;  /* 0x0000003f003d7c82 */ /* 0x000fe20008000000 */
[----:B------:R-:W-:Y:S01]  /*3ed0*/  IMAD R0, R17, -0x2, R0 ;  /* 0xfffffffe11007824 */ /* 0x000fe200078e0200 */
[----:B------:R-:W-:Y:S01]  /*3ee0*/  UIADD3 UR10, UR60, -UR14, UR22 ;  /* 0x8000000e3c0a7290 */ /* 0x000fe2000fffe016 */
[----:B------:R-:W1:Y:S01]  /*3ef0*/  S2UR UR22, SR_CgaCtaId ;  /* 0x00000000001679c3 */ /* 0x000e620000008800 */
[----:B------:R-:W-:Y:S02]  /*3f00*/  CS2R R122, SRZ ;  /* 0x00000000007a7805 */ /* 0x000fe4000001ff00 */
[----:B------:R-:W-:Y:S01]  /*3f10*/  CS2R R120, SRZ ;  /* 0x0000000000787805 */ /* 0x000fe2000001ff00 */
[----:B------:R-:W-:Y:S01]  /*3f20*/  UIMAD.WIDE UR10, UR10, 0x66666667, URZ ;  /* 0x666666670a0a78a5 */ /* 0x000fe2000f8e023f */
[----:B------:R-:W-:-:S02]  /*3f30*/  CS2R R118, SRZ ;  /* 0x0000000000767805 */ /* 0x000fc4000001ff00 */
[----:B------:R-:W-:Y:S02]  /*3f40*/  CS2R R116, SRZ ;  /* 0x0000000000747805 */ /* 0x000fe4000001ff00 */
[----:B------:R-:W-:Y:S01]  /*3f50*/  CS2R R114, SRZ ;  /* 0x0000000000727805 */ /* 0x000fe2000001ff00 */
[----:B------:R-:W-:Y:S01]  /*3f60*/  USHF.R.U32.HI UR10, URZ, 0x1f, UR11 ;  /* 0x0000001f3f0a7899 */ /* 0x000fe2000801160b */
[----:B------:R-:W-:Y:S02]  /*3f70*/  CS2R R112, SRZ ;  /* 0x0000000000707805 */ /* 0x000fe4000001ff00 */
[----:B------:R-:W-:Y:S02]  /*3f80*/  CS2R R110, SRZ ;  /* 0x00000000006e7805 */ /* 0x000fe4000001ff00 */
[----:B0-----:R-:W-:Y:S01]  /*3f90*/  VIADDMNMX R6, R6, R7, R0, PT ;  /* 0x0000000706067246 */ /* 0x001fe20003800100 */
[----:B------:R-:W-:Y:S01]  /*3fa0*/  ULEA.HI.SX32 UR10, UR11, UR10, 0x1b ;  /* 0x0000000a0b0a7291 */ /* 0x000fe2000f8fda3f */
[----:B------:R-:W-:-:S02]  /*3fb0*/  CS2R R108, SRZ ;  /* 0x00000000006c7805 */ /* 0x000fc4000001ff00 */
[----:B------:R-:W-:Y:S02]  /*3fc0*/  CS2R R106, SRZ ;  /* 0x00000000006a7805 */ /* 0x000fe4000001ff00 */
[C---:B------:R-:W-:Y:S01]  /*3fd0*/  ISETP.GT.AND P1, PT, R6.reuse, RZ, PT ;  /* 0x000000ff0600720c */ /* 0x040fe20003f24270 */
[----:B------:R-:W-:Y:S01]  /*3fe0*/  UISETP.LT.AND UP0, UPT, UR19, UR10, UPT ;  /* 0x0000000a1300728c */ /* 0x000fe2000bf01270 */
[C---:B------:R-:W-:Y:S02]  /*3ff0*/  ISETP.GT.AND P2, PT, R6.reuse, 0x1, PT ;  /* 0x000000010600780c */ /* 0x040fe40003f44270 */
[----:B------:R-:W-:Y:S02]  /*4000*/  CS2R R104, SRZ ;  /* 0x0000000000687805 */ /* 0x000fe4000001ff00 */
[----:B------:R-:W-:Y:S01]  /*4010*/  ISETP.GT.AND P3, PT, R6, 0x8, PT ;  /* 0x000000080600780c */ /* 0x000fe20003f64270 */
[----:B------:R-:W-:Y:S01]  /*4020*/  USEL UR11, UR19, UR10, !UP0 ;  /* 0x0000000a130b7287 */ /* 0x000fe2000c000000 */
[----:B------:R-:W-:-:S02]  /*4030*/  FSEL R58, R58, -INF , P1 ;  /* 0xff8000003a3a7808 */ /* 0x000fc40000800000 */
[----:B------:R-:W-:Y:S02]  /*4040*/  CS2R R102, SRZ ;  /* 0x0000000000667805 */ /* 0x000fe4000001ff00 */
[----:B------:R-:W-:Y:S01]  /*4050*/  FSEL R59, R59, -INF , P2 ;  /* 0xff8000003b3b7808 */ /* 0x000fe20001000000 */
[----:B------:R-:W-:Y:S01]  /*4060*/  UISETP.GE.AND UP0, UPT, UR18, UR11, UPT ;  /* 0x0000000b1200728c */ /* 0x000fe2000bf06270 */
[----:B------:R-:W-:Y:S01]  /*4070*/  ISETP.GT.AND P1, PT, R6, 0x9, PT ;  /* 0x000000090600780c */ /* 0x000fe20003f24270 */
[----:B-1----:R-:W-:Y:S01]  /*4080*/  UPRMT UR7, UR22, 0x654, UR7 ;  /* 0x0000065416077896 */ /* 0x002fe20008000007 */
[----:B------:R-:W-:Y:S02]  /*4090*/  FSEL R62, R62, -INF , P3 ;  /* 0xff8000003e3e7808 */ /* 0x000fe40001800000 */
[----:B------:R-:W-:Y:S02]  /*40a0*/  CS2R R100, SRZ ;  /* 0x0000000000647805 */ /* 0x000fe4000001ff00 */
[----:B------:R-:W-:-:S02]  /*40b0*/  FMNMX.FTZ R13, R58, R59, !PT ;  /* 0x0000003b3a0d7209 */ /* 0x000fc40007810000 */
[----:B------:R-:W-:Y:S02]  /*40c0*/  CS2R R98, SRZ ;  /* 0x0000000000627805 */ /* 0x000fe4000001ff00 */
[----:B------:R-:W-:Y:S02]  /*40d0*/  ISETP.GT.AND P2, PT, R6, 0x10, PT ;  /* 0x000000100600780c */ /* 0x000fe40003f44270 */
[----:B------:R-:W-:Y:S02]  /*40e0*/  CS2R R96, SRZ ;  /* 0x0000000000607805 */ /* 0x000fe4000001ff00 */
[----:B------:R-:W-:Y:S02]  /*40f0*/  FSEL R63, R63, -INF , P1 ;  /* 0xff8000003f3f7808 */ /* 0x000fe40000800000 */
[----:B------:R-:W-:Y:S02]  /*4100*/  CS2R R94, SRZ ;  /* 0x00000000005e7805 */ /* 0x000fe4000001ff00 */
[----:B------:R-:W-:Y:S01]  /*4110*/  FMNMX.FTZ R2, R62, R13, !PT ;  /* 0x0000000d3e027209 */ /* 0x000fe20007810000 */
[----:B------:R-:W-:Y:S01]  /*4120*/  SYNCS.ARRIVE.TRANS64.RED.A1T0 RZ, [UR7], RZ ;  /* 0x000000ffffff79a7 */ /* 0x000fe20008100407 */
[----:B------:R-:W-:Y:S01]  /*4130*/  ISETP.GT.AND P1, PT, R6, 0x11, PT ;  /* 0x000000110600780c */ /* 0x000fe20003f24270 */
[----:B------:R-:W-:Y:S01]  /*4140*/  UMOV UR7, URZ ;  /* 0x0000003f00077c82 */ /* 0x000fe20008000000 */
[----:B------:R-:W-:-:S02]  /*4150*/  FSEL R50, R50, -INF , P2 ;  /* 0xff80000032327808 */ /* 0x000fc40001000000 */
[----:B------:R-:W-:Y:S02]  /*4160*/  CS2R R92, SRZ ;  /* 0x00000000005c7805 */ /* 0x000fe4000001ff00 */
[----:B------:R-:W-:Y:S02]  /*4170*/  FMNMX.FTZ R13, R63, R2, !PT ;  /* 0x000000023f0d7209 */ /* 0x000fe40007810000 */
[----:B------:R-:W-:Y:S02]  /*4180*/  CS2R R90, SRZ ;  /* 0x00000000005a7805 */ /* 0x000fe4000001ff00 */
[----:B------:R-:W-:Y:S02]  /*4190*/  ISETP.GT.AND P2, PT, R6, 0x18, PT ;  /* 0x000000180600780c */ /* 0x000fe40003f44270 */
[----:B------:R-:W-:Y:S02]  /*41a0*/  CS2R R88, SRZ ;  /* 0x0000000000587805 */ /* 0x000fe4000001ff00 */
        /* <DEDUP_REMOVED lines=25> */
[----:B------:R-:W-:Y:S02]  /*4340*/  FMNMX.FTZ R2, R42, R13, !PT ;  /* 0x0000000d2a027209 */ /* 0x000fe40007810000 */
[----:B------:R-:W-:Y:S02]  /*4350*/  ISETP.GT.AND P1, PT, R6, 0x29, PT ;  /* 0x000000290600780c */ /* 0x000fe40003f24270 */
[----:B------:R-:W-:Y:S02]  /*4360*/  FSEL R46, R46, -INF , P2 ;  /* 0xff8000002e2e7808 */ /* 0x000fe40001000000 */
[----:B------:R-:W-:Y:S02]  /*4370*/  FMNMX.FTZ R13, R43, R2, !PT ;  /* 0x000000022b0d7209 */ /* 0x000fe40007810000 */
[----:B------:R-:W-:Y:S02]  /*4380*/  ISETP.GT.AND P2, PT, R6, 0x30, PT ;  /* 0x000000300600780c */ /* 0x000fe40003f44270 */
        /* <DEDUP_REMOVED lines=20> */
[----:B------:R-:W-:Y:S02]  /*44d0*/  FSEL R30, R30, -INF , P2 ;  /* 0xff8000001e1e7808 */ /* 0x000fe40001000000 */
[----:B------:R-:W-:Y:S02]  /*44e0*/  FMNMX.FTZ R13, R27, R2, !PT ;  /* 0x000000021b0d7209 */ /* 0x000fe40007810000 */
[----:B------:R-:W-:Y:S02]  /*44f0*/  ISETP.GT.AND P1, PT, R6, 0x49, PT ;  /* 0x000000490600780c */ /* 0x000fe40003f24270 */
[----:B------:R-:W-:Y:S02]  /*4500*/  FMNMX.FTZ R2, R30, R13, !PT ;  /* 0x0000000d1e027209 */ /* 0x000fe40007810000 */
[----:B------:R-:W-:-:S02]  /*4510*/  FSEL R31, R31, -INF , P1 ;  /* 0xff8000001f1f7808 */ /* 0x000fc40000800000 */
[----:B------:R-:W-:Y:S02]  /*4520*/  MOV R213, UR11 ;  /* 0x0000000b00d57c02 */ /* 0x000fe40008000f00 */
[----:B------:R-:W-:Y:S02]  /*4530*/  FMNMX.FTZ R6, R31, R2, !PT ;  /* 0x000000021f067209 */ /* 0x000fe40007810000 */
[----:B------:R-:W0:Y:S04]  /*4540*/  SHFL.IDX PT, R2, R3, RZ, 0x1c1f ;  /* 0x001c1fff03027589 */ /* 0x000e2800000e0000 */
[----:B------:R-:W1:Y:S01]  /*4550*/  SHFL.BFLY PT, R13, R6, 0x2, 0x1f ;  /* 0x0c401f00060d7f89 */ /* 0x000e6200000e0000 */
[----:B0-----:R-:W-:-:S04]  /*4560*/  VIADDMNMX R2, R2, R7, R0, PT ;  /* 0x0000000702027246 */ /* 0x001fc80003800100 */
[C---:B------:R-:W-:Y:S02]  /*4570*/  ISETP.GT.AND P1, PT, R2.reuse, RZ, PT ;  /* 0x000000ff0200720c */ /* 0x040fe40003f24270 */
[C---:B------:R-:W-:Y:S02]  /*4580*/  ISETP.GT.AND P2, PT, R2.reuse, 0x1, PT ;  /* 0x000000010200780c */ /* 0x040fe40003f44270 */
[----:B------:R-:W-:Y:S02]  /*4590*/  ISETP.GT.AND P3, PT, R2, 0x8, PT ;  /* 0x000000080200780c */ /* 0x000fe40003f64270 */
[----:B------:R-:W-:Y:S02]  /*45a0*/  FSEL R56, R56, -INF , P1 ;  /* 0xff80000038387808 */ /* 0x000fe40000800000 */
[----:B------:R-:W-:Y:S02]  /*45b0*/  FSEL R57, R57, -INF , P2 ;  /* 0xff80000039397808 */ /* 0x000fe40001000000 */
[----:B------:R-:W-:-:S02]  /*45c0*/  ISETP.GT.AND P1, PT, R2, 0x9, PT ;  /* 0x000000090200780c */ /* 0x000fc40003f24270 */
[----:B------:R-:W-:Y:S02]  /*45d0*/  FSEL R60, R60, -INF , P3 ;  /* 0xff8000003c3c7808 */ /* 0x000fe40001800000 */
[----:B------:R-:W-:Y:S02]  /*45e0*/  FMNMX.FTZ R3, R56, R57, !PT ;  /* 0x0000003938037209 */ /* 0x000fe40007810000 */
[----:B------:R-:W-:Y:S02]  /*45f0*/  FSEL R61, R61, -INF , P1 ;  /* 0xff8000003d3d7808 */ /* 0x000fe40000800000 */
[----:B------:R-:W-:Y:S02]  /*4600*/  ISETP.GT.AND P1, PT, R2, 0x10, PT ;  /* 0x000000100200780c */ /* 0x000fe40003f24270 */
[----:B------:R-:W-:Y:S02]  /*4610*/  FMNMX.FTZ R0, R60, R3, !PT ;  /* 0x000000033c007209 */ /* 0x000fe40007810000 */
        /* <DEDUP_REMOVED lines=45> */
[----:B-1----:R-:W-:Y:S02]  /*48f0*/  FMNMX.FTZ R13, R6, R13, !PT ;  /* 0x0000000d060d7209 */ /* 0x002fe40007810000 */
[----:B------:R-:W-:Y:S02]  /*4900*/  FSEL R29, R29, -INF , P2 ;  /* 0xff8000001d1d7808 */ /* 0x000fe40001000000 */
[----:B------:R-:W-:Y:S01]  /*4910*/  FMNMX.FTZ R0, R28, R7, !PT ;  /* 0x000000071c007209 */ /* 0x000fe20007810000 */
[----:B------:R-:W0:Y:S03]  /*4920*/  SHFL.BFLY PT, R12, R13, 0x1, 0x1f ;  /* 0x0c201f000d0c7f89 */ /* 0x000e2600000e0000 */
[----:B------:R-:W-:-:S05]  /*4930*/  FMNMX.FTZ R0, R29, R0, !PT ;  /* 0x000000001d007209 */ /* 0x000fca0007810000 */
[----:B------:R-:W1:Y:S01]  /*4940*/  SHFL.BFLY PT, R7, R0, 0x2, 0x1f ;  /* 0x0c401f0000077f89 */ /* 0x000e6200000e0000 */
[----:B0-----:R-:W-:-:S04]  /*4950*/  FMNMX.FTZ R3, R13, R12, !PT ;  /* 0x0000000c0d037209 */ /* 0x001fc80007810000 */
[C---:B------:R-:W-:Y:S01]  /*4960*/  FSETP.NEU.FTZ.AND P4, PT, R3.reuse, -INF , PT ;  /* 0xff8000000300780b */ /* 0x040fe20003f9d000 */
[----:B------:R-:W-:Y:S01]  /*4970*/  FMUL.FTZ R6, R3, UR6 ;  /* 0x0000000603067c20 */ /* 0x000fe20008410000 */
[----:B-1----:R-:W-:-:S04]  /*4980*/  FMNMX.FTZ R7, R0, R7, !PT ;  /* 0x0000000700077209 */ /* 0x002fc80007810000 */
[----:B------:R-:W-:Y:S02]  /*4990*/  FSEL R12, R6, RZ, P4 ;  /* 0x000000ff060c7208 */ /* 0x000fe40002000000 */
[----:B------:R-:W0:Y:S03]  /*49a0*/  SHFL.BFLY PT, R6, R7, 0x1, 0x1f ;  /* 0x0c201f0007067f89 */ /* 0x000e2600000e0000 */
        /* <DEDUP_REMOVED lines=22> */
[----:B0-----:R-:W-:Y:S01]  /*4b10*/  FMNMX.FTZ R6, R7, R6, !PT ;  /* 0x0000000607067209 */ /* 0x001fe20007810000 */
[----:B------:R-:W-:Y:S03]  /*4b20*/  MUFU.EX2 R62, R62 ;  /* 0x0000003e003e7308 */ /* 0x000fe60000000800 */
[C---:B------:R-:W-:Y:S01]  /*4b30*/  FSETP.NEU.FTZ.AND P1, PT, R6.reuse, -INF , PT ;  /* 0xff8000000600780b */ /* 0x040fe20003f3d000 */
[----:B------:R-:W-:-:S04]  /*4b40*/  FMUL.FTZ R0, R6, UR6 ;  /* 0x0000000606007c20 */ /* 0x000fc80008410000 */
[----:B------:R-:W0:Y:S01]  /*4b50*/  MUFU.EX2 R63, R63 ;  /* 0x0000003f003f7308 */ /* 0x000e220000000800 */
[----:B------:R-:W-:Y:S02]  /*4b60*/  FSEL R0, R0, RZ, P1 ;  /* 0x000000ff00007208 */ /* 0x000fe40000800000 */
[----:B------:R-:W-:Y:S02]  /*4b70*/  PLOP3.LUT P1, PT, PT, PT, UP0, 0x80, 0x0 ;  /* 0x000000000000781c */ /* 0x000fe40003f2f008 */
        /* <DEDUP_REMOVED lines=24> */
[----:B0-----:R-:W-:-:S07]  /*4d00*/  F2FP.BF16.F32.PACK_AB R211, R63, R62 ;  /* 0x0000003e3fd3723e */ /* 0x001fce00000010ff */
[----:B------:R-:W0:Y:S01]  /*4d10*/  MUFU.EX2 R61, R61 ;  /* 0x0000003d003d7308 */ /* 0x000e220000000800 */
[----:B-1----:R-:W-:Y:S01]  /*4d20*/  FADD.FTZ R7, R56, R57 ;  /* 0x0000003938077221 */ /* 0x002fe20000010000 */
[----:B------:R-:W-:Y:S02]  /*4d30*/  F2FP.BF16.F32.PACK_AB R208, R57, R56 ;  /* 0x0000003839d0723e */ /* 0x000fe400000010ff */
[----:B------:R-:W-:-:S04]  /*4d40*/  CS2R R56, SRZ ;  /* 0x0000000000387805 */ /* 0x000fc8000001ff00 */
[----:B------:R-:W1:Y:S01]  /*4d50*/  MUFU.EX2 R48, R48 ;  /* 0x0000003000307308 */ /* 0x000e620000000800 */
[----:B--2---:R-:W-:Y:S01]  /*4d60*/  FADD.FTZ R2, R60, R7 ;  /* 0x000000073c027221 */ /* 0x004fe20000010000 */
[----:B------:R-:W-:Y:S01]  /*4d70*/  FADD.FTZ R7, R58, R59 ;  /* 0x0000003b3a077221 */ /* 0x000fe20000010000 */
[----:B------:R-:W-:-:S05]  /*4d80*/  CS2R R58, SRZ ;  /* 0x00000000003a7805 */ /* 0x000fca000001ff00 */
[----:B------:R-:W2:Y:S01]  /*4d90*/  MUFU.EX2 R49, R49 ;  /* 0x0000003100317308 */ /* 0x000ea20000000800 */
[C---:B0-----:R-:W-:Y:S01]  /*4da0*/  FADD.FTZ R13, R61.reuse, R2 ;  /* 0x000000023d0d7221 */ /* 0x041fe20000010000 */
[----:B------:R-:W-:Y:S01]  /*4db0*/  FADD.FTZ R2, R62, R7 ;  /* 0x000000073e027221 */ /* 0x000fe20000010000 */
[----:B------:R-:W-:Y:S02]  /*4dc0*/  F2FP.BF16.F32.PACK_AB R210, R61, R60 ;  /* 0x0000003c3dd2723e */ /* 0x000fe400000010ff */
[----:B------:R-:W-:Y:S01]  /*4dd0*/  CS2R R60, SRZ ;  /* 0x00000000003c7805 */ /* 0x000fe2000001ff00 */
[----:B------:R-:W-:Y:S01]  /*4de0*/  FADD.FTZ R7, R63, R2 ;  /* 0x000000023f077221 */ /* 0x000fe20000010000 */
[----:B------:R-:W-:Y:S01]  /*4df0*/  CS2R R62, SRZ ;  /* 0x00000000003e7805 */ /* 0x000fe2000001ff00 */
[----:B------:R-:W0:Y:S01]  /*4e00*/  MUFU.EX2 R50, R50 ;  /* 0x0000003200327308 */ /* 0x000e220000000800 */
[----:B-1----:R-:W-:-:S07]  /*4e10*/  FADD.FTZ R20, R48, R13 ;  /* 0x0000000d30147221 */ /* 0x002fce0000010000 */
[----:B------:R-:W1:Y:S01]  /*4e20*/  MUFU.EX2 R52, R52 ;  /* 0x0000003400347308 */ /* 0x000e620000000800 */
[C---:B--2---:R-:W-:Y:S01]  /*4e30*/  FADD.FTZ R13, R49.reuse, R20 ;  /* 0x00000014310d7221 */ /* 0x044fe20000010000 */
[----:B------:R-:W-:Y:S02]  /*4e40*/  F2FP.BF16.F32.PACK_AB R204, R49, R48 ;  /* 0x0000003031cc723e */ /* 0x000fe400000010ff */
[----:B------:R-:W-:-:S04]  /*4e50*/  CS2R R48, SRZ ;  /* 0x0000000000307805 */ /* 0x000fc8000001ff00 */
[----:B------:R-:W2:Y:S01]  /*4e60*/  MUFU.EX2 R51, R51 ;  /* 0x0000003300337308 */ /* 0x000ea20000000800 */
[----:B0-----:R-:W-:-:S07]  /*4e70*/  FADD.FTZ R2, R50, R7 ;  /* 0x0000000732027221 */ /* 0x001fce0000010000 */
[----:B------:R-:W0:Y:S01]  /*4e80*/  MUFU.EX2 R53, R53 ;  /* 0x0000003500357308 */ /* 0x000e220000000800 */
[----:B-1----:R-:W-:-:S07]  /*4e90*/  FADD.FTZ R20, R52, R13 ;  /* 0x0000000d34147221 */ /* 0x002fce0000010000 */
[----:B------:R-:W1:Y:S01]  /*4ea0*/  MUFU.EX2 R54, R54 ;  /* 0x0000003600367308 */ /* 0x000e620000000800 */
[C---:B--2---:R-:W-:Y:S01]  /*4eb0*/  FADD.FTZ R7, R51.reuse, R2 ;  /* 0x0000000233077221 */ /* 0x044fe20000010000 */
[----:B------:R-:W-:Y:S02]  /*4ec0*/  F2FP.BF16.F32.PACK_AB R205, R51, R50 ;  /* 0x0000003233cd723e */ /* 0x000fe400000010ff */
[----:B------:R-:W-:-:S04]  /*4ed0*/  CS2R R50, SRZ ;  /* 0x0000000000327805 */ /* 0x000fc8000001ff00 */
[----:B------:R-:W2:Y:S01]  /*4ee0*/  MUFU.EX2 R40, R40 ;  /* 0x0000002800287308 */ /* 0x000ea20000000800 */
[C---:B0-----:R-:W-:Y:S01]  /*4ef0*/  FADD.FTZ R13, R53.reuse, R20 ;  /* 0x00000014350d7221 */ /* 0x041fe20000010000 */
[----:B------:R-:W-:Y:S02]  /*4f00*/  F2FP.BF16.F32.PACK_AB R206, R53, R52 ;  /* 0x0000003435ce723e */ /* 0x000fe400000010ff */
[----:B------:R-:W-:-:S04]  /*4f10*/  CS2R R52, SRZ ;  /* 0x0000000000347805 */ /* 0x000fc8000001ff00 */
[----:B------:R-:W0:Y:S01]  /*4f20*/  MUFU.EX2 R55, R55 ;  /* 0x0000003700377308 */ /* 0x000e220000000800 */
[----:B-1----:R-:W-:-:S07]  /*4f30*/  FADD.FTZ R2, R54, R7 ;  /* 0x0000000736027221 */ /* 0x002fce0000010000 */
[----:B------:R-:W1:Y:S01]  /*4f40*/  MUFU.EX2 R41, R41 ;  /* 0x0000002900297308 */ /* 0x000e620000000800 */
[----:B--2---:R-:W-:-:S07]  /*4f50*/  FADD.FTZ R20, R40, R13 ;  /* 0x0000000d28147221 */ /* 0x004fce0000010000 */
[----:B------:R-:W2:Y:S01]  /*4f60*/  MUFU.EX2 R42, R42 ;  /* 0x0000002a002a7308 */ /* 0x000ea20000000800 */
[C---:B0-----:R-:W-:Y:S01]  /*4f70*/  FADD.FTZ R7, R55.reuse, R2 ;  /* 0x0000000237077221 */ /* 0x041fe20000010000 */
[----:B------:R-:W-:Y:S02]  /*4f80*/  F2FP.BF16.F32.PACK_AB R207, R55, R54 ;  /* 0x0000003637cf723e */ /* 0x000fe400000010ff */
[----:B------:R-:W-:-:S04]  /*4f90*/  CS2R R54, SRZ ;  /* 0x0000000000367805 */ /* 0x000fc8000001ff00 */
[----:B------:R-:W0:Y:S01]  /*4fa0*/  MUFU.EX2 R44, R44 ;  /* 0x0000002c002c7308 */ /* 0x000e220000000800 */
[C---:B-1----:R-:W-:Y:S01]  /*4fb0*/  FADD.FTZ R13, R41.reuse, R20 ;  /* 0x00000014290d7221 */ /* 0x042fe20000010000 */
[----:B------:R-:W-:Y:S02]  /*4fc0*/  F2FP.BF16.F32.PACK_AB R200, R41, R40 ;  /* 0x0000002829c8723e */ /* 0x000fe400000010ff */
[----:B------:R-:W-:-:S04]  /*4fd0*/  CS2R R40, SRZ ;  /* 0x0000000000287805 */ /* 0x000fc8000001ff00 */
[----:B------:R-:W1:Y:S01]  /*4fe0*/  MUFU.EX2 R43, R43 ;  /* 0x0000002b002b7308 */ /* 0x000e620000000800 */
[----:B--2---:R-:W-:-:S07]  /*4ff0*/  FADD.FTZ R2, R42, R7 ;  /* 0x000000072a027221 */ /* 0x004fce0000010000 */
[----:B------:R-:W2:Y:S01]  /*5000*/  MUFU.EX2 R45, R45 ;  /* 0x0000002d002d7308 */ /* 0x000ea20000000800 */
[----:B0-----:R-:W-:-:S07]  /*5010*/  FADD.FTZ R20, R44, R13 ;  /* 0x0000000d2c147221 */ /* 0x001fce0000010000 */
[----:B------:R-:W0:Y:S01]  /*5020*/  MUFU.EX2 R46, R46 ;  /* 0x0000002e002e7308 */ /* 0x000e220000000800 */
[C---:B-1----:R-:W-:Y:S01]  /*5030*/  FADD.FTZ R7, R43.reuse, R2 ;  /* 0x000000022b077221 */ /* 0x042fe20000010000 */
[----:B------:R-:W-:Y:S02]  /*5040*/  F2FP.BF16.F32.PACK_AB R201, R43, R42 ;  /* 0x0000002a2bc9723e */ /* 0x000fe400000010ff */
[----:B------:R-:W-:-:S04]  /*5050*/  CS2R R42, SRZ ;  /* 0x00000000002a7805 */ /* 0x000fc8000001ff00 */
        /* <DEDUP_REMOVED lines=32> */
[----:B------:R-:W-:Y:S01]  /*5260*/  MUFU.EX2 R26, R26 ;  /* 0x0000001a001a7308 */ /* 0x000fe20000000800 */
[C---:B-1----:R-:W-:Y:S01]  /*5270*/  FADD.FTZ R13, R39.reuse, R2 ;  /* 0x00000002270d7221 */ /* 0x042fe20000010000 */
[----:B------:R-:W-:Y:S02]  /*5280*/  F2FP.BF16.F32.PACK_AB R199, R39, R38 ;  /* 0x0000002627c7723e */ /* 0x000fe400000010ff */
[----:B------:R-:W-:-:S04]  /*5290*/  CS2R R38, SRZ ;  /* 0x0000000000267805 */ /* 0x000fc8000001ff00 */
[----:B------:R-:W0:Y:S01]  /*52a0*/  MUFU.EX2 R28, R28 ;  /* 0x0000001c001c7308 */ /* 0x000e220000000800 */
[C---:B--2---:R-:W-:Y:S01]  /*52b0*/  FADD.FTZ R21, R25.reuse, R20 ;  /* 0x0000001419157221 */ /* 0x044fe20000010000 */
[----:B------:R-:W-:Y:S02]  /*52c0*/  F2FP.BF16.F32.PACK_AB R192, R25, R24 ;  /* 0x0000001819c0723e */ /* 0x000fe400000010ff */
[----:B------:R-:W-:-:S04]  /*52d0*/  CS2R R24, SRZ ;  /* 0x0000000000187805 */ /* 0x000fc8000001ff00 */
[----:B------:R-:W1:Y:S08]  /*52e0*/  MUFU.EX2 R27, R27 ;  /* 0x0000001b001b7308 */ /* 0x000e700000000800 */
[----:B------:R-:W2:Y:S01]  /*52f0*/  MUFU.EX2 R30, R30 ;  /* 0x0000001e001e7308 */ /* 0x000ea20000000800 */
[----:B0-----:R-:W-:-:S07]  /*5300*/  FADD.FTZ R2, R28, R21 ;  /* 0x000000151c027221 */ /* 0x001fce0000010000 */
[----:B------:R0:W3:Y:S01]  /*5310*/  MUFU.EX2 R7, R0 ;  /* 0x0000000000077308 */ /* 0x0000e20000000800 */
[----:B-1----:R-:W-:-:S07]  /*5320*/  F2FP.BF16.F32.PACK_AB R193, R27, R26 ;  /* 0x0000001a1bc1723e */ /* 0x002fce00000010ff */
[----:B------:R2:W1:Y:S01]  /*5330*/  MUFU.EX2 R195, R12 ;  /* 0x0000000c00c37308 */ /* 0x0004620000000800 */
[----:B0-----:R-:W-:-:S04]  /*5340*/  FADD.FTZ R0, R26, R13 ;  /* 0x0000000d1a007221 */ /* 0x001fc80000010000 */
[----:B------:R-:W-:Y:S01]  /*5350*/  FADD.FTZ R21, R27, R0 ;  /* 0x000000001b157221 */ /* 0x000fe20000010000 */
[----:B------:R-:W-:Y:S01]  /*5360*/  IMAD.MOV.U32 R0, RZ, RZ, 0x3f800000 ;  /* 0x3f800000ff007424 */ /* 0x000fe200078e00ff */
[----:B------:R-:W-:Y:S02]  /*5370*/  CS2R R26, SRZ ;  /* 0x00000000001a7805 */ /* 0x000fe4000001ff00 */
[----:B--2---:R-:W-:Y:S01]  /*5380*/  FADD.FTZ R12, R30, R21 ;  /* 0x000000151e0c7221 */ /* 0x004fe20000010000 */
[C---:B---3--:R-:W-:Y:S01]  /*5390*/  FADD.FTZ R13, R7.reuse, R2 ;  /* 0x00000002070d7221 */ /* 0x048fe20000010000 */
[----:B------:R-:W-:Y:S01]  /*53a0*/  F2FP.BF16.F32.PACK_AB R194, R7, R28 ;  /* 0x0000001c07c2723e */ /* 0x000fe200000010ff */
[----:B------:R-:W-:Y:S01]  /*53b0*/  IMAD.U32 R7, RZ, RZ, UR7 ;  /* 0x00000007ff077e24 */ /* 0x000fe2000f8e00ff */
[----:B------:R-:W-:Y:S01]  /*53c0*/  CS2R R28, SRZ ;  /* 0x00000000001c7805 */ /* 0x000fe2000001ff00 */
[----:B------:R-:W-:Y:S02]  /*53d0*/  IMAD.MOV.U32 R2, RZ, RZ, 0x3f800000 ;  /* 0x3f800000ff027424 */ /* 0x000fe400078e00ff */
[C---:B-1----:R-:W-:Y:S01]  /*53e0*/  FADD.FTZ R12, R195.reuse, R12 ;  /* 0x0000000cc30c7221 */ /* 0x042fe20000010000 */
[----:B------:R-:W-:-:S02]  /*53f0*/  F2FP.BF16.F32.PACK_AB R195, R195, R30 ;  /* 0x0000001ec3c3723e */ /* 0x000fc400000010ff */
[----:B------:R-:W-:Y:S01]  /*5400*/  CS2R R30, SRZ ;  /* 0x00000000001e7805 */ /* 0x000fe2000001ff00 */
[----:B------:R-:W-:Y:S06]  /*5410*/  @!P1 BRA `(.L_x_2203) ;  /* 0x0000004000889947 */ /* 0x000fec0003800000 */
[----:B------:R-:W-:Y:S01]  /*5420*/  R2UR UR7, R212 ;  /* 0x00000000d40772ca */ /* 0x000fe200000e0000 */
[----:B------:R-:W-:Y:S01]  /*5430*/  UMOV UR6, URZ ;  /* 0x0000003f00067c82 */ /* 0x000fe20008000000 */
[----:B------:R-:W-:Y:S01]  /*5440*/  IMAD.MOV.U32 R21, RZ, RZ, R3 ;  /* 0x000000ffff157224 */ /* 0x000fe200078e0003 */
[----:B------:R-:W-:Y:S01]  /*5450*/  MOV R2, 0x3f800000 ;  /* 0x3f80000000027802 */ /* 0x000fe20000000f00 */
[----:B------:R-:W-:Y:S02]  /*5460*/  IMAD.MOV.U32 R20, RZ, RZ, R6 ;  /* 0x000000ffff147224 */ /* 0x000fe400078e0006 */
[----:B------:R-:W-:Y:S02]  /*5470*/  IMAD.U32 R217, RZ, RZ, UR6 ;  /* 0x00000006ffd97e24 */ /* 0x000fe4000f8e00ff */
[----:B------:R-:W-:Y:S02]  /*5480*/  IMAD.MOV.U32 R151, RZ, RZ, RZ ;  /* 0x000000ffff977224 */ /* 0x000fe400078e00ff */
[----:B------:R-:W-:-:S03]  /*5490*/  IMAD.U32 R214, RZ, RZ, UR6 ;  /* 0x00000006ffd67e24 */ /* 0x000fc6000f8e00ff */
[----:B------:R-:W-:-:S07]  /*54a0*/  IMAD.U32 R212, RZ, RZ, UR7 ;  /* 0x00000007ffd47e24 */ /* 0x000fce000f8e00ff */
.L_x_2214:
[----:B------:R-:W-:Y:S02]  /*54b0*/  R2UR UR6, R214 ;  /* 0x00000000d60672ca */ /* 0x000fe400000e0000 */
[----:B------:R-:W-:-:S11]  /*54c0*/  R2UR UR7, R217 ;  /* 0x00000000d90772ca */ /* 0x000fd600000e0000 */
[----:B------:R-:W-:-:S04]  /*54d0*/  UISETP.NE.AND UP0, UPT, UR6, 0x1, UPT ;  /* 0x000000010600788c */ /* 0x000fc8000bf05270 */
[----:B------:R-:W-:-:S04]  /*54e0*/  USEL UR6, URZ, 0x1, UP0 ;  /* 0x000000013f067887 */ /* 0x000fc80008000000 */
[----:B------:R-:W-:-:S06]  /*54f0*/  ULOP3.LUT UR6, UR7, UR6, URZ, 0x3c, !UPT ;  /* 0x0000000607067292 */ /* 0x000fcc000f8e3c3f */
[----:B------:R-:W-:Y:S01]  /*5500*/  IMAD.U32 R7, RZ, RZ, UR6 ;  /* 0x00000006ff077e24 */ /* 0x000fe2000f8e00ff */
[----:B------:R-:W-:Y:S06]  /*5510*/  @!P0 BRA `(.L_x_2204) ;  /* 0x0000000000048947 */ /* 0x000fec0003800000 */
[----:B------:R-:W-:Y:S01]  /*5520*/  BPT.TRAP 0x1 ;  /* 0x000000040000795c */ /* 0x000fe20000300000 */
.L_x_2204:
[----:B------:R-:W-:Y:S02]  /*5530*/  R2UR UR10, R214 ;  /* 0x00000000d60a72ca */ /* 0x000fe400000e0000 */
[----:B------:R-:W-:Y:S02]  /*5540*/  R2UR UR6, R16 ;  /* 0x00000000100672ca */ /* 0x000fe400000e0000 */
[----:B------:R-:W-:-:S09]  /*5550*/  R2UR UR7, R7 ;  /* 0x00000000070772ca */ /* 0x000fd200000e0000 */
[----:B------:R-:W-:-:S04]  /*5560*/  UIADD3 UR61, UR10, 0x1, URZ ;  /* 0x000000010a3d7890 */ /* 0x000fc8000fffe03f */
[----:B------:R-:W-:Y:S01]  /*5570*/  UISETP.NE.AND UP0, UPT, UR61, 0x2, UPT ;  /* 0x000000023d00788c */ /* 0x000fe2000bf05270 */
[----:B------:R-:W-:-:S03]  /*5580*/  MOV R6, UR7 ;  /* 0x0000000700067c02 */ /* 0x000fc60008000f00 */
[----:B------:R-:W-:Y:S01]  /*5590*/  USEL UR61, UR61, URZ, UP0 ;  /* 0x0000003f3d3d7287 */ /* 0x000fe20008000000 */
[----:B------:R-:W-:-:S03]  /*55a0*/  SHF.L.U32 R6, R6, 0x1f, RZ ;  /* 0x0000001f06067819 */ /* 0x000fc600000006ff */
[----:B------:R-:W-:-:S06]  /*55b0*/  ULEA UR6, UR61, UR6, 0x3 ;  /* 0x000000063d067291 */ /* 0x000fcc000f8e183f */
[----:B------:R-:W-:-:S03]  /*55c0*/  IMAD.U32 R3, RZ, RZ, UR6 ;  /* 0x00000006ff037e24 */ /* 0x000fc6000f8e00ff */
[----:B------:R0:W1:Y:S01]  /*55d0*/  SYNCS.PHASECHK.TRANS64.TRYWAIT P1, [UR6+0x38830], R6 ;  /* 0x03883006ff0075a7 */ /* 0x0000620008020146 */
[----:B------:R-:W-:Y:S05]  /*55e0*/  @!P0 BRA `(.L_x_2205) ;  /* 0x0000000000048947 */ /* 0x000fea0003800000 */
[----:B------:R-:W-:Y:S01]  /*55f0*/  BPT.TRAP 0x1 ;  /* 0x000000040000795c */ /* 0x000fe20000300000 */
.L_x_2205:
[----:B-1----:R-:W-:Y:S05]  /*5600*/  @P1 BRA `(.L_x_2206) ;  /* 0x00000000000c1947 */ /* 0x002fea0003800000 */
[----:B------:R-:W-:-:S13]  /*5610*/  R2UR UR6, R3 ;  /* 0x00000000030672ca */ /* 0x000fda00000e0000 */
[----:B------:R-:W1:Y:S02]  /*5620*/  SYNCS.PHASECHK.TRANS64.TRYWAIT P1, [UR6+0x38830], R6 ;  /* 0x03883006ff0075a7 */ /* 0x000e640008020146 */
[----:B-1----:R-:W-:Y:S05]  /*5630*/  @!P1 BRA `(.L_x_2207) ;  /* 0x000000f4008c9947 */ /* 0x002fea0003800000 */
.L_x_2206:
[----:B------:R-:W-:Y:S01]  /*5640*/  R2UR UR6, R15 ;  /* 0x000000000f0672ca */ /* 0x000fe200000e0000 */
[----:B------:R-:W-:Y:S01]  /*5650*/  WARPGROUP.ARRIVE ;  /* 0x00000000000079c5 */ /* 0x000fe20000000000 */
[----:B-1----:R-:W-:Y:S01]  /*5660*/  MOV R153, UR49 ;  /* 0x0000003100997c02 */ /* 0x002fe20008000f00 */
[----:B------:R-:W-:Y:S01]  /*5670*/  UMOV UR51, 0x40000040 ;  /* 0x4000004000337882 */ /* 0x000fe20000000000 */
[----:B------:R-:W-:Y:S01]  /*5680*/  MOV R154, UR48 ;  /* 0x00000030009a7c02 */ /* 0x000fe20008000f00 */
        /* <DEDUP_REMOVED lines=8> */
[----:B------:R-:W-:Y:S01]  /*5710*/  UIMAD UR60, UR61, 0xa00, UR6 ;  /* 0x00000a003d3c78a4 */ /* 0x000fe2000f8e0206 */
[----:B0-----:R-:W-:Y:S01]  /*5720*/  MOV R6, UR45 ;  /* 0x0000002d00067c02 */ /* 0x001fe20008000f00 */
        /* <DEDUP_REMOVED lines=9> */
[----:B------:R-:W-:Y:S01]  /*57c0*/  R2UR UR48, R4 ;  /* 0x00000000043072ca */ /* 0x000fe200000e0000 */
[----:B------:R-:W-:Y:S01]  /*57d0*/  UMOV UR51, 0x40000040 ;  /* 0x4000004000337882 */ /* 0x000fe20000000000 */
[----:B------:R-:W-:Y:S01]  /*57e0*/  UMOV UR46, UR6 ;  /* 0x00000006002e7c82 */ /* 0x000fe20008000000 */
[----:B------:R-:W-:Y:S01]  /*57f0*/  R2UR UR49, R5 ;  /* 0x00000000053172ca */ /* 0x000fe200000e0000 */
[----:B------:R-:W-:Y:S01]  /*5800*/  UIADD3 UR6, UR60, 0x180, URZ ;  /* 0x000001803c067890 */ /* 0x000fe2000fffe03f */
[----:B------:R-:W-:Y:S01]  /*5810*/  MOV R216, UR52 ;  /* 0x0000003400d87c02 */ /* 0x000fe20008000f00 */
[----:B------:R-:W-:Y:S01]  /*5820*/  UIADD3 UR7, UR60, 0x182, URZ ;  /* 0x000001823c077890 */ /* 0x000fe2000fffe03f */
[----:B------:R-:W-:Y:S01]  /*5830*/  R2UR UR52, R10 ;  /* 0x000000000a3472ca */ /* 0x000fe200000e0000 */
[----:B------:R-:W-:Y:S01]  /*5840*/  UIADD3 UR14, UR60, 0x280, URZ ;  /* 0x000002803c0e7890 */ /* 0x000fe2000fffe03f */
[----:B------:R-:W-:Y:S01]  /*5850*/  R2UR UR53, R11 ;  /* 0x000000000b3572ca */ /* 0x000fe200000e0000 */
        /* <DEDUP_REMOVED lines=12> */
[----:B------:R-:W-:Y:S01]  /*5920*/  UMOV UR11, UR53 ;  /* 0x00000035000b7c82 */ /* 0x000fe20008000000 */
        /* <DEDUP_REMOVED lines=150> */
[----:B------:R-:W-:-:S03]  /*6290*/  FMUL.FTZ R151, R151, R2 ;  /* 0x0000000297977220 */ /* 0x000fc60000410000 */
[----:B------:R-:W-:Y:S01]  /*62a0*/  HGMMA.64x16x16.F32.BF16 R160, gdesc[UR48], RZ, !UPT, gsb0 ;  /* 0x0020000030a079f0 */ /* 0x000fe2000c0018ff */
[----:B------:R-:W-:Y:S01]  /*62b0*/  R2UR UR49, R153 ;  /* 0x00000000993172ca */ /* 0x000fe200000e0000 */
[----:B------:R-:W-:Y:S01]  /*62c0*/  UIADD3 UR50, UR60, 0x782, URZ ;  /* 0x000007823c327890 */ /* 0x000fe2000fffe03f */
[----:B------:R-:W-:Y:S01]  /*62d0*/  R2UR UR48, R154 ;  /* 0x000000009a3072ca */ /* 0x000fe200000e0000 */
        /* <DEDUP_REMOVED lines=15> */
[----:B------:R-:W-:Y:S01]  /*63d0*/  MOV R215, UR8 ;  /* 0x0000000800d77c02 */ /* 0x000fe20008000f00 */
        /* <DEDUP_REMOVED lines=426> */
.L_x_2208:
[----:B------:R-:W-:Y:S02]  /*7e80*/  R2UR UR10, R16 ;  /* 0x00000000100a72ca */ /* 0x000fe400000e0000 */
        /* <DEDUP_REMOVED lines=8> */
.L_x_2209:
[----:B-1----:R-:W-:Y:S05]  /*7f10*/  @P1 BRA `(.L_x_2210) ;  /* 0x0000000000081947 */ /* 0x002fea0003800000 */
[----:B------:R-:W1:Y:S02]  /*7f20*/  SYNCS.PHASECHK.TRANS64.TRYWAIT P1, [UR10+0x38850], R0 ;  /* 0x03885000ff0075a7 */ /* 0x000e64000802014a */
[----:B-1----:R-:W-:Y:S05]  /*7f30*/  @!P1 BRA `(.L_x_2211) ;  /* 0x000000cc00689947 */ /* 0x002fea0003800000 */
.L_x_2210:
[----:B------:R-:W-:Y:S01]  /*7f40*/  R2UR UR6, R16 ;  /* 0x00000000100672ca */ /* 0x000fe200000e0000 */
[----:B------:R-:W-:Y:S01]  /*7f50*/  WARPGROUP.ARRIVE ;  /* 0x00000000000079c5 */ /* 0x000fe20000000000 */
[----:B------:R-:W-:-:S11]  /*7f60*/  R2UR UR7, R214 ;  /* 0x00000000d60772ca */ /* 0x000fd600000e0000 */
[----:B------:R-:W-:-:S04]  /*7f70*/  UIADD3 UR6, UR6, 0x400, URZ ;  /* 0x0000040006067890 */ /* 0x000fc8000fffe03f */
[----:B------:R-:W-:-:S04]  /*7f80*/  USHF.R.U32.HI UR6, URZ, 0x4, UR6 ;  /* 0x000000043f067899 */ /* 0x000fc80008011606 */
[----:B------:R-:W-:-:S04]  /*7f90*/  ULOP3.LUT UR6, UR6, 0x3fff, URZ, 0xc0, !UPT ;  /* 0x00003fff06067892 */ /* 0x000fc8000f8ec03f */
[----:B------:R-:W-:-:S04]  /*7fa0*/  ULOP3.LUT UR6, UR6, 0x2800000, URZ, 0xfc, !UPT ;  /* 0x0280000006067892 */ /* 0x000fc8000f8efc3f */
[----:B------:R-:W-:-:S03]  /*7fb0*/  UIMAD UR11, UR7, 0xa00, UR6 ;  /* 0x00000a00070b78a4 */ /* 0x000fc6000f8e0206 */
        /* <DEDUP_REMOVED lines=30> */
.L_x_2212:
[----:B------:R-:W-:Y:S01]  /*81a0*/  R2UR UR6, R19 ;  /* 0x00000000130672ca */ /* 0x000fe200000e0000 */
[----:B01----:R-:W-:Y:S01]  /*81b0*/  IMAD.MOV.U32 R0, RZ, RZ, R14 ;  /* 0x000000ffff007224 */ /* 0x003fe200078e000e */
[----:B------:R-:W-:Y:S01]  /*81c0*/  R2UR UR7, R212 ;  /* 0x00000000d40772ca */ /* 0x000fe200000e0000 */
[----:B------:R-:W-:Y:S01]  /*81d0*/  ULDC UR14, c[0x0][0x2f0] ;  /* 0x0000bc00000e7ab9 */ /* 0x000fe20000000800 */
[----:B------:R-:W-:Y:S02]  /*81e0*/  R2UR UR11, R18 ;  /* 0x00000000120b72ca */ /* 0x000fe400000e0000 */
[----:B------:R-:W-:-:S07]  /*81f0*/  MOV R195, UR14 ;  /* 0x0000000e00c37c02 */ /* 0x000fce0008000f00 */
[----:B------:R-:W-:-:S06]  /*8200*/  UISETP.NE.AND UP0, UPT, UR6, URZ, UPT ;  /* 0x0000003f0600728c */ /* 0x000fcc000bf05270 */
[----:B------:R-:W-:Y:S02]  /*8210*/  PLOP3.LUT P1, PT, PT, PT, UP0, 0x80, 0x0 ;  /* 0x000000000000781c */ /* 0x000fe40003f2f008 */
[----:B------:R-:W-:-:S03]  /*8220*/  PLOP3.LUT P2, PT, PT, PT, UP0, 0x80, 0x0 ;  /* 0x000000000000781c */ /* 0x000fc60003f4f008 */
[----:B------:R-:W-:-:S08]  /*8230*/  @UP0 ULDC UR6, c[0x0][0x44c] ;  /* 0x0001130000060ab9 */ /* 0x000fd00000000800 */
[----:B------:R-:W-:Y:S01]  /*8240*/  @P1 IMAD.HI.U32 R2, R14, UR6, RZ ;  /* 0x000000060e021c27 */ /* 0x000fe2000f8e00ff */
[----:B------:R-:W-:-:S04]  /*8250*/  @UP0 ULDC UR6, c[0x0][0x450] ;  /* 0x0001140000060ab9 */ /* 0x000fc80000000800 */
[----:B------:R-:W-:Y:S01]  /*8260*/  @P2 SHF.R.U32.HI R0, RZ, UR6, R2 ;  /* 0x00000006ff002c19 */ /* 0x000fe20008011602 */
[----:B------:R-:W-:Y:S01]  /*8270*/  UMOV UR6, 0x1 ;  /* 0x0000000100067882 */ /* 0x000fe20000000000 */
[----:B------:R-:W-:Y:S01]  /*8280*/  IMAD.MOV.U32 R2, RZ, RZ, -0x2 ;  /* 0xfffffffeff027424 */ /* 0x000fe200078e00ff */
[----:B------:R-:W-:Y:S02]  /*8290*/  UIMAD UR6, UR7, -0x50, UR6 ;  /* 0xffffffb0070678a4 */ /* 0x000fe4000f8e0206 */
[----:B------:R-:W0:Y:S01]  /*82a0*/  SHFL.IDX PT, R193, R0, RZ, 0x1c1f ;  /* 0x001c1fff00c17589 */ /* 0x000e2200000e0000 */
[----:B------:R-:W-:-:S03]  /*82b0*/  ULDC UR7, c[0x0][0x288] ;  /* 0x0000a20000077ab9 */ /* 0x000fc60000000800 */
[----:B------:R-:W-:Y:S01]  /*82c0*/  IMAD R2, R17, R2, UR6 ;  /* 0x0000000611027e24 */ /* 0x000fe2000f8e0202 */
[----:B------:R-:W-:-:S03]  /*82d0*/  ULDC UR6, c[0x0][0x988] ;  /* 0x0002620000067ab9 */ /* 0x000fc60000000800 */
[----:B------:R-:W-:Y:S01]  /*82e0*/  IMAD R2, R195, UR11, R2 ;  /* 0x0000000bc3027c24 */ /* 0x000fe2000f8e0202 */
[----:B------:R-:W1:Y:S04]  /*82f0*/  S2UR UR11, SR_CgaCtaId ;  /* 0x00000000000b79c3 */ /* 0x000e680000008800 */
[----:B0-----:R-:W-:-:S04]  /*8300*/  IADD3 R6, R193, -UR7, R2 ;  /* 0x80000007c1067c10 */ /* 0x001fc8000fffe002 */
[C---:B------:R-:W-:Y:S02]  /*8310*/  ISETP.GT.AND P1, PT, R6.reuse, RZ, PT ;  /* 0x000000ff0600720c */ /* 0x040fe40003f24270 */
[----:B------:R-:W-:Y:S02]  /*8320*/  ISETP.GT.AND P2, PT, R6, 0x1, PT ;  /* 0x000000010600780c */ /* 0x000fe40003f44270 */
[----:B------:R-:W-:Y:S02]  /*8330*/  FSEL R193, R184, -INF , P1 ;  /* 0xff800000b8c17808 */ /* 0x000fe40000800000 */
[----:B------:R-:W-:Y:S02]  /*8340*/  ISETP.GT.AND P1, PT, R6, 0x8, PT ;  /* 0x000000080600780c */ /* 0x000fe40003f24270 */
[----:B------:R-:W-:Y:S02]  /*8350*/  FSEL R185, R185, -INF , P2 ;  /* 0xff800000b9b97808 */ /* 0x000fe40001000000 */
[----:B------:R-:W-:-:S02]  /*8360*/  FMNMX.FTZ R184, R193, R20, !PT ;  /* 0x00000014c1b87209 */ /* 0x000fc40007810000 */
[----:B------:R-:W-:Y:S02]  /*8370*/  ISETP.GT.AND P2, PT, R6, 0x9, PT ;  /* 0x000000090600780c */ /* 0x000fe40003f44270 */
[----:B------:R-:W-:Y:S02]  /*8380*/  FSEL R188, R188, -INF , P1 ;  /* 0xff800000bcbc7808 */ /* 0x000fe40000800000 */
[----:B------:R-:W-:Y:S02]  /*8390*/  FMNMX.FTZ R195, R185, R184, !PT ;  /* 0x000000b8b9c37209 */ /* 0x000fe40007810000 */
        /* <DEDUP_REMOVED lines=48> */
[----:B------:R-:W-:Y:S02]  /*86a0*/  FSEL R157, R157, -INF , P2 ;  /* 0xff8000009d9d7808 */ /* 0x000fe40001000000 */
[----:B------:R-:W-:Y:S02]  /*86b0*/  FMNMX.FTZ R6, R156, R195, !PT ;  /* 0x000000c39c067209 */ /* 0x000fe40007810000 */
[----:B------:R-:W0:Y:S02]  /*86c0*/  SHFL.IDX PT, R195, R0, 0x1, 0x1c1f ;  /* 0x003c1f0000c37f89 */ /* 0x000e2400000e0000 */
[----:B------:R-:W-:-:S05]  /*86d0*/  FMNMX.FTZ R184, R157, R6, !PT ;  /* 0x000000069db87209 */ /* 0x000fca0007810000 */
[----:B------:R-:W2:Y:S01]  /*86e0*/  SHFL.BFLY PT, R197, R184, 0x2, 0x1f ;  /* 0x0c401f00b8c57f89 */ /* 0x000ea200000e0000 */
[----:B0-----:R-:W-:Y:S02]  /*86f0*/  IADD3 R2, R195, -UR7, R2 ;  /* 0x80000007c3027c10 */ /* 0x001fe4000fffe002 */
[----:B------:R-:W-:Y:S02]  /*8700*/  R2UR UR7, R3 ;  /* 0x00000000030772ca */ /* 0x000fe400000e0000 */
[C---:B------:R-:W-:Y:S02]  /*8710*/  ISETP.GT.AND P1, PT, R2.reuse, RZ, PT ;  /* 0x000000ff0200720c */ /* 0x040fe40003f24270 */
[----:B------:R-:W-:Y:S02]  /*8720*/  ISETP.GT.AND P2, PT, R2, 0x1, PT ;  /* 0x000000010200780c */ /* 0x000fe40003f44270 */
[----:B--2---:R-:W-:Y:S02]  /*8730*/  FMNMX.FTZ R197, R184, R197, !PT ;  /* 0x000000c5b8c57209 */ /* 0x004fe40007810000 */
[----:B------:R-:W-:-:S02]  /*8740*/  FSEL R186, R186, -INF , P1 ;  /* 0xff800000baba7808 */ /* 0x000fc40000800000 */
[----:B------:R-:W-:Y:S01]  /*8750*/  ISETP.GT.AND P1, PT, R2, 0x8, PT ;  /* 0x000000080200780c */ /* 0x000fe20003f24270 */
[----:B------:R-:W0:Y:S01]  /*8760*/  SHFL.BFLY PT, R192, R197, 0x1, 0x1f ;  /* 0x0c201f00c5c07f89 */ /* 0x000e2200000e0000 */
[----:B------:R-:W-:Y:S01]  /*8770*/  FSEL R187, R187, -INF , P2 ;  /* 0xff800000bbbb7808 */ /* 0x000fe20001000000 */
[----:B------:R-:W-:Y:S01]  /*8780*/  UIADD3 UR7, UR7, 0x38840, URZ ;  /* 0x0003884007077890 */ /* 0x000fe2000fffe03f */
[----:B------:R-:W-:Y:S02]  /*8790*/  FMNMX.FTZ R6, R186, R21, !PT ;  /* 0x00000015ba067209 */ /* 0x000fe40007810000 */
[----:B------:R-:W-:Y:S01]  /*87a0*/  ISETP.GT.AND P2, PT, R2, 0x9, PT ;  /* 0x000000090200780c */ /* 0x000fe20003f44270 */
[----:B-1----:R-:W-:Y:S01]  /*87b0*/  UPRMT UR7, UR11, 0x654, UR7 ;  /* 0x000006540b077896 */ /* 0x002fe20008000007 */
[----:B------:R-:W-:Y:S02]  /*87c0*/  FSEL R190, R190, -INF , P1 ;  /* 0xff800000bebe7808 */ /* 0x000fe40000800000 */
[----:B------:R-:W-:-:S02]  /*87d0*/  FMNMX.FTZ R195, R187, R6, !PT ;  /* 0x00000006bbc37209 */ /* 0x000fc40007810000 */
[----:B------:R-:W-:Y:S02]  /*87e0*/  FSEL R191, R191, -INF , P2 ;  /* 0xff800000bfbf7808 */ /* 0x000fe40001000000 */
[----:B------:R-:W-:Y:S02]  /*87f0*/  ISETP.GT.AND P1, PT, R2, 0x10, PT ;  /* 0x000000100200780c */ /* 0x000fe40003f24270 */
[----:B------:R-:W-:Y:S01]  /*8800*/  FMNMX.FTZ R0, R190, R195, !PT ;  /* 0x000000c3be007209 */ /* 0x000fe20007810000 */
[----:B------:R-:W-:Y:S01]  /*8810*/  SYNCS.ARRIVE.TRANS64.RED.A1T0 RZ, [UR7], RZ ;  /* 0x000000ffffff79a7 */ /* 0x000fe20008100407 */
[----:B------:R-:W-:Y:S02]  /*8820*/  ISETP.GT.AND P2, PT, R2, 0x11, PT ;  /* 0x000000110200780c */ /* 0x000fe40003f44270 */
[----:B------:R-:W-:Y:S02]  /*8830*/  FSEL R178, R178, -INF , P1 ;  /* 0xff800000b2b27808 */ /* 0x000fe40000800000 */
[----:B------:R-:W-:-:S02]  /*8840*/  FMNMX.FTZ R3, R191, R0, !PT ;  /* 0x00000000bf037209 */ /* 0x000fc40007810000 */
[----:B------:R-:W-:Y:S02]  /*8850*/  ISETP.GT.AND P3, PT, R2, 0x18, PT ;  /* 0x000000180200780c */ /* 0x000fe40003f64270 */
[----:B0-----:R-:W-:Y:S02]  /*8860*/  FMNMX.FTZ R6, R197, R192, !PT ;  /* 0x000000c0c5067209 */ /* 0x001fe40007810000 */
[----:B------:R-:W-:Y:S02]  /*8870*/  FSEL R179, R179, -INF , P2 ;  /* 0xff800000b3b37808 */ /* 0x000fe40001000000 */
[----:B------:R-:W-:Y:S01]  /*8880*/  FMNMX.FTZ R0, R178, R3, !PT ;  /* 0x00000003b2007209 */ /* 0x000fe20007810000 */
[C---:B------:R-:W-:Y:S01]  /*8890*/  FMUL.FTZ R184, R6.reuse, UR6 ;  /* 0x0000000606b87c20 */ /* 0x040fe20008410000 */
[----:B------:R-:W-:Y:S02]  /*88a0*/  FSETP.NEU.FTZ.AND P1, PT, R6, -INF , PT ;  /* 0xff8000000600780b */ /* 0x000fe40003f3d000 */
[----:B------:R-:W-:-:S02]  /*88b0*/  ISETP.GT.AND P4, PT, R2, 0x19, PT ;  /* 0x000000190200780c */ /* 0x000fc40003f84270 */
[----:B------:R-:W-:Y:S02]  /*88c0*/  FSEL R182, R182, -INF , P3 ;  /* 0xff800000b6b67808 */ /* 0x000fe40001800000 */
[----:B------:R-:W-:Y:S02]  /*88d0*/  FMNMX.FTZ R3, R179, R0, !PT ;  /* 0x00000000b3037209 */ /* 0x000fe40007810000 */
[----:B------:R-:W-:Y:S02]  /*88e0*/  FSEL R0, R184, RZ, P1 ;  /* 0x000000ffb8007208 */ /* 0x000fe40000800000 */
[----:B------:R-:W-:Y:S02]  /*88f0*/  ISETP.GT.AND P2, PT, R2, 0x20, PT ;  /* 0x000000200200780c */ /* 0x000fe40003f44270 */
[----:B------:R-:W-:Y:S01]  /*8900*/  FSEL R183, R183, -INF , P4 ;  /* 0xff800000b7b77808 */ /* 0x000fe20002000000 */
[--C-:B------:R-:W-:Y:S01]  /*8910*/  FFMA.FTZ R210, R188, UR6, -R0.reuse ;  /* 0x00000006bcd27c23 */ /* 0x100fe20008010800 */
[----:B------:R-:W-:Y:S01]  /*8920*/  FMNMX.FTZ R184, R182, R3, !PT ;  /* 0x00000003b6b87209 */ /* 0x000fe20007810000 */
[--C-:B------:R-:W-:Y:S01]  /*8930*/  FFMA.FTZ R208, R185, UR6, -R0.reuse ;  /* 0x00000006b9d07c23 */ /* 0x100fe20008010800 */
[----:B------:R-:W-:Y:S01]  /*8940*/  ISETP.GT.AND P3, PT, R2, 0x21, PT ;  /* 0x000000210200780c */ /* 0x000fe20003f64270 */
[--C-:B------:R-:W-:Y:S01]  /*8950*/  FFMA.FTZ R204, R176, UR6, -R0.reuse ;  /* 0x00000006b0cc7c23 */ /* 0x100fe20008010800 */
        /* <DEDUP_REMOVED lines=16> */
[----:B------:R-:W-:Y:S01]  /*8a60*/  FSEL R175, R175, -INF , P3 ;  /* 0xff800000afaf7808 */ /* 0x000fe20001800000 */
[--C-:B------:R-:W-:Y:S01]  /*8a70*/  FFMA.FTZ R153, R153, UR6, -R0.reuse ;  /* 0x0000000699997c23 */ /* 0x100fe20008010800 */
[----:B------:R-:W-:Y:S01]  /*8a80*/  ISETP.GT.AND P2, PT, R2, 0x30, PT ;  /* 0x000000300200780c */ /* 0x000fe20003f44270 */
[--C-:B------:R-:W-:Y:S01]  /*8a90*/  FFMA.FTZ R194, R156, UR6, -R0.reuse ;  /* 0x000000069cc27c23 */ /* 0x100fe20008010800 */
[----:B------:R-:W-:Y:S01]  /*8aa0*/  FMNMX.FTZ R192, R174, R3, !PT ;  /* 0x00000003aec07209 */ /* 0x000fe20007810000 */
[----:B------:R-:W-:Y:S01]  /*8ab0*/  FFMA.FTZ R157, R157, UR6, -R0 ;  /* 0x000000069d9d7c23 */ /* 0x000fe20008010800 */
[----:B------:R-:W-:Y:S01]  /*8ac0*/  ISETP.GT.AND P3, PT, R2, 0x31, PT ;  /* 0x000000310200780c */ /* 0x000fe20003f64270 */
[----:B------:R-:W-:Y:S01]  /*8ad0*/  MUFU.EX2 R171, R193 ;  /* 0x000000c100ab7308 */ /* 0x000fe20000000800 */
[----:B------:R-:W-:-:S02]  /*8ae0*/  FSEL R162, R162, -INF , P2 ;  /* 0xff800000a2a27808 */ /* 0x000fc40001000000 */
[----:B------:R-:W-:Y:S01]  /*8af0*/  FMNMX.FTZ R3, R175, R192, !PT ;  /* 0x000000c0af037209 */ /* 0x000fe20007810000 */
[----:B------:R-:W-:Y:S01]  /*8b00*/  FFMA.FTZ R192, R152, UR6, -R0 ;  /* 0x0000000698c07c23 */ /* 0x000fe20008010800 */
[----:B------:R-:W-:Y:S02]  /*8b10*/  ISETP.GT.AND P2, PT, R2, 0x38, PT ;  /* 0x000000380200780c */ /* 0x000fe40003f44270 */
[----:B------:R-:W-:Y:S01]  /*8b20*/  FSEL R163, R163, -INF , P3 ;  /* 0xff800000a3a37808 */ /* 0x000fe20001800000 */
[----:B------:R-:W-:Y:S01]  /*8b30*/  MUFU.EX2 R208, R208 ;  /* 0x000000d000d07308 */ /* 0x000fe20000000800 */
[----:B------:R-:W-:Y:S02]  /*8b40*/  FMNMX.FTZ R188, R162, R3, !PT ;  /* 0x00000003a2bc7209 */ /* 0x000fe40007810000 */
[----:B------:R-:W-:Y:S02]  /*8b50*/  ISETP.GT.AND P3, PT, R2, 0x39, PT ;  /* 0x000000390200780c */ /* 0x000fe40003f64270 */
[----:B------:R-:W-:-:S02]  /*8b60*/  FSEL R166, R166, -INF , P2 ;  /* 0xff800000a6a67808 */ /* 0x000fc40001000000 */
[----:B------:R-:W-:Y:S01]  /*8b70*/  FMNMX.FTZ R3, R163, R188, !PT ;  /* 0x000000bca3037209 */ /* 0x000fe20007810000 */
[----:B------:R-:W-:Y:S01]  /*8b80*/  MUFU.EX2 R210, R210 ;  /* 0x000000d200d27308 */ /* 0x000fe20000000800 */
[----:B------:R-:W-:Y:S02]  /*8b90*/  FSEL R185, R167, -INF , P3 ;  /* 0xff800000a7b97808 */ /* 0x000fe40001800000 */
[----:B------:R-:W-:Y:S02]  /*8ba0*/  ISETP.GT.AND P2, PT, R2, 0x40, PT ;  /* 0x000000400200780c */ /* 0x000fe40003f44270 */
[----:B------:R-:W-:Y:S02]  /*8bb0*/  FMNMX.FTZ R188, R166, R3, !PT ;  /* 0x00000003a6bc7209 */ /* 0x000fe40007810000 */
[----:B------:R-:W-:Y:S01]  /*8bc0*/  ISETP.GT.AND P3, PT, R2, 0x41, PT ;  /* 0x000000410200780c */ /* 0x000fe20003f64270 */
[----:B------:R0:W-:Y:S01]  /*8bd0*/  MUFU.EX2 R167, R189 ;  /* 0x000000bd00a77308 */ /* 0x0001e20000000800 */
[----:B------:R-:W-:-:S02]  /*8be0*/  FSEL R154, R154, -INF , P2 ;  /* 0xff8000009a9a7808 */ /* 0x000fc40001000000 */
[----:B------:R-:W-:Y:S02]  /*8bf0*/  FMNMX.FTZ R3, R185, R188, !PT ;  /* 0x000000bcb9037209 */ /* 0x000fe40007810000 */
[----:B------:R-:W-:Y:S02]  /*8c00*/  ISETP.GT.AND P2, PT, R2, 0x48, PT ;  /* 0x000000480200780c */ /* 0x000fe40003f44270 */
[----:B------:R-:W-:Y:S01]  /*8c10*/  FSEL R176, R155, -INF , P3 ;  /* 0xff8000009bb07808 */ /* 0x000fe20001800000 */
[--C-:B------:R-:W-:Y:S01]  /*8c20*/  FFMA.FTZ R155, R165, UR6, -R0.reuse ;  /* 0x00000006a59b7c23 */ /* 0x100fe20008010800 */
[----:B------:R-:W-:Y:S01]  /*8c30*/  FMNMX.FTZ R3, R154, R3, !PT ;  /* 0x000000039a037209 */ /* 0x000fe20007810000 */
[--C-:B0-----:R-:W-:Y:S01]  /*8c40*/  FFMA.FTZ R189, R177, UR6, -R0.reuse ;  /* 0x00000006b1bd7c23 */ /* 0x101fe20008010800 */
[----:B------:R-:W-:Y:S01]  /*8c50*/  ISETP.GT.AND P3, PT, R2, 0x49, PT ;  /* 0x000000490200780c */ /* 0x000fe20003f64270 */
[--C-:B------:R-:W-:Y:S01]  /*8c60*/  FFMA.FTZ R177, R169, UR6, -R0.reuse ;  /* 0x00000006a9b17c23 */ /* 0x100fe20008010800 */
[----:B------:R-:W-:Y:S01]  /*8c70*/  FSEL R158, R158, -INF , P2 ;  /* 0xff8000009e9e7808 */ /* 0x000fe20001000000 */
[--C-:B------:R-:W-:Y:S01]  /*8c80*/  FFMA.FTZ R169, R173, UR6, -R0.reuse ;  /* 0x00000006ada97c23 */ /* 0x100fe20008010800 */
[----:B------:R-:W-:Y:S01]  /*8c90*/  FMNMX.FTZ R3, R176, R3, !PT ;  /* 0x00000003b0037209 */ /* 0x000fe20007810000 */
[----:B------:R-:W-:Y:S01]  /*8ca0*/  MUFU.EX2 R204, R204 ;  /* 0x000000cc00cc7308 */ /* 0x000fe20000000800 */
[----:B------:R-:W-:Y:S01]  /*8cb0*/  FSEL R188, R159, -INF , P3 ;  /* 0xff8000009fbc7808 */ /* 0x000fe20001800000 */
[----:B------:R-:W-:Y:S01]  /*8cc0*/  FFMA.FTZ R159, R161, UR6, -R0 ;  /* 0x00000006a19f7c23 */ /* 0x000fe20008010800 */
[----:B------:R-:W-:-:S02]  /*8cd0*/  FMNMX.FTZ R3, R158, R3, !PT ;  /* 0x000000039e037209 */ /* 0x000fc40007810000 */
[----:B------:R-:W-:Y:S02]  /*8ce0*/  FSEL R165, R6, RZ, P1 ;  /* 0x000000ff06a57208 */ /* 0x000fe40000800000 */
[----:B------:R-:W-:Y:S01]  /*8cf0*/  FMNMX.FTZ R3, R188, R3, !PT ;  /* 0x00000003bc037209 */ /* 0x000fe20007810000 */
[----:B------:R-:W-:Y:S02]  /*8d00*/  MUFU.EX2 R189, R189 ;  /* 0x000000bd00bd7308 */ /* 0x000fe40000000800 */
[----:B------:R-:W-:Y:S02]  /*8d10*/  FADD.FTZ R165, -R165, R20 ;  /* 0x00000014a5a57221 */ /* 0x000fe40000010100 */
[----:B------:R-:W0:Y:S02]  /*8d20*/  SHFL.BFLY PT, R2, R3, 0x2, 0x1f ;  /* 0x0c401f0003027f89 */ /* 0x000e2400000e0000 */
[----:B------:R-:W-:Y:S02]  /*8d30*/  FMUL.FTZ R165, R165, UR6 ;  /* 0x00000006a5a57c20 */ /* 0x000fe40008410000 */
        /* <DEDUP_REMOVED lines=11> */
[C---:B------:R-:W-:Y:S02]  /*8df0*/  FMUL.FTZ R161, R3.reuse, UR6 ;  /* 0x0000000603a17c20 */ /* 0x040fe40008410000 */
[----:B------:R-:W-:Y:S01]  /*8e00*/  MUFU.EX2 R159, R159 ;  /* 0x0000009f009f7308 */ /* 0x000fe20000000800 */
[----:B------:R-:W-:Y:S02]  /*8e10*/  FSEL R0, R3, RZ, P2 ;  /* 0x000000ff03007208 */ /* 0x000fe40001000000 */
[----:B------:R-:W-:-:S03]  /*8e20*/  FSEL R161, R161, RZ, P2 ;  /* 0x000000ffa1a17208 */ /* 0x000fc60001000000 */
[----:B------:R-:W-:Y:S02]  /*8e30*/  FADD.FTZ R2, -R0, R21 ;  /* 0x0000001500027221 */ /* 0x000fe40000010100 */
        /* <DEDUP_REMOVED lines=20> */
[----:B0-----:R-:W-:Y:S01]  /*8f80*/  FFMA.FTZ R13, R0, R13, R171 ;  /* 0x0000000d000d7223 */ /* 0x001fe200000100ab */
[----:B------:R-:W-:-:S03]  /*8f90*/  FFMA.FTZ R158, R158, UR6, -R161 ;  /* 0x000000069e9e7c23 */ /* 0x000fc600080108a1 */
[----:B------:R-:W-:-:S03]  /*8fa0*/  FADD.FTZ R13, R208, R13 ;  /* 0x0000000dd00d7221 */ /* 0x000fc60000010000 */
[----:B------:R-:W0:Y:S01]  /*8fb0*/  MUFU.EX2 R152, R152 ;  /* 0x0000009800987308 */ /* 0x000e220000000800 */
[----:B------:R-:W-:-:S07]  /*8fc0*/  FADD.FTZ R170, R210, R13 ;  /* 0x0000000dd2aa7221 */ /* 0x000fce0000010000 */
[----:B------:R-:W2:Y:S01]  /*8fd0*/  MUFU.EX2 R211, R211 ;  /* 0x000000d300d37308 */ /* 0x000ea20000000800 */
[----:B-1----:R-:W-:-:S07]  /*8fe0*/  FFMA.FTZ R21, R2, R12, R209 ;  /* 0x0000000c02157223 */ /* 0x002fce00000100d1 */
[----:B------:R-:W1:Y:S01]  /*8ff0*/  MUFU.EX2 R156, R156 ;  /* 0x0000009c009c7308 */ /* 0x000e620000000800 */
[----:B0-----:R-:W-:Y:S01]  /*9000*/  FADD.FTZ R12, R152, R21 ;  /* 0x00000015980c7221 */ /* 0x001fe20000010000 */
[----:B------:R-:W-:-:S04]  /*9010*/  FADD.FTZ R21, R167, R170 ;  /* 0x000000aaa7157221 */ /* 0x000fc80000010000 */
[----:B------:R-:W-:Y:S02]  /*9020*/  FADD.FTZ R166, R204, R21 ;  /* 0x00000015cca67221 */ /* 0x000fe40000010000 */
[----:B------:R-:W0:Y:S01]  /*9030*/  MUFU.EX2 R205, R205 ;  /* 0x000000cd00cd7308 */ /* 0x000e220000000800 */
[----:B--2---:R-:W-:Y:S01]  /*9040*/  FADD.FTZ R13, R211, R12 ;  /* 0x0000000cd30d7221 */ /* 0x004fe20000010000 */
[----:B------:R-:W-:Y:S01]  /*9050*/  FADD.FTZ R21, R189, R166 ;  /* 0x000000a6bd157221 */ /* 0x000fe20000010000 */
[----:B------:R-:W-:-:S03]  /*9060*/  FFMA.FTZ R166, R185, UR6, -R161 ;  /* 0x00000006b9a67c23 */ /* 0x000fc600080108a1 */
[----:B------:R-:W-:Y:S02]  /*9070*/  FADD.FTZ R170, R206, R21 ;  /* 0x00000015ceaa7221 */ /* 0x000fe40000010000 */
[----:B------:R-:W2:Y:S01]  /*9080*/  MUFU.EX2 R160, R160 ;  /* 0x000000a000a07308 */ /* 0x000ea20000000800 */
[----:B-1----:R-:W-:Y:S01]  /*9090*/  FADD.FTZ R12, R156, R13 ;  /* 0x0000000d9c0c7221 */ /* 0x002fe20000010000 */
[----:B------:R-:W-:-:S04]  /*90a0*/  FADD.FTZ R21, R181, R170 ;  /* 0x000000aab5157221 */ /* 0x000fc80000010000 */
[----:B------:R-:W-:Y:S02]  /*90b0*/  FADD.FTZ R154, R200, R21 ;  /* 0x00000015c89a7221 */ /* 0x000fe40000010000 */
[----:B------:R-:W1:Y:S01]  /*90c0*/  MUFU.EX2 R207, R207 ;  /* 0x000000cf00cf7308 */ /* 0x000e620000000800 */
[----:B0-----:R-:W-:Y:S01]  /*90d0*/  FADD.FTZ R13, R205, R12 ;  /* 0x0000000ccd0d7221 */ /* 0x001fe20000010000 */
[----:B------:R-:W-:Y:S01]  /*90e0*/  FADD.FTZ R21, R177, R154 ;  /* 0x0000009ab1157221 */ /* 0x000fe20000010000 */
[--C-:B------:R-:W-:Y:S01]  /*90f0*/  FFMA.FTZ R154, R176, UR6, -R161.reuse ;  /* 0x00000006b09a7c23 */ /* 0x100fe200080108a1 */
[----:B------:R-:W-:Y:S02]  /*9100*/  FFMA.FTZ R161, R188, UR6, -R161 ;  /* 0x00000006bca17c23 */ /* 0x000fe400080108a1 */
[----:B------:R-:W-:Y:S02]  /*9110*/  FADD.FTZ R170, R202, R21 ;  /* 0x00000015caaa7221 */ /* 0x000fe40000010000 */
[----:B------:R-:W0:Y:S01]  /*9120*/  MUFU.EX2 R164, R164 ;  /* 0x000000a400a47308 */ /* 0x000e220000000800 */
[----:B--2---:R-:W-:Y:S01]  /*9130*/  FADD.FTZ R12, R160, R13 ;  /* 0x0000000da00c7221 */ /* 0x004fe20000010000 */
[----:B------:R-:W-:-:S04]  /*9140*/  FADD.FTZ R21, R169, R170 ;  /* 0x000000aaa9157221 */ /* 0x000fc80000010000 */
[----:B------:R-:W-:Y:S02]  /*9150*/  FADD.FTZ R170, R196, R21 ;  /* 0x00000015c4aa7221 */ /* 0x000fe40000010000 */
[----:B------:R-:W2:Y:S01]  /*9160*/  MUFU.EX2 R201, R201 ;  /* 0x000000c900c97308 */ /* 0x000ea20000000800 */
[----:B-1----:R-:W-:Y:S01]  /*9170*/  FADD.FTZ R13, R207, R12 ;  /* 0x0000000ccf0d7221 */ /* 0x002fe20000010000 */
[----:B------:R-:W-:-:S06]  /*9180*/  FADD.FTZ R21, R159, R170 ;  /* 0x000000aa9f157221 */ /* 0x000fcc0000010000 */
        /* <DEDUP_REMOVED lines=33> */
[----:B--2---:R-:W-:Y:S01]  /*93a0*/  FADD.FTZ R21, R158, R13 ;  /* 0x0000000d9e157221 */ /* 0x004fe20000010000 */
[----:B-1----:R-:W-:-:S03]  /*93b0*/  FADD.FTZ R13, R157, R12 ;  /* 0x0000000c9d0d7221 */ /* 0x002fc60000010000 */
[----:B0-----:R-:W-:Y:S01]  /*93c0*/  FADD.FTZ R12, R161, R21 ;  /* 0x00000015a10c7221 */ /* 0x001fe20000010000 */
[----:B------:R-:W-:Y:S06]  /*93d0*/  @!P0 BRA `(.L_x_2213) ;  /* 0x0000000000048947 */ /* 0x000fec0003800000 */
[----:B------:R-:W-:Y:S01]  /*93e0*/  BPT.TRAP 0x1 ;  /* 0x000000040000795c */ /* 0x000fe20000300000 */
.L_x_2213:
[----:B------:R-:W0:Y:S01]  /*93f0*/  S2UR UR14, SR_CgaCtaId ;  /* 0x00000000000e79c3 */ /* 0x000e220000008800 */
[----:B------:R-:W-:Y:S01]  /*9400*/  R2UR UR11, R213 ;  /* 0x00000000d50b72ca */ /* 0x000fe200000e0000 */
[----:B------:R-:W-:Y:S01]  /*9410*/  UIADD3 UR10, UR10, 0x38860, URZ ;  /* 0x000388600a0a7890 */ /* 0x000fe2000fffe03f */
[----:B------:R-:W-:Y:S01]  /*9420*/  R2UR UR7, R212 ;  /* 0x00000000d40772ca */ /* 0x000fe200000e0000 */
[----:B------:R-:W-:Y:S01]  /*9430*/  IMAD.MOV.U32 R21, RZ, RZ, R3 ;  /* 0x000000ffff157224 */ /* 0x000fe200078e0003 */
[----:B------:R-:W-:Y:S01]  /*9440*/  F2FP.BF16.F32.PACK_AB R201, R20, R201 ;  /* 0x000000c914c9723e */ /* 0x000fe200000010ff */
[----:B------:R-:W-:Y:S01]  /*9450*/  IMAD.MOV.U32 R20, RZ, RZ, R6 ;  /* 0x000000ffff147224 */ /* 0x000fe200078e0006 */
[----:B------:R-:W-:Y:S01]  /*9460*/  F2FP.BF16.F32.PACK_AB R208, R208, R171 ;  /* 0x000000abd0d0723e */ /* 0x000fe200000010ff */
[----:B------:R-:W-:Y:S01]  /*9470*/  IMAD.U32 R214, RZ, RZ, UR61 ;  /* 0x0000003dffd67e24 */ /* 0x000fe2000f8e00ff */
[----:B------:R-:W-:Y:S02]  /*9480*/  F2FP.BF16.F32.PACK_AB R209, R152, R209 ;  /* 0x000000d198d1723e */ /* 0x000fe400000010ff */
[----:B------:R-:W-:-:S02]  /*9490*/  F2FP.BF16.F32.PACK_AB R210, R167, R210 ;  /* 0x000000d2a7d2723e */ /* 0x000fc400000010ff */
[----:B------:R-:W-:Y:S02]  /*94a0*/  F2FP.BF16.F32.PACK_AB R211, R156, R211 ;  /* 0x000000d39cd3723e */ /* 0x000fe400000010ff */
[----:B------:R-:W-:Y:S01]  /*94b0*/  F2FP.BF16.F32.PACK_AB R204, R189, R204 ;  /* 0x000000ccbdcc723e */ /* 0x000fe200000010ff */
[----:B------:R-:W-:Y:S01]  /*94c0*/  UISETP.GT.AND UP0, UPT, UR7, UR11, UPT ;  /* 0x0000000b0700728c */ /* 0x000fe2000bf04270 */
[----:B------:R-:W-:Y:S01]  /*94d0*/  F2FP.BF16.F32.PACK_AB R205, R160, R205 ;  /* 0x000000cda0cd723e */ /* 0x000fe200000010ff */
[----:B------:R-:W-:Y:S01]  /*94e0*/  UIADD3 UR7, UR7, -0x1, URZ ;  /* 0xffffffff07077890 */ /* 0x000fe2000fffe03f */
[----:B------:R-:W-:Y:S02]  /*94f0*/  F2FP.BF16.F32.PACK_AB R206, R181, R206 ;  /* 0x000000ceb5ce723e */ /* 0x000fe400000010ff */
[----:B------:R-:W-:Y:S02]  /*9500*/  F2FP.BF16.F32.PACK_AB R207, R164, R207 ;  /* 0x000000cfa4cf723e */ /* 0x000fe400000010ff */
[----:B------:R-:W-:Y:S01]  /*9510*/  PLOP3.LUT P1, PT, PT, PT, UP0, 0x80, 0x0 ;  /* 0x000000000000781c */ /* 0x000fe20003f2f008 */
[----:B0-----:R-:W-:Y:S01]  /*9520*/  UPRMT UR10, UR14, 0x654, UR10 ;  /* 0x000006540e0a7896 */ /* 0x001fe2000800000a */
[----:B------:R-:W-:-:S02]  /*9530*/  MOV R212, UR7 ;  /* 0x0000000700d47c02 */ /* 0x000fc40008000f00 */
        /* <DEDUP_REMOVED lines=12> */
[----:B------:R-:W-:Y:S02]  /*9600*/  F2FP.BF16.F32.PACK_AB R194, R157, R194 ;  /* 0x000000c29dc2723e */ /* 0x000fe400000010ff */
[----:B------:R-:W-:Y:S01]  /*9610*/  F2FP.BF16.F32.PACK_AB R195, R161, R158 ;  /* 0x0000009ea1c3723e */ /* 0x000fe200000010ff */
[----:B------:R-:W-:Y:S06]  /*9620*/  @P1 BRA `(.L_x_2214) ;  /* 0xffffffbc00a01947 */ /* 0x000fec000383ffff */
[----:B------:R-:W-:-:S07]  /*9630*/  IMAD.U32 R212, RZ, RZ, UR7 ;  /* 0x00000007ffd47e24 */ /* 0x000fce000f8e00ff */
.L_x_2203:
[----:B------:R-:W-:Y:S02]  /*9640*/  R2UR UR10, R22 ;  /* 0x00000000160a72ca */ /* 0x000fe400000e0000 */
[----:B------:R-:W-:-:S13]  /*9650*/  R2UR UR7, R212 ;  /* 0x00000000d40772ca */ /* 0x000fda00000e0000 */
[----:B------:R-:W-:-:S06]  /*9660*/  UISETP.GE.AND UP0, UPT, UR7, UR10, UPT ;  /* 0x0000000a0700728c */ /* 0x000fcc000bf06270 */
[----:B------:R-:W-:-:S13]  /*9670*/  PLOP3.LUT P1, PT, PT, PT, UP0, 0x80, 0x0 ;  /* 0x000000000000781c */ /* 0x000fda0003f2f008 */
[----:B------:R-:W-:Y:S05]  /*9680*/  @!P1 BRA `(.L_x_2215) ;  /* 0x0000003800bc9947 */ /* 0x000fea0003800000 */
[----:B------:R-:W-:Y:S01]  /*9690*/  R2UR UR6, R7 ;  /* 0x00000000070672ca */ /* 0x000fe200000e0000 */
[----:B------:R-:W-:Y:S01]  /*96a0*/  IMAD.MOV.U32 R14, RZ, RZ, R3 ;  /* 0x000000ffff0e7224 */ /* 0x000fe200078e0003 */
[----:B------:R-:W-:Y:S01]  /*96b0*/  UMOV UR7, UR61 ;  /* 0x0000003d00077c82 */ /* 0x000fe20008000000 */
[----:B------:R-:W-:-:S10]  /*96c0*/  IMAD.MOV.U32 R17, RZ, RZ, R6 ;  /* 0x000000ffff117224 */ /* 0x000fd400078e0006 */
[----:B------:R-:W-:-:S07]  /*96d0*/  IMAD.U32 R213, RZ, RZ, UR6 ;  /* 0x00000006ffd57e24 */ /* 0x000fce000f8e00ff */
.L_x_2226:
        /* <DEDUP_REMOVED lines=9> */
.L_x_2216:
        /* <DEDUP_REMOVED lines=8> */
.L_x_2217:
[----:B-1----:R-:W-:Y:S05]  /*97f0*/  @P1 BRA `(.L_x_2218) ;  /* 0x0000000000081947 */ /* 0x002fea0003800000 */
[----:B------:R-:W1:Y:S02]  /*9800*/  SYNCS.PHASECHK.TRANS64.TRYWAIT P1, [UR60+0x38830], R3 ;  /* 0x03883003ff0075a7 */ /* 0x000e64000802017c */
[----:B-1----:R-:W-:Y:S05]  /*9810*/  @!P1 BRA `(.L_x_2219) ;  /* 0x000000b400489947 */ /* 0x002fea0003800000 */
.L_x_2218:
        /* <DEDUP_REMOVED lines=35> */
[----:B------:R-:W-:Y:S01]  /*9a50*/  R2UR UR14, R10 ;  /* 0x000000000a0e72ca */ /* 0x000fe200000e0000 */
[----:B------:R-:W-:Y:S01]  /*9a60*/  UMOV UR54, UR10 ;  /* 0x0000000a00367c82 */ /* 0x000fe20008000000 */
[----:B------:R-:W-:Y:S01]  /*9a70*/  R2UR UR15, R11 ;  /* 0x000000000b0f72ca */ /* 0x000fe200000e0000 */
        /* <DEDUP_REMOVED lines=613> */
.L_x_2220:
        /* <DEDUP_REMOVED lines=8> */
.L_x_2221:
[----:B-1----:R-:W-:Y:S05]  /*c150*/  @P1 BRA `(.L_x_2222) ;  /* 0x0000000000081947 */ /* 0x002fea0003800000 */
[----:B------:R-:W1:Y:S02]  /*c160*/  SYNCS.PHASECHK.TRANS64.TRYWAIT P1, [UR10+0x38850], R0 ;  /* 0x03885000ff0075a7 */ /* 0x000e64000802014a */
[----:B-1----:R-:W-:Y:S05]  /*c170*/  @!P1 BRA `(.L_x_2223) ;  /* 0x0000008c00089947 */ /* 0x002fea0003800000 */
.L_x_2222:
[----:B------:R-:W-:Y:S01]  /*c180*/  R2UR UR6, R16 ;  /* 0x00000000100672ca */ /* 0x000fe200000e0000 */
[----:B------:R-:W-:-:S12]  /*c190*/  WARPGROUP.ARRIVE ;  /* 0x00000000000079c5 */ /* 0x000fd80000000000 */
        /* <DEDUP_REMOVED lines=35> */
.L_x_2224:
[----:B01----:R-:W-:Y:S01]  /*c3d0*/  FMNMX.FTZ R0, R184, R17, !PT ;  /* 0x00000011b8007209 */ /* 0x003fe20007810000 */
[----:B------:R-:W-:Y:S01]  /*c3e0*/  ULDC UR6, c[0x0][0x988] ;  /* 0x0002620000067ab9 */ /* 0x000fe20000000800 */
[----:B------:R-:W-:Y:S01]  /*c3f0*/  FMNMX.FTZ R2, R186, R14, !PT ;  /* 0x0000000eba027209 */ /* 0x000fe20007810000 */
[----:B------:R-:W0:Y:S01]  /*c400*/  S2UR UR7, SR_CgaCtaId ;  /* 0x00000000000779c3 */ /* 0x000e220000008800 */
[----:B------:R-:W-:Y:S01]  /*c410*/  FMNMX.FTZ R3, R185, R0, !PT ;  /* 0x00000000b9037209 */ /* 0x000fe20007810000 */
[----:B------:R-:W-:Y:S01]  /*c420*/  UIADD3 UR60, UR60, 0x38840, URZ ;  /* 0x000388403c3c7890 */ /* 0x000fe2000fffe03f */
        /* <DEDUP_REMOVED lines=10> */
[----:B------:R-:W-:Y:S01]  /*c4d0*/  FMNMX.FTZ R2, R182, R19, !PT ;  /* 0x00000013b6027209 */ /* 0x000fe20007810000 */
[----:B0-----:R-:W-:Y:S01]  /*c4e0*/  UPRMT UR60, UR7, 0x654, UR60 ;  /* 0x00000654073c7896 */ /* 0x001fe2000800003c */
[----:B------:R-:W-:Y:S02]  /*c4f0*/  FMNMX.FTZ R3, R181, R0, !PT ;  /* 0x00000000b5037209 */ /* 0x000fe40007810000 */
[----:B------:R-:W-:Y:S02]  /*c500*/  FMNMX.FTZ R19, R183, R2, !PT ;  /* 0x00000002b7137209 */ /* 0x000fe40007810000 */
[----:B------:R-:W-:Y:S02]  /*c510*/  FMNMX.FTZ R0, R168, R3, !PT ;  /* 0x00000003a8007209 */ /* 0x000fe40007810000 */
[----:B------:R-:W-:-:S02]  /*c520*/  FMNMX.FTZ R2, R170, R19, !PT ;  /* 0x00000013aa027209 */ /* 0x000fc40007810000 */
[----:B------:R-:W-:Y:S01]  /*c530*/  FMNMX.FTZ R3, R169, R0, !PT ;  /* 0x00000000a9037209 */ /* 0x000fe20007810000 */
[----:B------:R-:W-:Y:S01]  /*c540*/  SYNCS.ARRIVE.TRANS64.RED.A1T0 RZ, [UR60], RZ ;  /* 0x000000ffffff79a7 */ /* 0x000fe2000810043c */
        /* <DEDUP_REMOVED lines=20> */
[----:B------:R-:W-:-:S03]  /*c690*/  FMNMX.FTZ R2, R159, R2, !PT ;  /* 0x000000029f027209 */ /* 0x000fc60007810000 */
[----:B------:R-:W0:Y:S04]  /*c6a0*/  SHFL.BFLY PT, R3, R0, 0x2, 0x1f ;  /* 0x0c401f0000037f89 */ /* 0x000e2800000e0000 */
[----:B------:R-:W1:Y:S01]  /*c6b0*/  SHFL.BFLY PT, R19, R2, 0x2, 0x1f ;  /* 0x0c401f0002137f89 */ /* 0x000e6200000e0000 */
[----:B0-----:R-:W-:Y:S02]  /*c6c0*/  FMNMX.FTZ R18, R0, R3, !PT ;  /* 0x0000000300127209 */ /* 0x001fe40007810000 */
[----:B-1----:R-:W-:-:S03]  /*c6d0*/  FMNMX.FTZ R19, R2, R19, !PT ;  /* 0x0000001302137209 */ /* 0x002fc60007810000 */
[----:B------:R-:W0:Y:S04]  /*c6e0*/  SHFL.BFLY PT, R3, R18, 0x1, 0x1f ;  /* 0x0c201f0012037f89 */ /* 0x000e2800000e0000 */
[----:B------:R-:W1:Y:S01]  /*c6f0*/  SHFL.BFLY PT, R20, R19, 0x1, 0x1f ;  /* 0x0c201f0013147f89 */ /* 0x000e6200000e0000 */
[----:B0-----:R-:W-:Y:S02]  /*c700*/  FMNMX.FTZ R6, R18, R3, !PT ;  /* 0x0000000312067209 */ /* 0x001fe40007810000 */
[----:B-1----:R-:W-:-:S03]  /*c710*/  FMNMX.FTZ R3, R19, R20, !PT ;  /* 0x0000001413037209 */ /* 0x002fc60007810000 */
[C---:B------:R-:W-:Y:S01]  /*c720*/  FADD.FTZ R17, -R6.reuse, R17 ;  /* 0x0000001106117221 */ /* 0x040fe20000010100 */
[----:B------:R-:W-:Y:S01]  /*c730*/  FMUL.FTZ R193, R6, UR6 ;  /* 0x0000000606c17c20 */ /* 0x000fe20008410000 */
[----:B------:R-:W-:Y:S02]  /*c740*/  FADD.FTZ R14, -R3, R14 ;  /* 0x0000000e030e7221 */ /* 0x000fe40000010100 */
[----:B------:R-:W-:Y:S01]  /*c750*/  FMUL.FTZ R20, R17, UR6 ;  /* 0x0000000611147c20 */ /* 0x000fe20008410000 */
        /* <DEDUP_REMOVED lines=23> */
[----:B------:R-:W-:Y:S01]  /*c8d0*/  FFMA.FTZ R153, R153, UR6, -R193 ;  /* 0x0000000699997c23 */ /* 0x000fe200080108c1 */
        /* <DEDUP_REMOVED lines=11> */
[----:B------:R-:W2:Y:S01]  /*c990*/  MUFU.EX2 R209, R209 ;  /* 0x000000d100d17308 */ /* 0x000ea20000000800 */
[----:B-1----:R-:W-:Y:S01]  /*c9a0*/  FFMA.FTZ R13, R0, R13, R17 ;  /* 0x0000000d000d7223 */ /* 0x002fe20000010011 */
[--C-:B------:R-:W-:Y:S01]  /*c9b0*/  FFMA.FTZ R197, R162, UR6, -R14.reuse ;  /* 0x00000006a2c57c23 */ /* 0x100fe2000801080e */
[--C-:B------:R-:W-:Y:S01]  /*c9c0*/  FFMA.FTZ R162, R163, UR6, -R14.reuse ;  /* 0x00000006a3a27c23 */ /* 0x100fe2000801080e */
[--C-:B------:R-:W-:Y:S01]  /*c9d0*/  FFMA.FTZ R199, R166, UR6, -R14.reuse ;  /* 0x00000006a6c77c23 */ /* 0x100fe2000801080e */
[--C-:B------:R-:W-:Y:S01]  /*c9e0*/  FFMA.FTZ R203, R174, UR6, -R14.reuse ;  /* 0x00000006aecb7c23 */ /* 0x100fe2000801080e */
[--C-:B------:R-:W-:Y:S01]  /*c9f0*/  FFMA.FTZ R164, R175, UR6, -R14.reuse ;  /* 0x00000006afa47c23 */ /* 0x100fe2000801080e */
[----:B------:R-:W-:Y:S01]  /*ca00*/  FFMA.FTZ R157, R157, UR6, -R193 ;  /* 0x000000069d9d7c23 */ /* 0x000fe200080108c1 */
[----:B------:R-:W1:Y:S01]  /*ca10*/  MUFU.EX2 R18, R18 ;  /* 0x0000001200127308 */ /* 0x000e620000000800 */
[----:B0-----:R-:W-:Y:S01]  /*ca20*/  FADD.FTZ R13, R208, R13 ;  /* 0x0000000dd00d7221 */ /* 0x001fe20000010000 */
[--C-:B------:R-:W-:Y:S01]  /*ca30*/  FFMA.FTZ R193, R154, UR6, -R14.reuse ;  /* 0x000000069ac17c23 */ /* 0x100fe2000801080e */
[--C-:B------:R-:W-:Y:S01]  /*ca40*/  FFMA.FTZ R155, R155, UR6, -R14.reuse ;  /* 0x000000069b9b7c23 */ /* 0x100fe2000801080e */
[----:B------:R-:W-:-:S04]  /*ca50*/  FFMA.FTZ R158, R158, UR6, -R14 ;  /* 0x000000069e9e7c23 */ /* 0x000fc8000801080e */
[----:B------:R-:W0:Y:S01]  /*ca60*/  MUFU.EX2 R210, R210 ;  /* 0x000000d200d27308 */ /* 0x000e220000000800 */
[----:B--2---:R-:W-:-:S07]  /*ca70*/  FFMA.FTZ R171, R2, R12, R209 ;  /* 0x0000000c02ab7223 */ /* 0x004fce00000100d1 */
        /* <DEDUP_REMOVED lines=16> */
[--C-:B------:R-:W-:Y:S01]  /*cb80*/  FFMA.FTZ R166, R167, UR6, -R14.reuse ;  /* 0x00000006a7a67c23 */ /* 0x100fe2000801080e */
[----:B------:R-:W-:-:S05]  /*cb90*/  FFMA.FTZ R14, R159, UR6, -R14 ;  /* 0x000000069f0e7c23 */ /* 0x000fca000801080e */
        /* <DEDUP_REMOVED lines=34> */
[----:B------:R-:W-:Y:S01]  /*cdc0*/  MUFU.EX2 R165, R165 ;  /* 0x000000a500a57308 */ /* 0x000fe20000000800 */
[----:B0-----:R-:W-:-:S07]  /*cdd0*/  FADD.FTZ R154, R198, R163 ;  /* 0x000000a3c69a7221 */ /* 0x001fce0000010000 */
[----:B------:R-:W0:Y:S01]  /*cde0*/  MUFU.EX2 R166, R166 ;  /* 0x000000a600a67308 */ /* 0x000e220000000800 */
[----:B--2---:R-:W-:-:S07]  /*cdf0*/  FADD.FTZ R13, R199, R12 ;  /* 0x0000000cc70d7221 */ /* 0x004fce0000010000 */
        /* <DEDUP_REMOVED lines=20> */
.L_x_2225:
[----:B------:R-:W0:Y:S01]  /*cf40*/  S2UR UR14, SR_CgaCtaId ;  /* 0x00000000000e79c3 */ /* 0x000e220000008800 */
[----:B------:R-:W-:Y:S01]  /*cf50*/  R2UR UR11, R22 ;  /* 0x00000000160b72ca */ /* 0x000fe200000e0000 */
[----:B------:R-:W-:Y:S01]  /*cf60*/  UIADD3 UR10, UR10, 0x38860, URZ ;  /* 0x000388600a0a7890 */ /* 0x000fe2000fffe03f */
[----:B------:R-:W-:Y:S02]  /*cf70*/  R2UR UR7, R212 ;  /* 0x00000000d40772ca */ /* 0x000fe400000e0000 */
[----:B------:R-:W-:Y:S01]  /*cf80*/  F2FP.BF16.F32.PACK_AB R208, R208, R17 ;  /* 0x00000011d0d0723e */ /* 0x000fe200000010ff */
[----:B------:R-:W-:Y:S01]  /*cf90*/  IMAD.MOV.U32 R17, RZ, RZ, R6 ;  /* 0x000000ffff117224 */ /* 0x000fe200078e0006 */
[----:B------:R-:W-:Y:S01]  /*cfa0*/  F2FP.BF16.F32.PACK_AB R195, R14, R195 ;  /* 0x000000c30ec3723e */ /* 0x000fe200000010ff */
[----:B------:R-:W-:Y:S01]  /*cfb0*/  IMAD.MOV.U32 R14, RZ, RZ, R3 ;  /* 0x000000ffff0e7224 */ /* 0x000fe200078e0003 */
[----:B------:R-:W-:Y:S02]  /*cfc0*/  F2FP.BF16.F32.PACK_AB R209, R18, R209 ;  /* 0x000000d112d1723e */ /* 0x000fe400000010ff */
[----:B------:R-:W-:-:S02]  /*cfd0*/  F2FP.BF16.F32.PACK_AB R210, R19, R210 ;  /* 0x000000d213d2723e */ /* 0x000fc400000010ff */
[----:B------:R-:W-:Y:S02]  /*cfe0*/  F2FP.BF16.F32.PACK_AB R211, R20, R211 ;  /* 0x000000d314d3723e */ /* 0x000fe400000010ff */
[----:B------:R-:W-:Y:S01]  /*cff0*/  F2FP.BF16.F32.PACK_AB R204, R21, R204 ;  /* 0x000000cc15cc723e */ /* 0x000fe200000010ff */
[----:B------:R-:W-:Y:S01]  /*d000*/  UISETP.GT.AND UP0, UPT, UR7, UR11, UPT ;  /* 0x0000000b0700728c */ /* 0x000fe2000bf04270 */
[----:B------:R-:W-:Y:S02]  /*d010*/  F2FP.BF16.F32.PACK_AB R205, R152, R205 ;  /* 0x000000cd98cd723e */ /* 0x000fe400000010ff */
[----:B------:R-:W-:Y:S02]  /*d020*/  F2FP.BF16.F32.PACK_AB R206, R177, R206 ;  /* 0x000000ceb1ce723e */ /* 0x000fe400000010ff */
[----:B------:R-:W-:Y:S02]  /*d030*/  F2FP.BF16.F32.PACK_AB R207, R156, R207 ;  /* 0x000000cf9ccf723e */ /* 0x000fe400000010ff */
[----:B------:R-:W-:Y:S01]  /*d040*/  PLOP3.LUT P1, PT, PT, PT, UP0, 0x80, 0x0 ;  /* 0x000000000000781c */ /* 0x000fe20003f2f008 */
[----:B0-----:R-:W-:Y:S01]  /*d050*/  UPRMT UR10, UR14, 0x654, UR10 ;  /* 0x000006540e0a7896 */ /* 0x001fe2000800000a */
[----:B------:R-:W-:-:S02]  /*d060*/  F2FP.BF16.F32.PACK_AB R200, R169, R200 ;  /* 0x000000c8a9c8723e */ /* 0x000fc400000010ff */
[----:B------:R-:W-:Y:S02]  /*d070*/  F2FP.BF16.F32.PACK_AB R201, R160, R201 ;  /* 0x000000c9a0c9723e */ /* 0x000fe400000010ff */
[----:B------:R-:W-:Y:S02]  /*d080*/  F2FP.BF16.F32.PACK_AB R202, R173, R202 ;  /* 0x000000caadca723e */ /* 0x000fe400000010ff */
[----:B------:R-:W-:Y:S02]  /*d090*/  F2FP.BF16.F32.PACK_AB R203, R164, R203 ;  /* 0x000000cba4cb723e */ /* 0x000fe400000010ff */
[----:B------:R-:W-:Y:S01]  /*d0a0*/  SYNCS.ARRIVE.TRANS64.RED.A1T0 RZ, [UR10], RZ ;  /* 0x000000ffffff79a7 */ /* 0x000fe2000810040a */
[----:B------:R-:W-:Y:S01]  /*d0b0*/  UIADD3 UR10, UR7, -0x1, URZ ;  /* 0xffffffff070a7890 */ /* 0x000fe2000fffe03f */
[----:B------:R-:W-:Y:S02]  /*d0c0*/  R2UR UR7, R7 ;  /* 0x00000000070772ca */ /* 0x000fe400000e0000 */
[----:B------:R-:W-:-:S02]  /*d0d0*/  F2FP.BF16.F32.PACK_AB R196, R161, R196 ;  /* 0x000000c4a1c4723e */ /* 0x000fc400000010ff */
[----:B------:R-:W-:Y:S01]  /*d0e0*/  F2FP.BF16.F32.PACK_AB R197, R162, R197 ;  /* 0x000000c5a2c5723e */ /* 0x000fe200000010ff */
[----:B------:R-:W-:Y:S01]  /*d0f0*/  IMAD.U32 R212, RZ, RZ, UR10 ;  /* 0x0000000affd47e24 */ /* 0x000fe2000f8e00ff */
[----:B------:R-:W-:Y:S02]  /*d100*/  F2FP.BF16.F32.PACK_AB R198, R165, R198 ;  /* 0x000000c6a5c6723e */ /* 0x000fe400000010ff */
[----:B------:R-:W-:Y:S02]  /*d110*/  F2FP.BF16.F32.PACK_AB R199, R166, R199 ;  /* 0x000000c7a6c7723e */ /* 0x000fe400000010ff */
[----:B------:R-:W-:Y:S02]  /*d120*/  F2FP.BF16.F32.PACK_AB R192, R153, R192 ;  /* 0x000000c099c0723e */ /* 0x000fe400000010ff */
[----:B------:R-:W-:Y:S02]  /*d130*/  F2FP.BF16.F32.PACK_AB R193, R167, R193 ;  /* 0x000000c1a7c1723e */ /* 0x000fe400000010ff */
[----:B------:R-:W-:Y:S01]  /*d140*/  MOV R213, UR7 ;  /* 0x0000000700d57c02 */ /* 0x000fe20008000f00 */
[----:B------:R-:W-:Y:S01]  /*d150*/  UMOV UR7, UR61 ;  /* 0x0000003d00077c82 */ /* 0x000fe20008000000 */
[----:B------:R-:W-:Y:S01]  /*d160*/  F2FP.BF16.F32.PACK_AB R194, R157, R194 ;  /* 0x000000c29dc2723e */ /* 0x000fe200000010ff */
[----:B------:R-:W-:Y:S06]  /*d170*/  @P1 BRA `(.L_x_2226) ;  /* 0xffffffc400581947 */ /* 0x000fec000383ffff */
.L_x_2215:
        /* <DEDUP_REMOVED lines=131> */
.L_x_2227:
        /* <DEDUP_REMOVED lines=8> */
.L_x_2228:
[----:B-1----:R-:W-:Y:S05]  /*da30*/  @P1 BRA `(.L_x_2229) ;  /* 0x0000000000081947 */ /* 0x002fea0003800000 */
[----:B------:R-:W1:Y:S02]  /*da40*/  SYNCS.PHASECHK.TRANS64.TRYWAIT P1, [UR5+0x38850], R0 ;  /* 0x03885000ff0075a7 */ /* 0x000e640008020145 */
[----:B-1----:R-:W-:Y:S05]  /*da50*/  @!P1 BRA `(.L_x_2230) ;  /* 0x0000007000e89947 */ /* 0x002fea0003800000 */
.L_x_2229:
[----:B------:R-:W-:Y:S01]  /*da60*/  R2UR UR4, R16 ;  /* 0x00000000100472ca */ /* 0x000fe200000e0000 */
[----:B------:R-:W-:Y:S01]  /*da70*/  WARPGROUP.ARRIVE ;  /* 0x00000000000079c5 */ /* 0x000fe20000000000 */
[----:B------:R-:W-:Y:S01]  /*da80*/  UMOV UR11, 0x40000040 ;  /* 0x40000040000b7882 */ /* 0x000fe20000000000 */
[----:B01----:R-:W0:Y:S04]  /*da90*/  SHFL.BFLY PT, R0, R13, 0x2, 0x1f ;  /* 0x0c401f000d007f89 */ /* 0x003e2800000e0000 */
[----:B------:R-:W1:Y:S06]  /*daa0*/  SHFL.BFLY PT, R5, R12, 0x2, 0x1f ;  /* 0x0c401f000c057f89 */ /* 0x000e6c00000e0000 */
[----:B------:R-:W-:-:S04]  /*dab0*/  UIADD3 UR4, UR4, 0x400, URZ ;  /* 0x0000040004047890 */ /* 0x000fc8000fffe03f */
[----:B------:R-:W-:-:S04]  /*dac0*/  USHF.R.U32.HI UR4, URZ, 0x4, UR4 ;  /* 0x000000043f047899 */ /* 0x000fc80008011604 */
[----:B------:R-:W-:-:S04]  /*dad0*/  ULOP3.LUT UR4, UR4, 0x3fff, URZ, 0xc0, !UPT ;  /* 0x00003fff04047892 */ /* 0x000fc8000f8ec03f */
[----:B------:R-:W-:Y:S01]  /*dae0*/  ULOP3.LUT UR4, UR4, 0x2800000, URZ, 0xfc, !UPT ;  /* 0x0280000004047892 */ /* 0x000fe2000f8efc3f */
[----:B0-----:R-:W-:Y:S01]  /*daf0*/  FADD.FTZ R0, R0, R13 ;  /* 0x0000000d00007221 */ /* 0x001fe20000010000 */
[----:B------:R-:W-:Y:S02]  /*db00*/  IMAD.U32 R13, RZ, RZ, UR6 ;  /* 0x00000006ff0d7e24 */ /* 0x000fe4000f8e00ff */
[----:B------:R-:W-:Y:S01]  /*db10*/  UIMAD UR4, UR61, 0xa00, UR4 ;  /* 0x00000a003d0478a4 */ /* 0x000fe2000f8e0204 */
[----:B-1----:R-:W-:-:S03]  /*db20*/  FADD.FTZ R2, R5, R12 ;  /* 0x0000000c05027221 */ /* 0x002fc60000010000 */
        /* <DEDUP_REMOVED lines=9> */
[----:B------:R-:W-:Y:S02]  /*dbc0*/  CS2R R4, SRZ ;  /* 0x0000000000047805 */ /* 0x000fe4000001ff00 */
[----:B------:R-:W-:Y:S02]  /*dbd0*/  MOV R0, 0xff800000 ;  /* 0xff80000000007802 */ /* 0x000fe40000000f00 */
[----:B------:R-:W-:Y:S01]  /*dbe0*/  FSETP.NE.FTZ.AND P1, PT, R11, RZ, PT ;  /* 0x000000ff0b00720b */ /* 0x000fe20003f35000 */
[----:B-1----:R-:W-:Y:S01]  /*dbf0*/  FADD.FTZ R14, R2, R7 ;  /* 0x00000007020e7221 */ /* 0x002fe20000010000 */
[----:B------:R-:W-:-:S02]  /*dc00*/  IMAD.U32 R7, RZ, RZ, UR6 ;  /* 0x00000006ff077e24 */ /* 0x000fc4000f8e00ff */
[----:B------:R-:W-:Y:S02]  /*dc10*/  IMAD.MOV.U32 R2, RZ, RZ, -0x800000 ;  /* 0xff800000ff027424 */ /* 0x000fe400078e00ff */
        /* <DEDUP_REMOVED lines=37> */
.L_x_2231:
        /* <DEDUP_REMOVED lines=133> */
.L_x_2195:
[----:B------:R-:W-:Y:S05]  /*e6c0*/  @P0 BRA `(.L_x_2232) ;  /* 0x0000002000600947 */ /* 0x000fea0003800000 */
[----:B------:R-:W0:Y:S01]  /*e6d0*/  S2R R3, SR_TID.X ;  /* 0x0000000000037919 */ /* 0x000e220000002100 */
[----:B------:R-:W-:Y:S01]  /*e6e0*/  R2UR UR13, R23 ;  /* 0x00000000170d72ca */ /* 0x000fe200000e0000 */
[----:B------:R-:W1:Y:S01]  /*e6f0*/  S2UR UR12, SR_CTAID.Z ;  /* 0x00000000000c79c3 */ /* 0x000e620000002700 */
[----:B------:R-:W-:Y:S01]  /*e700*/  ULDC.64 UR8, c[0x0][0xbd0] ;  /* 0x0002f40000087ab9 */ /* 0x000fe20000000a00 */
[----:B------:R-:W-:Y:S01]  /*e710*/  ULDC.64 UR14, c[0x0][0x208] ;  /* 0x00008200000e7ab9 */ /* 0x000fe20000000a00 */
[----:B------:R-:W-:Y:S05]  /*e720*/  BSSY B0, `(.L_x_2233) ;  /* 0x000014c000007945 */ /* 0x000fea0003800000 */
[----:B------:R-:W2:Y:S04]  /*e730*/  LDC.64 R18, c[0x0][0xbd8] ;  /* 0x0002f600ff127b82 */ /* 0x000ea80000000a00 */
[----:B------:R-:W-:-:S02]  /*e740*/  USHF.R.S32.HI UR7, URZ, 0x1f, UR13 ;  /* 0x0000001f3f077899 */ /* 0x000fc4000801140d */
[----:B------:R-:W-:Y:S02]  /*e750*/  UIMAD.WIDE.U32 UR4, UR13, UR8, URZ ;  /* 0x000000080d0472a5 */ /* 0x000fe4000f8e003f */
[----:B------:R-:W-:Y:S01]  /*e760*/  UIMAD UR6, UR7, UR8, URZ ;  /* 0x00000008070672a4 */ /* 0x000fe2000f8e023f */
[----:B------:R-:W3:Y:S03]  /*e770*/  S2UR UR11, SR_CTAID.Y ;  /* 0x00000000000b79c3 */ /* 0x000ee60000002600 */
[----:B------:R-:W-:-:S03]  /*e780*/  UIMAD UR6, UR13, UR9, UR6 ;  /* 0x000000090d0672a4 */ /* 0x000fc6000f8e0206 */
[----:B------:R-:W-:Y:S01]  /*e790*/  ULDC.64 UR8, c[0x0][0xb38] ;  /* 0x0002ce0000087ab9 */ /* 0x000fe20000000a00 */
[----:B------:R-:W-:Y:S01]  /*e7a0*/  UIADD3 UR6, UR5, UR6, URZ ;  /* 0x0000000605067290 */ /* 0x000fe2000fffe03f */
[----:B------:R-:W3:Y:S01]  /*e7b0*/  LDC R153, c[0x0][0xc50] ;  /* 0x00031400ff997b82 */ /* 0x000ee20000000800 */
[----:B-1----:R-:W-:Y:S02]  /*e7c0*/  USHF.R.S32.HI UR10, URZ, 0x1f, UR12 ;  /* 0x0000001f3f0a7899 */ /* 0x002fe4000801140c */
[----:B------:R-:W-:Y:S01]  /*e7d0*/  UIMAD UR7, UR7, UR8, URZ ;  /* 0x00000008070772a4 */ /* 0x000fe2000f8e023f */
[----:B0-----:R-:W-:-:S04]  /*e7e0*/  VIADD R5, R3, 0xffffff80 ;  /* 0xffffff8003057836 */ /* 0x001fc80000000000 */
[----:B------:R-:W0:Y:S01]  /*e7f0*/  LDC.64 R20, c[0x0][0xb40] ;  /* 0x0002d000ff147b82 */ /* 0x000e220000000a00 */
[----:B------:R-:W-:-:S04]  /*e800*/  SHF.R.S32.HI R4, RZ, 0x1f, R5 ;  /* 0x0000001fff047819 */ /* 0x000fc80000011405 */
[CC--:B------:R-:W-:Y:S02]  /*e810*/  LEA.HI R6, R4.reuse, R5.reuse, RZ, 0x7 ;  /* 0x0000000504067211 */ /* 0x0c0fe400078f38ff */
[----:B------:R-:W-:Y:S02]  /*e820*/  LEA.HI R11, R4, R5, RZ, 0x2 ;  /* 0x00000005040b7211 */ /* 0x000fe400078f10ff */
[----:B------:R-:W-:Y:S02]  /*e830*/  LOP3.LUT R8, R6, 0xffffff80, RZ, 0xc0, !PT ;  /* 0xffffff8006087812 */ /* 0x000fe400078ec0ff */
[----:B------:R-:W-:-:S03]  /*e840*/  SHF.R.S32.HI R7, RZ, 0x7, R6 ;  /* 0x00000007ff077819 */ /* 0x000fc60000011406 */
[----:B------:R-:W-:Y:S01]  /*e850*/  IMAD.IADD R3, R5, 0x1, -R8 ;  /* 0x0000000105037824 */ /* 0x000fe200078e0a08 */
[----:B------:R-:W-:Y:S01]  /*e860*/  LEA.HI R4, R6, R7, RZ, 0x1 ;  /* 0x0000000706047211 */ /* 0x000fe200078f08ff */
[----:B------:R-:W1:Y:S01]  /*e870*/  LDC R8, c[0x0][0xbe8] ;  /* 0x0002fa00ff087b82 */ /* 0x000e620000000800 */
        /* <DEDUP_REMOVED lines=12> */
[----:B------:R-:W-:Y:S01]  /*e940*/  LOP3.LUT R10, R10, 0x7ffffffc, RZ, 0xc0, !PT ;  /* 0x7ffffffc0a0a7812 */ /* 0x000fe200078ec0ff */
[----:B------:R-:W-:Y:S01]  /*e950*/  BAR.SYNC.DEFER_BLOCKING 0x1, 0x100 ;  /* 0x0044000000007b1d */ /* 0x000fe20000010000 */
[----:B-1----:R-:W-:Y:S01]  /*e960*/  ISETP.NE.AND P0, PT, R8, 0x1, PT ;  /* 0x000000010800780c */ /* 0x002fe20003f05270 */
[----:B------:R-:W-:Y:S01]  /*e970*/  IMAD.IADD R4, R9, 0x1, -R14 ;  /* 0x0000000109047824 */ /* 0x000fe200078e0a0e */
[----:B------:R-:W-:Y:S02]  /*e980*/  LOP3.LUT R14, R7, 0x1ffffffe, RZ, 0xc0, !PT ;  /* 0x1ffffffe070e7812 */ /* 0x000fe400078ec0ff */
[----:B------:R-:W-:Y:S01]  /*e990*/  SHF.R.S32.HI R7, RZ, 0x5, R12 ;  /* 0x00000005ff077819 */ /* 0x000fe2000001140c */
[----:B--2---:R-:W-:Y:S01]  /*e9a0*/  IMAD R12, R18, UR10, RZ ;  /* 0x0000000a120c7c24 */ /* 0x004fe2000f8e02ff */
[----:B------:R-:W1:Y:S01]  /*e9b0*/  S2R R9, SR_CTAID.X ;  /* 0x0000000000097919 */ /* 0x000e620000002500 */
[----:B------:R-:W-:Y:S01]  /*e9c0*/  IMAD.IADD R11, R5, 0x1, -R14 ;  /* 0x00000001050b7824 */ /* 0x000fe200078e0a0e */
[----:B------:R-:W-:Y:S01]  /*e9d0*/  MOV R5, UR5 ;  /* 0x0000000500057c02 */ /* 0x000fe20008000f00 */
[----:B------:R-:W-:-:S02]  /*e9e0*/  IMAD R7, R7, 0x10, R4 ;  /* 0x0000001007077824 */ /* 0x000fc400078e0204 */
[----:B------:R-:W-:Y:S02]  /*e9f0*/  IMAD.U32 R4, RZ, RZ, UR4 ;  /* 0x00000004ff047e24 */ /* 0x000fe4000f8e00ff */
[----:B------:R-:W2:Y:S01]  /*ea00*/  @P0 LDC R14, c[0x0][0xbec] ;  /* 0x0002fb00ff0e0b82 */ /* 0x000ea20000000800 */
[----:B------:R-:W-:Y:S01]  /*ea10*/  IMAD R16, R6, 0x40, R7 ;  /* 0x0000004006107824 */ /* 0x000fe200078e0207 */
[----:B------:R-:W-:Y:S01]  /*ea20*/  UIMAD.WIDE.U32 UR4, UR13, UR8, URZ ;  /* 0x000000080d0472a5 */ /* 0x000fe2000f8e003f */
        /* <DEDUP_REMOVED lines=14> */
[----:B------:R-:W-:-:S04]  /*eb10*/  ULDC.64 UR6, c[0x0][0xb48] ;  /* 0x0002d20000067ab9 */ /* 0x000fc80000000a00 */
[----:B------:R-:W3:Y:S01]  /*eb20*/  @P0 LDC R155, c[0x0][0xbf0] ;  /* 0x0002fc00ff9b0b82 */ /* 0x000ee20000000800 */
[----:B-1----:R-:W-:Y:S01]  /*eb30*/  IMAD R11, R9, 0x80, R6 ;  /* 0x00000080090b7824 */ /* 0x002fe200078e0206 */
[----:B------:R-:W-:Y:S01]  /*eb40*/  MOV R6, UR4 ;  /* 0x0000000400067c02 */ /* 0x000fe20008000f00 */
[----:B------:R-:W-:Y:S02]  /*eb50*/  ULDC.64 UR4, c[0x0][0xbe0] ;  /* 0x0002f80000047ab9 */ /* 0x000fe40000000a00 */
[----:B--2---:R-:W-:-:S04]  /*eb60*/  @P0 IMAD.HI.U32 R12, R11, R14, RZ ;  /* 0x0000000e0b0c0227 */ /* 0x004fc800078e00ff */
        /* <DEDUP_REMOVED lines=8> */
[----:B------:R-:W-:Y:S01]  /*ebf0*/  IMAD.MOV.U32 R15, RZ, RZ, R11 ;  /* 0x000000ffff0f7224 */ /* 0x000fe200078e000b */
[----:B---3--:R-:W-:Y:S01]  /*ec00*/  @P0 SHF.R.U32.HI R15, RZ, R155, R22 ;  /* 0x0000009bff0f0219 */ /* 0x008fe20000011616 */
[C---:B------:R-:W-:Y:S02]  /*ec10*/  IMAD R12, R14.reuse, UR4, RZ ;  /* 0x000000040e0c7c24 */ /* 0x040fe4000f8e02ff */
        /* <DEDUP_REMOVED lines=73> */
[----:B------:R-:W-:Y:S01]  /*f0b0*/  VIADD R22, R3, 0x50 ;  /* 0x0000005003167836 */ /* 0x000fe20000000000 */
[----:B------:R-:W-:-:S02]  /*f0c0*/  ISETP.GE.AND P0, PT, R18, UR4, PT ;  /* 0x0000000412007c0c */ /* 0x000fc4000bf06270 */
[----:B------:R-:W-:Y:S02]  /*f0d0*/  ISETP.GE.AND P1, PT, R19, UR4, PT ;  /* 0x0000000413007c0c */ /* 0x000fe4000bf26270 */
[C---:B------:R-:W-:Y:S02]  /*f0e0*/  IADD3 R20, R3.reuse, 0x40, RZ ;  /* 0x0000004003147810 */ /* 0x040fe40007ffe0ff */
        /* <DEDUP_REMOVED lines=8> */
[----:B---34-:R-:W-:Y:S01]  /*f170*/  @!P2 IMAD.WIDE R10, R3, 0x4, R4 ;  /* 0x00000004030aa825 */ /* 0x018fe200078e0204 */
[----:B------:R-:W-:-:S02]  /*f180*/  ISETP.GE.AND P6, PT, R22, UR4, PT ;  /* 0x0000000416007c0c */ /* 0x000fc4000bfc6270 */
[----:B------:R-:W-:Y:S01]  /*f190*/  @!P0 LEA.HI R18, R18, R18, RZ, 0x1 ;  /* 0x0000001212128211 */ /* 0x000fe200078f08ff */
        /* <DEDUP_REMOVED lines=13> */
[----:B------:R-:W-:Y:S02]  /*f270*/  @!P0 LOP3.LUT R11, R18, 0xfffffffe, RZ, 0xc0, !PT ;  /* 0xfffffffe120b8812 */ /* 0x000fe400078ec0ff */
[----:B------:R-:W-:Y:S01]  /*f280*/  @!P2 LEA.HI R0, R0, R0, RZ, 0x1 ;  /* 0x000000000000a211 */ /* 0x000fe200078f08ff */
[----:B-1----:R-:W-:Y:S01]  /*f290*/  VIADD R28, R3, 0x60 ;  /* 0x00000060031c7836 */ /* 0x002fe20000000000 */
[----:B------:R-:W-:Y:S01]  /*f2a0*/  @!P1 LOP3.LUT R13, R19, 0xfffffffe, RZ, 0xc0, !PT ;  /* 0xfffffffe130d9812 */ /* 0x000fe200078ec0ff */
        /* <DEDUP_REMOVED lines=147> */
.L_x_2234:
[----:B------:R-:W-:Y:S05]  /*fbe0*/  BSYNC B0 ;  /* 0x0000000000007941 */ /* 0x000fea0003800000 */
.L_x_2233:
[----:B------:R-:W-:Y:S01]  /*fbf0*/  ISETP.GE.AND P0, PT, R9, R8, PT ;  /* 0x000000080900720c */ /* 0x000fe20003f06270 */
[----:B0---4-:R1:W4:Y:S04]  /*fc00*/  SHFL.IDX PT, R5, R7, 0x1, 0x1c1f ;  /* 0x003c1f0007057f89 */ /* 0x01132800000e0000 */
[----:B---3--:R1:W3:Y:S08]  /*fc10*/  SHFL.IDX PT, R4, R6, 0x1, 0x1c1f ;  /* 0x003c1f0006047f89 */ /* 0x0082f000000e0000 */
[----:B-1----:R-:W-:Y:S05]  /*fc20*/  @P0 BRA `(.L_x_2193) ;  /* 0x0000004c00d00947 */ /* 0x002fea0003800000 */
        /* <DEDUP_REMOVED lines=17> */
[----:B---34-:R-:W-:Y:S01]  /*fd40*/  @!P0 IMAD.WIDE R6, R3, 0x4, R4 ;  /* 0x0000000403068825 */ /* 0x018fe200078e0204 */
[----:B------:R-:W-:-:S02]  /*fd50*/  ISETP.GE.AND P4, PT, R16, UR4, PT ;  /* 0x0000000410007c0c */ /* 0x000fc4000bf86270 */
        /* <DEDUP_REMOVED lines=75> */
[----:B------:R-:W-:-:S02]  /*10210*/  IADD3 R18, R3, 0x88, RZ ;  /* 0x0000008803127810 */ /* 0x000fc40007ffe0ff */
[----:B------:R-:W-:Y:S01]  /*10220*/  @!P0 LOP3.LUT R19, R19, 0xfffffffe, RZ, 0xc0, !PT ;  /* 0xfffffffe13138812 */ /* 0x000fe200078ec0ff */
        /* <DEDUP_REMOVED lines=32> */
[C---:B------:R-:W-:Y:S01]  /*10430*/  VIADD R20, R3.reuse, 0xc8 ;  /* 0x000000c803147836 */ /* 0x040fe20000000000 */
[----:B------:R-:W-:Y:S01]  /*10440*/  ISETP.GE.AND P5, PT, R18, UR4, PT ;  /* 0x0000000412007c0c */ /* 0x000fe2000bfa6270 */
[----:B------:R-:W-:Y:S01]  /*10450*/  VIADD R0, R3, 0xd0 ;  /* 0x000000d003007836 */ /* 0x000fe20000000000 */
[----:B------:R-:W-:-:S02]  /*10460*/  @!P2 LEA.HI R17, R17, R17, RZ, 0x1 ;  /* 0x000000111111a211 */ /* 0x000fc400078f08ff */
[----:B------:R-:W-:Y:S02]  /*10470*/  @!P1 LEA.HI R19, R19, R19, RZ, 0x1 ;  /* 0x0000001313139211 */ /* 0x000fe400078f08ff */
[----:B---3--:R-:W-:Y:S01]  /*10480*/  @!P4 LOP3.LUT R13, R2, 0xfffffffe, RZ, 0xc0, !PT ;  /* 0xfffffffe020dc812 */ /* 0x008fe200078ec0ff */
        /* <DEDUP_REMOVED lines=10> */
[----:B------:R-:W-:Y:S01]  /*10530*/  IADD3 R2, R3, 0xd8, RZ ;  /* 0x000000d803027810 */ /* 0x000fe20007ffe0ff */
[--C-:B------:R-:W-:Y:S01]  /*10540*/  @!P2 IMAD.WIDE R12, R17, 0x4, R4.reuse ;  /* 0x00000004110ca825 */ /* 0x100fe200078e0204 */
[----:B------:R-:W-:Y:S01]  /*10550*/  @!P5 LEA.HI R18, R18, R18, RZ, 0x1 ;  /* 0x000000121212d211 */ /* 0x000fe200078f08ff */
[----:B------:R2:W-:Y:S02]  /*10560*/  @!P3 ST.E.64 desc[UR6][R10.64], R110 ;  /* 0x0000006e0a00b985 */ /* 0x0005e4000c101b06 */
[----:B------:R-:W-:-:S02]  /*10570*/  @!P1 IMAD.WIDE R14, R19, 0x4, R4 ;  /* 0x00000004130e9825 */ /* 0x000fc400078e0204 */
[----:B------:R-:W-:Y:S01]  /*10580*/  @!P2 ST.E.64 desc[UR6][R12.64], R114 ;  /* 0x000000720c00a985 */ /* 0x000fe2000c101b06 */
[----:B------:R-:W-:Y:S01]  /*10590*/  @!P6 LEA.HI R20, R20, R20, RZ, 0x1 ;  /* 0x000000141414e211 */ /* 0x000fe200078f08ff */
[C---:B------:R-:W-:Y:S01]  /*105a0*/  VIADD R16, R3.reuse, 0xe0 ;  /* 0x000000e003107836 */ /* 0x040fe20000000000 */
[----:B0-----:R-:W-:Y:S01]  /*105b0*/  @!P5 LOP3.LUT R7, R18, 0xfffffffe, RZ, 0xc0, !PT ;  /* 0xfffffffe1207d812 */ /* 0x001fe200078ec0ff */
[C---:B------:R-:W-:Y:S01]  /*105c0*/  VIADD R17, R3.reuse, 0xe8 ;  /* 0x000000e803117836 */ /* 0x040fe20000000000 */
[----:B------:R-:W-:Y:S01]  /*105d0*/  @!P1 ST.E.64 desc[UR6][R14.64], R118 ;  /* 0x000000760e009985 */ /* 0x000fe2000c101b06 */
[----:B------:R-:W-:Y:S01]  /*105e0*/  VIADD R19, R3, 0xf0 ;  /* 0x000000f003137836 */ /* 0x000fe20000000000 */
[----:B------:R-:W-:Y:S01]  /*105f0*/  ISETP.GE.AND P1, PT, R2, UR4, PT ;  /* 0x0000000402007c0c */ /* 0x000fe2000bf26270 */
[----:B------:R-:W-:Y:S01]  /*10600*/  @!P5 IMAD.WIDE R6, R7, 0x4, R4 ;  /* 0x000000040706d825 */ /* 0x000fe200078e0204 */
[----:B------:R-:W-:Y:S02]  /*10610*/  ISETP.GE.AND P2, PT, R16, UR4, PT ;  /* 0x0000000410007c0c */ /* 0x000fe4000bf46270 */
[----:B------:R-:W-:Y:S01]  /*10620*/  ISETP.GE.AND P3, PT, R17, UR4, PT ;  /* 0x0000000411007c0c */ /* 0x000fe2000bf66270 */
[----:B------:R-:W-:Y:S01]  /*10630*/  VIADD R3, R3, 0xf8 ;  /* 0x000000f803037836 */ /* 0x000fe20000000000 */
[----:B------:R-:W-:Y:S01]  /*10640*/  ISETP.GE.AND P4, PT, R19, UR4, PT ;  /* 0x0000000413007c0c */ /* 0x000fe2000bf86270 */
[----:B------:R0:W-:Y:S01]  /*10650*/  @!P5 ST.E.64 desc[UR6][R6.64], R122 ;  /* 0x0000007a0600d985 */ /* 0x0001e2000c101b06 */
[----:B------:R-:W-:-:S02]  /*10660*/  @!P0 LEA.HI R0, R0, R0, RZ, 0x1 ;  /* 0x0000000000008211 */ /* 0x000fc400078f08ff */
[----:B-1----:R-:W-:Y:S02]  /*10670*/  @!P6 LOP3.LUT R9, R20, 0xfffffffe, RZ, 0xc0, !PT ;  /* 0xfffffffe1409e812 */ /* 0x002fe400078ec0ff */
[----:B--2---:R-:W-:Y:S02]  /*10680*/  @!P0 LOP3.LUT R11, R0, 0xfffffffe, RZ, 0xc0, !PT ;  /* 0xfffffffe000b8812 */ /* 0x004fe400078ec0ff */
[----:B------:R-:W-:Y:S01]  /*10690*/  @!P1 LEA.HI R2, R2, R2, RZ, 0x1 ;  /* 0x0000000202029211 */ /* 0x000fe200078f08ff */
[--C-:B------:R-:W-:Y:S01]  /*106a0*/  @!P6 IMAD.WIDE R8, R9, 0x4, R4.reuse ;  /* 0x000000040908e825 */ /* 0x100fe200078e0204 */
[----:B------:R-:W-:Y:S02]  /*106b0*/  @!P2 LEA.HI R16, R16, R16, RZ, 0x1 ;  /* 0x000000101010a211 */ /* 0x000fe400078f08ff */
[----:B------:R-:W-:Y:S02]  /*106c0*/  @!P3 LEA.HI R17, R17, R17, RZ, 0x1 ;  /* 0x000000111111b211 */ /* 0x000fe400078f08ff */
[----:B------:R1:W-:Y:S01]  /*106d0*/  @!P6 ST.E.64 desc[UR6][R8.64], R126 ;  /* 0x0000007e0800e985 */ /* 0x0003e2000c101b06 */
[----:B0-----:R-:W-:Y:S01]  /*106e0*/  @!P0 IMAD.WIDE R6, R11, 0x4, R4 ;  /* 0x000000040b068825 */ /* 0x001fe200078e0204 */
[----:B------:R-:W-:-:S02]  /*106f0*/  @!P4 LEA.HI R19, R19, R19, RZ, 0x1 ;  /* 0x000000131313c211 */ /* 0x000fc400078f08ff */
[----:B------:R-:W-:Y:S02]  /*10700*/  @!P1 LOP3.LUT R13, R2, 0xfffffffe, RZ, 0xc0, !PT ;  /* 0xfffffffe020d9812 */ /* 0x000fe400078ec0ff */
[----:B------:R0:W-:Y:S01]  /*10710*/  @!P0 ST.E.64 desc[UR6][R6.64], R130 ;  /* 0x0000008206008985 */ /* 0x0001e2000c101b06 */
[----:B------:R-:W-:Y:S02]  /*10720*/  @!P2 LOP3.LUT R15, R16, 0xfffffffe, RZ, 0xc0, !PT ;  /* 0xfffffffe100fa812 */ /* 0x000fe400078ec0ff */
[----:B------:R-:W-:Y:S02]  /*10730*/  ISETP.GE.AND P0, PT, R3, UR4, PT ;  /* 0x0000000403007c0c */ /* 0x000fe4000bf06270 */
        /* <DEDUP_REMOVED lines=17> */
.L_x_2232:
        /* <DEDUP_REMOVED lines=26> */
[----:B------:R-:W-:Y:S01]  /*109f0*/  MOV R3, UR5 ;  /* 0x0000000500037c02 */ /* 0x000fe20008000f00 */
[----:B------:R-:W-:Y:S01]  /*10a00*/  UIADD3 UR6, UR5, UR6, URZ ;  /* 0x0000000605067290 */ /* 0x000fe2000fffe03f */
[----:B------:R-:W-:Y:S02]  /*10a10*/  IMAD.U32 R2, RZ, RZ, UR4 ;  /* 0x00000004ff027e24 */ /* 0x000fe4000f8e00ff */
[----:B------:R-:W-:Y:S02]  /*10a20*/  ULDC.64 UR4, c[0x0][0xbe0] ;  /* 0x0002f80000047ab9 */ /* 0x000fe40000000a00 */
[----:B------:R-:W0:Y:S01]  /*10a30*/  S2UR UR10, SR_CTAID.Y ;  /* 0x00000000000a79c3 */ /* 0x000e220000002600 */
[----:B------:R-:W-:-:S02]  /*10a40*/  IMAD.U32 R3, RZ, RZ, UR6 ;  /* 0x00000006ff037e24 */ /* 0x000fc4000f8e00ff */
[C---:B-1----:R-:W-:Y:S02]  /*10a50*/  IMAD R12, R10.reuse, UR8, RZ ;  /* 0x000000080a0c7c24 */ /* 0x042fe4000f8e02ff */
[----:B------:R-:W-:-:S03]  /*10a60*/  IMAD.WIDE.U32 R2, R10, UR7, R2 ;  /* 0x000000070a027c25 */ /* 0x000fc6000f8e0002 */
[----:B------:R-:W0:Y:S01]  /*10a70*/  LDC R8, c[0x0][0xc50] ;  /* 0x00031400ff087b82 */ /* 0x000e220000000800 */
[----:B--2---:R-:W-:-:S04]  /*10a80*/  @P0 IMAD.HI.U32 R4, R0, R7, RZ ;  /* 0x0000000700040227 */ /* 0x004fc800078e00ff */
[----:B------:R-:W-:Y:S02]  /*10a90*/  IMAD R7, RZ, RZ, -UR11 ;  /* 0x8000000bff077e24 */ /* 0x000fe4000f8e02ff */
[----:B------:R-:W-:Y:S01]  /*10aa0*/  IMAD R11, R11, UR7, R12 ;  /* 0x000000070b0b7c24 */ /* 0x000fe2000f8e020c */
        /* <DEDUP_REMOVED lines=24> */
.L_x_2191:
        /* <DEDUP_REMOVED lines=18> */
.L_x_2235:
[----:B------:R-:W-:Y:S01]  /*10d50*/  ULDC UR42, c[0x0][0xc50] ;  /* 0x00031400002a7ab9 */ /* 0x000fe20000000800 */
[----:B------:R-:W-:Y:S01]  /*10d60*/  UMOV UR39, UR6 ;  /* 0x0000000600277c82 */ /* 0x000fe20008000000 */
[----:B------:R-:W-:-:S11]  /*10d70*/  UISETP.NE.AND UP0, UPT, UR42, 0x1, UPT ;  /* 0x000000012a00788c */ /* 0x000fd6000bf05270 */
[----:B------:R-:W-:Y:S01]  /*10d80*/  @UP0 ULDC UR4, c[0x0][0xc54] ;  /* 0x0003150000040ab9 */ /* 0x000fe20000000800 */
[----:B------:R-:W-:Y:S01]  /*10d90*/  @UP0 ULDC UR7, c[0x0][0xc58] ;  /* 0x0003160000070ab9 */ /* 0x000fe20000000800 */
[----:B------:R-:W-:-:S04]  /*10da0*/  UIMAD.WIDE.U32 UR4, UR6, UR4, URZ ;  /* 0x00000004060472a5 */ /* 0x000fc8000f8e003f */
[----:B------:R-:W-:-:S12]  /*10db0*/  @UP0 USHF.R.U32.HI UR39, URZ, UR7, UR5 ;  /* 0x000000073f270299 */ /* 0x000fd80008011605 */
.L_x_2236:
        /* <DEDUP_REMOVED lines=12> */
[----:B0-----:R-:W-:-:S04]  /*10e80*/  ISETP.NE.U32.AND P0, PT, R2, RZ, PT ;  /* 0x000000ff0200720c */ /* 0x001fc80003f05070 */
[----:B------:R-:W-:-:S13]  /*10e90*/  ISETP.NE.AND.EX P0, PT, R3, RZ, PT, P0 ;  /* 0x000000ff0300720c */ /* 0x000fda0003f05300 */
[----:B------:R-:W0:Y:S08]  /*10ea0*/  @P0 LDC.64 R2, c[0x0][0xa28] ;  /* 0x00028a00ff020b82 */ /* 0x000e300000000a00 */
[----:B------:R-:W1:Y:S01]  /*10eb0*/  S2UR UR46, SR_CTAID.X ;  /* 0x00000000002e79c3 */ /* 0x000e620000002500 */
[----:B0-----:R-:W-:-:S05]  /*10ec0*/  @P0 IMAD.WIDE R2, R26, 0x4, R2 ;  /* 0x000000041a020825 */ /* 0x001fca00078e0202 */
[----:B------:R0:W5:Y:S01]  /*10ed0*/  @P0 LDG.E R23, desc[UR4][R2.64] ;  /* 0x0000000402170981 */ /* 0x000162000c1e1900 */
[----:B------:R-:W-:Y:S01]  /*10ee0*/  ULDC UR4, c[0x0][0x448] ;  /* 0x0001120000047ab9 */ /* 0x000fe20000000800 */
[----:B------:R-:W-:Y:S02]  /*10ef0*/  USHF.R.U32.HI UR9, URZ, 0x10, UR42 ;  /* 0x000000103f097899 */ /* 0x000fe4000801162a */
[----:B------:R-:W-:Y:S02]  /*10f00*/  UISETP.NE.AND UP1, UPT, UR4, 0x1, UPT ;  /* 0x000000010400788c */ /* 0x000fe4000bf25270 */
[----:B-1----:R-:W-:Y:S01]  /*10f10*/  ULEA UR6, UR46, 0x7f, 0x7 ;  /* 0x0000007f2e067891 */ /* 0x002fe2000f8e383f */
[----:B------:R-:W-:Y:S01]  /*10f20*/  ULDC.64 UR4, c[0x0][0x418] ;  /* 0x0001060000047ab9 */ /* 0x000fe20000000a00 */
[----:B------:R-:W-:Y:S02]  /*10f30*/  UP2UR UR47, UPR, URZ, 0x2 ;  /* 0x000000023f2f7883 */ /* 0x000fe40008000000 */
[----:B------:R-:W-:-:S02]  /*10f40*/  UISETP.NE.U32.AND UP0, UPT, UR4, URZ, UPT ;  /* 0x0000003f0400728c */ /* 0x000fc4000bf05070 */
[----:B------:R-:W-:Y:S02]  /*10f50*/  ULOP3.LUT UR42, UR42, 0xffff, URZ, 0xc0, !UPT ;  /* 0x0000ffff2a2a7892 */ /* 0x000fe4000f8ec03f */
[----:B------:R-:W-:Y:S01]  /*10f60*/  UISETP.NE.AND.EX UP0, UPT, UR5, URZ, UPT, UP0 ;  /* 0x0000003f0500728c */ /* 0x000fe2000bf05300 */
[----:B------:R-:W-:Y:S02]  /*10f70*/  ULDC UR4, c[0x0][0x424] ;  /* 0x0001090000047ab9 */ /* 0x000fe40000000800 */
[----:B------:R-:W-:Y:S01]  /*10f80*/  @UP1 ULDC UR5, c[0x0][0x44c] ;  /* 0x0001130000051ab9 */ /* 0x000fe20000000800 */
[----:B------:R-:W-:Y:S02]  /*10f90*/  USEL UR40, UR4, 0x1, UP0 ;  /* 0x0000000104287887 */ /* 0x000fe40008000000 */
[----:B------:R-:W-:Y:S02]  /*10fa0*/  UIMAD.WIDE.U32 UR4, UR6, UR5, URZ ;  /* 0x00000005060472a5 */ /* 0x000fe4000f8e003f */
[----:B------:R-:W-:Y:S01]  /*10fb0*/  UIMAD UR40, UR40, UR7, URZ ;  /* 0x00000007282872a4 */ /* 0x000fe2000f8e023f */
[----:B------:R-:W-:-:S02]  /*10fc0*/  UMOV UR38, URZ ;  /* 0x0000003f00267c82 */ /* 0x000fc40008000000 */
[----:B------:R-:W-:Y:S01]  /*10fd0*/  @UP1 ULDC UR7, c[0x0][0x450] ;  /* 0x0001140000071ab9 */ /* 0x000fe20000000800 */
[----:B------:R-:W-:Y:S02]  /*10fe0*/  UIADD3 UR4, UR40, 0x4f, URZ ;  /* 0x0000004f28047890 */ /* 0x000fe4000fffe03f */
[----:B------:R-:W-:Y:S02]  /*10ff0*/  @UP1 USHF.R.U32.HI UR6, URZ, UR7, UR5 ;  /* 0x000000073f061299 */ /* 0x000fe40008011605 */
[----:B------:R-:W-:-:S04]  /*11000*/  UIADD3 UR5, UR40, 0x50, -UR8 ;  /* 0x0000005028057890 */ /* 0x000fc8000fffe808 */
[----:B------:R-:W-:Y:S02]  /*11010*/  UIADD3 UR6, UR5, UR6, URZ ;  /* 0x0000000605067290 */ /* 0x000fe4000fffe03f */
[----:B------:R-:W-:Y:S02]  /*11020*/  UIMAD.WIDE UR4, UR4, 0x66666667, URZ ;  /* 0x66666667040478a5 */ /* 0x000fe4000f8e023f */
[----:B------:R-:W-:Y:S02]  /*11030*/  UIMAD.WIDE UR6, UR6, 0x66666667, URZ ;  /* 0x66666667060678a5 */ /* 0x000fe4000f8e023f */
[----:B------:R-:W-:Y:S02]  /*11040*/  USHF.R.U32.HI UR41, URZ, 0x1f, UR5 ;  /* 0x0000001f3f297899 */ /* 0x000fe40008011605 */
[----:B------:R-:W-:Y:S02]  /*11050*/  USHF.R.U32.HI UR43, URZ, 0x1f, UR7 ;  /* 0x0000001f3f2b7899 */ /* 0x000fe40008011607 */
[----:B------:R-:W-:-:S02]  /*11060*/  ULEA.HI.SX32 UR41, UR5, UR41, 0x1b ;  /* 0x0000002905297291 */ /* 0x000fc4000f8fda3f */
[----:B------:R-:W-:-:S04]  /*11070*/  ULEA.HI.SX32 UR43, UR7, UR43, 0x1b ;  /* 0x0000002b072b7291 */ /* 0x000fc8000f8fda3f */
[----:B------:R-:W-:-:S04]  /*11080*/  UISETP.LT.AND UP0, UPT, UR41, UR43, UPT ;  /* 0x0000002b2900728c */ /* 0x000fc8000bf01270 */
[----:B------:R-:W-:Y:S02]  /*11090*/  USEL UR11, UR41, UR43, UP0 ;  /* 0x0000002b290b7287 */ /* 0x000fe40008000000 */
[----:B------:R-:W-:Y:S02]  /*110a0*/  UISETP.NE.AND UP0, UPT, UR9, URZ, UPT ;  /* 0x0000003f0900728c */ /* 0x000fe4000bf05270 */
[----:B------:R-:W-:-:S06]  /*110b0*/  UISETP.GE.AND UP1, UPT, UR11, 0x1, UPT ;  /* 0x000000010b00788c */ /* 0x000fcc000bf26270 */
[----:B------:R-:W-:-:S03]  /*110c0*/  PLOP3.LUT P0, PT, PT, PT, UP1, 0x80, 0x0 ;  /* 0x000000000000781c */ /* 0x000fc60003f0f018 */
[----:B------:R-:W-:-:S10]  /*110d0*/  @!UP0 ULDC UR9, c[0x0][0x9f0] ;  /* 0x00027c0000098ab9 */ /* 0x000fd40000000800 */
[----:B0-----:R-:W-:Y:S05]  /*110e0*/  @!P0 BRA `(.L_x_2238) ;  /* 0x0000000000788947 */ /* 0x001fea0003800000 */
[----:B------:R-:W-:Y:S01]  /*110f0*/  IABS R2, UR9 ;  /* 0x0000000900027c13 */ /* 0x000fe20008000000 */
[----:B------:R-:W-:Y:S02]  /*11100*/  UIADD3 UR6, UR9, -0x1, UR11 ;  /* 0xffffffff09067890 */ /* 0x000fe4000fffe00b */
[----:B------:R-:W-:Y:S01]  /*11110*/  IABS R5, UR9 ;  /* 0x0000000900057c13 */ /* 0x000fe20008000000 */
[----:B------:R-:W-:Y:S01]  /*11120*/  UMOV UR4, URZ ;  /* 0x0000003f00047c82 */ /* 0x000fe20008000000 */
        /* <DEDUP_REMOVED lines=26> */
.L_x_2238:
[----:B------:R-:W-:Y:S02]  /*112d0*/  UIMAD UR48, UR42, UR38, URZ ;  /* 0x000000262a3072a4 */ /* 0x000fe4000f8e023f */
[----:B------:R-:W-:Y:S02]  /*112e0*/  IMAD.U32 R2, RZ, RZ, UR38 ;  /* 0x00000026ff027e24 */ /* 0x000fe4000f8e00ff */
[----:B------:R-:W-:Y:S02]  /*112f0*/  IMAD.MOV.U32 R6, RZ, RZ, 0x1 ;  /* 0x00000001ff067424 */ /* 0x000fe400078e00ff */
[----:B------:R-:W-:-:S05]  /*11300*/  IMAD.U32 R19, RZ, RZ, UR48 ;  /* 0x00000030ff137e24 */ /* 0x000fca000f8e00ff */
[----:B------:R-:W-:Y:S02]  /*11310*/  VIADDMNMX R19, R19, R2, UR11, PT ;  /* 0x0000000b13137e46 */ /* 0x000fe4000b800102 */
[----:B------:R-:W-:Y:S02]  /*11320*/  MOV R2, RZ ;  /* 0x000000ff00027202 */ /* 0x000fe40000000f00 */
        /* <DEDUP_REMOVED lines=18> */
[----:B------:R-:W-:Y:S01]  /*11450*/  MOV R13, RZ ;  /* 0x000000ff000d7202 */ /* 0x000fe20000000f00 */
[----:B------:R-:W-:-:S02]  /*11460*/  IMAD.U32 R10, RZ, RZ, UR4 ;  /* 0x00000004ff0a7e24 */ /* 0x000fc4000f8e00ff */
[----:B------:R-:W-:Y:S02]  /*11470*/  IMAD.U32 R11, RZ, RZ, UR5 ;  /* 0x00000005ff0b7e24 */ /* 0x000fe4000f8e00ff */
[----:B------:R-:W-:Y:S02]  /*11480*/  IMAD.MOV.U32 R8, RZ, RZ, 0x70 ;  /* 0x00000070ff087424 */ /* 0x000fe400078e00ff */
[----:B------:R-:W-:-:S07]  /*11490*/  IMAD.MOV.U32 R12, RZ, RZ, 0x1 ;  /* 0x00000001ff0c7424 */ /* 0x000fce00078e00ff */
[----:B------:R-:W-:-:S07]  /*114a0*/  LEPC R20, `(.L_x_2239) ;  /* 0x000000001014794e */ /* 0x000fce0000000000 */
[----:B0----5:R-:W-:Y:S05]  /*114b0*/  CALL.ABS.NOINC R2 ;  /* 0x0000000002007343 */ /* 0x021fea0003c00000 */
.L_x_2239:
        /* <DEDUP_REMOVED lines=19> */
[----:B-1---5:R-:W-:Y:S05]  /*115f0*/  CALL.ABS.NOINC R2 ;  /* 0x0000000002007343 */ /* 0x022fea0003c00000 */
.L_x_2241:
[----:B------:R0:W1:Y:S01]  /*11600*/  LDC.64 R2, c[0x4][R16] ;  /* 0x0100000010027b82 */ /* 0x0000620000000a00 */
[----:B------:R-:W-:Y:S01]  /*11610*/  ULDC.64 UR4, c[0x4][0xa8] ;  /* 0x01002a0000047ab9 */ /* 0x000fe20000000a00 */
[----:B------:R-:W-:Y:S01]  /*11620*/  ULDC.64 UR6, c[0x4][0xb0] ;  /* 0x01002c0000067ab9 */ /* 0x000fe20000000a00 */
[----:B------:R-:W-:Y:S01]  /*11630*/  MOV R4, UR4 ;  /* 0x0000000400047c02 */ /* 0x000fe20008000f00 */
        /* <DEDUP_REMOVED lines=11> */
.L_x_2240:
[----:B------:R-:W0:Y:S01]  /*116f0*/  LDC.64 R2, c[0x0][0x9f8] ;  /* 0x00027e00ff027b82 */ /* 0x000e220000000a00 */
[----:B------:R-:W-:Y:S01]  /*11700*/  IMAD.MOV.U32 R34, RZ, RZ, R26 ;  /* 0x000000ffff227224 */ /* 0x000fe200078e001a */
[----:B------:R-:W-:-:S06]  /*11710*/  ULDC.64 UR4, c[0x0][0x208] ;  /* 0x0000820000047ab9 */ /* 0x000fcc0000000a00 */
[----:B------:R-:W1:Y:S01]  /*11720*/  LDC R18, c[0x0][0x430] ;  /* 0x00010c00ff127b82 */ /* 0x000e620000000800 */
[----:B0-----:R-:W-:-:S04]  /*11730*/  ISETP.NE.U32.AND P0, PT, R2, RZ, PT ;  /* 0x000000ff0200720c */ /* 0x001fc80003f05070 */
[----:B------:R-:W-:-:S13]  /*11740*/  ISETP.NE.AND.EX P0, PT, R3, RZ, PT, P0 ;  /* 0x000000ff0300720c */ /* 0x000fda0003f05300 */
[----:B------:R-:W0:Y:S02]  /*11750*/  @P0 LDC.64 R2, c[0x0][0x9f8] ;  /* 0x00027e00ff020b82 */ /* 0x000e240000000a00 */
[----:B0-----:R-:W-:-:S05]  /*11760*/  @P0 IMAD.WIDE R2, R26, 0x4, R2 ;  /* 0x000000041a020825 */ /* 0x001fca00078e0202 */
[----:B------:R0:W2:Y:S01]  /*11770*/  @P0 LDG.E R34, desc[UR4][R2.64] ;  /* 0x0000000402220981 */ /* 0x0000a2000c1e1900 */
[----:B------:R-:W-:Y:S01]  /*11780*/  SHF.L.U32 R24, R25, 0x4, RZ ;  /* 0x0000000419187819 */ /* 0x000fe200000006ff */
[----:B------:R-:W-:Y:S01]  /*11790*/  VIADD R29, R19, 0xffffffff ;  /* 0xffffffff131d7836 */ /* 0x000fe20000000000 */
[----:B------:R-:W-:Y:S02]  /*117a0*/  LOP3.LUT R6, R25, 0x7f, RZ, 0xc0, !PT ;  /* 0x0000007f19067812 */ /* 0x000fe400078ec0ff */
[----:B------:R-:W-:Y:S02]  /*117b0*/  LOP3.LUT R24, R24, 0x70, RZ, 0xc0, !PT ;  /* 0x0000007018187812 */ /* 0x000fe400078ec0ff */
[----:B------:R-:W-:Y:S02]  /*117c0*/  SHF.R.U32.HI R0, RZ, 0x3, R6 ;  /* 0x00000003ff007819 */ /* 0x000fe40000011606 */
[----:B-1----:R-:W-:Y:S02]  /*117d0*/  ISETP.NE.AND P1, PT, R18, 0x1, PT ;  /* 0x000000011200780c */ /* 0x002fe40003f25270 */
[----:B------:R-:W-:-:S02]  /*117e0*/  LOP3.LUT R17, R24, R0, RZ, 0xfc, !PT ;  /* 0x0000000018117212 */ /* 0x000fc400078efcff */
[----:B------:R-:W-:-:S03]  /*117f0*/  LOP3.LUT R16, R16, 0xffffffbf, RZ, 0xc0, !PT ;  /* 0xffffffbf10107812 */ /* 0x000fc600078ec0ff */
[----:B------:R-:W-:-:S04]  /*11800*/  IMAD R4, R29, 0x50, R17 ;  /* 0x000000501d047824 */ /* 0x000fc800078e0211 */
[C---:B-----5:R-:W-:Y:S01]  /*11810*/  IMAD.IADD R7, R4.reuse, 0x1, R23 ;  /* 0x0000000104077824 */ /* 0x060fe200078e0217 */
[----:B------:R-:W-:Y:S01]  /*11820*/  ISETP.GE.AND P0, PT, R4, UR40, PT ;  /* 0x0000002804007c0c */ /* 0x000fe2000bf06270 */
[----:B------:R-:W1:Y:S01]  /*11830*/  @P1 LDC R0, c[0x0][0x434] ;  /* 0x00010d00ff001b82 */ /* 0x000e620000000800 */
[----:B------:R-:W-:Y:S01]  /*11840*/  @P1 LOP3.LUT R16, R16, 0x40, RZ, 0xfc, !PT ;  /* 0x0000004010101812 */ /* 0x000fe200078efcff */
[----:B------:R-:W-:Y:S01]  /*11850*/  IMAD.MOV.U32 R10, RZ, RZ, R7 ;  /* 0x000000ffff0a7224 */ /* 0x000fe200078e0007 */
[----:B------:R-:W-:-:S05]  /*11860*/  ISETP.GT.U32.OR P0, PT, R17, 0x4f, P0 ;  /* 0x0000004f1100780c */ /* 0x000fca0000704470 */
[----:B0-----:R-:W0:Y:S08]  /*11870*/  @P1 LDC R3, c[0x0][0x438] ;  /* 0x00010e00ff031b82 */ /* 0x001e300000000800 */
[----:B------:R-:W3:Y:S08]  /*11880*/  @!P0 LDC.64 R8, c[0x0][0x428] ;  /* 0x00010a00ff088b82 */ /* 0x000ef00000000a00 */
[----:B------:R-:W4:Y:S01]  /*11890*/  @!P0 LDC.64 R4, c[0x0][0x418] ;  /* 0x00010600ff048b82 */ /* 0x000f220000000a00 */
[----:B-1----:R-:W-:-:S05]  /*118a0*/  @P1 IMAD.HI.U32 R0, R7, R0, RZ ;  /* 0x0000000007001227 */ /* 0x002fca00078e00ff */
[----:B0-----:R-:W-:-:S04]  /*118b0*/  @P1 SHF.R.U32.HI R10, RZ, R3, R0 ;  /* 0x00000003ff0a1219 */ /* 0x001fc80000011600 */
[--C-:B------:R-:W-:Y:S01]  /*118c0*/  @!P0 SHF.R.S32.HI R3, RZ, 0x1f, R10.reuse ;  /* 0x0000001fff038819 */ /* 0x100fe2000001140a */
[----:B------:R-:W-:Y:S01]  /*118d0*/  @!P0 IMAD.MOV.U32 R2, RZ, RZ, R10 ;  /* 0x000000ffff028224 */ /* 0x000fe200078e000a */
[----:B------:R-:W-:Y:S02]  /*118e0*/  LOP3.LUT R16, R16, 0xffffffef, RZ, 0xc0, !PT ;  /* 0xffffffef10107812 */ /* 0x000fe400078ec0ff */
[----:B--2---:R-:W-:Y:S01]  /*118f0*/  SHF.R.S32.HI R11, RZ, 0x1f, R34 ;  /* 0x0000001fff0b7819 */ /* 0x004fe20000011422 */
[----:B---3--:R-:W-:-:S04]  /*11900*/  @!P0 IMAD.WIDE.U32 R2, R34, R8, R2 ;  /* 0x0000000822028225 */ /* 0x008fc800078e0002 */
[----:B------:R-:W-:Y:S01]  /*11910*/  @!P0 IMAD R0, R11, R8, RZ ;  /* 0x000000080b008224 */ /* 0x000fe200078e02ff */
[----:B----4-:R-:W-:Y:S01]  /*11920*/  @!P0 LEA R4, P1, R2, R4, 0x2 ;  /* 0x0000000402048211 */ /* 0x010fe200078210ff */
[----:B------:R0:W-:Y:S02]  /*11930*/  STL [R1], R11 ;  /* 0x0000000b01007387 */ /* 0x0001e40000100800 */
[----:B------:R-:W-:-:S05]  /*11940*/  @!P0 IMAD R9, R34, R9, R0 ;  /* 0x0000000922098224 */ /* 0x000fca00078e0200 */
[----:B------:R-:W-:-:S04]  /*11950*/  @!P0 IADD3 R0, R3, R9, RZ ;  /* 0x0000000903008210 */ /* 0x000fc80007ffe0ff */
[----:B------:R-:W-:Y:S01]  /*11960*/  @!P0 LEA.HI.X R5, R2, R5, R0, 0x2, P1 ;  /* 0x0000000502058211 */ /* 0x000fe200008f1400 */
[----:B------:R-:W-:-:S06]  /*11970*/  IMAD.MOV.U32 R0, RZ, RZ, RZ ;  /* 0x000000ffff007224 */ /* 0x000fcc00078e00ff */
[----:B------:R1:W5:Y:S01]  /*11980*/  @!P0 LDG.E R0, desc[UR4][R4.64] ;  /* 0x0000000404008981 */ /* 0x000362000c1e1900 */
[----:B------:R-:W-:Y:S01]  /*11990*/  ULDC UR4, c[0x0][0x2f4] ;  /* 0x0000bd0000047ab9 */ /* 0x000fe20000000800 */
[----:B------:R-:W-:Y:S01]  /*119a0*/  UMOV UR5, 0xffffffff ;  /* 0xffffffff00057882 */ /* 0x000fe20000000000 */
[----:B-1----:R-:W-:-:S05]  /*119b0*/  IMAD.SHL.U32 R4, R25, 0x8, RZ ;  /* 0x0000000819047824 */ /* 0x002fca00078e00ff */
        /* <DEDUP_REMOVED lines=15> */
[----:B0-----:R-:W-:Y:S06]  /*11ab0*/  BRA.DIV UR5, `(.L_x_2242) ;  /* 0x0000003205e87947 */ /* 0x001fec000b800000 */
.L_x_2286:
[----:B------:R-:W2:Y:S01]  /*11ac0*/  LDL R2, [R1+0x4] ;  /* 0x0000040001027983 */ /* 0x000ea20000100800 */
[----:B------:R-:W-:Y:S01]  /*11ad0*/  ISETP.GT.U32.AND P1, PT, R17, 0x4f, PT ;  /* 0x0000004f1100780c */ /* 0x000fe20003f24070 */
[----:B------:R-:W-:Y:S01]  /*11ae0*/  IMAD.MOV R8, RZ, RZ, -R10 ;  /* 0x000000ffff087224 */ /* 0x000fe200078e0a0a */
[----:B------:R-:W-:Y:S02]  /*11af0*/  LOP3.LUT R16, R16, 0xfffffffe, RZ, 0xc0, !PT ;  /* 0xfffffffe10107812 */ /* 0x000fe400078ec0ff */
[----:B------:R-:W-:Y:S01]  /*11b00*/  MOV R33, UR39 ;  /* 0x0000002700217c02 */ /* 0x000fe20008000f00 */
[----:B------:R-:W-:-:S03]  /*11b10*/  IMAD R8, R18, R8, R7 ;  /* 0x0000000812087224 */ /* 0x000fc600078e0207 */
[----:B------:R-:W-:-:S05]  /*11b20*/  SHF.R.S32.HI R33, RZ, 0x1f, R33 ;  /* 0x0000001fff217819 */ /* 0x000fca0000011421 */
[----:B------:R-:W-:-:S04]  /*11b30*/  @P1 LOP3.LUT R16, R16, 0x1, RZ, 0xfc, !PT ;  /* 0x0000000110101812 */ /* 0x000fc800078efcff */
[----:B------:R-:W-:Y:S02]  /*11b40*/  LOP3.LUT R16, R16, 0xffffffdf, RZ, 0xc0, !PT ;  /* 0xffffffdf10107812 */ /* 0x000fe400078ec0ff */
[----:B--2---:R-:W-:-:S13]  /*11b50*/  R2UR UR4, R2 ;  /* 0x00000000020472ca */ /* 0x004fda00000e0000 */
[----:B------:R-:W-:-:S06]  /*11b60*/  ULOP3.LUT UR4, UR4, 0x2, URZ, 0xfc, !UPT ;  /* 0x0000000204047892 */ /* 0x000fcc000f8efc3f */
[----:B------:R-:W-:-:S05]  /*11b70*/  IMAD.U32 R2, RZ, RZ, UR4 ;  /* 0x00000004ff027e24 */ /* 0x000fca000f8e00ff */
[----:B------:R-:W-:-:S13]  /*11b80*/  ISETP.NE.AND P0, PT, R2, 0x3, PT ;  /* 0x000000030200780c */ /* 0x000fda0003f05270 */
[----:B------:R-:W-:Y:S01]  /*11b90*/  @P0 LOP3.LUT R16, R16, 0x20, RZ, 0xfc, !PT ;  /* 0x0000002010100812 */ /* 0x000fe200078efcff */
[----:B------:R-:W-:Y:S06]  /*11ba0*/  @!P0 BRA `(.L_x_2243) ;  /* 0x0000000000048947 */ /* 0x000fec0003800000 */
[----:B------:R-:W-:Y:S01]  /*11bb0*/  BPT.TRAP 0x1 ;  /* 0x000000040000795c */ /* 0x000fe20000300000 */
.L_x_2243:
        /* <DEDUP_REMOVED lines=26> */
.L_x_2287:
        /* <DEDUP_REMOVED lines=20> */
[----:B------:R-:W-:Y:S01]  /*11ea0*/  VIADD R7, R3, UR4 ;  /* 0x0000000403077c36 */ /* 0x000fe20008000000 */
[----:B------:R-:W-:Y:S01]  /*11eb0*/  LOP3.LUT R3, R4, 0x1c0, RZ, 0xc0, !PT ;  /* 0x000001c004037812 */ /* 0x000fe200078ec0ff */
[----:B------:R-:W-:-:S03]  /*11ec0*/  UMOV UR4, 0xffffffff ;  /* 0xffffffff00047882 */ /* 0x000fc60000000000 */
[----:B------:R-:W-:Y:S02]  /*11ed0*/  LEA.HI.X R7, R2, UR7, R7, 0x1, P0 ;  /* 0x0000000702077c11 */ /* 0x000fe400080f0c07 */
[----:B------:R-:W-:Y:S02]  /*11ee0*/  MOV R2, 0xffffffb0 ;  /* 0xffffffb000027802 */ /* 0x000fe40000000f00 */
[----:B------:R-:W-:-:S03]  /*11ef0*/  LOP3.LUT R4, R3, 0x38, R4, 0xf8, !PT ;  /* 0x0000003803047812 */ /* 0x000fc600078ef804 */
[----:B------:R-:W-:Y:S01]  /*11f00*/  IMAD R6, R29, R2, UR40 ;  /* 0x000000281d067e24 */ /* 0x000fe2000f8e0202 */
[----:B------:R-:W-:-:S03]  /*11f10*/  LOP3.LUT R4, R4, 0x38, R25, 0x78, !PT ;  /* 0x0000003804047812 */ /* 0x000fc600078e7819 */
[----:B------:R-:W-:Y:S01]  /*11f20*/  IMAD.IADD R6, R6, 0x1, -R27 ;  /* 0x0000000106067824 */ /* 0x000fe200078e0a1b */
[----:B------:R-:W-:-:S04]  /*11f30*/  LOP3.LUT R31, R4, 0x200, R31, 0xf8, !PT ;  /* 0x00000200041f7812 */ /* 0x000fc800078ef81f */
        /* <DEDUP_REMOVED lines=44> */
.L_x_2299:
[----:B------:R-:W-:Y:S01]  /*12200*/  ISETP.GE.AND P0, PT, R6, 0x41, PT ;  /* 0x000000410600780c */ /* 0x000fe20003f06270 */
[----:B------:R-:W-:Y:S01]  /*12210*/  BSSY B0, `(.L_x_2246) ;  /* 0x0000012000007945 */ /* 0x000fe20003800000 */
[----:B-1----:R-:W-:Y:S02]  /*12220*/  IMAD.MOV.U32 R2, RZ, RZ, R14 ;  /* 0x000000ffff027224 */ /* 0x002fe400078e000e */
[----:B--2---:R-:W-:-:S09]  /*12230*/  IMAD.MOV.U32 R3, RZ, RZ, R4 ;  /* 0x000000ffff037224 */ /* 0x004fd200078e0004 */
        /* <DEDUP_REMOVED lines=15> */
.L_x_2247:
[----:B------:R-:W-:Y:S05]  /*12330*/  BSYNC B0 ;  /* 0x0000000000007941 */ /* 0x000fea0003800000 */
.L_x_2246:
[----:B------:R-:W-:Y:S01]  /*12340*/  NOP ;  /* 0x0000000000007918 */ /* 0x000fe20000000000 */
[----:B------:R-:W-:Y:S01]  /*12350*/  SYNCS.ARRIVE.TRANS64.RED.A0T1 RZ, [UR44+0x38830], RZ ;  /* 0x038830ffffff79a7 */ /* 0x000fe2000820042c */
[----:B------:R-:W-:Y:S01]  /*12360*/  ARRIVES.LDGSTSBAR.64.TRANSCNT [UR44+0x38830] ;  /* 0x03883000ff0079b0 */ /* 0x000fe20008000aac */
[----:B------:R-:W-:Y:S01]  /*12370*/  NOP ;  /* 0x0000000000007918 */ /* 0x000fe20000000000 */
[----:B------:R-:W-:-:S13]  /*12380*/  LOP3.LUT P0, RZ, R16, 0x20, RZ, 0xc0, !PT ;  /* 0x0000002010ff7812 */ /* 0x000fda000780c0ff */
[----:B------:R-:W-:Y:S05]  /*12390*/  @!P0 BRA `(.L_x_2248) ;  /* 0x0000000000048947 */ /* 0x000fea0003800000 */
[----:B------:R-:W-:Y:S01]  /*123a0*/  BPT.TRAP 0x1 ;  /* 0x000000040000795c */ /* 0x000fe20000300000 */
.L_x_2248:
        /* <DEDUP_REMOVED lines=18> */
[----:B------:R-:W-:Y:S01]  /*124d0*/  MOV R4, UR6 ;  /* 0x0000000600047c02 */ /* 0x000fe20008000f00 */
[----:B------:R-:W-:Y:S01]  /*124e0*/  IMAD.U32 R5, RZ, RZ, UR7 ;  /* 0x00000007ff057e24 */ /* 0x000fe2000f8e00ff */
[----:B------:R-:W0:Y:S01]  /*124f0*/  LDC.64 R2, c[0x4][R2] ;  /* 0x0100000002027b82 */ /* 0x000e220000000a00 */
[----:B------:R-:W-:Y:S01]  /*12500*/  IMAD.U32 R6, RZ, RZ, UR8 ;  /* 0x00000008ff067e24 */ /* 0x000fe2000f8e00ff */
[----:B------:R-:W-:Y:S01]  /*12510*/  MOV R11, UR5 ;  /* 0x00000005000b7c02 */ /* 0x000fe20008000f00 */
[----:B------:R-:W-:Y:S02]  /*12520*/  IMAD.U32 R7, RZ, RZ, UR9 ;  /* 0x00000009ff077e24 */ /* 0x000fe4000f8e00ff */
[----:B------:R-:W-:-:S02]  /*12530*/  IMAD.U32 R10, RZ, RZ, UR4 ;  /* 0x00000004ff0a7e24 */ /* 0x000fc4000f8e00ff */
[----:B------:R-:W-:Y:S02]  /*12540*/  IMAD.MOV.U32 R8, RZ, RZ, 0x70 ;  /* 0x00000070ff087424 */ /* 0x000fe400078e00ff */
[----:B------:R-:W-:Y:S02]  /*12550*/  IMAD.MOV.U32 R12, RZ, RZ, 0x1 ;  /* 0x00000001ff0c7424 */ /* 0x000fe400078e00ff */
[----:B------:R-:W-:-:S07]  /*12560*/  IMAD.MOV.U32 R13, RZ, RZ, RZ ;  /* 0x000000ffff0d7224 */ /* 0x000fce00078e00ff */
[----:B------:R-:W-:-:S07]  /*12570*/  LEPC R20, `(.L_x_2249) ;  /* 0x000000001014794e */ /* 0x000fce0000000000 */
[----:B0-----:R-:W-:Y:S05]  /*12580*/  CALL.ABS.NOINC R2 ;  /* 0x0000000002007343 */ /* 0x001fea0003c00000 */
.L_x_2249:
[----:B0-----:R-:W0:Y:S01]  /*12590*/  S2R R2, SR_TID.X ;  /* 0x0000000000027919 */ /* 0x001e220000002100 */
[----:B------:R-:W-:Y:S01]  /*125a0*/  UISETP.NE.AND UP0, UPT, UR47, URZ, UPT ;  /* 0x0000003f2f00728c */ /* 0x000fe2000bf05270 */
[----:B------:R-:W-:Y:S01]  /*125b0*/  IMAD.U32 R0, RZ, RZ, UR46 ;  /* 0x0000002eff007e24 */ /* 0x000fe2000f8e00ff */
[----:B------:R-:W1:Y:S01]  /*125c0*/  LDC R7, c[0x0][0x448] ;  /* 0x00011200ff077b82 */ /* 0x000e620000000800 */
[----:B------:R-:W-:Y:S02]  /*125d0*/  IMAD.U32 R4, RZ, RZ, UR36 ;  /* 0x00000024ff047e24 */ /* 0x000fe4000f8e00ff */
[----:B------:R-:W-:Y:S01]  /*125e0*/  IMAD.U32 R5, RZ, RZ, UR37 ;  /* 0x00000025ff057e24 */ /* 0x000fe2000f8e00ff */
[----:B------:R-:W-:Y:S01]  /*125f0*/  PLOP3.LUT P0, PT, PT, PT, UP0, 0x80, 0x0 ;  /* 0x000000000000781c */ /* 0x000fe20003f0f008 */
[----:B------:R-:W-:-:S04]  /*12600*/  IMAD.U32 R3, RZ, RZ, UR45 ;  /* 0x0000002dff037e24 */ /* 0x000fc8000f8e00ff */
[----:B------:R-:W-:Y:S01]  /*12610*/  @UP0 ULDC UR4, c[0x0][0x44c] ;  /* 0x0001130000040ab9 */ /* 0x000fe20000000800 */
[----:B0-----:R-:W-:-:S04]  /*12620*/  LOP3.LUT R2, R2, 0x7f, RZ, 0xc0, !PT ;  /* 0x0000007f02027812 */ /* 0x001fc800078ec0ff */
[----:B------:R-:W-:-:S04]  /*12630*/  SHF.R.U32.HI R2, RZ, 0x3, R2 ;  /* 0x00000003ff027819 */ /* 0x000fc80000011602 */
[----:B------:R-:W-:-:S04]  /*12640*/  LOP3.LUT R2, R24, R2, RZ, 0xfc, !PT ;  /* 0x0000000218027212 */ /* 0x000fc800078efcff */
[----:B------:R-:W-:-:S05]  /*12650*/  LEA R0, R0, R2, 0x7 ;  /* 0x0000000200007211 */ /* 0x000fca00078e38ff */
[----:B------:R-:W-:Y:S01]  /*12660*/  @P0 IMAD.HI.U32 R2, R0, UR4, RZ ;  /* 0x0000000400020c27 */ /* 0x000fe2000f8e00ff */
[----:B------:R-:W-:Y:S01]  /*12670*/  PLOP3.LUT P0, PT, PT, PT, UP0, 0x80, 0x0 ;  /* 0x000000000000781c */ /* 0x000fe20003f0f008 */
[----:B------:R-:W-:Y:S02]  /*12680*/  @UP0 ULDC UR4, c[0x0][0x450] ;  /* 0x0001140000040ab9 */ /* 0x000fe40000000800 */
[----:B------:R-:W-:-:S10]  /*12690*/  IMAD.MOV.U32 R9, RZ, RZ, R0 ;  /* 0x000000ffff097224 */ /* 0x000fd400078e0000 */
[----:B------:R-:W-:Y:S01]  /*126a0*/  @P0 SHF.R.U32.HI R9, RZ, UR4, R2 ;  /* 0x00000004ff090c19 */ /* 0x000fe20008011602 */
[----:B------:R-:W-:Y:S01]  /*126b0*/  ULDC.64 UR4, c[0x0][0x2e0] ;  /* 0x0000b80000047ab9 */ /* 0x000fe20000000a00 */
[----:B------:R-:W-:Y:S01]  /*126c0*/  MOV R2, R4 ;  /* 0x0000000400027202 */ /* 0x000fe20000000f00 */
[----:B------:R-:W-:Y:S02]  /*126d0*/  IMAD R25, R25, UR4, RZ ;  /* 0x0000000419197c24 */ /* 0x000fe4000f8e02ff */
[----:B------:R-:W-:Y:S02]  /*126e0*/  IMAD.MOV R5, RZ, RZ, -R9 ;  /* 0x000000ffff057224 */ /* 0x000fe400078e0a09 */
[----:B------:R-:W-:-:S04]  /*126f0*/  IMAD.WIDE.U32 R2, R26, UR4, R2 ;  /* 0x000000041a027c25 */ /* 0x000fc8000f8e0002 */
[----:B-1----:R-:W-:Y:S01]  /*12700*/  IMAD R5, R7, R5, R0 ;  /* 0x0000000507057224 */ /* 0x002fe200078e0200 */
[----:B------:R-:W-:Y:S01]  /*12710*/  SHF.R.S32.HI R0, RZ, 0x1f, R9 ;  /* 0x0000001fff007819 */ /* 0x000fe20000011409 */
[----:B------:R-:W-:Y:S01]  /*12720*/  IMAD R25, R26, UR5, R25 ;  /* 0x000000051a197c24 */ /* 0x000fe2000f8e0219 */
[----:B------:R-:W-:-:S03]  /*12730*/  ULDC.64 UR4, c[0x0][0x2d0] ;  /* 0x0000b40000047ab9 */ /* 0x000fc60000000a00 */
[----:B------:R-:W-:Y:S02]  /*12740*/  IMAD.IADD R3, R3, 0x1, R25 ;  /* 0x0000000103037824 */ /* 0x000fe400078e0219 */
        /* <DEDUP_REMOVED lines=21> */
[----:B------:R-:W-:Y:S01]  /*128a0*/  MOV R8, UR46 ;  /* 0x0000002e00087c02 */ /* 0x000fe20008000f00 */
[----:B------:R-:W-:Y:S01]  /*128b0*/  ULDC UR4, c[0x0][0x288] ;  /* 0x0000a20000047ab9 */ /* 0x000fe20000000800 */
[----:B------:R-:W-:Y:S01]  /*128c0*/  ULDC.64 UR6, c[0x0][0x208] ;  /* 0x0000820000067ab9 */ /* 0x000fe20000000a00 */
[----:B------:R-:W0:Y:S01]  /*128d0*/  SHFL.IDX PT, R2, R0, RZ, 0x181f ;  /* 0x00181fff00027589 */ /* 0x000e2200000e0000 */
[----:B------:R-:W-:Y:S02]  /*128e0*/  IMAD R7, R7, UR4, RZ ;  /* 0x0000000407077c24 */ /* 0x000fe4000f8e02ff */
[----:B------:R-:W-:Y:S01]  /*128f0*/  IMAD R8, R8, 0x80, R27 ;  /* 0x0000008008087824 */ /* 0x000fe200078e021b */
[----:B------:R-:W-:Y:S03]  /*12900*/  SHFL.IDX PT, R5, R6, 0x1, 0x181f ;  /* 0x00381f0006057f89 */ /* 0x000fe600000e0000 */
[C---:B------:R-:W-:Y:S01]  /*12910*/  VIADD R10, R8.reuse, 0x10 ;  /* 0x00000010080a7836 */ /* 0x040fe20000000000 */
[----:B------:R-:W-:Y:S01]  /*12920*/  ISETP.GE.AND P0, PT, R8, R7, PT ;  /* 0x000000070800720c */ /* 0x000fe20003f06270 */
[----:B------:R-:W1:Y:S04]  /*12930*/  SHFL.IDX PT, R4, R0, 0x1, 0x181f ;  /* 0x00381f0000047f89 */ /* 0x000e6800000e0000 */
[----:B------:R-:W-:Y:S08]  /*12940*/  SHFL.IDX PT, R14, R0, 0x7, 0x181f ;  /* 0x00f81f00000e7f89 */ /* 0x000ff000000e0000 */
        /* <DEDUP_REMOVED lines=64> */
.L_x_2316:
[----:B------:R-:W-:Y:S01]  /*12d50*/  VIADD R8, R8, 0x70 ;  /* 0x0000007008087836 */ /* 0x000fe20000000000 */
[----:B------:R-:W-:Y:S01]  /*12d60*/  BSSY B0, `(.L_x_2251) ;  /* 0x000000f000007945 */ /* 0x000fe20003800000 */
[----:B-1----:R-:W-:Y:S01]  /*12d70*/  IMAD.MOV.U32 R2, RZ, RZ, R14 ;  /* 0x000000ffff027224 */ /* 0x002fe200078e000e */
[----:B------:R-:W-:Y:S02]  /*12d80*/  MOV R3, R6 ;  /* 0x0000000600037202 */ /* 0x000fe40000000f00 */
[----:B------:R-:W-:-:S13]  /*12d90*/  ISETP.GE.AND P0, PT, R8, R7, PT ;  /* 0x000000070800720c */ /* 0x000fda0003f06270 */
        /* <DEDUP_REMOVED lines=11> */
.L_x_2252:
[----:B------:R-:W-:Y:S05]  /*12e50*/  BSYNC B0 ;  /* 0x0000000000007941 */ /* 0x000fea0003800000 */
.L_x_2251:
        /* <DEDUP_REMOVED lines=11> */
.L_x_2317:
[----:B------:R-:W-:Y:S01]  /*12f10*/  ISETP.GE.AND P0, PT, R19, UR48, PT ;  /* 0x0000003013007c0c */ /* 0x000fe2000bf06270 */
[----:B------:R-:W-:-:S12]  /*12f20*/  IMAD.MOV.U32 R21, RZ, RZ, RZ ;  /* 0x000000ffff157224 */ /* 0x000fd800078e00ff */
[----:B------:R-:W-:Y:S05]  /*12f30*/  @!P0 BRA `(.L_x_2254) ;  /* 0x0000001000888947 */ /* 0x000fea0003800000 */
[----:B0-----:R-:W0:Y:S01]  /*12f40*/  S2R R2, SR_TID.X ;  /* 0x0000000000027919 */ /* 0x001e220000002100 */
[----:B------:R-:W-:Y:S01]  /*12f50*/  UIADD3 UR4, UR42, 0x1, URZ ;  /* 0x000000012a047890 */ /* 0x000fe2000fffe03f */
[----:B------:R-:W-:Y:S01]  /*12f60*/  LOP3.LUT R0, RZ, UR41, RZ, 0x33, !PT ;  /* 0x00000029ff007c12 */ /* 0x000fe2000f8e33ff */
[----:B------:R-:W-:Y:S01]  /*12f70*/  ULOP3.LUT UR5, URZ, UR43, URZ, 0x33, !UPT ;  /* 0x0000002b3f057292 */ /* 0x000fe2000f8e333f */
[----:B------:R-:W-:Y:S01]  /*12f80*/  BSSY B0, `(.L_x_2254) ;  /* 0x000011d000007945 */ /* 0x000fe20003800000 */
[----:B------:R-:W-:Y:S01]  /*12f90*/  UIMAD UR4, UR4, UR38, URZ ;  /* 0x00000026040472a4 */ /* 0x000fe2000f8e023f */
[----:B------:R-:W-:-:S05]  /*12fa0*/  IMAD.MOV.U32 R20, RZ, RZ, RZ ;  /* 0x000000ffff147224 */ /* 0x000fca00078e00ff */
[----:B------:R-:W-:Y:S01]  /*12fb0*/  LOP3.LUT R3, RZ, UR4, RZ, 0x33, !PT ;  /* 0x00000004ff037c12 */ /* 0x000fe2000f8e33ff */
[----:B------:R-:W-:Y:S02]  /*12fc0*/  ULDC UR4, c[0x0][0x2f4] ;  /* 0x0000bd0000047ab9 */ /* 0x000fe40000000800 */
[----:B------:R-:W-:Y:S02]  /*12fd0*/  ISETP.GE.AND P4, PT, R22, UR4, PT ;  /* 0x0000000416007c0c */ /* 0x000fe4000bf86270 */
[----:B------:R-:W-:Y:S02]  /*12fe0*/  VIMNMX3 R0, R0, UR5, R3, !PT ;  /* 0x0000000500007c0f */ /* 0x000fe4000f800103 */
        /* <DEDUP_REMOVED lines=8> */
[----:B------:R-:W-:Y:S01]  /*13070*/  IMAD.SHL.U32 R2, R22, 0x2, RZ ;  /* 0x0000000216027824 */ /* 0x000fe200078e00ff */
[----:B------:R-:W-:Y:S01]  /*13080*/  IADD3 R3, R23, -0xf0, RZ ;  /* 0xffffff1017037810 */ /* 0x000fe20007ffe0ff */
[----:B------:R-:W-:Y:S02]  /*13090*/  IMAD.MOV.U32 R23, RZ, RZ, 0x1 ;  /* 0x00000001ff177424 */ /* 0x000fe400078e00ff */
[C---:B------:R-:W-:Y:S02]  /*130a0*/  IMAD R5, R0.reuse, 0x50, R5 ;  /* 0x0000005000057824 */ /* 0x040fe400078e0205 */
[----:B------:R-:W-:Y:S02]  /*130b0*/  IMAD R10, R0, -0x50, R3 ;  /* 0xffffffb0000a7824 */ /* 0x000fe400078e0203 */
[----:B------:R-:W-:-:S07]  /*130c0*/  VIADD R0, R5, 0xa0 ;  /* 0x000000a005007836 */ /* 0x000fce0000000000 */
.L_x_2267:
[----:B------:R-:W2:Y:S01]  /*130d0*/  LDL R8, [R1] ;  /* 0x0000000001087983 */ /* 0x000ea20000100800 */
[----:B------:R-:W0:Y:S01]  /*130e0*/  LDC R3, c[0x0][0x430] ;  /* 0x00010c00ff037b82 */ /* 0x000e220000000800 */
[----:B------:R-:W1:Y:S01]  /*130f0*/  S2R R2, SR_TID.X ;  /* 0x0000000000027919 */ /* 0x000e620000002100 */
[----:B------:R-:W3:Y:S01]  /*13100*/  S2R R4, SR_TID.X ;  /* 0x0000000000047919 */ /* 0x000ee20000002100 */
[----:B0-----:R-:W-:Y:S02]  /*13110*/  ISETP.NE.AND P0, PT, R3, 0x1, PT ;  /* 0x000000010300780c */ /* 0x001fe40003f05270 */
[----:B-1----:R-:W-:-:S11]  /*13120*/  SHF.L.U32 R2, R2, 0x4, RZ ;  /* 0x0000000402027819 */ /* 0x002fd600000006ff */
[----:B------:R-:W0:Y:S01]  /*13130*/  @P0 LDC R3, c[0x0][0x434] ;  /* 0x00010d00ff030b82 */ /* 0x000e220000000800 */
[----:B---3--:R-:W-:Y:S02]  /*13140*/  LOP3.LUT R4, R4, 0x7f, RZ, 0xc0, !PT ;  /* 0x0000007f04047812 */ /* 0x008fe400078ec0ff */
[----:B------:R-:W-:Y:S02]  /*13150*/  LOP3.LUT R2, R2, 0x70, RZ, 0xc0, !PT ;  /* 0x0000007002027812 */ /* 0x000fe400078ec0ff */
[----:B------:R-:W-:-:S03]  /*13160*/  SHF.R.U32.HI R4, RZ, 0x3, R4 ;  /* 0x00000003ff047819 */ /* 0x000fc60000011604 */
[----:B------:R-:W1:Y:S01]  /*13170*/  @P0 LDC R5, c[0x0][0x438] ;  /* 0x00010e00ff050b82 */ /* 0x000e620000000800 */
[----:B------:R-:W-:-:S04]  /*13180*/  LOP3.LUT R2, R2, R4, RZ, 0xfc, !PT ;  /* 0x0000000402027212 */ /* 0x000fc800078efcff */
[----:B------:R-:W-:Y:S01]  /*13190*/  ISETP.GT.U32.AND P6, PT, R2, 0x4f, PT ;  /* 0x0000004f0200780c */ /* 0x000fe20003fc4070 */
[----:B------:R-:W-:-:S12]  /*131a0*/  IMAD.MOV.U32 R9, RZ, RZ, R10 ;  /* 0x000000ffff097224 */ /* 0x000fd800078e000a */
[----:B------:R-:W2:Y:S01]  /*131b0*/  @!P6 LDC.64 R6, c[0x0][0x428] ;  /* 0x00010a00ff06eb82 */ /* 0x000ea20000000a00 */
[----:B0-----:R-:W-:-:S05]  /*131c0*/  @P0 IMAD.HI.U32 R2, R10, R3, RZ ;  /* 0x000000030a020227 */ /* 0x001fca00078e00ff */
        /* <DEDUP_REMOVED lines=21> */
.L_x_2255:
[----:B------:R-:W-:Y:S01]  /*13320*/  LEA R19, R21, UR44, 0x3 ;  /* 0x0000002c15137c11 */ /* 0x000fe2000f8e18ff */
[----:B------:R-:W-:Y:S01]  /*13330*/  BSSY B1, `(.L_x_2256) ;  /* 0x0000004000017945 */ /* 0x000fe20003800000 */
[----:B------:R-:W-:-:S04]  /*13340*/  SHF.L.U32 R2, R26, 0x1f, RZ ;  /* 0x0000001f1a027819 */ /* 0x000fc800000006ff */
[----:B------:R-:W1:Y:S02]  /*13350*/  SYNCS.PHASECHK.TRANS64.TRYWAIT P0, [R19+URZ+0x38840], R2 ;  /* 0x03884002130075a7 */ /* 0x000e64000800017f */
[----:B-1----:R-:W-:Y:S05]  /*13360*/  @!P0 BRA `(.L_x_2257) ;  /* 0x0000002c00848947 */ /* 0x002fea0003800000 */
.L_x_2318:
[----:B------:R-:W-:Y:S05]  /*13370*/  BSYNC B1 ;  /* 0x0000000000017941 */ /* 0x000fea0003800000 */
.L_x_2256:
        /* <DEDUP_REMOVED lines=26> */
[----:B------:R-:W-:-:S04]  /*13520*/  UMOV UR4, 0xffffffff ;  /* 0xffffffff00047882 */ /* 0x000fc80000000000 */
[----:B------:R-:W-:Y:S01]  /*13530*/  LEA.HI.X R27, R2, UR7, R27, 0x1, P0 ;  /* 0x00000007021b7c11 */ /* 0x000fe200080f0c1b */
[----:B------:R-:W-:Y:S06]  /*13540*/  BRA.DIV UR4, `(.L_x_2258) ;  /* 0x0000002e04207947 */ /* 0x000fec000b800000 */
[----:B------:R-:W0:Y:S01]  /*13550*/  SHFL.IDX PT, R14, R24, RZ, 0x181f ;  /* 0x00181fff180e7589 */ /* 0x000e2200000e0000 */
[----:B------:R-:W-:Y:S01]  /*13560*/  SHF.L.U32 R12, R22, 0x1, RZ ;  /* 0x00000001160c7819 */ /* 0x000fe200000006ff */
[----:B------:R-:W-:Y:S01]  /*13570*/  ULDC.64 UR4, c[0x0][0x208] ;  /* 0x0000820000047ab9 */ /* 0x000fe20000000a00 */
[----:B------:R-:W-:Y:S01]  /*13580*/  LOP3.LUT R16, R16, 0xffffff7f, RZ, 0xc0, !PT ;  /* 0xffffff7f10107812 */ /* 0x000fe200078ec0ff */
        /* <DEDUP_REMOVED lines=16> */
[----:B0-----:R-:W-:-:S05]  /*13690*/  IADD3 R4, P0, R11, R12, RZ ;  /* 0x0000000c0b047210 */ /* 0x001fca0007f1e0ff */
[----:B-1----:R-:W-:Y:S01]  /*136a0*/  IMAD.X R5, RZ, RZ, R5, P0 ;  /* 0x000000ffff057224 */ /* 0x002fe200000e0605 */
        /* <DEDUP_REMOVED lines=22> */
.L_x_2330:
[----:B0-----:R-:W-:Y:S01]  /*13810*/  SHF.L.U32 R2, R22, 0x1, RZ ;  /* 0x0000000116027819 */ /* 0x001fe200000006ff */
[----:B------:R-:W-:Y:S01]  /*13820*/  ULDC.64 UR4, c[0x0][0x208] ;  /* 0x0000820000047ab9 */ /* 0x000fe20000000a00 */
[----:B------:R-:W-:Y:S02]  /*13830*/  P2R R4, PR, RZ, 0x2 ;  /* 0x00000002ff047803 */ /* 0x000fe40000000000 */
[----:B------:R-:W-:Y:S02]  /*13840*/  IADD3 R2, P0, R14, R2, RZ ;  /* 0x000000020e027210 */ /* 0x000fe40007f1e0ff */
[C---:B------:R-:W-:Y:S02]  /*13850*/  LOP3.LUT P1, RZ, R16.reuse, 0x10, RZ, 0xc0, !PT ;  /* 0x0000001010ff7812 */ /* 0x040fe4000782c0ff */
[C---:B------:R-:W-:Y:S01]  /*13860*/  LOP3.LUT P6, RZ, R16.reuse, 0x4, RZ, 0xc0, !PT ;  /* 0x0000000410ff7812 */ /* 0x040fe200078cc0ff */
[----:B------:R-:W-:Y:S01]  /*13870*/  IMAD.X R3, RZ, RZ, R27, P0 ;  /* 0x000000ffff037224 */ /* 0x000fe200000e061b */
[----:B------:R-:W-:-:S09]  /*13880*/  LOP3.LUT P0, RZ, R16, 0x8, RZ, 0xc0, !PT ;  /* 0x0000000810ff7812 */ /* 0x000fd2000780c0ff */
[----:B------:R-:W-:Y:S01]  /*13890*/  @!PT LDS RZ, [RZ] ;  /* 0x00000000fffff984 */ /* 0x000fe20000000800 */
[----:B------:R-:W-:Y:S01]  /*138a0*/  @!PT LDS RZ, [RZ] ;  /* 0x00000000fffff984 */ /* 0x000fe20000000800 */
[----:B------:R-:W-:Y:S01]  /*138b0*/  @!PT LDS RZ, [RZ] ;  /* 0x00000000fffff984 */ /* 0x000fe20000000800 */
[----:B------:R0:W-:Y:S01]  /*138c0*/  LDGSTS.E.BYPASS.LTC128B.128 [R25+0x26400], desc[UR4][R2.64], !P1 ;  /* 0x2640000002197fae */ /* 0x0001e2000c901d44 */
[----:B------:R-:W-:-:S03]  /*138d0*/  ISETP.NE.AND P1, PT, R4, RZ, PT ;  /* 0x000000ff0400720c */ /* 0x000fc60003f25270 */
[----:B------:R0:W-:Y:S01]  /*138e0*/  LDGSTS.E.BYPASS.LTC128B.128 [R25+0x28c00], desc[UR4][R2.64+0x80], !P0 ;  /* 0x28c0008002197fae */ /* 0x0001e2000c101d44 */
[----:B------:R-:W-:-:S03]  /*138f0*/  PLOP3.LUT P0, PT, PT, PT, PT, 0x80, 0x0 ;  /* 0x000000000000781c */ /* 0x000fc60003f0f070 */
[----:B------:R0:W-:Y:S04]  /*13900*/  LDGSTS.E.BYPASS.LTC128B.128 [R25+0x2b400], desc[UR4][R2.64+0x100], !P6 ;  /* 0x2b40010002197fae */ /* 0x0001e8000f101d44 */
[----:B------:R0:W-:Y:S01]  /*13910*/  LDGSTS.E.BYPASS.LTC128B.128 [R25+0x2dc00], desc[UR4][R2.64+0x180], !P5 ;  /* 0x2dc0018002197fae */ /* 0x0001e2000e901d44 */
[----:B------:R-:W-:-:S05]  /*13920*/  NOP ;  /* 0x0000000000007918 */ /* 0x000fca0000000000 */
.L_x_2259:
        /* <DEDUP_REMOVED lines=10> */
.L_x_2260:
[----:B------:R1:W-:Y:S01]  /*139d0*/  SYNCS.ARRIVE.TRANS64.A1T0 RZ, [R19+URZ+0x38830], RZ ;  /* 0x038830ff13ff79a7 */ /* 0x0003e2000810003f */
[----:B------:R-:W-:Y:S05]  /*139e0*/  @!P6 BRA `(.L_x_2261) ;  /* 0x000000000004e947 */ /* 0x000fea0003800000 */
[----:B------:R-:W-:Y:S01]  /*139f0*/  BPT.TRAP 0x1 ;  /* 0x000000040000795c */ /* 0x000fe20000300000 */
.L_x_2261:
[----:B0-----:R-:W-:Y:S01]  /*13a00*/  SHF.L.U32 R3, R23, 0x1f, RZ ;  /* 0x0000001f17037819 */ /* 0x001fe200000006ff */
[----:B------:R-:W-:Y:S01]  /*13a10*/  BSSY B1, `(.L_x_2262) ;  /* 0x0000004000017945 */ /* 0x000fe20003800000 */
[----:B------:R-:W-:-:S04]  /*13a20*/  LEA R4, R20, UR44, 0x3 ;  /* 0x0000002c14047c11 */ /* 0x000fc8000f8e18ff */
[----:B------:R-:W0:Y:S02]  /*13a30*/  SYNCS.PHASECHK.TRANS64.TRYWAIT P0, [R4+URZ+0x38860], R3 ;  /* 0x03886003040075a7 */ /* 0x000e24000800017f */
[----:B0-----:R-:W-:Y:S05]  /*13a40*/  @!P0 BRA `(.L_x_2263) ;  /* 0x0000002c00ac8947 */ /* 0x001fea0003800000 */
.L_x_2331:
[----:B------:R-:W-:Y:S05]  /*13a50*/  BSYNC B1 ;  /* 0x0000000000017941 */ /* 0x000fea0003800000 */
.L_x_2262:
[----:B------:R-:W-:Y:S01]  /*13a60*/  UMOV UR4, 0xffffffff ;  /* 0xffffffff00047882 */ /* 0x000fe20000000000 */
[----:B------:R-:W-:Y:S02]  /*13a70*/  IMAD R5, R20, 0x5000, R31 ;  /* 0x0000500014057824 */ /* 0x000fe400078e021f */
[----:B------:R-:W-:Y:S01]  /*13a80*/  IMAD.SHL.U32 R6, R22, 0x2, RZ ;  /* 0x0000000216067824 */ /* 0x000fe200078e00ff */
        /* <DEDUP_REMOVED lines=53> */
.L_x_2343:
        /* <DEDUP_REMOVED lines=26> */
.L_x_2265:
        /* <DEDUP_REMOVED lines=10> */
.L_x_2266:
[----:B------:R-:W-:Y:S01]  /*14020*/  R2UR UR4, R33 ;  /* 0x00000000210472ca */ /* 0x000fe200000e0000 */
[----:B------:R-:W-:Y:S01]  /*14030*/  ULDC.64 UR6, c[0x0][0x330] ;  /* 0x0000cc0000067ab9 */ /* 0x000fe20000000a00 */
[----:B------:R-:W-:Y:S01]  /*14040*/  MOV R18, R2 ;  /* 0x0000000200127202 */ /* 0x000fe20000000f00 */
[----:B------:R-:W-:Y:S01]  /*14050*/  IMAD.U32 R3, RZ, RZ, UR6 ;  /* 0x00000006ff037e24 */ /* 0x000fe2000f8e00ff */
[----:B------:R0:W-:Y:S01]  /*14060*/  SYNCS.ARRIVE.TRANS64.A1T0 RZ, [R4+URZ+0x38850], RZ ;  /* 0x038850ff04ff79a7 */ /* 0x0001e2000810003f */
[----:B------:R-:W-:Y:S01]  /*14070*/  VIADD R29, R29, 0xffffffff ;  /* 0xffffffff1d1d7836 */ /* 0x000fe20000000000 */
[----:B------:R-:W-:Y:S01]  /*14080*/  IADD3 R10, R10, -0x50, RZ ;  /* 0xffffffb00a0a7810 */ /* 0x000fe20007ffe0ff */
[----:B------:R-:W-:-:S04]  /*14090*/  IMAD.WIDE.U32 R18, R3, UR39, R18 ;  /* 0x0000002703127c25 */ /* 0x000fc8000f8e0012 */
[----:B------:R-:W-:Y:S02]  /*140a0*/  VIADD R0, R0, 0x50 ;  /* 0x0000005000007836 */ /* 0x000fe40000000000 */
        /* <DEDUP_REMOVED lines=11> */
.L_x_2254:
[----:B------:R-:W-:-:S13]  /*14160*/  LOP3.LUT P0, RZ, R16, 0x20, RZ, 0xc0, !PT ;  /* 0x0000002010ff7812 */ /* 0x000fda000780c0ff */
[----:B------:R-:W-:Y:S05]  /*14170*/  @!P0 BRA `(.L_x_2268) ;  /* 0x0000000000048947 */ /* 0x000fea0003800000 */
[----:B------:R-:W-:Y:S01]  /*14180*/  BPT.TRAP 0x1 ;  /* 0x000000040000795c */ /* 0x000fe20000300000 */
.L_x_2268:
[C---:B0-----:R-:W-:Y:S01]  /*14190*/  LEA R0, R21.reuse, UR44, 0x3 ;  /* 0x0000002c15007c11 */ /* 0x041fe2000f8e18ff */
[----:B------:R-:W0:Y:S01]  /*141a0*/  S2R R6, SR_TID.X ;  /* 0x0000000000067919 */ /* 0x000e220000002100 */
[----:B------:R-:W-:Y:S01]  /*141b0*/  SHF.L.U32 R3, R26, 0x1f, RZ ;  /* 0x0000001f1a037819 */ /* 0x000fe200000006ff */
[----:B------:R-:W-:Y:S01]  /*141c0*/  IMAD.MOV.U32 R2, RZ, RZ, -0x50 ;  /* 0xffffffb0ff027424 */ /* 0x000fe200078e00ff */
[----:B------:R-:W-:Y:S01]  /*141d0*/  BSSY B0, `(.L_x_2269) ;  /* 0x0000008000007945 */ /* 0x000fe20003800000 */
[----:B------:R-:W-:Y:S01]  /*141e0*/  IMAD R4, R21, 0x5000, R31 ;  /* 0x0000500015047824 */ /* 0x000fe200078e021f */
[----:B------:R-:W1:Y:S01]  /*141f0*/  SYNCS.PHASECHK.TRANS64.TRYWAIT P0, [R0+URZ+0x38860], R3 ;  /* 0x03886003000075a7 */ /* 0x000e62000800017f */
[----:B------:R-:W-:Y:S01]  /*14200*/  IMAD R5, R29, R2, UR40 ;  /* 0x000000281d057e24 */ /* 0x000fe2000f8e0202 */
[----:B0-----:R-:W-:-:S04]  /*14210*/  LOP3.LUT R6, R6, 0x7f, RZ, 0xc0, !PT ;  /* 0x0000007f06067812 */ /* 0x001fc800078ec0ff */
[----:B------:R-:W-:-:S05]  /*14220*/  SHF.R.U32.HI R6, RZ, 0x3, R6 ;  /* 0x00000003ff067819 */ /* 0x000fca0000011606 */
[----:B------:R-:W-:Y:S01]  /*14230*/  IMAD.IADD R5, R5, 0x1, -R6 ;  /* 0x0000000105057824 */ /* 0x000fe200078e0a06 */
[----:B-1----:R-:W-:Y:S06]  /*14240*/  @!P0 BRA `(.L_x_2270) ;  /* 0x0000002c008c8947 */ /* 0x002fec0003800000 */
.L_x_2344:
[----:B------:R-:W-:Y:S05]  /*14250*/  BSYNC B0 ;  /* 0x0000000000007941 */ /* 0x000fea0003800000 */
.L_x_2269:
        /* <DEDUP_REMOVED lines=9> */
[----:B------:R-:W1:Y:S01]  /*142f0*/  SHFL.IDX PT, R14, R17, 0x1, 0x181f ;  /* 0x00381f00110e7f89 */ /* 0x000e6200000e0000 */
        /* <DEDUP_REMOVED lines=14> */
[----:B-1----:R-:W-:Y:S01]  /*143e0*/  MOV R2, R14 ;  /* 0x0000000e00027202 */ /* 0x002fe20000000f00 */
[----:B--2---:R-:W-:Y:S01]  /*143f0*/  IMAD.MOV.U32 R3, RZ, RZ, R6 ;  /* 0x000000ffff037224 */ /* 0x004fe200078e0006 */
[----:B------:R-:W0:Y:S03]  /*14400*/  SHFL.IDX PT, R14, R17, 0x2, 0x181f ;  /* 0x00581f00110e7f89 */ /* 0x000e2600000e0000 */
[----:B------:R-:W-:Y:S01]  /*14410*/  IMAD.WIDE.U32 R2, R22, 0x2, R2 ;  /* 0x0000000216027825 */ /* 0x000fe200078e0002 */
        /* <DEDUP_REMOVED lines=9> */
[----:B0-----:R-:W-:Y:S02]  /*144b0*/  IMAD.MOV.U32 R2, RZ, RZ, R14 ;  /* 0x000000ffff027224 */ /* 0x001fe400078e000e */
[----:B-1----:R-:W-:Y:S01]  /*144c0*/  IMAD.MOV.U32 R3, RZ, RZ, R6 ;  /* 0x000000ffff037224 */ /* 0x002fe200078e0006 */
[----:B------:R-:W-:Y:S01]  /*144d0*/  SHFL.IDX PT, R14, R17, 0x3, 0x181f ;  /* 0x00781f00110e7f89 */ /* 0x000fe200000e0000 */
[----:B------:R-:W-:-:S03]  /*144e0*/  IMAD.WIDE.U32 R2, R22, 0x2, R2 ;  /* 0x0000000216027825 */ /* 0x000fc600078e0002 */
[----:B------:R-:W0:Y:S04]  /*144f0*/  SHFL.IDX PT, R6, R18, 0x3, 0x181f ;  /* 0x00781f0012067f89 */ /* 0x000e2800000e0000 */
[----:B------:R-:W-:Y:S01]  /*14500*/  LDGSTS.E.BYPASS.LTC128B.128 [R4+0x1400], desc[UR6][R2.64], !P5 ;  /* 0x0140000002047fae */ /* 0x000fe2000e901d46 */
[----:B------:R-:W-:-:S03]  /*14510*/  ISETP.LT.OR P5, PT, R5, 0x21, P1 ;  /* 0x000000210500780c */ /* 0x000fc60000fa1670 */
[----:B------:R-:W-:Y:S01]  /*14520*/  LDGSTS.E.BYPASS.LTC128B.128 [R4+0x3c00], desc[UR6][R2.64+0x80], !P4 ;  /* 0x03c0008002047fae */ /* 0x000fe2000e101d46 */
[----:B------:R-:W-:-:S03]  /*14530*/  ISETP.LT.OR P4, PT, R5, 0x21, P0 ;  /* 0x000000210500780c */ /* 0x000fc60000781670 */
[----:B------:R-:W1:Y:S06]  /*14540*/  SHFL.IDX PT, R18, R18, 0x4, 0x181f ;  /* 0x00981f0012127f89 */ /* 0x000e6c00000e0000 */
[----:B------:R-:W-:Y:S01]  /*14550*/  LDGSTS.E.BYPASS.LTC128B.128 [R4+0x6400], desc[UR6][R2.64+0x100], !P5 ;  /* 0x0640010002047fae */ /* 0x000fe2000e901d46 */
[----:B------:R-:W-:-:S03]  /*14560*/  ISETP.LT.OR P5, PT, R5, 0x31, P2 ;  /* 0x000000310500780c */ /* 0x000fc600017a1670 */
[----:B------:R0:W-:Y:S01]  /*14570*/  LDGSTS.E.BYPASS.LTC128B.128 [R4+0x8c00], desc[UR6][R2.64+0x180], !P4 ;  /* 0x08c0018002047fae */ /* 0x0001e2000e101d46 */
[----:B------:R-:W-:Y:S02]  /*14580*/  ISETP.LT.OR P4, PT, R5, 0x31, P3 ;  /* 0x000000310500780c */ /* 0x000fe40001f81670 */
[----:B0-----:R-:W-:Y:S01]  /*14590*/  MOV R3, R6 ;  /* 0x0000000600037202 */ /* 0x001fe20000000f00 */
[----:B------:R-:W-:Y:S02]  /*145a0*/  IMAD.MOV.U32 R2, RZ, RZ, R14 ;  /* 0x000000ffff027224 */ /* 0x000fe400078e000e */
[----:B------:R0:W2:Y:S01]  /*145b0*/  SHFL.IDX PT, R14, R17, 0x4, 0x181f ;  /* 0x00981f00110e7f89 */ /* 0x0000a200000e0000 */
[----:B------:R-:W-:Y:S02]  /*145c0*/  IMAD.MOV.U32 R6, RZ, RZ, RZ ;  /* 0x000000ffff067224 */ /* 0x000fe400078e00ff */
[----:B------:R-:W-:-:S05]  /*145d0*/  IMAD.WIDE.U32 R2, R22, 0x2, R2 ;  /* 0x0000000216027825 */ /* 0x000fca00078e0002 */
[----:B------:R0:W-:Y:S01]  /*145e0*/  LDGSTS.E.BYPASS.LTC128B.128 [R4+0x1c00], desc[UR6][R2.64], !P5 ;  /* 0x01c0000002047fae */ /* 0x0001e2000e901d46 */
[----:B------:R-:W-:-:S03]  /*145f0*/  ISETP.LT.OR P5, PT, R5, 0x31, P1 ;  /* 0x000000310500780c */ /* 0x000fc60000fa1670 */
[----:B------:R0:W-:Y:S01]  /*14600*/  LDGSTS.E.BYPASS.LTC128B.128 [R4+0x4400], desc[UR6][R2.64+0x80], !P4 ;  /* 0x0440008002047fae */ /* 0x0001e2000e101d46 */
[----:B------:R-:W-:-:S09]  /*14610*/  ISETP.LT.OR P4, PT, R5, 0x31, P0 ;  /* 0x000000310500780c */ /* 0x000fd20000781670 */
[----:B------:R0:W-:Y:S04]  /*14620*/  LDGSTS.E.BYPASS.LTC128B.128 [R4+0x6c00], desc[UR6][R2.64+0x100], !P5 ;  /* 0x06c0010002047fae */ /* 0x0001e8000e901d46 */
[----:B-12---:R0:W-:Y:S02]  /*14630*/  LDGSTS.E.BYPASS.LTC128B.128 [R4+0x9400], desc[UR6][R2.64+0x180], !P4 ;  /* 0x0940018002047fae */ /* 0x0061e4000e101d46 */
.L_x_2356:
        /* <DEDUP_REMOVED lines=17> */
.L_x_2272:
        /* <DEDUP_REMOVED lines=10> */
.L_x_2273:
[----:B------:R-:W-:Y:S01]  /*147f0*/  VIADD R2, R21, 0x1 ;  /* 0x0000000115027836 */ /* 0x000fe20000000000 */
[----:B------:R1:W-:Y:S04]  /*14800*/  SYNCS.ARRIVE.TRANS64.A1T0 RZ, [R0+URZ+0x38850], RZ ;  /* 0x038850ff00ff79a7 */ /* 0x0003e8000810003f */
[----:B------:R-:W-:-:S04]  /*14810*/  ISETP.NE.AND P0, PT, R2, 0x2, PT ;  /* 0x000000020200780c */ /* 0x000fc80003f05270 */
[----:B------:R-:W-:Y:S02]  /*14820*/  SEL R3, RZ, 0x1, P0 ;  /* 0x00000001ff037807 */ /* 0x000fe40000000000 */
[----:B------:R-:W-:Y:S02]  /*14830*/  SEL R2, R2, RZ, P0 ;  /* 0x000000ff02027207 */ /* 0x000fe40000000000 */
[----:B-1----:R-:W-:-:S07]  /*14840*/  LOP3.LUT R0, R26, R3, RZ, 0x3c, !PT ;  /* 0x000000031a007212 */ /* 0x002fce00078e3cff */
.L_x_2237:
[----:B0-----:R-:W0:Y:S01]  /*14850*/  S2R R4, SR_CgaCtaId ;  /* 0x0000000000047919 */ /* 0x001e220000008800 */
[----:B------:R-:W-:Y:S02]  /*14860*/  MOV R3, 0x400 ;  /* 0x0000040000037802 */ /* 0x000fe40000000f00 */
[----:B------:R-:W-:Y:S02]  /*14870*/  SHF.L.U32 R6, R6, 0x1f, RZ ;  /* 0x0000001f06067819 */ /* 0x000fe400000006ff */
[----:B0-----:R-:W-:-:S04]  /*14880*/  LEA R7, R4, R3, 0x18 ;  /* 0x0000000304077211 */ /* 0x001fc800078ec0ff */
[----:B------:R-:W0:Y:S02]  /*14890*/  SYNCS.PHASECHK.TRANS64.TRYWAIT P0, [R7+URZ+0x38820], R6 ;  /* 0x03882006070075a7 */ /* 0x000e24000800017f */
[----:B0-----:R-:W-:Y:S05]  /*148a0*/  @!P0 BRA `(.L_x_2274) ;  /* 0x0000002c00f88947 */ /* 0x001fea0003800000 */
.L_x_2357:
[----:B------:R-:W-:-:S03]  /*148b0*/  UMOV UR4, 0xffffffff ;  /* 0xffffffff00047882 */ /* 0x000fc60000000000 */
[----:B------:R-:W-:Y:S05]  /*148c0*/  BRA.DIV UR4, `(.L_x_2275) ;  /* 0x0000003204047947 */ /* 0x000fea000b800000 */
[----:B------:R-:W1:Y:S02]  /*148d0*/  S2R R3, SR_TID.X ;  /* 0x0000000000037919 */ /* 0x000e640000002100 */
[----:B-1----:R-:W-:-:S04]  /*148e0*/  SHF.R.U32.HI R3, RZ, 0x5, R3 ;  /* 0x00000005ff037819 */ /* 0x002fc80000011603 */
[----:B------:R-:W-:-:S05]  /*148f0*/  LOP3.LUT R3, R3, 0x3, RZ, 0xc0, !PT ;  /* 0x0000000303037812 */ /* 0x000fca00078ec0ff */
[----:B------:R1:W2:Y:S02]  /*14900*/  SHFL.IDX PT, R14, R3, RZ, 0x1f ;  /* 0x00001fff030e7589 */ /* 0x0002a400000e0000 */
.L_x_2360:
[----:B--2---:R-:W-:-:S13]  /*14910*/  ISETP.NE.AND P0, PT, R14, RZ, PT ;  /* 0x000000ff0e00720c */ /* 0x004fda0003f05270 */
[----:B------:R-:W-:Y:S05]  /*14920*/  @P0 BRA `(.L_x_2193) ;  /* 0x0000000000900947 */ /* 0x000fea0003800000 */
[----:B------:R-:W-:-:S03]  /*14930*/  UMOV UR4, 0xffffffff ;  /* 0xffffffff00047882 */ /* 0x000fc60000000000 */
[----:B------:R-:W-:Y:S05]  /*14940*/  BRA.DIV UR4, `(.L_x_2276) ;  /* 0x0000003204187947 */ /* 0x000fea000b800000 */
[----:B------:R-:W-:-:S13]  /*14950*/  ELECT P6, URZ, PT ;  /* 0x00000000003f782f */ /* 0x000fda00038c0000 */
.L_x_2363:
        /* <DEDUP_REMOVED lines=8> */
.L_x_2277:
[----:B------:R-:W-:Y:S01]  /*149e0*/  IMAD R5, R2, 0x8, R7 ;  /* 0x0000000802057824 */ /* 0x000fe200078e0207 */
[----:B------:R-:W-:Y:S01]  /*149f0*/  SHF.L.U32 R4, R0, 0x1f, RZ ;  /* 0x0000001f00047819 */ /* 0x000fe200000006ff */
[----:B------:R-:W-:-:S03]  /*14a00*/  VIADD R2, R2, 0x1 ;  /* 0x0000000102027836 */ /* 0x000fc60000000000 */
[----:B------:R-:W1:Y:S02]  /*14a10*/  SYNCS.PHASECHK.TRANS64.TRYWAIT P1, [R5+URZ+0x38840], R4 ;  /* 0x03884004050075a7 */ /* 0x000e64000802017f */
[----:B------:R-:W-:-:S04]  /*14a20*/  ISETP.NE.AND P2, PT, R2, 0x2, PT ;  /* 0x000000020200780c */ /* 0x000fc80003f45270 */
[----:B------:R-:W-:Y:S01]  /*14a30*/  SEL R3, RZ, 0x1, P2 ;  /* 0x00000001ff037807 */ /* 0x000fe20001000000 */
[----:B-1----:R-:W-:Y:S08]  /*14a40*/  @!P1 BRA `(.L_x_2278) ;  /* 0x0000002c00f89947 */ /* 0x002ff00003800000 */
.L_x_2364:
[----:B------:R-:W-:Y:S02]  /*14a50*/  SEL R2, R2, RZ, P2 ;  /* 0x000000ff02027207 */ /* 0x000fe40001000000 */
[----:B------:R-:W-:Y:S01]  /*14a60*/  LOP3.LUT R0, R0, R3, RZ, 0x3c, !PT ;  /* 0x0000000300007212 */ /* 0x000fe200078e3cff */
[----:B------:R-:W-:Y:S06]  /*14a70*/  @!P0 BRA `(.L_x_2279) ;  /* 0x0000000000048947 */ /* 0x000fec0003800000 */
[----:B------:R-:W-:Y:S01]  /*14a80*/  BPT.TRAP 0x1 ;  /* 0x000000040000795c */ /* 0x000fe20000300000 */
.L_x_2279:
[----:B------:R-:W-:Y:S01]  /*14a90*/  IMAD R3, R2, 0x8, R7 ;  /* 0x0000000802037824 */ /* 0x000fe200078e0207 */
[----:B------:R-:W-:-:S04]  /*14aa0*/  SHF.L.U32 R0, R0, 0x1f, RZ ;  /* 0x0000001f00007819 */ /* 0x000fc800000006ff */
[----:B------:R-:W2:Y:S02]  /*14ab0*/  SYNCS.PHASECHK.TRANS64.TRYWAIT P1, [R3+URZ+0x38840], R0 ;  /* 0x03884000030075a7 */ /* 0x000ea4000802017f */
[----:B--2---:R-:W-:Y:S05]  /*14ac0*/  @!P1 BRA `(.L_x_2280) ;  /* 0x0000002c00ec9947 */ /* 0x004fea0003800000 */
.L_x_2365:
[----:B------:R-:W-:Y:S05]  /*14ad0*/  @!P0 BRA `(.L_x_2281) ;  /* 0x0000000000048947 */ /* 0x000fea0003800000 */
[----:B------:R-:W-:Y:S01]  /*14ae0*/  BPT.TRAP 0x1 ;  /* 0x000000040000795c */ /* 0x000fe20000300000 */
.L_x_2281:
[----:B------:R-:W3:Y:S02]  /*14af0*/  SYNCS.PHASECHK.TRANS64.TRYWAIT P1, [R5+URZ+0x38860], R4 ;  /* 0x03886004050075a7 */ /* 0x000ee4000802017f */
[----:B---3--:R-:W-:Y:S05]  /*14b00*/  @!P1 BRA `(.L_x_2282) ;  /* 0x0000002c00f09947 */ /* 0x008fea0003800000 */
.L_x_2366:
[----:B------:R-:W-:Y:S05]  /*14b10*/  @!P0 BRA `(.L_x_2283) ;  /* 0x0000000000048947 */ /* 0x000fea0003800000 */
[----:B------:R-:W-:Y:S01]  /*14b20*/  BPT.TRAP 0x1 ;  /* 0x000000040000795c */ /* 0x000fe20000300000 */
.L_x_2283:
[----:B----4-:R4:W0:Y:S02]  /*14b30*/  SYNCS.PHASECHK.TRANS64.TRYWAIT P0, [R3+URZ+0x38860], R0 ;  /* 0x03886000030075a7 */ /* 0x010824000800017f */
[----:B0-----:R-:W-:Y:S05]  /*14b40*/  @!P0 NANOSLEEP.SYNCS 0x989680 ;  /* 0x009896800000895d */ /* 0x001fea0003900000 */
[----:B------:R-:W0:Y:S02]  /*14b50*/  @!P0 SYNCS.PHASECHK.TRANS64 P0, [R3+URZ+0x38860], R0 ;  /* 0x03886000030085a7 */ /* 0x000e24000800007f */
[----:B0-----:R-:W-:Y:S05]  /*14b60*/  @!P0 BRA `(.L_x_2283) ;  /* 0xfffffffc00f08947 */ /* 0x001fea000383ffff */
.L_x_2193:
[----:B------:R-:W-:Y:S05]  /*14b70*/  BSYNC B6 ;  /* 0x0000000000067941 */ /* 0x000fea0003800000 */
.L_x_2190:
[----:B------:R-:W-:Y:S05]  /*14b80*/  EXIT ;  /* 0x000000000000794d */ /* 0x000fea0003800000 */
.L_x_2197:
[----:B------:R-:W-:-:S13]  /*14b90*/  R2UR UR4, R16 ;  /* 0x00000000100472ca */ /* 0x000fda00000e0000 */
[----:B0-----:R-:W-:-:S04]  /*14ba0*/  IMAD.U32 R3, RZ, RZ, UR4 ;  /* 0x00000004ff037e24 */ /* 0x001fc8000f8e00ff */
[----:B------:R0:W1:Y:S03]  /*14bb0*/  SYNCS.PHASECHK.TRANS64.TRYWAIT P0, [R3+URZ+0x38800], R0 ;  /* 0x03880000030075a7 */ /* 0x000066000800017f */
[----:B-1----:R-:W-:Y:S05]  /*14bc0*/  @!P0 NANOSLEEP.SYNCS 0x989680 ;  /* 0x009896800000895d */ /* 0x002fea0003900000 */
[----:B------:R-:W1:Y:S02]  /*14bd0*/  @!P0 SYNCS.PHASECHK.TRANS64 P0, [R3+URZ+0x38800], R0 ;  /* 0x03880000030085a7 */ /* 0x000e64000800007f */
[----:B-1----:R-:W-:Y:S05]  /*14be0*/  @!P0 BRA `(.L_x_2197) ;  /* 0xfffffffc00e88947 */ /* 0x002fea000383ffff */
[----:B------:R-:W-:Y:S05]  /*14bf0*/  BRA `(.L_x_2284) ;  /* 0xfffffec8007c7947 */ /* 0x000fea000383ffff */
.L_x_2201:
[----:B------:R-:W-:-:S13]  /*14c00*/  R2UR UR4, R16 ;  /* 0x00000000100472ca */ /* 0x000fda00000e0000 */
[----:B0-----:R-:W-:-:S04]  /*14c10*/  MOV R3, UR4 ;  /* 0x0000000400037c02 */ /* 0x001fc80008000f00 */
[----:B------:R0:W2:Y:S03]  /*14c20*/  SYNCS.PHASECHK.TRANS64.TRYWAIT P1, [R3+URZ+0x38830], R0 ;  /* 0x03883000030075a7 */ /* 0x0000a6000802017f */
[----:B--2---:R-:W-:Y:S05]  /*14c30*/  @!P1 NANOSLEEP.SYNCS 0x989680 ;  /* 0x009896800000995d */ /* 0x004fea0003900000 */
[----:B------:R-:W2:Y:S02]  /*14c40*/  @!P1 SYNCS.PHASECHK.TRANS64 P1, [R3+URZ+0x38830], R0 ;  /* 0x03883000030095a7 */ /* 0x000ea4000802007f */
[----:B--2---:R-:W-:Y:S05]  /*14c50*/  @!P1 BRA `(.L_x_2201) ;  /* 0xfffffffc00e89947 */ /* 0x004fea000383ffff */
[----:B------:R-:W-:Y:S05]  /*14c60*/  BRA `(.L_x_2200) ;  /* 0xfffffec800a47947 */ /* 0x000fea000383ffff */
.L_x_2207:
[----:B------:R-:W-:-:S13]  /*14c70*/  R2UR UR6, R3 ;  /* 0x00000000030672ca */ /* 0x000fda00000e0000 */
[----:B-1----:R-:W-:-:S04]  /*14c80*/  IMAD.U32 R153, RZ, RZ, UR6 ;  /* 0x00000006ff997e24 */ /* 0x002fc8000f8e00ff */
[----:B------:R1:W2:Y:S03]  /*14c90*/  SYNCS.PHASECHK.TRANS64.TRYWAIT P1, [R153+URZ+0x38830], R6 ;  /* 0x03883006990075a7 */ /* 0x0002a6000802017f */
[----:B--2---:R-:W-:Y:S05]  /*14ca0*/  @!P1 NANOSLEEP.SYNCS 0x989680 ;  /* 0x009896800000995d */ /* 0x004fea0003900000 */
[----:B------:R-:W2:Y:S02]  /*14cb0*/  @!P1 SYNCS.PHASECHK.TRANS64 P1, [R153+URZ+0x38830], R6 ;  /* 0x03883006990095a7 */ /* 0x000ea4000802007f */
[----:B--2---:R-:W-:Y:S05]  /*14cc0*/  @!P1 BRA `(.L_x_2207) ;  /* 0xfffffffc00e89947 */ /* 0x004fea000383ffff */
[----:B------:R-:W-:Y:S05]  /*14cd0*/  BRA `(.L_x_2206) ;  /* 0xffffff0800587947 */ /* 0x000fea000383ffff */
.L_x_2211:
[----:B-1----:R-:W-:-:S04]  /*14ce0*/  IMAD.U32 R215, RZ, RZ, UR10 ;  /* 0x0000000affd77e24 */ /* 0x002fc8000f8e00ff */
[----:B------:R1:W2:Y:S03]  /*14cf0*/  SYNCS.PHASECHK.TRANS64.TRYWAIT P1, [R215+URZ+0x38850], R0 ;  /* 0x03885000d70075a7 */ /* 0x0002a6000802017f */
[----:B--2---:R-:W-:Y:S05]  /*14d00*/  @!P1 NANOSLEEP.SYNCS 0x989680 ;  /* 0x009896800000995d */ /* 0x004fea0003900000 */
[----:B------:R-:W2:Y:S02]  /*14d10*/  @!P1 SYNCS.PHASECHK.TRANS64 P1, [R215+URZ+0x38850], R0 ;  /* 0x03885000d70095a7 */ /* 0x000ea4000802007f */
[----:B--2---:R-:W-:Y:S05]  /*14d20*/  @!P1 BRA `(.L_x_2211) ;  /* 0xfffffffc00ec9947 */ /* 0x004fea000383ffff */
[----:B------:R-:W-:Y:S05]  /*14d30*/  BRA `(.L_x_2210) ;  /* 0xffffff3000807947 */ /* 0x000fea000383ffff */
.L_x_2219:
[----:B-1----:R-:W-:-:S04]  /*14d40*/  IMAD.U32 R6, RZ, RZ, UR60 ;  /* 0x0000003cff067e24 */ /* 0x002fc8000f8e00ff */
[----:B------:R1:W2:Y:S03]  /*14d50*/  SYNCS.PHASECHK.TRANS64.TRYWAIT P1, [R6+URZ+0x38830], R3 ;  /* 0x03883003060075a7 */ /* 0x0002a6000802017f */
[----:B--2---:R-:W-:Y:S05]  /*14d60*/  @!P1 NANOSLEEP.SYNCS 0x989680 ;  /* 0x009896800000995d */ /* 0x004fea0003900000 */
[----:B------:R-:W2:Y:S02]  /*14d70*/  @!P1 SYNCS.PHASECHK.TRANS64 P1, [R6+URZ+0x38830], R3 ;  /* 0x03883003060095a7 */ /* 0x000ea4000802007f */
[----:B--2---:R-:W-:Y:S05]  /*14d80*/  @!P1 BRA `(.L_x_2219) ;  /* 0xfffffffc00ec9947 */ /* 0x004fea000383ffff */
[----:B------:R-:W-:Y:S05]  /*14d90*/  BRA `(.L_x_2218) ;  /* 0xffffff4800a07947 */ /* 0x000fea000383ffff */
.L_x_2223:
[----:B-1----:R-:W-:-:S04]  /*14da0*/  IMAD.U32 R3, RZ, RZ, UR10 ;  /* 0x0000000aff037e24 */ /* 0x002fc8000f8e00ff */
[----:B------:R1:W2:Y:S03]  /*14db0*/  SYNCS.PHASECHK.TRANS64.TRYWAIT P1, [R3+URZ+0x38850], R0 ;  /* 0x03885000030075a7 */ /* 0x0002a6000802017f */
[----:B--2---:R-:W-:Y:S05]  /*14dc0*/  @!P1 NANOSLEEP.SYNCS 0x989680 ;  /* 0x009896800000995d */ /* 0x004fea0003900000 */
[----:B------:R-:W2:Y:S02]  /*14dd0*/  @!P1 SYNCS.PHASECHK.TRANS64 P1, [R3+URZ+0x38850], R0 ;  /* 0x03885000030095a7 */ /* 0x000ea4000802007f */
[----:B--2---:R-:W-:Y:S05]  /*14de0*/  @!P1 BRA `(.L_x_2223) ;  /* 0xfffffffc00ec9947 */ /* 0x004fea000383ffff */
[----:B------:R-:W-:Y:S05]  /*14df0*/  BRA `(.L_x_2222) ;  /* 0xffffff7000e07947 */ /* 0x000fea000383ffff */
.L_x_2230:
[----:B-1----:R-:W-:-:S04]  /*14e00*/  MOV R5, UR5 ;  /* 0x0000000500057c02 */ /* 0x002fc80008000f00 */
[----:B------:R1:W2:Y:S03]  /*14e10*/  SYNCS.PHASECHK.TRANS64.TRYWAIT P1, [R5+URZ+0x38850], R0 ;  /* 0x03885000050075a7 */ /* 0x0002a6000802017f */
[----:B--2---:R-:W-:Y:S05]  /*14e20*/  @!P1 NANOSLEEP.SYNCS 0x989680 ;  /* 0x009896800000995d */ /* 0x004fea0003900000 */
[----:B------:R-:W2:Y:S02]  /*14e30*/  @!P1 SYNCS.PHASECHK.TRANS64 P1, [R5+URZ+0x38850], R0 ;  /* 0x03885000050095a7 */ /* 0x000ea4000802007f */
[----:B--2---:R-:W-:Y:S05]  /*14e40*/  @!P1 BRA `(.L_x_2230) ;  /* 0xfffffffc00ec9947 */ /* 0x004fea000383ffff */
[----:B------:R-:W-:Y:S05]  /*14e50*/  BRA `(.L_x_2229) ;  /* 0xffffff8c00007947 */ /* 0x000fea000383ffff */
.L_x_2242:
[----:B------:R-:W-:Y:S02]  /*14e60*/  IMAD.MOV.U32 R13, RZ, RZ, R27 ;  /* 0x000000ffff0d7224 */ /* 0x000fe400078e001b */
[----:B------:R-:W-:Y:S02]  /*14e70*/  IMAD.MOV.U32 R12, RZ, RZ, RZ ;  /* 0x000000ffff0c7224 */ /* 0x000fe400078e00ff */
[----:B------:R-:W-:Y:S02]  /*14e80*/  IMAD.MOV.U32 R11, RZ, RZ, 0x1f ;  /* 0x0000001fff0b7424 */ /* 0x000fe400078e00ff */
[----:B------:R-:W-:-:S07]  /*14e90*/  IMAD.MOV.U32 R15, RZ, RZ, -0x1 ;  /* 0xffffffffff0f7424 */ /* 0x000fce00078e00ff */
[----:B-----5:R-:W-:Y:S05]  /*14ea0*/  WARPSYNC.COLLECTIVE R15, `(.L_x_2285) ;  /* 0x000000000f087348 */ /* 0x020fea0003c00000 */
[----:B------:R0:W1:Y:S02]  /*14eb0*/  SHFL.IDX P6, R14, R13, R12, R11 ;  /* 0x0000000c0d0e7389 */ /* 0x00006400000c000b */
[----:B01---5:R-:W-:Y:S01]  /*14ec0*/  ENDCOLLECTIVE ;  /* 0x000000000000791b */ /* 0x023fe20003800000 */
.L_x_2285:
[----:B------:R-:W-:Y:S05]  /*14ed0*/  BRA `(.L_x_2286) ;  /* 0xffffffc800f87947 */ /* 0x000fea000383ffff */
.L_x_2244:
[----:B0-----:R-:W-:-:S04]  /*14ee0*/  MOV R3, UR44 ;  /* 0x0000002c00037c02 */ /* 0x001fc80008000f00 */
[----:B------:R0:W1:Y:S03]  /*14ef0*/  SYNCS.PHASECHK.TRANS64.TRYWAIT P0, [R3+URZ+0x38840], R2 ;  /* 0x03884002030075a7 */ /* 0x000066000800017f */
[----:B-1----:R-:W-:Y:S05]  /*14f00*/  @!P0 NANOSLEEP.SYNCS 0x989680 ;  /* 0x009896800000895d */ /* 0x002fea0003900000 */
[----:B------:R-:W1:Y:S02]  /*14f10*/  @!P0 SYNCS.PHASECHK.TRANS64 P0, [R3+URZ+0x38840], R2 ;  /* 0x03884002030085a7 */ /* 0x000e64000800007f */
[----:B-1----:R-:W-:Y:S05]  /*14f20*/  @!P0 BRA `(.L_x_2244) ;  /* 0xfffffffc00ec8947 */ /* 0x002fea000383ffff */
[----:B------:R-:W-:Y:S05]  /*14f30*/  BRA `(.L_x_2287) ;  /* 0xffffffcc00887947 */ /* 0x000fea000383ffff */
.L_x_2245:
        /* <DEDUP_REMOVED lines=8> */
.L_x_2289:
[----:B------:R-:W-:Y:S05]  /*14fc0*/  BSYNC B0 ;  /* 0x0000000000007941 */ /* 0x000fea0003800000 */
.L_x_2288:
[----:B------:R-:W-:Y:S01]  /*14fd0*/  IMAD.MOV.U32 R13, RZ, RZ, R0 ;  /* 0x000000ffff0d7224 */ /* 0x000fe200078e0000 */
[----:B------:R-:W-:Y:S01]  /*14fe0*/  MOV R5, R14 ;  /* 0x0000000e00057202 */ /* 0x000fe20000000f00 */
[----:B------:R-:W-:Y:S01]  /*14ff0*/  IMAD.MOV.U32 R12, RZ, RZ, RZ ;  /* 0x000000ffff0c7224 */ /* 0x000fe200078e00ff */
[C---:B------:R-:W-:Y:S01]  /*15000*/  LOP3.LUT P4, RZ, R16.reuse, 0x10, RZ, 0xc0, !PT ;  /* 0x0000001010ff7812 */ /* 0x040fe2000788c0ff */
[----:B------:R-:W-:Y:S01]  /*15010*/  IMAD.MOV.U32 R11, RZ, RZ, 0x181f ;  /* 0x0000181fff0b7424 */ /* 0x000fe200078e00ff */
[C---:B------:R-:W-:Y:S01]  /*15020*/  LOP3.LUT P3, RZ, R16.reuse, 0x8, RZ, 0xc0, !PT ;  /* 0x0000000810ff7812 */ /* 0x040fe2000786c0ff */
[----:B------:R-:W-:Y:S01]  /*15030*/  IMAD.MOV.U32 R15, RZ, RZ, -0x1 ;  /* 0xffffffffff0f7424 */ /* 0x000fe200078e00ff */
[C---:B------:R-:W-:Y:S02]  /*15040*/  LOP3.LUT P2, RZ, R16.reuse, 0x4, RZ, 0xc0, !PT ;  /* 0x0000000410ff7812 */ /* 0x040fe4000784c0ff */
[----:B------:R-:W-:-:S13]  /*15050*/  LOP3.LUT P1, RZ, R16, 0x2, RZ, 0xc0, !PT ;  /* 0x0000000210ff7812 */ /* 0x000fda000782c0ff */
[----:B------:R-:W-:Y:S05]  /*15060*/  WARPSYNC.COLLECTIVE R15, `(.L_x_2290) ;  /* 0x000000000f087348 */ /* 0x000fea0003c00000 */
[----:B------:R0:W1:Y:S02]  /*15070*/  SHFL.IDX P6, R14, R13, R12, R11 ;  /* 0x0000000c0d0e7389 */ /* 0x00006400000c000b */
[----:B01----:R-:W-:Y:S01]  /*15080*/  ENDCOLLECTIVE ;  /* 0x000000000000791b */ /* 0x003fe20003800000 */
.L_x_2290:
[----:B------:R-:W-:Y:S01]  /*15090*/  @P0 LEA R9, R31, UR44, 0x1 ;  /* 0x0000002c1f090c11 */ /* 0x000fe2000f8e08ff */
        /* <DEDUP_REMOVED lines=16> */
.L_x_2291:
[----:B------:R-:W-:Y:S01]  /*151a0*/  @P0 LEA R21, R31, UR44, 0x1 ;  /* 0x0000002c1f150c11 */ /* 0x000fe2000f8e08ff */
[----:B------:R-:W-:Y:S02]  /*151b0*/  IMAD.MOV.U32 R13, RZ, RZ, R0 ;  /* 0x000000ffff0d7224 */ /* 0x000fe400078e0000 */
[----:B------:R-:W-:-:S07]  /*151c0*/  IMAD.MOV.U32 R3, RZ, RZ, R14 ;  /* 0x000000ffff037224 */ /* 0x000fce00078e000e */
[----:B------:R-:W-:Y:S05]  /*151d0*/  WARPSYNC.COLLECTIVE R15, `(.L_x_2292) ;  /* 0x000000000f087348 */ /* 0x000fea0003c00000 */
[----:B------:R0:W1:Y:S02]  /*151e0*/  SHFL.IDX P6, R14, R13, R12, R11 ;  /* 0x0000000c0d0e7389 */ /* 0x00006400000c000b */
[----:B01----:R-:W-:Y:S01]  /*151f0*/  ENDCOLLECTIVE ;  /* 0x000000000000791b */ /* 0x003fe20003800000 */
.L_x_2292:
        /* <DEDUP_REMOVED lines=16> */
.L_x_2293:
[----:B------:R-:W-:Y:S01]  /*15300*/  @P0 LEA R9, R31, UR44, 0x1 ;  /* 0x0000002c1f090c11 */ /* 0x000fe2000f8e08ff */
[----:B------:R-:W-:Y:S02]  /*15310*/  IMAD.MOV.U32 R13, RZ, RZ, R0 ;  /* 0x000000ffff0d7224 */ /* 0x000fe400078e0000 */
[----:B------:R-:W-:-:S07]  /*15320*/  IMAD.MOV.U32 R5, RZ, RZ, R14 ;  /* 0x000000ffff057224 */ /* 0x000fce00078e000e */
[----:B------:R-:W-:Y:S05]  /*15330*/  WARPSYNC.COLLECTIVE R15, `(.L_x_2294) ;  /* 0x000000000f087348 */ /* 0x000fea0003c00000 */
[----:B------:R0:W1:Y:S02]  /*15340*/  SHFL.IDX P6, R14, R13, R12, R11 ;  /* 0x0000000c0d0e7389 */ /* 0x00006400000c000b */
[----:B01----:R-:W-:Y:S01]  /*15350*/  ENDCOLLECTIVE ;  /* 0x000000000000791b */ /* 0x003fe20003800000 */
.L_x_2294:
        /* <DEDUP_REMOVED lines=16> */
.L_x_2295:
[----:B------:R-:W-:Y:S01]  /*15460*/  @P0 LEA R21, R31, UR44, 0x1 ;  /* 0x0000002c1f150c11 */ /* 0x000fe2000f8e08ff */
[----:B------:R-:W-:Y:S02]  /*15470*/  IMAD.MOV.U32 R13, RZ, RZ, R0 ;  /* 0x000000ffff0d7224 */ /* 0x000fe400078e0000 */
[----:B------:R-:W-:-:S07]  /*15480*/  IMAD.MOV.U32 R3, RZ, RZ, R14 ;  /* 0x000000ffff037224 */ /* 0x000fce00078e000e */
[----:B------:R-:W-:Y:S05]  /*15490*/  WARPSYNC.COLLECTIVE R15, `(.L_x_2296) ;  /* 0x000000000f087348 */ /* 0x000fea0003c00000 */
[----:B------:R0:W1:Y:S02]  /*154a0*/  SHFL.IDX P6, R14, R13, R12, R11 ;  /* 0x0000000c0d0e7389 */ /* 0x00006400000c000b */
[----:B01----:R-:W-:Y:S01]  /*154b0*/  ENDCOLLECTIVE ;  /* 0x000000000000791b */ /* 0x003fe20003800000 */
.L_x_2296:
        /* <DEDUP_REMOVED lines=15> */
.L_x_2297:
[----:B------:R-:W-:Y:S02]  /*155b0*/  IMAD.MOV.U32 R13, RZ, RZ, R0 ;  /* 0x000000ffff0d7224 */ /* 0x000fe400078e0000 */
[----:B------:R-:W-:-:S07]  /*155c0*/  IMAD.MOV.U32 R4, RZ, RZ, R14 ;  /* 0x000000ffff047224 */ /* 0x000fce00078e000e */
[----:B------:R-:W-:Y:S05]  /*155d0*/  WARPSYNC.COLLECTIVE R15, `(.L_x_2298) ;  /* 0x000000000f087348 */ /* 0x000fea0003c00000 */
[----:B------:R0:W1:Y:S02]  /*155e0*/  SHFL.IDX P6, R14, R13, R12, R11 ;  /* 0x0000000c0d0e7389 */ /* 0x00006400000c000b */
[----:B01----:R-:W-:Y:S01]  /*155f0*/  ENDCOLLECTIVE ;  /* 0x000000000000791b */ /* 0x003fe20003800000 */
.L_x_2298:
[----:B------:R-:W-:Y:S05]  /*15600*/  BRA `(.L_x_2299) ;  /* 0xffffffc800fc7947 */ /* 0x000fea000383ffff */
.L_x_2250:
[----:B------:R-:W-:Y:S01]  /*15610*/  MOV R13, R6 ;  /* 0x00000006000d7202 */ /* 0x000fe20000000f00 */
[----:B------:R-:W-:Y:S02]  /*15620*/  IMAD.MOV.U32 R12, RZ, RZ, RZ ;  /* 0x000000ffff0c7224 */ /* 0x000fe400078e00ff */
[----:B------:R-:W-:Y:S02]  /*15630*/  IMAD.MOV.U32 R11, RZ, RZ, 0x181f ;  /* 0x0000181fff0b7424 */ /* 0x000fe400078e00ff */
[----:B------:R-:W-:Y:S02]  /*15640*/  IMAD.MOV.U32 R15, RZ, RZ, -0x1 ;  /* 0xffffffffff0f7424 */ /* 0x000fe400078e00ff */
[----:B------:R-:W-:-:S07]  /*15650*/  IMAD.U32 R8, RZ, RZ, UR46 ;  /* 0x0000002eff087e24 */ /* 0x000fce000f8e00ff */
[----:B------:R-:W-:Y:S05]  /*15660*/  WARPSYNC.COLLECTIVE R15, `(.L_x_2300) ;  /* 0x000000000f087348 */ /* 0x000fea0003c00000 */
[----:B------:R0:W1:Y:S02]  /*15670*/  SHFL.IDX P6, R14, R13, R12, R11 ;  /* 0x0000000c0d0e7389 */ /* 0x00006400000c000b */
[----:B01----:R-:W-:Y:S01]  /*15680*/  ENDCOLLECTIVE ;  /* 0x000000000000791b */ /* 0x003fe20003800000 */
.L_x_2300:
[----:B------:R-:W-:-:S04]  /*15690*/  IMAD R8, R8, 0x80, R27 ;  /* 0x0000008008087824 */ /* 0x000fc800078e021b */
[----:B------:R-:W-:Y:S01]  /*156a0*/  VIADD R4, R8, 0x10 ;  /* 0x0000001008047836 */ /* 0x000fe20000000000 */
[----:B------:R-:W-:Y:S01]  /*156b0*/  MOV R13, R0 ;  /* 0x00000000000d7202 */ /* 0x000fe20000000f00 */
[----:B------:R-:W-:-:S07]  /*156c0*/  IMAD.MOV.U32 R3, RZ, RZ, R14 ;  /* 0x000000ffff037224 */ /* 0x000fce00078e000e */
[----:B------:R-:W-:Y:S05]  /*156d0*/  WARPSYNC.COLLECTIVE R15, `(.L_x_2301) ;  /* 0x000000000f087348 */ /* 0x000fea0003c00000 */
[----:B------:R0:W1:Y:S02]  /*156e0*/  SHFL.IDX P6, R14, R13, R12, R11 ;  /* 0x0000000c0d0e7389 */ /* 0x00006400000c000b */
[----:B01----:R-:W-:Y:S01]  /*156f0*/  ENDCOLLECTIVE ;  /* 0x000000000000791b */ /* 0x003fe20003800000 */
.L_x_2301:
        /* <DEDUP_REMOVED lines=20> */
.L_x_2302:
[----:B------:R-:W-:Y:S02]  /*15840*/  IADD3 R2, R8, 0x20, RZ ;  /* 0x0000002008027810 */ /* 0x000fe40007ffe0ff */
[----:B------:R-:W-:Y:S01]  /*15850*/  @!P0 LEA R21, R31, UR44, 0x1 ;  /* 0x0000002c1f158c11 */ /* 0x000fe2000f8e08ff */
[----:B------:R-:W-:Y:S02]  /*15860*/  IMAD.MOV.U32 R13, RZ, RZ, R0 ;  /* 0x000000ffff0d7224 */ /* 0x000fe400078e0000 */
[----:B------:R-:W-:-:S07]  /*15870*/  IMAD.MOV.U32 R5, RZ, RZ, R14 ;  /* 0x000000ffff057224 */ /* 0x000fce00078e000e */
[----:B------:R-:W-:Y:S05]  /*15880*/  WARPSYNC.COLLECTIVE R15, `(.L_x_2303) ;  /* 0x000000000f087348 */ /* 0x000fea0003c00000 */
[----:B------:R0:W1:Y:S02]  /*15890*/  SHFL.IDX P6, R14, R13, R12, R11 ;  /* 0x0000000c0d0e7389 */ /* 0x00006400000c000b */
[----:B01----:R-:W-:Y:S01]  /*158a0*/  ENDCOLLECTIVE ;  /* 0x000000000000791b */ /* 0x003fe20003800000 */
.L_x_2303:
[----:B------:R-:W-:Y:S01]  /*158b0*/  ULDC.64 UR4, c[0x0][0x208] ;  /* 0x0000820000047ab9 */ /* 0x000fe20000000a00 */
[----:B------:R-:W-:Y:S02]  /*158c0*/  IMAD.MOV.U32 R13, RZ, RZ, R6 ;  /* 0x000000ffff0d7224 */ /* 0x000fe400078e0006 */
        /* <DEDUP_REMOVED lines=14> */
.L_x_2304:
[----:B------:R-:W-:Y:S01]  /*159b0*/  VIADD R4, R8, 0x30 ;  /* 0x0000003008047836 */ /* 0x000fe20000000000 */
[----:B------:R-:W-:Y:S01]  /*159c0*/  @!P0 LEA R9, R31, UR44, 0x1 ;  /* 0x0000002c1f098c11 */ /* 0x000fe2000f8e08ff */
[----:B------:R-:W-:Y:S02]  /*159d0*/  IMAD.MOV.U32 R13, RZ, RZ, R0 ;  /* 0x000000ffff0d7224 */ /* 0x000fe400078e0000 */
[----:B------:R-:W-:-:S07]  /*159e0*/  IMAD.MOV.U32 R3, RZ, RZ, R14 ;  /* 0x000000ffff037224 */ /* 0x000fce00078e000e */
[----:B------:R-:W-:Y:S05]  /*159f0*/  WARPSYNC.COLLECTIVE R15, `(.L_x_2305) ;  /* 0x000000000f087348 */ /* 0x000fea0003c00000 */
[----:B------:R0:W1:Y:S02]  /*15a00*/  SHFL.IDX P6, R14, R13, R12, R11 ;  /* 0x0000000c0d0e7389 */ /* 0x00006400000c000b */
[----:B01----:R-:W-:Y:S01]  /*15a10*/  ENDCOLLECTIVE ;  /* 0x000000000000791b */ /* 0x003fe20003800000 */
.L_x_2305:
        /* <DEDUP_REMOVED lines=16> */
.L_x_2306:
[----:B------:R-:W-:Y:S01]  /*15b20*/  VIADD R2, R8, 0x40 ;  /* 0x0000004008027836 */ /* 0x000fe20000000000 */
[----:B------:R-:W-:Y:S02]  /*15b30*/  @!P0 LEA R21, R31, UR44, 0x1 ;  /* 0x0000002c1f158c11 */ /* 0x000fe4000f8e08ff */
[----:B------:R-:W-:Y:S01]  /*15b40*/  MOV R13, R0 ;  /* 0x00000000000d7202 */ /* 0x000fe20000000f00 */
[----:B------:R-:W-:-:S07]  /*15b50*/  IMAD.MOV.U32 R5, RZ, RZ, R14 ;  /* 0x000000ffff057224 */ /* 0x000fce00078e000e */
[----:B------:R-:W-:Y:S05]  /*15b60*/  WARPSYNC.COLLECTIVE R15, `(.L_x_2307) ;  /* 0x000000000f087348 */ /* 0x000fea0003c00000 */
[----:B------:R0:W1:Y:S02]  /*15b70*/  SHFL.IDX P6, R14, R13, R12, R11 ;  /* 0x0000000c0d0e7389 */ /* 0x00006400000c000b */
[----:B01----:R-:W-:Y:S01]  /*15b80*/  ENDCOLLECTIVE ;  /* 0x000000000000791b */ /* 0x003fe20003800000 */
.L_x_2307:
        /* <DEDUP_REMOVED lines=16> */
.L_x_2308:
[----:B------:R-:W-:Y:S01]  /*15c90*/  VIADD R4, R8, 0x50 ;  /* 0x0000005008047836 */ /* 0x000fe20000000000 */
[----:B------:R-:W-:Y:S01]  /*15ca0*/  @!P0 LEA R9, R31, UR44, 0x1 ;  /* 0x0000002c1f098c11 */ /* 0x000fe2000f8e08ff */
[----:B------:R-:W-:Y:S01]  /*15cb0*/  IMAD.MOV.U32 R13, RZ, RZ, R0 ;  /* 0x000000ffff0d7224 */ /* 0x000fe200078e0000 */
[----:B------:R-:W-:-:S07]  /*15cc0*/  MOV R3, R14 ;  /* 0x0000000e00037202 */ /* 0x000fce0000000f00 */
[----:B------:R-:W-:Y:S05]  /*15cd0*/  WARPSYNC.COLLECTIVE R15, `(.L_x_2309) ;  /* 0x000000000f087348 */ /* 0x000fea0003c00000 */
[----:B------:R0:W1:Y:S02]  /*15ce0*/  SHFL.IDX P6, R14, R13, R12, R11 ;  /* 0x0000000c0d0e7389 */ /* 0x00006400000c000b */
[----:B01----:R-:W-:Y:S01]  /*15cf0*/  ENDCOLLECTIVE ;  /* 0x000000000000791b */ /* 0x003fe20003800000 */
.L_x_2309:
        /* <DEDUP_REMOVED lines=16> */
.L_x_2310:
[----:B------:R-:W-:Y:S01]  /*15e00*/  VIADD R2, R8, 0x60 ;  /* 0x0000006008027836 */ /* 0x000fe20000000000 */
[----:B------:R-:W-:Y:S01]  /*15e10*/  @!P0 LEA R21, R31, UR44, 0x1 ;  /* 0x0000002c1f158c11 */ /* 0x000fe2000f8e08ff */
[----:B------:R-:W-:Y:S02]  /*15e20*/  IMAD.MOV.U32 R13, RZ, RZ, R0 ;  /* 0x000000ffff0d7224 */ /* 0x000fe400078e0000 */
[----:B------:R-:W-:-:S07]  /*15e30*/  IMAD.MOV.U32 R5, RZ, RZ, R14 ;  /* 0x000000ffff057224 */ /* 0x000fce00078e000e */
[----:B------:R-:W-:Y:S05]  /*15e40*/  WARPSYNC.COLLECTIVE R15, `(.L_x_2311) ;  /* 0x000000000f087348 */ /* 0x000fea0003c00000 */
[----:B------:R0:W1:Y:S02]  /*15e50*/  SHFL.IDX P6, R14, R13, R12, R11 ;  /* 0x0000000c0d0e7389 */ /* 0x00006400000c000b */
[----:B01----:R-:W-:Y:S01]  /*15e60*/  ENDCOLLECTIVE ;  /* 0x000000000000791b */ /* 0x003fe20003800000 */
.L_x_2311:
        /* <DEDUP_REMOVED lines=16> */
.L_x_2312:
[----:B------:R-:W-:Y:S01]  /*15f70*/  @!P0 LEA R9, R31, UR44, 0x1 ;  /* 0x0000002c1f098c11 */ /* 0x000fe2000f8e08ff */
[----:B------:R-:W-:Y:S02]  /*15f80*/  IMAD.MOV.U32 R13, RZ, RZ, R0 ;  /* 0x000000ffff0d7224 */ /* 0x000fe400078e0000 */
[----:B------:R-:W-:-:S07]  /*15f90*/  IMAD.MOV.U32 R3, RZ, RZ, R14 ;  /* 0x000000ffff037224 */ /* 0x000fce00078e000e */
[----:B------:R-:W-:Y:S05]  /*15fa0*/  WARPSYNC.COLLECTIVE R15, `(.L_x_2313) ;  /* 0x000000000f087348 */ /* 0x000fea0003c00000 */
[----:B------:R0:W1:Y:S02]  /*15fb0*/  SHFL.IDX P6, R14, R13, R12, R11 ;  /* 0x0000000c0d0e7389 */ /* 0x00006400000c000b */
[----:B01----:R-:W-:Y:S01]  /*15fc0*/  ENDCOLLECTIVE ;  /* 0x000000000000791b */ /* 0x003fe20003800000 */
.L_x_2313:
        /* <DEDUP_REMOVED lines=15> */
.L_x_2314:
[----:B------:R-:W-:Y:S02]  /*160c0*/  IMAD.MOV.U32 R13, RZ, RZ, R0 ;  /* 0x000000ffff0d7224 */ /* 0x000fe400078e0000 */
[----:B------:R-:W-:-:S07]  /*160d0*/  IMAD.MOV.U32 R6, RZ, RZ, R14 ;  /* 0x000000ffff067224 */ /* 0x000fce00078e000e */
[----:B------:R-:W-:Y:S05]  /*160e0*/  WARPSYNC.COLLECTIVE R15, `(.L_x_2315) ;  /* 0x000000000f087348 */ /* 0x000fea0003c00000 */
[----:B------:R0:W1:Y:S02]  /*160f0*/  SHFL.IDX P6, R14, R13, R12, R11 ;  /* 0x0000000c0d0e7389 */ /* 0x00006400000c000b */
[----:B01----:R-:W-:Y:S01]  /*16100*/  ENDCOLLECTIVE ;  /* 0x000000000000791b */ /* 0x003fe20003800000 */
.L_x_2315:
[----:B------:R-:W-:Y:S05]  /*16110*/  BRA `(.L_x_2316) ;  /* 0xffffffcc000c7947 */ /* 0x000fea000383ffff */
.L_x_2253:
[----:B0-----:R-:W-:-:S04]  /*16120*/  IMAD.U32 R3, RZ, RZ, UR44 ;  /* 0x0000002cff037e24 */ /* 0x001fc8000f8e00ff */
[----:B------:R0:W1:Y:S03]  /*16130*/  SYNCS.PHASECHK.TRANS64.TRYWAIT P0, [R3+URZ+0x38820], R0 ;  /* 0x03882000030075a7 */ /* 0x000066000800017f */
[----:B-1----:R-:W-:Y:S05]  /*16140*/  @!P0 NANOSLEEP.SYNCS 0x989680 ;  /* 0x009896800000895d */ /* 0x002fea0003900000 */
[----:B------:R-:W1:Y:S02]  /*16150*/  @!P0 SYNCS.PHASECHK.TRANS64 P0, [R3+URZ+0x38820], R0 ;  /* 0x03882000030085a7 */ /* 0x000e64000800007f */
[----:B-1----:R-:W-:Y:S05]  /*16160*/  @!P0 BRA `(.L_x_2253) ;  /* 0xfffffffc00ec8947 */ /* 0x002fea000383ffff */
[----:B------:R-:W-:Y:S05]  /*16170*/  BRA `(.L_x_2317) ;  /* 0xffffffcc00647947 */ /* 0x000fea000383ffff */
.L_x_2257:
[----:B-1----:R1:W2:Y:S02]  /*16180*/  SYNCS.PHASECHK.TRANS64.TRYWAIT P0, [R19+URZ+0x38840], R2 ;  /* 0x03884002130075a7 */ /* 0x0022a4000800017f */
[----:B--2---:R-:W-:Y:S05]  /*16190*/  @!P0 NANOSLEEP.SYNCS 0x989680 ;  /* 0x009896800000895d */ /* 0x004fea0003900000 */
[----:B------:R-:W2:Y:S02]  /*161a0*/  @!P0 SYNCS.PHASECHK.TRANS64 P0, [R19+URZ+0x38840], R2 ;  /* 0x03884002130085a7 */ /* 0x000ea4000800007f */
[----:B--2---:R-:W-:Y:S05]  /*161b0*/  @!P0 BRA `(.L_x_2257) ;  /* 0xfffffffc00f08947 */ /* 0x004fea000383ffff */
[----:B------:R-:W-:Y:S05]  /*161c0*/  BRA `(.L_x_2318) ;  /* 0xffffffd000687947 */ /* 0x000fea000383ffff */
.L_x_2258:
[----:B------:R-:W-:Y:S01]  /*161d0*/  BSSY B1, `(.L_x_2319) ;  /* 0x0000008000017945 */ /* 0x000fe20003800000 */
[----:B------:R-:W-:Y:S01]  /*161e0*/  MOV R13, R27 ;  /* 0x0000001b000d7202 */ /* 0x000fe20000000f00 */
[----:B------:R-:W-:Y:S02]  /*161f0*/  IMAD.MOV.U32 R12, RZ, RZ, RZ ;  /* 0x000000ffff0c7224 */ /* 0x000fe400078e00ff */
[----:B------:R-:W-:Y:S02]  /*16200*/  IMAD.MOV.U32 R11, RZ, RZ, 0x181f ;  /* 0x0000181fff0b7424 */ /* 0x000fe400078e00ff */
[----:B------:R-:W-:-:S07]  /*16210*/  IMAD.MOV.U32 R15, RZ, RZ, -0x1 ;  /* 0xffffffffff0f7424 */ /* 0x000fce00078e00ff */
[----:B------:R-:W-:Y:S05]  /*16220*/  WARPSYNC.COLLECTIVE R15, `(.L_x_2320) ;  /* 0x000000000f087348 */ /* 0x000fea0003c00000 */
[----:B------:R0:W1:Y:S02]  /*16230*/  SHFL.IDX P6, R14, R13, R12, R11 ;  /* 0x0000000c0d0e7389 */ /* 0x00006400000c000b */
[----:B01----:R-:W-:Y:S01]  /*16240*/  ENDCOLLECTIVE ;  /* 0x000000000000791b */ /* 0x003fe20003800000 */
.L_x_2320:
[----:B------:R-:W-:Y:S05]  /*16250*/  BSYNC B1 ;  /* 0x0000000000017941 */ /* 0x000fea0003800000 */
.L_x_2319:
[----:B------:R-:W-:Y:S01]  /*16260*/  MOV R13, R24 ;  /* 0x00000018000d7202 */ /* 0x000fe20000000f00 */
[----:B------:R-:W-:Y:S01]  /*16270*/  IMAD.MOV.U32 R12, RZ, RZ, RZ ;  /* 0x000000ffff0c7224 */ /* 0x000fe200078e00ff */
[----:B------:R-:W-:Y:S01]  /*16280*/  P2R R4, PR, RZ, 0x8 ;  /* 0x00000008ff047803 */ /* 0x000fe20000000000 */
[----:B------:R-:W-:Y:S01]  /*16290*/  IMAD.MOV.U32 R11, RZ, RZ, 0x181f ;  /* 0x0000181fff0b7424 */ /* 0x000fe200078e00ff */
[C---:B------:R-:W-:Y:S01]  /*162a0*/  LOP3.LUT P3, RZ, R16.reuse, 0x10, RZ, 0xc0, !PT ;  /* 0x0000001010ff7812 */ /* 0x040fe2000786c0ff */
[----:B------:R-:W-:Y:S01]  /*162b0*/  IMAD.MOV.U32 R15, RZ, RZ, -0x1 ;  /* 0xffffffffff0f7424 */ /* 0x000fe200078e00ff */
[----:B------:R-:W-:Y:S01]  /*162c0*/  P2R R6, PR, RZ, 0x4 ;  /* 0x00000004ff067803 */ /* 0x000fe20000000000 */
[----:B------:R-:W-:Y:S01]  /*162d0*/  IMAD.MOV.U32 R3, RZ, RZ, R14 ;  /* 0x000000ffff037224 */ /* 0x000fe200078e000e */
[----:B------:R-:W-:Y:S01]  /*162e0*/  LOP3.LUT P2, RZ, R16, 0x8, RZ, 0xc0, !PT ;  /* 0x0000000810ff7812 */ /* 0x000fe2000784c0ff */
[----:B------:R-:W-:-:S12]  /*162f0*/  IMAD.SHL.U32 R32, R22, 0x2, RZ ;  /* 0x0000000216207824 */ /* 0x000fd800078e00ff */
[----:B------:R-:W-:Y:S05]  /*16300*/  WARPSYNC.COLLECTIVE R15, `(.L_x_2321) ;  /* 0x000000000f087348 */ /* 0x000fea0003c00000 */
[----:B------:R0:W1:Y:S02]  /*16310*/  SHFL.IDX P6, R14, R13, R12, R11 ;  /* 0x0000000c0d0e7389 */ /* 0x00006400000c000b */
[----:B01----:R-:W-:Y:S01]  /*16320*/  ENDCOLLECTIVE ;  /* 0x000000000000791b */ /* 0x003fe20003800000 */
.L_x_2321:
[----:B------:R-:W-:Y:S01]  /*16330*/  P2R R7, PR, RZ, 0x2 ;  /* 0x00000002ff077803 */ /* 0x000fe20000000000 */
[----:B------:R-:W-:Y:S01]  /*16340*/  ULDC.64 UR4, c[0x0][0x208] ;  /* 0x0000820000047ab9 */ /* 0x000fe20000000a00 */
[----:B------:R-:W-:Y:S02]  /*16350*/  LOP3.LUT P1, RZ, R16, 0x4, RZ, 0xc0, !PT ;  /* 0x0000000410ff7812 */ /* 0x000fe4000782c0ff */
[----:B------:R-:W-:Y:S01]  /*16360*/  LEA R25, R25, UR44, 0x1 ;  /* 0x0000002c19197c11 */ /* 0x000fe2000f8e08ff */
[----:B------:R-:W-:Y:S02]  /*16370*/  IMAD.MOV.U32 R13, RZ, RZ, R27 ;  /* 0x000000ffff0d7224 */ /* 0x000fe400078e001b */
[----:B------:R-:W-:Y:S01]  /*16380*/  IMAD.MOV.U32 R12, RZ, RZ, 0x1 ;  /* 0x00000001ff0c7424 */ /* 0x000fe200078e00ff */
[----:B------:R-:W-:-:S04]  /*16390*/  IADD3 R2, P0, R14, R32, RZ ;  /* 0x000000200e027210 */ /* 0x000fc80007f1e0ff */
[----:B------:R-:W-:-:S05]  /*163a0*/  IADD3.X R3, RZ, R3, RZ, P0, !PT ;  /* 0x00000003ff037210 */ /* 0x000fca00007fe4ff */
        /* <DEDUP_REMOVED lines=10> */
.L_x_2322:
[----:B------:R-:W-:Y:S02]  /*16450*/  IMAD.MOV.U32 R13, RZ, RZ, R24 ;  /* 0x000000ffff0d7224 */ /* 0x000fe400078e0018 */
[----:B------:R-:W-:-:S07]  /*16460*/  IMAD.MOV.U32 R5, RZ, RZ, R14 ;  /* 0x000000ffff057224 */ /* 0x000fce00078e000e */
[----:B------:R-:W-:Y:S05]  /*16470*/  WARPSYNC.COLLECTIVE R15, `(.L_x_2323) ;  /* 0x000000000f087348 */ /* 0x000fea0003c00000 */
[----:B------:R0:W1:Y:S02]  /*16480*/  SHFL.IDX P6, R14, R13, R12, R11 ;  /* 0x0000000c0d0e7389 */ /* 0x00006400000c000b */
[----:B01----:R-:W-:Y:S01]  /*16490*/  ENDCOLLECTIVE ;  /* 0x000000000000791b */ /* 0x003fe20003800000 */
.L_x_2323:
[----:B------:R-:W-:Y:S01]  /*164a0*/  ULDC.64 UR4, c[0x0][0x208] ;  /* 0x0000820000047ab9 */ /* 0x000fe20000000a00 */
[----:B------:R-:W-:Y:S02]  /*164b0*/  IMAD.MOV.U32 R13, RZ, RZ, R27 ;  /* 0x000000ffff0d7224 */ /* 0x000fe400078e001b */
[----:B------:R-:W-:Y:S01]  /*164c0*/  IMAD.MOV.U32 R12, RZ, RZ, 0x2 ;  /* 0x00000002ff0c7424 */ /* 0x000fe200078e00ff */
[----:B------:R-:W-:-:S04]  /*164d0*/  MOV R11, R14 ;  /* 0x0000000e000b7202 */ /* 0x000fc80000000f00 */
        /* <DEDUP_REMOVED lines=13> */
.L_x_2324:
[----:B------:R-:W-:Y:S01]  /*165b0*/  IMAD.MOV.U32 R13, RZ, RZ, R24 ;  /* 0x000000ffff0d7224 */ /* 0x000fe200078e0018 */
[----:B------:R-:W-:-:S07]  /*165c0*/  MOV R5, R14 ;  /* 0x0000000e00057202 */ /* 0x000fce0000000f00 */
[----:B------:R-:W-:Y:S05]  /*165d0*/  WARPSYNC.COLLECTIVE R15, `(.L_x_2325) ;  /* 0x000000000f087348 */ /* 0x000fea0003c00000 */
[----:B------:R0:W1:Y:S02]  /*165e0*/  SHFL.IDX P6, R14, R13, R12, R11 ;  /* 0x0000000c0d0e7389 */ /* 0x00006400000c000b */
[----:B01----:R-:W-:Y:S01]  /*165f0*/  ENDCOLLECTIVE ;  /* 0x000000000000791b */ /* 0x003fe20003800000 */
.L_x_2325:
[----:B------:R-:W-:Y:S01]  /*16600*/  ULDC.64 UR4, c[0x0][0x208] ;  /* 0x0000820000047ab9 */ /* 0x000fe20000000a00 */
[----:B------:R-:W-:Y:S01]  /*16610*/  MOV R13, R27 ;  /* 0x0000001b000d7202 */ /* 0x000fe20000000f00 */
[----:B------:R-:W-:Y:S02]  /*16620*/  IMAD.MOV.U32 R12, RZ, RZ, 0x3 ;  /* 0x00000003ff0c7424 */ /* 0x000fe400078e00ff */
[----:B------:R-:W-:-:S05]  /*16630*/  IMAD.MOV.U32 R11, RZ, RZ, R14 ;  /* 0x000000ffff0b7224 */ /* 0x000fca00078e000e */
[----:B------:R-:W-:Y:S01]  /*16640*/  IADD3 R2, P0, R11, R32, RZ ;  /* 0x000000200b027210 */ /* 0x000fe20007f1e0ff */
[----:B------:R-:W-:-:S04]  /*16650*/  IMAD.MOV.U32 R11, RZ, RZ, 0x181f ;  /* 0x0000181fff0b7424 */ /* 0x000fc800078e00ff */
[----:B------:R-:W-:Y:S02]  /*16660*/  IMAD.X R3, RZ, RZ, R5, P0 ;  /* 0x000000ffff037224 */ /* 0x000fe400000e0605 */
[----:B------:R-:W-:-:S03]  /*16670*/  IMAD.SHL.U32 R5, R22, 0x2, RZ ;  /* 0x0000000216057824 */ /* 0x000fc600078e00ff */
        /* <DEDUP_REMOVED lines=10> */
.L_x_2326:
[----:B------:R-:W-:Y:S01]  /*16720*/  MOV R13, R24 ;  /* 0x00000018000d7202 */ /* 0x000fe20000000f00 */
[----:B------:R-:W-:-:S07]  /*16730*/  IMAD.MOV.U32 R32, RZ, RZ, R14 ;  /* 0x000000ffff207224 */ /* 0x000fce00078e000e */
[----:B------:R-:W-:Y:S05]  /*16740*/  WARPSYNC.COLLECTIVE R15, `(.L_x_2327) ;  /* 0x000000000f087348 */ /* 0x000fea0003c00000 */
[----:B------:R0:W1:Y:S02]  /*16750*/  SHFL.IDX P6, R14, R13, R12, R11 ;  /* 0x0000000c0d0e7389 */ /* 0x00006400000c000b */
[----:B01----:R-:W-:Y:S01]  /*16760*/  ENDCOLLECTIVE ;  /* 0x000000000000791b */ /* 0x003fe20003800000 */
.L_x_2327:
        /* <DEDUP_REMOVED lines=19> */
.L_x_2328:
[----:B------:R-:W-:Y:S02]  /*168a0*/  IMAD.MOV.U32 R13, RZ, RZ, R24 ;  /* 0x000000ffff0d7224 */ /* 0x000fe400078e0018 */
[----:B------:R-:W-:-:S07]  /*168b0*/  IMAD.MOV.U32 R27, RZ, RZ, R14 ;  /* 0x000000ffff1b7224 */ /* 0x000fce00078e000e */
[----:B------:R-:W-:Y:S05]  /*168c0*/  WARPSYNC.COLLECTIVE R15, `(.L_x_2329) ;  /* 0x000000000f087348 */ /* 0x000fea0003c00000 */
[----:B------:R0:W1:Y:S02]  /*168d0*/  SHFL.IDX P6, R14, R13, R12, R11 ;  /* 0x0000000c0d0e7389 */ /* 0x00006400000c000b */
[----:B01----:R-:W-:Y:S01]  /*168e0*/  ENDCOLLECTIVE ;  /* 0x000000000000791b */ /* 0x003fe20003800000 */
.L_x_2329:
[----:B------:R-:W-:Y:S05]  /*168f0*/  BRA `(.L_x_2330) ;  /* 0xffffffcc00c47947 */ /* 0x000fea000383ffff */
.L_x_2263:
[----:B0-----:R0:W2:Y:S02]  /*16900*/  SYNCS.PHASECHK.TRANS64.TRYWAIT P0, [R4+URZ+0x38860], R3 ;  /* 0x03886003040075a7 */ /* 0x0010a4000800017f */
[----:B--2---:R-:W-:Y:S05]  /*16910*/  @!P0 NANOSLEEP.SYNCS 0x989680 ;  /* 0x009896800000895d */ /* 0x004fea0003900000 */
[----:B------:R-:W2:Y:S02]  /*16920*/  @!P0 SYNCS.PHASECHK.TRANS64 P0, [R4+URZ+0x38860], R3 ;  /* 0x03886003040085a7 */ /* 0x000ea4000800007f */
[----:B--2---:R-:W-:Y:S05]  /*16930*/  @!P0 BRA `(.L_x_2263) ;  /* 0xfffffffc00f08947 */ /* 0x004fea000383ffff */
[----:B------:R-:W-:Y:S05]  /*16940*/  BRA `(.L_x_2331) ;  /* 0xffffffd000407947 */ /* 0x000fea000383ffff */
.L_x_2264:
[----:B------:R-:W-:Y:S01]  /*16950*/  BSSY B1, `(.L_x_2332) ;  /* 0x0000008000017945 */ /* 0x000fe20003800000 */
[----:B------:R-:W-:Y:S01]  /*16960*/  MOV R13, R18 ;  /* 0x00000012000d7202 */ /* 0x000fe20000000f00 */
[----:B------:R-:W-:Y:S02]  /*16970*/  IMAD.MOV.U32 R12, RZ, RZ, RZ ;  /* 0x000000ffff0c7224 */ /* 0x000fe400078e00ff */
[----:B------:R-:W-:Y:S02]  /*16980*/  IMAD.MOV.U32 R11, RZ, RZ, 0x181f ;  /* 0x0000181fff0b7424 */ /* 0x000fe400078e00ff */
[----:B------:R-:W-:-:S07]  /*16990*/  IMAD.MOV.U32 R15, RZ, RZ, -0x1 ;  /* 0xffffffffff0f7424 */ /* 0x000fce00078e00ff */
[----:B01----:R-:W-:Y:S05]  /*169a0*/  WARPSYNC.COLLECTIVE R15, `(.L_x_2333) ;  /* 0x000000000f087348 */ /* 0x003fea0003c00000 */
[----:B------:R2:W3:Y:S02]  /*169b0*/  SHFL.IDX P6, R14, R13, R12, R11 ;  /* 0x0000000c0d0e7389 */ /* 0x0004e400000c000b */
[----:B0123--:R-:W-:Y:S01]  /*169c0*/  ENDCOLLECTIVE ;  /* 0x000000000000791b */ /* 0x00ffe20003800000 */
.L_x_2333:
[----:B------:R-:W-:Y:S05]  /*169d0*/  BSYNC B1 ;  /* 0x0000000000017941 */ /* 0x000fea0003800000 */
.L_x_2332:
[----:B------:R-:W-:Y:S01]  /*169e0*/  IMAD.MOV.U32 R13, RZ, RZ, R17 ;  /* 0x000000ffff0d7224 */ /* 0x000fe200078e0011 */
[----:B------:R-:W-:Y:S01]  /*169f0*/  MOV R15, 0xffffffff ;  /* 0xffffffff000f7802 */ /* 0x000fe20000000f00 */
[----:B------:R-:W-:Y:S01]  /*16a00*/  IMAD.MOV.U32 R12, RZ, RZ, RZ ;  /* 0x000000ffff0c7224 */ /* 0x000fe200078e00ff */
[----:B------:R-:W-:Y:S01]  /*16a10*/  MOV R3, R14 ;  /* 0x0000000e00037202 */ /* 0x000fe20000000f00 */
[----:B------:R-:W-:Y:S01]  /*16a20*/  IMAD.MOV.U32 R11, RZ, RZ, 0x181f ;  /* 0x0000181fff0b7424 */ /* 0x000fe200078e00ff */
[----:B------:R-:W-:-:S07]  /*16a30*/  LEA R5, R5, UR44, 0x1 ;  /* 0x0000002c05057c11 */ /* 0x000fce000f8e08ff */
[----:B------:R-:W-:Y:S05]  /*16a40*/  WARPSYNC.COLLECTIVE R15, `(.L_x_2334) ;  /* 0x000000000f087348 */ /* 0x000fea0003c00000 */
[----:B------:R0:W1:Y:S02]  /*16a50*/  SHFL.IDX P6, R14, R13, R12, R11 ;  /* 0x0000000c0d0e7389 */ /* 0x00006400000c000b */
[----:B01----:R-:W-:Y:S01]  /*16a60*/  ENDCOLLECTIVE ;  /* 0x000000000000791b */ /* 0x003fe20003800000 */
.L_x_2334:
        /* <DEDUP_REMOVED lines=19> */
.L_x_2335:
[----:B------:R-:W-:Y:S01]  /*16ba0*/  IMAD.MOV.U32 R13, RZ, RZ, R17 ;  /* 0x000000ffff0d7224 */ /* 0x000fe200078e0011 */
[----:B------:R-:W-:-:S07]  /*16bb0*/  MOV R3, R14 ;  /* 0x0000000e00037202 */ /* 0x000fce0000000f00 */
[----:B------:R-:W-:Y:S05]  /*16bc0*/  WARPSYNC.COLLECTIVE R15, `(.L_x_2336) ;  /* 0x000000000f087348 */ /* 0x000fea0003c00000 */
[----:B------:R0:W1:Y:S02]  /*16bd0*/  SHFL.IDX P6, R14, R13, R12, R11 ;  /* 0x0000000c0d0e7389 */ /* 0x00006400000c000b */
[----:B01----:R-:W-:Y:S01]  /*16be0*/  ENDCOLLECTIVE ;  /* 0x000000000000791b */ /* 0x003fe20003800000 */
.L_x_2336:
        /* <DEDUP_REMOVED lines=19> */
.L_x_2337:
[----:B------:R-:W-:Y:S02]  /*16d20*/  IMAD.MOV.U32 R13, RZ, RZ, R17 ;  /* 0x000000ffff0d7224 */ /* 0x000fe400078e0011 */
[----:B------:R-:W-:-:S07]  /*16d30*/  IMAD.MOV.U32 R3, RZ, RZ, R14 ;  /* 0x000000ffff037224 */ /* 0x000fce00078e000e */
[----:B------:R-:W-:Y:S05]  /*16d40*/  WARPSYNC.COLLECTIVE R15, `(.L_x_2338) ;  /* 0x000000000f087348 */ /* 0x000fea0003c00000 */
[----:B------:R0:W1:Y:S02]  /*16d50*/  SHFL.IDX P6, R14, R13, R12, R11 ;  /* 0x0000000c0d0e7389 */ /* 0x00006400000c000b */
[----:B01----:R-:W-:Y:S01]  /*16d60*/  ENDCOLLECTIVE ;  /* 0x000000000000791b */ /* 0x003fe20003800000 */
.L_x_2338:
        /* <DEDUP_REMOVED lines=19> */
.L_x_2339:
[----:B------:R-:W-:Y:S02]  /*16ea0*/  IMAD.MOV.U32 R13, RZ, RZ, R17 ;  /* 0x000000ffff0d7224 */ /* 0x000fe400078e0011 */
[----:B------:R-:W-:-:S07]  /*16eb0*/  IMAD.MOV.U32 R3, RZ, RZ, R14 ;  /* 0x000000ffff037224 */ /* 0x000fce00078e000e */
[----:B------:R-:W-:Y:S05]  /*16ec0*/  WARPSYNC.COLLECTIVE R15, `(.L_x_2340) ;  /* 0x000000000f087348 */ /* 0x000fea0003c00000 */
[----:B------:R0:W1:Y:S02]  /*16ed0*/  SHFL.IDX P6, R14, R13, R12, R11 ;  /* 0x0000000c0d0e7389 */ /* 0x00006400000c000b */
[----:B01----:R-:W-:Y:S01]  /*16ee0*/  ENDCOLLECTIVE ;  /* 0x000000000000791b */ /* 0x003fe20003800000 */
.L_x_2340:
        /* <DEDUP_REMOVED lines=19> */
.L_x_2341:
[----:B------:R-:W-:Y:S01]  /*17020*/  MOV R13, R17 ;  /* 0x00000011000d7202 */ /* 0x000fe20000000f00 */
[----:B------:R-:W-:-:S07]  /*17030*/  IMAD.MOV.U32 R18, RZ, RZ, R14 ;  /* 0x000000ffff127224 */ /* 0x000fce00078e000e */
[----:B------:R-:W-:Y:S05]  /*17040*/  WARPSYNC.COLLECTIVE R15, `(.L_x_2342) ;  /* 0x000000000f087348 */ /* 0x000fea0003c00000 */
[----:B------:R0:W1:Y:S02]  /*17050*/  SHFL.IDX P6, R14, R13, R12, R11 ;  /* 0x0000000c0d0e7389 */ /* 0x00006400000c000b */
[----:B01----:R-:W-:Y:S01]  /*17060*/  ENDCOLLECTIVE ;  /* 0x000000000000791b */ /* 0x003fe20003800000 */
.L_x_2342:
[----:B------:R-:W-:Y:S05]  /*17070*/  BRA `(.L_x_2343) ;  /* 0xffffffcc00587947 */ /* 0x000fea000383ffff */
.L_x_2270:
[----:B0-----:R0:W1:Y:S02]  /*17080*/  SYNCS.PHASECHK.TRANS64.TRYWAIT P0, [R0+URZ+0x38860], R3 ;  /* 0x03886003000075a7 */ /* 0x001064000800017f */
[----:B-1----:R-:W-:Y:S05]  /*17090*/  @!P0 NANOSLEEP.SYNCS 0x989680 ;  /* 0x009896800000895d */ /* 0x002fea0003900000 */
[----:B------:R-:W1:Y:S02]  /*170a0*/  @!P0 SYNCS.PHASECHK.TRANS64 P0, [R0+URZ+0x38860], R3 ;  /* 0x03886003000085a7 */ /* 0x000e64000800007f */
[----:B-1----:R-:W-:Y:S05]  /*170b0*/  @!P0 BRA `(.L_x_2270) ;  /* 0xfffffffc00f08947 */ /* 0x002fea000383ffff */
[----:B------:R-:W-:Y:S05]  /*170c0*/  BRA `(.L_x_2344) ;  /* 0xffffffd000607947 */ /* 0x000fea000383ffff */
.L_x_2271:
[----:B------:R-:W-:Y:S01]  /*170d0*/  BSSY B0, `(.L_x_2345) ;  /* 0x0000008000007945 */ /* 0x000fe20003800000 */
[----:B------:R-:W-:Y:S01]  /*170e0*/  IMAD.MOV.U32 R13, RZ, RZ, R18 ;  /* 0x000000ffff0d7224 */ /* 0x000fe200078e0012 */
[----:B------:R-:W-:Y:S01]  /*170f0*/  MOV R15, 0xffffffff ;  /* 0xffffffff000f7802 */ /* 0x000fe20000000f00 */
[----:B------:R-:W-:Y:S02]  /*17100*/  IMAD.MOV.U32 R12, RZ, RZ, RZ ;  /* 0x000000ffff0c7224 */ /* 0x000fe400078e00ff */
[----:B------:R-:W-:-:S07]  /*17110*/  IMAD.MOV.U32 R11, RZ, RZ, 0x181f ;  /* 0x0000181fff0b7424 */ /* 0x000fce00078e00ff */
[----:B0-----:R-:W-:Y:S05]  /*17120*/  WARPSYNC.COLLECTIVE R15, `(.L_x_2346) ;  /* 0x000000000f087348 */ /* 0x001fea0003c00000 */
[----:B------:R1:W2:Y:S02]  /*17130*/  SHFL.IDX P6, R14, R13, R12, R11 ;  /* 0x0000000c0d0e7389 */ /* 0x0002a400000c000b */
[----:B012---:R-:W-:Y:S01]  /*17140*/  ENDCOLLECTIVE ;  /* 0x000000000000791b */ /* 0x007fe20003800000 */
.L_x_2346:
[----:B------:R-:W-:Y:S05]  /*17150*/  BSYNC B0 ;  /* 0x0000000000007941 */ /* 0x000fea0003800000 */
.L_x_2345:
        /* <DEDUP_REMOVED lines=9> */
.L_x_2347:
        /* <DEDUP_REMOVED lines=8> */
[----:B------:R-:W-:Y:S01]  /*17270*/  IMAD.MOV.U32 R13, RZ, RZ, R18 ;  /* 0x000000ffff0d7224 */ /* 0x000fe200078e0012 */
[----:B------:R-:W-:Y:S01]  /*17280*/  MOV R12, 0x1 ;  /* 0x00000001000c7802 */ /* 0x000fe20000000f00 */
        /* <DEDUP_REMOVED lines=16> */
.L_x_2348:
[----:B------:R-:W-:Y:S02]  /*17390*/  IMAD.MOV.U32 R13, RZ, RZ, R17 ;  /* 0x000000ffff0d7224 */ /* 0x000fe400078e0011 */
[----:B------:R-:W-:-:S07]  /*173a0*/  IMAD.MOV.U32 R6, RZ, RZ, R14 ;  /* 0x000000ffff067224 */ /* 0x000fce00078e000e */
[----:B------:R-:W-:Y:S05]  /*173b0*/  WARPSYNC.COLLECTIVE R15, `(.L_x_2349) ;  /* 0x000000000f087348 */ /* 0x000fea0003c00000 */
[----:B------:R0:W1:Y:S02]  /*173c0*/  SHFL.IDX P6, R14, R13, R12, R11 ;  /* 0x0000000c0d0e7389 */ /* 0x00006400000c000b */
[----:B01----:R-:W-:Y:S01]  /*173d0*/  ENDCOLLECTIVE ;  /* 0x000000000000791b */ /* 0x003fe20003800000 */
.L_x_2349:
        /* <DEDUP_REMOVED lines=20> */
.L_x_2350:
[----:B------:R-:W-:Y:S01]  /*17520*/  MOV R13, R17 ;  /* 0x00000011000d7202 */ /* 0x000fe20000000f00 */
[----:B------:R-:W-:-:S07]  /*17530*/  IMAD.MOV.U32 R6, RZ, RZ, R14 ;  /* 0x000000ffff067224 */ /* 0x000fce00078e000e */
[----:B------:R-:W-:Y:S05]  /*17540*/  WARPSYNC.COLLECTIVE R15, `(.L_x_2351) ;  /* 0x000000000f087348 */ /* 0x000fea0003c00000 */
[----:B------:R0:W1:Y:S02]  /*17550*/  SHFL.IDX P6, R14, R13, R12, R11 ;  /* 0x0000000c0d0e7389 */ /* 0x00006400000c000b */
[----:B01----:R-:W-:Y:S01]  /*17560*/  ENDCOLLECTIVE ;  /* 0x000000000000791b */ /* 0x003fe20003800000 */
.L_x_2351:
[----:B------:R-:W-:Y:S01]  /*17570*/  ULDC.64 UR4, c[0x0][0x208] ;  /* 0x0000820000047ab9 */ /* 0x000fe20000000a00 */
[----:B------:R-:W-:Y:S02]  /*17580*/  IMAD.MOV.U32 R3, RZ, RZ, R6 ;  /* 0x000000ffff037224 */ /* 0x000fe400078e0006 */
        /* <DEDUP_REMOVED lines=18> */
.L_x_2352:
[----:B------:R-:W-:Y:S02]  /*176b0*/  IMAD.MOV.U32 R13, RZ, RZ, R17 ;  /* 0x000000ffff0d7224 */ /* 0x000fe400078e0011 */
[----:B------:R-:W-:-:S07]  /*176c0*/  IMAD.MOV.U32 R6, RZ, RZ, R14 ;  /* 0x000000ffff067224 */ /* 0x000fce00078e000e */
[----:B------:R-:W-:Y:S05]  /*176d0*/  WARPSYNC.COLLECTIVE R15, `(.L_x_2353) ;  /* 0x000000000f087348 */ /* 0x000fea0003c00000 */
[----:B------:R0:W1:Y:S02]  /*176e0*/  SHFL.IDX P6, R14, R13, R12, R11 ;  /* 0x0000000c0d0e7389 */ /* 0x00006400000c000b */
[----:B01----:R-:W-:Y:S01]  /*176f0*/  ENDCOLLECTIVE ;  /* 0x000000000000791b */ /* 0x003fe20003800000 */
.L_x_2353:
        /* <DEDUP_REMOVED lines=19> */
.L_x_2354:
[----:B------:R-:W-:Y:S01]  /*17830*/  MOV R13, R17 ;  /* 0x00000011000d7202 */ /* 0x000fe20000000f00 */
[----:B------:R-:W-:-:S07]  /*17840*/  IMAD.MOV.U32 R18, RZ, RZ, R14 ;  /* 0x000000ffff127224 */ /* 0x000fce00078e000e */
[----:B------:R-:W-:Y:S05]  /*17850*/  WARPSYNC.COLLECTIVE R15, `(.L_x_2355) ;  /* 0x000000000f087348 */ /* 0x000fea0003c00000 */
[----:B------:R0:W1:Y:S02]  /*17860*/  SHFL.IDX P6, R14, R13, R12, R11 ;  /* 0x0000000c0d0e7389 */ /* 0x00006400000c000b */
[----:B01----:R-:W-:Y:S01]  /*17870*/  ENDCOLLECTIVE ;  /* 0x000000000000791b */ /* 0x003fe20003800000 */
.L_x_2355:
[----:B------:R-:W-:Y:S05]  /*17880*/  BRA `(.L_x_2356) ;  /* 0xffffffcc006c7947 */ /* 0x000fea000383ffff */
.L_x_2274:
[----:B0-----:R0:W1:Y:S02]  /*17890*/  SYNCS.PHASECHK.TRANS64.TRYWAIT P0, [R7+URZ+0x38820], R6 ;  /* 0x03882006070075a7 */ /* 0x001064000800017f */
[----:B-1----:R-:W-:Y:S05]  /*178a0*/  @!P0 NANOSLEEP.SYNCS 0x989680 ;  /* 0x009896800000895d */ /* 0x002fea0003900000 */
[----:B------:R-:W1:Y:S02]  /*178b0*/  @!P0 SYNCS.PHASECHK.TRANS64 P0, [R7+URZ+0x38820], R6 ;  /* 0x03882006070085a7 */ /* 0x000e64000800007f */
[----:B-1----:R-:W-:Y:S05]  /*178c0*/  @!P0 BRA `(.L_x_2274) ;  /* 0xfffffffc00f08947 */ /* 0x002fea000383ffff */
[----:B------:R-:W-:Y:S05]  /*178d0*/  BRA `(.L_x_2357) ;  /* 0xffffffcc00f47947 */ /* 0x000fea000383ffff */
.L_x_2275:
[----:B------:R-:W1:Y:S01]  /*178e0*/  S2R R3, SR_TID.X ;  /* 0x0000000000037919 */ /* 0x000e620000002100 */
[----:B------:R-:W-:Y:S01]  /*178f0*/  BSSY B0, `(.L_x_2358) ;  /* 0x000000a000007945 */ /* 0x000fe20003800000 */
[----:B------:R-:W-:Y:S01]  /*17900*/  IMAD.MOV.U32 R12, RZ, RZ, RZ ;  /* 0x000000ffff0c7224 */ /* 0x000fe200078e00ff */
[----:B------:R-:W-:Y:S01]  /*17910*/  MOV R11, 0x1f ;  /* 0x0000001f000b7802 */ /* 0x000fe20000000f00 */
[----:B------:R-:W-:Y:S01]  /*17920*/  IMAD.MOV.U32 R15, RZ, RZ, -0x1 ;  /* 0xffffffffff0f7424 */ /* 0x000fe200078e00ff */
[----:B-1----:R-:W-:-:S04]  /*17930*/  SHF.R.U32.HI R3, RZ, 0x5, R3 ;  /* 0x00000005ff037819 */ /* 0x002fc80000011603 */
[----:B------:R-:W-:-:S05]  /*17940*/  LOP3.LUT R3, R3, 0x3, RZ, 0xc0, !PT ;  /* 0x0000000303037812 */ /* 0x000fca00078ec0ff */
[----:B------:R-:W-:-:S07]  /*17950*/  IMAD.MOV.U32 R13, RZ, RZ, R3 ;  /* 0x000000ffff0d7224 */ /* 0x000fce00078e0003 */
[----:B0----5:R-:W-:Y:S05]  /*17960*/  WARPSYNC.COLLECTIVE R15, `(.L_x_2359) ;  /* 0x000000000f087348 */ /* 0x021fea0003c00000 */
[----:B------:R1:W2:Y:S02]  /*17970*/  SHFL.IDX P6, R14, R13, R12, R11 ;  /* 0x0000000c0d0e7389 */ /* 0x0002a400000c000b */
[----:B012--5:R-:W-:Y:S01]  /*17980*/  ENDCOLLECTIVE ;  /* 0x000000000000791b */ /* 0x027fe20003800000 */
.L_x_2359:
[----:B------:R-:W-:Y:S05]  /*17990*/  BSYNC B0 ;  /* 0x0000000000007941 */ /* 0x000fea0003800000 */
.L_x_2358:
[----:B------:R-:W-:Y:S05]  /*179a0*/  BRA `(.L_x_2360) ;  /* 0xffffffcc00d87947 */ /* 0x000fea000383ffff */
.L_x_2276:
[----:B------:R-:W-:Y:S01]  /*179b0*/  BSSY B0, `(.L_x_2361) ;  /* 0x0000006000007945 */ /* 0x000fe20003800000 */
[----:B------:R-:W-:-:S07]  /*179c0*/  IMAD.MOV.U32 R15, RZ, RZ, -0x1 ;  /* 0xffffffffff0f7424 */ /* 0x000fce00078e00ff */
[----:B01---5:R-:W-:Y:S05]  /*179d0*/  WARPSYNC.COLLECTIVE R15, `(.L_x_2362) ;  /* 0x000000000f0c7348 */ /* 0x023fea0003c00000 */
[----:B------:R-:W-:Y:S02]  /*179e0*/  ELECT P6, UR62, PT ;  /* 0x00000000003e782f */ /* 0x000fe400038c0000 */
[----:B------:R-:W-:Y:S01]  /*179f0*/  MOV R14, UR62 ;  /* 0x0000003e000e7c02 */ /* 0x000fe20008000f00 */
[----:B01---5:R-:W-:Y:S10]  /*17a00*/  ENDCOLLECTIVE ;  /* 0x000000000000791b */ /* 0x023ff40003800000 */
.L_x_2362:
[----:B------:R-:W-:Y:S05]  /*17a10*/  BSYNC B0 ;  /* 0x0000000000007941 */ /* 0x000fea0003800000 */
.L_x_2361:
[----:B------:R-:W-:Y:S05]  /*17a20*/  BRA `(.L_x_2363) ;  /* 0xffffffcc00cc7947 */ /* 0x000fea000383ffff */
.L_x_2278:
[----:B-1----:R1:W2:Y:S02]  /*17a30*/  SYNCS.PHASECHK.TRANS64.TRYWAIT P1, [R5+URZ+0x38840], R4 ;  /* 0x03884004050075a7 */ /* 0x0022a4000802017f */
[----:B--2---:R-:W-:Y:S05]  /*17a40*/  @!P1 NANOSLEEP.SYNCS 0x989680 ;  /* 0x009896800000995d */ /* 0x004fea0003900000 */
[----:B------:R-:W2:Y:S02]  /*17a50*/  @!P1 SYNCS.PHASECHK.TRANS64 P1, [R5+URZ+0x38840], R4 ;  /* 0x03884004050095a7 */ /* 0x000ea4000802007f */
[----:B--2---:R-:W-:Y:S05]  /*17a60*/  @!P1 BRA `(.L_x_2278) ;  /* 0xfffffffc00f09947 */ /* 0x004fea000383ffff */
[----:B------:R-:W-:Y:S05]  /*17a70*/  BRA `(.L_x_2364) ;  /* 0xffffffcc00f47947 */ /* 0x000fea000383ffff */
.L_x_2280:
[----:B--2---:R2:W3:Y:S02]  /*17a80*/  SYNCS.PHASECHK.TRANS64.TRYWAIT P1, [R3+URZ+0x38840], R0 ;  /* 0x03884000030075a7 */ /* 0x0044e4000802017f */
[----:B---3--:R-:W-:Y:S05]  /*17a90*/  @!P1 NANOSLEEP.SYNCS 0x989680 ;  /* 0x009896800000995d */ /* 0x008fea0003900000 */
[----:B------:R-:W3:Y:S02]  /*17aa0*/  @!P1 SYNCS.PHASECHK.TRANS64 P1, [R3+URZ+0x38840], R0 ;  /* 0x03884000030095a7 */ /* 0x000ee4000802007f */
[----:B---3--:R-:W-:Y:S05]  /*17ab0*/  @!P1 BRA `(.L_x_2280) ;  /* 0xfffffffc00f09947 */ /* 0x008fea000383ffff */
[----:B------:R-:W-:Y:S05]  /*17ac0*/  BRA `(.L_x_2365) ;  /* 0xffffffd000007947 */ /* 0x000fea000383ffff */
.L_x_2282:
[----:B---3--:R3:W4:Y:S02]  /*17ad0*/  SYNCS.PHASECHK.TRANS64.TRYWAIT P1, [R5+URZ+0x38860], R4 ;  /* 0x03886004050075a7 */ /* 0x008724000802017f */
[----:B----4-:R-:W-:Y:S05]  /*17ae0*/  @!P1 NANOSLEEP.SYNCS 0x989680 ;  /* 0x009896800000995d */ /* 0x010fea0003900000 */
[----:B------:R-:W4:Y:S02]  /*17af0*/  @!P1 SYNCS.PHASECHK.TRANS64 P1, [R5+URZ+0x38860], R4 ;  /* 0x03886004050095a7 */ /* 0x000f24000802007f */
[----:B----4-:R-:W-:Y:S05]  /*17b00*/  @!P1 BRA `(.L_x_2282) ;  /* 0xfffffffc00f09947 */ /* 0x010fea000383ffff */
[----:B------:R-:W-:Y:S05]  /*17b10*/  BRA `(.L_x_2366) ;  /* 0xffffffcc00fc7947 */ /* 0x000fea000383ffff */
.L_x_2367:
        /* <DEDUP_REMOVED lines=14> */
.L_x_3277:


//--------------------- .text._ZN7cutlass13device_kernelIN5flash11enable_sm90INS1_16FlashAttnFwdSm90INS1_25CollectiveMainloopFwdSm90ILi2EN4cute5tupleIJNS5_1CILi1EEES8_S8_EEENS6_IJNS7_ILi128EEENS7_ILi80EEENS7_ILi256EEEEEELi256ENS_10bfloat16_tEfNS_4arch4Sm90ELb1ELb0ELb0ELb1ELb1ELb0ELb0ELb1ELb1ELb1ELb1ELb0EEENS1_21CollectiveEpilogueFwdINS6_IJSA_SC_SB_EEES9_SE_SG_Li256ELb1ELb1ELb1ELb0EEENS1_36VarlenDynamicPersistentTileSchedulerILi128ELi80ELi256ELi128ELb1ELb1ELb1ELb1ELb1ELb1EEEEEEEEEvNT_6ParamsE --------------------------
	.section	.text._ZN7cutlass13device_kernelIN5flash11enable_sm90INS1_16FlashAttnFwdSm90INS1_25CollectiveMainloopFwdSm90ILi2EN4cute5tupleIJNS5_1CILi1EEES8_S8_EEENS6_IJNS7_ILi128EEENS7_ILi80EEENS7_ILi256EEEEEELi256ENS_10bfloat16_tEfNS_4arch4Sm90ELb1ELb0ELb0ELb1ELb1ELb0ELb0ELb1ELb1ELb1ELb1ELb0EEENS1_21CollectiveEpilogueFwdINS6_IJSA_SC_SB_EEES9_SE_SG_Li256ELb1ELb1ELb1ELb0EEENS1_36VarlenDynamicPersistentTileSchedulerILi128ELi80ELi256ELi128ELb1ELb1ELb1ELb1ELb1ELb1EEEEEEEEEvNT_6ParamsE,"ax",@progbits
	.align	128
.text._ZN7cutlass13device_kernelIN5flash11enable_sm90INS1_16FlashAttnFwdSm90INS1_25CollectiveMainloopFwdSm90ILi2EN4cute5tupleIJNS5_1CILi1EEES8_S8_EEENS6_IJNS7_ILi128EEENS7_ILi80EEENS7_ILi256EEEEEELi256ENS_10bfloat16_tEfNS_4arch4Sm90ELb1ELb0ELb0ELb1ELb1ELb0ELb0ELb1ELb1ELb1ELb1ELb0EEENS1_21CollectiveEpilogueFwdINS6_IJSA_SC_SB_EEES9_SE_SG_Li256ELb1ELb1ELb1ELb0EEENS1_36VarlenDynamicPersistentTileSchedulerILi128ELi80ELi256ELi128ELb1ELb1ELb1ELb1ELb1ELb1EEEEEEEEEvNT_6ParamsE:
        .type           _ZN7cutlass13device_kernelIN5flash11enable_sm90INS1_16FlashAttnFwdSm90INS1_25CollectiveMainloopFwdSm90ILi2EN4cute5tupleIJNS5_1CILi1EEES8_S8_EEENS6_IJNS7_ILi128EEENS7_ILi80EEENS7_ILi256EEEEEELi256ENS_10bfloat16_tEfNS_4arch4Sm90ELb1ELb0ELb0ELb1ELb1ELb0ELb0ELb1ELb1ELb1ELb1ELb0EEENS1_21CollectiveEpilogueFwdINS6_IJSA_SC_SB_EEES9_SE_SG_Li256ELb1ELb1ELb1ELb0EEENS1_36VarlenDynamicPersistentTileSchedulerILi128ELi80ELi256ELi128ELb1ELb1ELb1ELb1ELb1ELb1EEEEEEEEEvNT_6ParamsE,@function
        .size           _ZN7cutlass13device_kernelIN5flash11enable_sm90INS1_16FlashAttnFwdSm90INS1_25CollectiveMainloopFwdSm90ILi2EN4cute5tupleIJNS5_1CILi1EEES8_S8_EEENS6_IJNS7_ILi128EEENS7_ILi80EEENS7_ILi256EEEEEELi256ENS_10bfloat16_tEfNS_4arch4Sm90ELb1ELb0ELb0ELb1ELb1ELb0ELb0ELb1ELb1ELb1ELb1ELb0EEENS1_21CollectiveEpilogueFwdINS6_IJSA_SC_SB_EEES9_SE_SG_Li256ELb1ELb1ELb1ELb0EEENS1_36VarlenDynamicPersistentTileSchedulerILi128ELi80ELi256ELi128ELb1ELb1ELb1ELb1ELb1ELb1EEEEEEEEEvNT_6ParamsE,(.L_x_3278 - _ZN7cutlass13device_kernelIN5flash11enable_sm90INS1_16FlashAttnFwdSm90INS1_25CollectiveMainloopFwdSm90ILi2EN4cute5tupleIJNS5_1CILi1EEES8_S8_EEENS6_IJNS7_ILi128EEENS7_ILi80EEENS7_ILi256EEEEEELi256ENS_10bfloat16_tEfNS_4arch4Sm90ELb1ELb0ELb0ELb1ELb1ELb0ELb0ELb1ELb1ELb1ELb1ELb0EEENS1_21CollectiveEpilogueFwdINS6_IJSA_SC_SB_EEES9_SE_SG_Li256ELb1ELb1ELb1ELb0EEENS1_36VarlenDynamicPersistentTileSchedulerILi128ELi80ELi256ELi128ELb1ELb1ELb1ELb1ELb1ELb1EEEEEEEEEvNT_6ParamsE)
        .other          _ZN7cutlass13device_kernelIN5flash11enable_sm90INS1_16FlashAttnFwdSm90INS1_25CollectiveMainloopFwdSm90ILi2EN4cute5tupleIJNS5_1CILi1EEES8_S8_EEENS6_IJNS7_ILi128EEENS7_ILi80EEENS7_ILi256EEEEEELi256ENS_10bfloat16_tEfNS_4arch4Sm90ELb1ELb0ELb0ELb1ELb1ELb0ELb0ELb1ELb1ELb1ELb1ELb0EEENS1_21CollectiveEpilogueFwdINS6_IJSA_SC_SB_EEES9_SE_SG_Li256ELb1ELb1ELb1ELb0EEENS1_36VarlenDynamicPersistentTileSchedulerILi128ELi80ELi256ELi128ELb1ELb1ELb1ELb1ELb1ELb1EEEEEEEEEvNT_6ParamsE,@"STO_CUDA_ENTRY STV_DEFAULT"
_ZN7cutlass13device_kernelIN5flash11enable_sm90INS1_16FlashAttnFwdSm90INS1_25CollectiveMainloopFwdSm90ILi2EN4cute5tupleIJNS5_1CILi1EEES8_S8_EEENS6_IJNS7_ILi128EEENS7_ILi80EEENS7_ILi256EEEEEELi256ENS_10bfloat16_tEfNS_4arch4Sm90ELb1ELb0ELb0ELb1ELb1ELb0ELb0ELb1ELb1ELb1ELb1ELb0EEENS1_21CollectiveEpilogueFwdINS6_IJSA_SC_SB_EEES9_SE_SG_Li256ELb1ELb1ELb1ELb0EEENS1_36VarlenDynamicPersistentTileSchedulerILi128ELi80ELi256ELi128ELb1ELb1ELb1ELb1ELb1ELb1EEEEEEEEEvNT_6ParamsE:
        /* <DEDUP_REMOVED lines=45> */
.L_x_2368:
        /* <DEDUP_REMOVED lines=22> */
.L_x_2369:
        /* <DEDUP_REMOVED lines=18> */
.L_x_2370:
        /* <DEDUP_REMOVED lines=22> */
.L_x_2371:
        /* <DEDUP_REMOVED lines=23> */
.L_x_2372:
        /* <DEDUP_REMOVED lines=10> */
.L_x_2374:
        /* <DEDUP_REMOVED lines=45> */
[----:B------:R-:W-:Y:S02]  /*0b90*/  LOP3.LUT R9, R9, 0x7ffffffc, RZ, 0xc0, !PT ;  /* 0x7ffffffc09097812 */ /* 0x000fe400078ec0ff */
[----:B------:R-:W-:Y:S02]  /*0ba0*/  LEA.HI R11, R7, R10, RZ, 0x3 ;  /* 0x0000000a070b7211 */ /* 0x000fe400078f18ff */
[----:B------:R-:W-:Y:S01]  /*0bb0*/  LEA.HI R2, R2, R3, RZ, 0x1 ;  /* 0x0000000302027211 */ /* 0x000fe200078f08ff */
[----:B------:R-:W-:Y:S01]  /*0bc0*/  IMAD.IADD R9, R13, 0x1, -R9 ;  /* 0x000000010d097824 */ /* 0x000fe200078e0a09 */
[----:B------:R-:W-:-:S02]  /*0bd0*/  LOP3.LUT R7, R0, 0x1ffffffe, RZ, 0xc0, !PT ;  /* 0x1ffffffe00077812 */ /* 0x000fc400078ec0ff */
[----:B------:R-:W-:Y:S01]  /*0be0*/  LOP3.LUT R11, R11, 0xfffffff8, RZ, 0xc0, !PT ;  /* 0xfffffff80b0b7812 */ /* 0x000fe200078ec0ff */
[----:B------:R-:W-:Y:S01]  /*0bf0*/  IMAD.SHL.U32 R23, R9, 0x2, RZ ;  /* 0x0000000209177824 */ /* 0x000fe200078e00ff */
[----:B------:R-:W-:Y:S01]  /*0c00*/  LEA.HI R8, R8, R13, RZ, 0x5 ;  /* 0x0000000d08087211 */ /* 0x000fe200078f28ff */
[----:B------:R-:W-:Y:S01]  /*0c10*/  IMAD.IADD R7, R4, 0x1, -R7 ;  /* 0x0000000104077824 */ /* 0x000fe200078e0a07 */
[----:B------:R-:W-:Y:S01]  /*0c20*/  LOP3.LUT R2, R2, 0x3fffffe, RZ, 0xc0, !PT ;  /* 0x03fffffe02027812 */ /* 0x000fe200078ec0ff */
[----:B------:R-:W-:Y:S01]  /*0c30*/  IMAD.IADD R11, R10, 0x1, -R11 ;  /* 0x000000010a0b7824 */ /* 0x000fe200078e0a0b */
[----:B------:R-:W-:Y:S01]  /*0c40*/  LEA.HI R0, R12, R12, RZ, 0x1 ;  /* 0x0000000c0c007211 */ /* 0x000fe200078f08ff */
[----:B------:R-:W-:Y:S01]  /*0c50*/  VIADD R24, R23, 0x8 ;  /* 0x0000000817187836 */ /* 0x000fe20000000000 */
[----:B------:R-:W-:Y:S01]  /*0c60*/  SHF.R.S32.HI R8, RZ, 0x5, R8 ;  /* 0x00000005ff087819 */ /* 0x000fe20000011408 */
[----:B------:R-:W-:Y:S01]  /*0c70*/  IMAD.IADD R2, R3, 0x1, -R2 ;  /* 0x0000000103027824 */ /* 0x000fe200078e0a02 */
[----:B------:R-:W-:Y:S01]  /*0c80*/  LOP3.LUT R3, R0, 0x1ffffffe, RZ, 0xc0, !PT ;  /* 0x1ffffffe00037812 */ /* 0x000fe200078ec0ff */
[----:B------:R-:W-:Y:S01]  /*0c90*/  IMAD R0, R7, 0x8, R6 ;  /* 0x0000000807007824 */ /* 0x000fe200078e0206 */
[----:B------:R-:W-:Y:S01]  /*0ca0*/  SHF.R.S32.HI R25, RZ, 0x1f, R24 ;  /* 0x0000001fff197819 */ /* 0x000fe20000011418 */
[----:B------:R-:W-:-:S02]  /*0cb0*/  VIADD R22, R23, 0x10 ;  /* 0x0000001017167836 */ /* 0x000fc40000000000 */
[C---:B------:R-:W-:Y:S01]  /*0cc0*/  VIADD R21, R23.reuse, 0x18 ;  /* 0x0000001817157836 */ /* 0x040fe20000000000 */
[----:B------:R0:W-:Y:S01]  /*0cd0*/  STL [R1+0x3c], R0 ;  /* 0x00003c0001007387 */ /* 0x0001e20000100800 */
[----:B------:R-:W-:Y:S01]  /*0ce0*/  IMAD R11, R8, 0x10, R11 ;  /* 0x00000010080b7824 */ /* 0x000fe200078e020b */
[----:B------:R-:W-:Y:S01]  /*0cf0*/  SHF.R.S32.HI R24, RZ, 0x1f, R22 ;  /* 0x0000001fff187819 */ /* 0x000fe20000011416 */
[C---:B------:R-:W-:Y:S01]  /*0d00*/  VIADD R20, R23.reuse, 0x20 ;  /* 0x0000002017147836 */ /* 0x040fe20000000000 */
[----:B------:R-:W-:Y:S01]  /*0d10*/  SHF.R.S32.HI R22, RZ, 0x1f, R21 ;  /* 0x0000001fff167819 */ /* 0x000fe20000011415 */
[C---:B------:R-:W-:Y:S02]  /*0d20*/  VIADD R19, R23.reuse, 0x28 ;  /* 0x0000002817137836 */ /* 0x040fe40000000000 */
[C---:B------:R-:W-:Y:S01]  /*0d30*/  VIADD R18, R23.reuse, 0x30 ;  /* 0x0000003017127836 */ /* 0x040fe20000000000 */
[----:B------:R-:W-:Y:S01]  /*0d40*/  SHF.R.S32.HI R21, RZ, 0x1f, R20 ;  /* 0x0000001fff157819 */ /* 0x000fe20000011414 */
[C---:B------:R-:W-:Y:S01]  /*0d50*/  VIADD R17, R23.reuse, 0x38 ;  /* 0x0000003817117836 */ /* 0x040fe20000000000 */
[----:B------:R-:W-:Y:S01]  /*0d60*/  SHF.R.S32.HI R20, RZ, 0x1f, R19 ;  /* 0x0000001fff147819 */ /* 0x000fe20000011413 */
[----:B0-----:R-:W-:Y:S01]  /*0d70*/  IMAD R0, R2, 0x40, R11 ;  /* 0x0000004002007824 */ /* 0x001fe200078e020b */
[----:B------:R-:W-:Y:S01]  /*0d80*/  SHF.R.S32.HI R19, RZ, 0x1f, R18 ;  /* 0x0000001fff137819 */ /* 0x000fe20000011412 */
[C---:B------:R-:W-:Y:S01]  /*0d90*/  VIADD R16, R23.reuse, 0x40 ;  /* 0x0000004017107836 */ /* 0x040fe20000000000 */
[----:B------:R-:W-:Y:S01]  /*0da0*/  SHF.R.S32.HI R18, RZ, 0x1f, R17 ;  /* 0x0000001fff127819 */ /* 0x000fe20000011411 */
[----:B------:R-:W-:Y:S01]  /*0db0*/  IMAD.U32 R2, RZ, RZ, UR8 ;  /* 0x00000008ff027e24 */ /* 0x000fe2000f8e00ff */
[----:B------:R-:W-:Y:S01]  /*0dc0*/  STL [R1+0x38], R0 ;  /* 0x0000380001007387 */ /* 0x000fe20000100800 */
[C---:B------:R-:W-:Y:S01]  /*0dd0*/  VIADD R15, R23.reuse, 0x48 ;  /* 0x00000048170f7836 */ /* 0x040fe20000000000 */
[----:B------:R-:W-:Y:S01]  /*0de0*/  SHF.R.S32.HI R17, RZ, 0x1f, R16 ;  /* 0x0000001fff117819 */ /* 0x000fe20000011410 */
[C---:B------:R-:W-:Y:S01]  /*0df0*/  VIADD R14, R23.reuse, 0x50 ;  /* 0x00000050170e7836 */ /* 0x040fe20000000000 */
[----:B------:R0:W-:Y:S01]  /*0e00*/  STL [R1+0x40], R2 ;  /* 0x0000400201007387 */ /* 0x0001e20000100800 */
[----:B------:R-:W-:Y:S01]  /*0e10*/  IMAD.IADD R3, R12, 0x1, -R3 ;  /* 0x000000010c037824 */ /* 0x000fe200078e0a03 */
[----:B------:R-:W-:Y:S01]  /*0e20*/  SHF.R.S32.HI R16, RZ, 0x1f, R15 ;  /* 0x0000001fff107819 */ /* 0x000fe2000001140f */
[C---:B------:R-:W-:Y:S01]  /*0e30*/  VIADD R13, R23.reuse, 0x58 ;  /* 0x00000058170d7836 */ /* 0x040fe20000000000 */
[----:B------:R-:W-:Y:S01]  /*0e40*/  SHF.R.S32.HI R15, RZ, 0x1f, R14 ;  /* 0x0000001fff0f7819 */ /* 0x000fe2000001140e */
[----:B------:R-:W-:-:S02]  /*0e50*/  VIADD R12, R23, 0x60 ;  /* 0x00000060170c7836 */ /* 0x000fc40000000000 */
[C---:B------:R-:W-:Y:S01]  /*0e60*/  VIADD R11, R23.reuse, 0x68 ;  /* 0x00000068170b7836 */ /* 0x040fe20000000000 */
[----:B------:R-:W-:Y:S01]  /*0e70*/  SHF.R.S32.HI R14, RZ, 0x1f, R13 ;  /* 0x0000001fff0e7819 */ /* 0x000fe2000001140d */
[C---:B------:R-:W-:Y:S01]  /*0e80*/  VIADD R10, R23.reuse, 0x70 ;  /* 0x00000070170a7836 */ /* 0x040fe20000000000 */
[----:B------:R-:W-:Y:S01]  /*0e90*/  SHF.R.S32.HI R13, RZ, 0x1f, R12 ;  /* 0x0000001fff0d7819 */ /* 0x000fe2000001140c */
[----:B0-----:R-:W-:Y:S01]  /*0ea0*/  IMAD.U32 R2, RZ, RZ, UR4 ;  /* 0x00000004ff027e24 */ /* 0x001fe2000f8e00ff */
        /* <DEDUP_REMOVED lines=27> */
[----:B------:R-:W-:Y:S01]  /*1060*/  SHF.R.S32.HI R2, RZ, 0x1f, R223 ;  /* 0x0000001fff027819 */ /* 0x000fe200000114df */
[----:B------:R-:W-:-:S07]  /*1070*/  IMAD.U32 R18, RZ, RZ, UR4 ;  /* 0x00000004ff127e24 */ /* 0x000fce000f8e00ff */
.L_x_2438:
[----:B------:R-:W-:Y:S01]  /*1080*/  ULDC.64 UR8, c[0x0][0xc88] ;  /* 0x0003220000087ab9 */ /* 0x000fe20000000a00 */
[----:B------:R-:W-:Y:S01]  /*1090*/  ULDC.64 UR10, c[0x0][0xa18] ;  /* 0x00028600000a7ab9 */ /* 0x000fe20000000a00 */
[----:B------:R-:W-:Y:S02]  /*10a0*/  UIMAD.WIDE UR8, UR7, 0x4, UR8 ;  /* 0x00000004070878a5 */ /* 0x000fe4000f8e0208 */
[----:B------:R-:W-:Y:S01]  /*10b0*/  UISETP.NE.U32.AND UP1, UPT, UR10, URZ, UPT ;  /* 0x0000003f0a00728c */ /* 0x000fe2000bf25070 */
[----:B------:R-:W-:-:S03]  /*10c0*/  ULDC UR7, c[0x0][0x424] ;  /* 0x0001090000077ab9 */ /* 0x000fc60000000800 */
[----:B0123--:R-:W-:Y:S02]  /*10d0*/  IMAD.U32 R2, RZ, RZ, UR8 ;  /* 0x00000008ff027e24 */ /* 0x00ffe4000f8e00ff */
[----:B------:R-:W-:Y:S01]  /*10e0*/  IMAD.U32 R3, RZ, RZ, UR9 ;  /* 0x00000009ff037e24 */ /* 0x000fe2000f8e00ff */
        /* <DEDUP_REMOVED lines=9> */
[----:B------:R-:W-:Y:S01]  /*1180*/  IMAD.U32 R220, RZ, RZ, UR4 ;  /* 0x00000004ffdc7e24 */ /* 0x000fe2000f8e00ff */
[----:B------:R-:W-:-:S04]  /*1190*/  @UP0 ULEA UR8, UP2, UR4, UR8, 0x2 ;  /* 0x0000000804080291 */ /* 0x000fc8000f84103f */
[----:B------:R-:W-:Y:S02]  /*11a0*/  @UP0 ULEA.HI.X UR9, UR4, UR9, UR12, 0x2, UP2 ;  /* 0x0000000904090291 */ /* 0x000fe400090f140c */
[----:B------:R-:W-:Y:S01]  /*11b0*/  IMAD.U32 R6, RZ, RZ, UR12 ;  /* 0x0000000cff067e24 */ /* 0x000fe2000f8e00ff */
[----:B------:R-:W-:Y:S01]  /*11c0*/  @UP1 ULEA UR10, UP0, UR4, UR10, 0x2 ;  /* 0x0000000a040a1291 */ /* 0x000fe2000f80103f */
[----:B------:R-:W-:-:S03]  /*11d0*/  IMAD.U32 R2, RZ, RZ, UR8 ;  /* 0x00000008ff027e24 */ /* 0x000fc6000f8e00ff */
[----:B------:R-:W-:Y:S01]  /*11e0*/  @UP1 ULEA.HI.X UR11, UR4, UR11, UR12, 0x2, UP0 ;  /* 0x0000000b040b1291 */ /* 0x000fe200080f140c */
[----:B------:R-:W-:Y:S01]  /*11f0*/  IMAD.U32 R3, RZ, RZ, UR9 ;  /* 0x00000009ff037e24 */ /* 0x000fe2000f8e00ff */
[----:B------:R-:W-:Y:S01]  /*1200*/  ULDC.64 UR8, c[0x0][0x418] ;  /* 0x0001060000087ab9 */ /* 0x000fe20000000a00 */
[----:B------:R-:W-:Y:S01]  /*1210*/  IMAD.U32 R4, RZ, RZ, UR10 ;  /* 0x0000000aff047e24 */ /* 0x000fe2000f8e00ff */
[----:B------:R0:W-:Y:S02]  /*1220*/  STL [R1+0x2c], R6 ;  /* 0x00002c0601007387 */ /* 0x0001e40000100800 */
[----:B------:R-:W-:Y:S02]  /*1230*/  IMAD.U32 R5, RZ, RZ, UR11 ;  /* 0x0000000bff057e24 */ /* 0x000fe4000f8e00ff */
[----:B------:R-:W2:Y:S01]  /*1240*/  @P0 LDG.E R2, desc[UR38][R2.64] ;  /* 0x0000002602020981 */ /* 0x000ea2000c1e1900 */
[----:B------:R-:W-:Y:S01]  /*1250*/  UISETP.NE.U32.AND UP0, UPT, UR8, URZ, UPT ;  /* 0x0000003f0800728c */ /* 0x000fe2000bf05070 */
[----:B------:R-:W-:-:S02]  /*1260*/  ULDC.64 UR10, c[0x0][0xa20] ;  /* 0x00028800000a7ab9 */ /* 0x000fc40000000a00 */
[----:B------:R-:W3:Y:S01]  /*1270*/  @P2 LDG.E R4, desc[UR38][R4.64] ;  /* 0x0000002604042981 */ /* 0x000ee2000c1e1900 */
[----:B------:R-:W-:Y:S01]  /*1280*/  UISETP.NE.AND.EX UP0, UPT, UR9, URZ, UPT, UP0 ;  /* 0x0000003f0900728c */ /* 0x000fe2000bf05300 */
[----:B------:R-:W-:Y:S01]  /*1290*/  ISETP.NE.U32.AND P1, PT, RZ, UR10, PT ;  /* 0x0000000aff007c0c */ /* 0x000fe2000bf25070 */
[----:B------:R-:W-:Y:S01]  /*12a0*/  ULDC UR8, c[0x0][0x2f0] ;  /* 0x0000bc0000087ab9 */ /* 0x000fe20000000800 */
[----:B------:R-:W-:Y:S02]  /*12b0*/  ULOP3.LUT UR9, UR5, 0xffff, URZ, 0xc0, !UPT ;  /* 0x0000ffff05097892 */ /* 0x000fe4000f8ec03f */
[----:B------:R-:W-:Y:S01]  /*12c0*/  USEL UR7, UR7, 0x1, UP0 ;  /* 0x0000000107077887 */ /* 0x000fe20008000000 */
[----:B------:R-:W-:Y:S01]  /*12d0*/  ISETP.NE.AND.EX P1, PT, RZ, UR11, PT, P1 ;  /* 0x0000000bff007c0c */ /* 0x000fe2000bf25310 */
[----:B------:R-:W-:Y:S02]  /*12e0*/  UMOV UR4, URZ ;  /* 0x0000003f00047c82 */ /* 0x000fe40008000000 */
[----:B------:R-:W-:Y:S01]  /*12f0*/  UIMAD UR7, UR7, UR8, URZ ;  /* 0x00000008070772a4 */ /* 0x000fe2000f8e023f */
[----:B------:R-:W-:Y:S01]  /*1300*/  IMAD.U32 R222, RZ, RZ, UR9 ;  /* 0x00000009ffde7e24 */ /* 0x000fe2000f8e00ff */
[----:B--2---:R-:W-:-:S02]  /*1310*/  @P0 R2UR UR4, R2 ;  /* 0x00000000020402ca */ /* 0x004fc400000e0000 */
[----:B---3--:R-:W-:-:S13]  /*1320*/  @P2 R2UR UR8, R4 ;  /* 0x00000000040822ca */ /* 0x008fda00000e0000 */
[----:B------:R-:W-:Y:S01]  /*1330*/  IMAD.U32 R22, RZ, RZ, UR8 ;  /* 0x00000008ff167e24 */ /* 0x000fe2000f8e00ff */
[----:B0---45:R-:W-:Y:S06]  /*1340*/  @P2 BRA `(.L_x_2375) ;  /* 0x0000000000442947 */ /* 0x031fec0003800000 */
[----:B------:R-:W-:Y:S02]  /*1350*/  ULDC.64 UR8, c[0x0][0xa00] ;  /* 0x0002800000087ab9 */ /* 0x000fe40000000a00 */
[----:B------:R-:W-:Y:S01]  /*1360*/  ISETP.NE.U32.AND P0, PT, RZ, UR8, PT ;  /* 0x00000008ff007c0c */ /* 0x000fe2000bf05070 */
[----:B------:R-:W-:Y:S02]  /*1370*/  ULDC UR8, c[0x0][0x288] ;  /* 0x0000a20000087ab9 */ /* 0x000fe40000000800 */
[----:B------:R-:W-:Y:S01]  /*1380*/  IMAD.U32 R22, RZ, RZ, UR8 ;  /* 0x00000008ff167e24 */ /* 0x000fe2000f8e00ff */
[----:B------:R-:W-:-:S13]  /*1390*/  ISETP.NE.AND.EX P0, PT, RZ, UR9, PT, P0 ;  /* 0x00000009ff007c0c */ /* 0x000fda000bf05300 */
[----:B------:R-:W-:Y:S05]  /*13a0*/  @!P0 BRA `(.L_x_2375) ;  /* 0x00000000002c8947 */ /* 0x000fea0003800000 */
[----:B------:R-:W-:Y:S01]  /*13b0*/  R2UR UR12, R220 ;  /* 0x00000000dc0c72ca */ /* 0x000fe200000e0000 */
[----:B------:R-:W-:-:S12]  /*13c0*/  ULDC.64 UR8, c[0x0][0xa00] ;  /* 0x0002800000087ab9 */ /* 0x000fd80000000a00 */
[----:B------:R-:W-:-:S06]  /*13d0*/  UIMAD.WIDE UR8, UR12, 0x4, UR8 ;  /* 0x000000040c0878a5 */ /* 0x000fcc000f8e0208 */
[----:B------:R-:W-:Y:S02]  /*13e0*/  IMAD.U32 R2, RZ, RZ, UR8 ;  /* 0x00000008ff027e24 */ /* 0x000fe4000f8e00ff */
[----:B------:R-:W-:-:S05]  /*13f0*/  IMAD.U32 R3, RZ, RZ, UR9 ;  /* 0x00000009ff037e24 */ /* 0x000fca000f8e00ff */
[----:B------:R-:W2:Y:S04]  /*1400*/  LDG.E R4, desc[UR38][R2.64] ;  /* 0x0000002602047981 */ /* 0x000ea8000c1e1900 */
[----:B------:R-:W3:Y:S01]  /*1410*/  LDG.E R0, desc[UR38][R2.64+0x4] ;  /* 0x0000042602007981 */ /* 0x000ee2000c1e1900 */
[----:B--2---:R-:W-:Y:S02]  /*1420*/  R2UR UR8, R4 ;  /* 0x00000000040872ca */ /* 0x004fe400000e0000 */
[----:B---3--:R-:W-:-:S13]  /*1430*/  R2UR UR9, R0 ;  /* 0x00000000000972ca */ /* 0x008fda00000e0000 */
[----:B------:R-:W-:-:S06]  /*1440*/  UIADD3 UR8, -UR8, UR9, URZ ;  /* 0x0000000908087290 */ /* 0x000fcc000fffe13f */
[----:B------:R-:W-:-:S07]  /*1450*/  IMAD.U32 R22, RZ, RZ, UR8 ;  /* 0x00000008ff167e24 */ /* 0x000fce000f8e00ff */
.L_x_2375:
[----:B------:R-:W-:Y:S05]  /*1460*/  @!P1 BRA `(.L_x_2376) ;  /* 0x0000000000249947 */ /* 0x000fea0003800000 */
[----:B------:R-:W-:Y:S02]  /*1470*/  R2UR UR8, R220 ;  /* 0x00000000dc0872ca */ /* 0x000fe400000e0000 */
[----:B------:R-:W-:-:S11]  /*1480*/  R2UR UR9, R6 ;  /* 0x00000000060972ca */ /* 0x000fd600000e0000 */
[----:B------:R-:W-:-:S04]  /*1490*/  ULEA UR7, UP0, UR8, UR10, 0x2 ;  /* 0x0000000a08077291 */ /* 0x000fc8000f80103f */
[----:B------:R-:W-:Y:S02]  /*14a0*/  ULEA.HI.X UR8, UR8, UR11, UR9, 0x2, UP0 ;  /* 0x0000000b08087291 */ /* 0x000fe400080f1409 */
[----:B------:R-:W-:-:S04]  /*14b0*/  IMAD.U32 R2, RZ, RZ, UR7 ;  /* 0x00000007ff027e24 */ /* 0x000fc8000f8e00ff */
[----:B------:R-:W-:-:S05]  /*14c0*/  IMAD.U32 R3, RZ, RZ, UR8 ;  /* 0x00000008ff037e24 */ /* 0x000fca000f8e00ff */
[----:B------:R-:W2:Y:S02]  /*14d0*/  LDG.E R2, desc[UR38][R2.64] ;  /* 0x0000002602027981 */ /* 0x000ea4000c1e1900 */
[----:B--2---:R-:W-:Y:S01]  /*14e0*/  R2UR UR7, R2 ;  /* 0x00000000020772ca */ /* 0x004fe200000e0000 */
[----:B------:R-:W-:-:S14]  /*14f0*/  BRA `(.L_x_2377) ;  /* 0x0000000000387947 */ /* 0x000fdc0003800000 */
.L_x_2376:
[----:B------:R-:W-:Y:S02]  /*1500*/  ULDC.64 UR8, c[0x0][0xa08] ;  /* 0x0002820000087ab9 */ /* 0x000fe40000000a00 */
[----:B------:R-:W-:-:S04]  /*1510*/  ISETP.NE.U32.AND P0, PT, RZ, UR8, PT ;  /* 0x00000008ff007c0c */ /* 0x000fc8000bf05070 */
        /* <DEDUP_REMOVED lines=12> */
.L_x_2377:
[----:B------:R-:W-:Y:S01]  /*15e0*/  ULDC UR8, c[0x0][0x448] ;  /* 0x0001120000087ab9 */ /* 0x000fe20000000800 */
[----:B------:R-:W-:Y:S01]  /*15f0*/  R2UR UR9, R22 ;  /* 0x00000000160972ca */ /* 0x000fe200000e0000 */
[----:B------:R-:W-:Y:S02]  /*1600*/  UISETP.NE.AND UP0, UPT, UR8, 0x1, UPT ;  /* 0x000000010800788c */ /* 0x000fe4000bf05270 */
[----:B------:R-:W-:Y:S02]  /*1610*/  USHF.L.U32 UR6, UR6, 0x7, URZ ;  /* 0x0000000706067899 */ /* 0x000fe4000800063f */
[----:B------:R-:W-:Y:S02]  /*1620*/  UIADD3 UR10, -UR4, UR7, URZ ;  /* 0x00000007040a7290 */ /* 0x000fe4000fffe13f */
[----:B------:R-:W-:Y:S02]  /*1630*/  UP2UR UR4, UPR, URZ, 0x1 ;  /* 0x000000013f047883 */ /* 0x000fe40008000000 */
[----:B------:R-:W-:-:S02]  /*1640*/  UIADD3 UR8, UR6, 0x7f, URZ ;  /* 0x0000007f06087890 */ /* 0x000fc4000fffe03f */
[----:B------:R-:W-:Y:S01]  /*1650*/  IMAD.U32 R215, RZ, RZ, UR6 ;  /* 0x00000006ffd77e24 */ /* 0x000fe2000f8e00ff */
[----:B------:R-:W-:Y:S01]  /*1660*/  @UP0 ULDC UR6, c[0x0][0x44c] ;  /* 0x0001130000060ab9 */ /* 0x000fe20000000800 */
[----:B------:R-:W-:Y:S01]  /*1670*/  IMAD.U32 R213, RZ, RZ, UR4 ;  /* 0x00000004ffd57e24 */ /* 0x000fe2000f8e00ff */
[----:B------:R-:W-:Y:S01]  /*1680*/  UIMAD.WIDE.U32 UR6, UR8, UR6, URZ ;  /* 0x00000006080672a5 */ /* 0x000fe2000f8e003f */
[----:B------:R-:W-:Y:S01]  /*1690*/  IMAD.U32 R212, RZ, RZ, UR10 ;  /* 0x0000000affd47e24 */ /* 0x000fe2000f8e00ff */
[----:B------:R-:W-:Y:S02]  /*16a0*/  UIADD3 UR4, UR10, 0x50, -UR9 ;  /* 0x000000500a047890 */ /* 0x000fe4000fffe809 */
[----:B------:R-:W-:Y:S01]  /*16b0*/  UIADD3 UR6, UR10, 0x4f, URZ ;  /* 0x0000004f0a067890 */ /* 0x000fe2000fffe03f */
[----:B------:R-:W-:Y:S02]  /*16c0*/  @UP0 ULDC UR9, c[0x0][0x450] ;  /* 0x0001140000090ab9 */ /* 0x000fe40000000800 */
[----:B------:R-:W-:-:S02]  /*16d0*/  @UP0 USHF.R.U32.HI UR8, URZ, UR9, UR7 ;  /* 0x000000093f080299 */ /* 0x000fc40008011607 */
[----:B------:R-:W-:Y:S02]  /*16e0*/  UIMAD.WIDE UR6, UR6, 0x66666667, URZ ;  /* 0x66666667060678a5 */ /* 0x000fe4000f8e023f */
[----:B------:R-:W-:Y:S02]  /*16f0*/  UIADD3 UR8, UR4, UR8, URZ ;  /* 0x0000000804087290 */ /* 0x000fe4000fffe03f */
[----:B------:R-:W-:Y:S02]  /*1700*/  USHF.R.U32.HI UR4, URZ, 0x1f, UR7 ;  /* 0x0000001f3f047899 */ /* 0x000fe40008011607 */
[----:B------:R-:W-:Y:S02]  /*1710*/  UIMAD.WIDE UR8, UR8, 0x66666667, URZ ;  /* 0x66666667080878a5 */ /* 0x000fe4000f8e023f */
[----:B------:R-:W-:Y:S02]  /*1720*/  ULEA.HI.SX32 UR7, UR7, UR4, 0x1b ;  /* 0x0000000407077291 */ /* 0x000fe4000f8fda3f */
[----:B------:R-:W-:-:S02]  /*1730*/  USHF.R.U32.HI UR6, URZ, 0x1f, UR9 ;  /* 0x0000001f3f067899 */ /* 0x000fc40008011609 */
[----:B------:R-:W-:Y:S02]  /*1740*/  ULOP3.LUT UR4, UR5, 0xff000000, URZ, 0xc0, !UPT ;  /* 0xff00000005047892 */ /* 0x000fe4000f8ec03f */
[----:B------:R-:W-:Y:S02]  /*1750*/  ULEA.HI.SX32 UR6, UR9, UR6, 0x1b ;  /* 0x0000000609067291 */ /* 0x000fe4000f8fda3f */
[----:B------:R-:W-:Y:S02]  /*1760*/  ULOP3.LUT UR5, UR5, 0xff0000, URZ, 0xc0, !UPT ;  /* 0x00ff000005057892 */ /* 0x000fe4000f8ec03f */
[----:B------:R-:W-:Y:S02]  /*1770*/  UISETP.LT.AND UP0, UPT, UR7, UR6, UPT ;  /* 0x000000060700728c */ /* 0x000fe4000bf01270 */
[----:B------:R-:W-:Y:S02]  /*1780*/  USHF.R.U32.HI UR4, URZ, 0x8, UR4 ;  /* 0x000000083f047899 */ /* 0x000fe40008011604 */
[----:B------:R-:W-:-:S02]  /*1790*/  USEL UR9, UR7, UR6, UP0 ;  /* 0x0000000607097287 */ /* 0x000fc40008000000 */
[----:B------:R-:W-:Y:S02]  /*17a0*/  ULEA.HI UR5, UR5, UR4, URZ, 0x10 ;  /* 0x0000000405057291 */ /* 0x000fe4000f8f803f */
[----:B------:R-:W-:Y:S02]  /*17b0*/  UISETP.GE.AND UP0, UPT, UR9, 0x1, UPT ;  /* 0x000000010900788c */ /* 0x000fe4000bf06270 */
[----:B------:R-:W-:Y:S02]  /*17c0*/  ULOP3.LUT UR6, UR5, 0xff, URZ, 0xc0, !UPT ;  /* 0x000000ff05067892 */ /* 0x000fe4000f8ec03f */
[----:B------:R-:W-:Y:S02]  /*17d0*/  USHF.R.U32.HI UR5, URZ, 0x10, UR5 ;  /* 0x000000103f057899 */ /* 0x000fe40008011605 */
[----:B------:R-:W-:Y:S01]  /*17e0*/  PLOP3.LUT P0, PT, PT, PT, UP0, 0x80, 0x0 ;  /* 0x000000000000781c */ /* 0x000fe20003f0f008 */
[----:B------:R-:W-:Y:S01]  /*17f0*/  UMOV UR4, URZ ;  /* 0x0000003f00047c82 */ /* 0x000fe20008000000 */
[----:B------:R-:W-:-:S02]  /*1800*/  IMAD.U32 R221, RZ, RZ, UR6 ;  /* 0x00000006ffdd7e24 */ /* 0x000fc4000f8e00ff */
[----:B------:R-:W-:-:S09]  /*1810*/  IMAD.U32 R217, RZ, RZ, UR5 ;  /* 0x00000005ffd97e24 */ /* 0x000fd2000f8e00ff */
[----:B------:R-:W-:Y:S05]  /*1820*/  @!P0 BRA `(.L_x_2378) ;  /* 0x0000000000948947 */ /* 0x000fea0003800000 */
        /* <DEDUP_REMOVED lines=37> */
.L_x_2378:
[----:B------:R-:W-:Y:S01]  /*1a80*/  R2UR UR5, R221 ;  /* 0x00000000dd0572ca */ /* 0x000fe200000e0000 */
[----:B------:R-:W-:Y:S01]  /*1a90*/  IMAD.U32 R0, RZ, RZ, UR9 ;  /* 0x00000009ff007e24 */ /* 0x000fe2000f8e00ff */
[----:B------:R-:W-:Y:S01]  /*1aa0*/  PLOP3.LUT P0, PT, PT, PT, PT, 0x80, 0x0 ;  /* 0x000000000000781c */ /* 0x000fe20003f0f070 */
[----:B------:R-:W-:Y:S01]  /*1ab0*/  IMAD.U32 R3, RZ, RZ, UR4 ;  /* 0x00000004ff037e24 */ /* 0x000fe2000f8e00ff */
[----:B------:R-:W-:Y:S01]  /*1ac0*/  CS2R R150, SRZ ;  /* 0x0000000000967805 */ /* 0x000fe2000001ff00 */
[----:B------:R-:W-:Y:S01]  /*1ad0*/  IMAD.MOV.U32 R2, RZ, RZ, RZ ;  /* 0x000000ffff027224 */ /* 0x000fe200078e00ff */
        /* <DEDUP_REMOVED lines=15> */
[----:B------:R-:W-:Y:S02]  /*1bd0*/  CS2R R124, SRZ ;  /* 0x00000000007c7805 */ /* 0x000fe4000001ff00 */
[----:B------:R-:W-:-:S02]  /*1be0*/  CS2R R122, SRZ ;  /* 0x00000000007a7805 */ /* 0x000fc4000001ff00 */
[----:B------:R-:W-:Y:S01]  /*1bf0*/  R2UR UR60, R0 ;  /* 0x00000000003c72ca */ /* 0x000fe200000e0000 */
[----:B------:R-:W-:Y:S01]  /*1c00*/  IMAD.MOV.U32 R0, RZ, RZ, RZ ;  /* 0x000000ffff007224 */ /* 0x000fe200078e00ff */
        /* <DEDUP_REMOVED lines=56> */
[----:B------:R-:W-:Y:S02]  /*1f90*/  UIADD3 UR6, UR7, 0x14400, URZ ;  /* 0x0001440007067890 */ /* 0x000fe4000fffe03f */
[----:B------:R-:W-:Y:S02]  /*1fa0*/  IMAD.U32 R17, RZ, RZ, UR7 ;  /* 0x00000007ff117e24 */ /* 0x000fe4000f8e00ff */
[----:B0-----:R-:W-:Y:S01]  /*1fb0*/  VIADD R0, R0, 0xffffff80 ;  /* 0xffffff8000007836 */ /* 0x001fe20000000000 */
[----:B------:R-:W-:-:S04]  /*1fc0*/  ULOP3.LUT UP0, URZ, UR6, 0x9f, URZ, 0xc0, !UPT ;  /* 0x0000009f063f7892 */ /* 0x000fc8000f80c03f */
[----:B------:R-:W-:Y:S02]  /*1fd0*/  SHF.R.S32.HI R3, RZ, 0x1f, R0 ;  /* 0x0000001fff037819 */ /* 0x000fe40000011400 */
        /* <DEDUP_REMOVED lines=28> */
.L_x_2380:
[----:B------:R-:W2:Y:S04]  /*21a0*/  LDL R19, [R1+0x30] ;  /* 0x0000300001137983 */ /* 0x000ea80000100800 */
[----:B------:R-:W3:Y:S01]  /*21b0*/  LDL R2, [R1+0x40] ;  /* 0x0000400001027983 */ /* 0x000ee20000100800 */
[----:B------:R-:W-:Y:S02]  /*21c0*/  R2UR UR6, R17 ;  /* 0x00000000110672ca */ /* 0x000fe400000e0000 */
        /* <DEDUP_REMOVED lines=11> */
.L_x_2529:
[----:B------:R-:W-:Y:S05]  /*2280*/  @!P0 BRA `(.L_x_2382) ;  /* 0x0000000000048947 */ /* 0x000fea0003800000 */
[----:B------:R-:W-:Y:S01]  /*2290*/  BPT.TRAP 0x1 ;  /* 0x000000040000795c */ /* 0x000fe20000300000 */
.L_x_2382:
[----:B------:R-:W-:Y:S01]  /*22a0*/  R2UR UR5, R18 ;  /* 0x00000000120572ca */ /* 0x000fe200000e0000 */
[----:B0-----:R-:W-:Y:S01]  /*22b0*/  IMAD.U32 R0, RZ, RZ, UR36 ;  /* 0x00000024ff007e24 */ /* 0x001fe2000f8e00ff */
[----:B------:R-:W-:-:S11]  /*22c0*/  R2UR UR4, R17 ;  /* 0x00000000110472ca */ /* 0x000fd600000e0000 */
[----:B------:R-:W-:Y:S02]  /*22d0*/  IMAD.U32 R3, RZ, RZ, UR5 ;  /* 0x00000005ff037e24 */ /* 0x000fe4000f8e00ff */
[----:B------:R-:W-:-:S03]  /*22e0*/  LEA R0, R0, UR4, 0x3 ;  /* 0x0000000400007c11 */ /* 0x000fc6000f8e18ff */
[----:B------:R-:W-:-:S04]  /*22f0*/  SHF.L.U32 R3, R3, 0x1f, RZ ;  /* 0x0000001f03037819 */ /* 0x000fc800000006ff */
[----:B------:R0:W1:Y:S01]  /*2300*/  SYNCS.PHASECHK.TRANS64.TRYWAIT P1, [R0+URZ+0x38830], R3 ;  /* 0x03883003000075a7 */ /* 0x000062000802017f */
[----:B------:R-:W-:Y:S05]  /*2310*/  @!P0 BRA `(.L_x_2383) ;  /* 0x0000000000048947 */ /* 0x000fea0003800000 */
[----:B------:R-:W-:Y:S01]  /*2320*/  BPT.TRAP 0x1 ;  /* 0x000000040000795c */ /* 0x000fe20000300000 */
.L_x_2383:
[----:B-1----:R-:W-:Y:S05]  /*2330*/  @P1 BRA `(.L_x_2384) ;  /* 0x0000000000081947 */ /* 0x002fea0003800000 */
[----:B------:R-:W1:Y:S02]  /*2340*/  SYNCS.PHASECHK.TRANS64.TRYWAIT P1, [R0+URZ+0x38830], R3 ;  /* 0x03883003000075a7 */ /* 0x000e64000802017f */
[----:B-1----:R-:W-:Y:S05]  /*2350*/  @!P1 BRA `(.L_x_2385) ;  /* 0x00000178002c9947 */ /* 0x002fea0003800000 */
.L_x_2384:
        /* <DEDUP_REMOVED lines=23> */
[----:B01----:R-:W-:Y:S01]  /*24d0*/  MOV R3, UR38 ;  /* 0x0000002600037c02 */ /* 0x003fe20008000f00 */
[----:B------:R-:W-:Y:S01]  /*24e0*/  UMOV UR43, 0x40000040 ;  /* 0x40000040002b7882 */ /* 0x000fe20000000000 */
[----:B------:R-:W-:Y:S01]  /*24f0*/  UMOV UR47, 0x40000040 ;  /* 0x40000040002f7882 */ /* 0x000fe20000000000 */
[----:B------:R-:W-:Y:S01]  /*2500*/  ULOP3.LUT UR6, UR4, 0x10000, URZ, 0xfc, !UPT ;  /* 0x0001000004067892 */ /* 0x000fe2000f8efc3f */
[----:B------:R-:W-:Y:S01]  /*2510*/  MOV R4, UR36 ;  /* 0x0000002400047c02 */ /* 0x000fe20008000f00 */
[----:B------:R-:W-:Y:S01]  /*2520*/  UMOV UR51, 0x40000040 ;  /* 0x4000004000337882 */ /* 0x000fe20000000000 */
[----:B------:R-:W-:Y:S01]  /*2530*/  UMOV UR55, 0x40000040 ;  /* 0x4000004000377882 */ /* 0x000fe20000000000 */
[----:B------:R-:W-:-:S02]  /*2540*/  UIMAD UR4, UR36, 0xa00, UR6 ;  /* 0x00000a00240478a4 */ /* 0x000fc4000f8e0206 */
[----:B------:R-:W-:Y:S01]  /*2550*/  IMAD.U32 R20, RZ, RZ, UR6 ;  /* 0x00000006ff147e24 */ /* 0x000fe2000f8e00ff */
[----:B------:R-:W-:Y:S01]  /*2560*/  UMOV UR37, 0x40000040 ;  /* 0x4000004000257882 */ /* 0x000fe20000000000 */
[----:B------:R-:W-:Y:S01]  /*2570*/  UIADD3 UR10, UR4, 0x80, URZ ;  /* 0x00000080040a7890 */ /* 0x000fe2000fffe03f */
[----:B------:R-:W-:Y:S01]  /*2580*/  IMAD.U32 R7, RZ, RZ, UR37 ;  /* 0x00000025ff077e24 */ /* 0x000fe2000f8e00ff */
[----:B------:R-:W-:Y:S02]  /*2590*/  UIADD3 UR14, UR4, 0x100, URZ ;  /* 0x00000100040e7890 */ /* 0x000fe4000fffe03f */
[----:B------:R-:W-:Y:S01]  /*25a0*/  UMOV UR18, UR4 ;  /* 0x0000000400127c82 */ /* 0x000fe20008000000 */
[----:B------:R-:W-:Y:S01]  /*25b0*/  UIADD3 UR6, UR4, 0x200, URZ ;  /* 0x0000020004067890 */ /* 0x000fe2000fffe03f */
[----:B------:R-:W-:Y:S01]  /*25c0*/  HGMMA.64x16x16.F32.BF16 R56, gdesc[UR16], RZ, !UPT, gsb0 ;  /* 0x00200000103879f0 */ /* 0x000fe2000c0018ff */
[----:B------:R-:W-:Y:S01]  /*25d0*/  UIADD3 UR7, UR4, 0x2, URZ ;  /* 0x0000000204077890 */ /* 0x000fe2000fffe03f */
[----:B------:R-:W-:Y:S01]  /*25e0*/  UMOV UR19, 0x40000040 ;  /* 0x4000004000137882 */ /* 0x000fe20000000000 */
[----:B------:R-:W-:-:S02]  /*25f0*/  UIADD3 UR22, UR4, 0x384, URZ ;  /* 0x0000038404167890 */ /* 0x000fc4000fffe03f */
[----:B------:R-:W-:-:S03]  /*2600*/  UIADD3 UR26, UR4, 0x386, URZ ;  /* 0x00000386041a7890 */ /* 0x000fc6000fffe03f */
[----:B------:R-:W-:Y:S01]  /*2610*/  UMOV UR18, UR7 ;  /* 0x0000000700127c82 */ /* 0x000fe20008000000 */
        /* <DEDUP_REMOVED lines=8> */
[----:B------:R-:W-:Y:S01]  /*26a0*/  UIADD3 UR58, UR4, 0x806, URZ ;  /* 0x00000806043a7890 */ /* 0x000fe2000fffe03f */
        /* <DEDUP_REMOVED lines=22> */
[----:B------:R-:W-:Y:S02]  /*2810*/  UMOV UR17, 0x40000040 ;  /* 0x4000004000117882 */ /* 0x000fe40000000000 */
[----:B------:R-:W-:Y:S01]  /*2820*/  UMOV UR13, UR17 ;  /* 0x00000011000d7c82 */ /* 0x000fe20008000000 */
[----:B------:R-:W-:-:S03]  /*2830*/  IMAD.U32 R13, RZ, RZ, UR17 ;  /* 0x00000011ff0d7e24 */ /* 0x000fc6000f8e00ff */
[----:B------:R-:W-:Y:S01]  /*2840*/  UMOV UR16, UR6 ;  /* 0x0000000600107c82 */ /* 0x000fe20008000000 */
[----:B------:R-:W-:Y:S01]  /*2850*/  UIADD3 UR6, UR4, 0x202, URZ ;  /* 0x0000020204067890 */ /* 0x000fe2000fffe03f */
[----:B------:R-:W-:Y:S01]  /*2860*/  IMAD.U32 R12, RZ, RZ, UR16 ;  /* 0x00000010ff0c7e24 */ /* 0x000fe2000f8e00ff */
[----:B------:R-:W-:Y:S01]  /*2870*/  UMOV UR12, UR16 ;  /* 0x00000010000c7c82 */ /* 0x000fe20008000000 */
        /* <DEDUP_REMOVED lines=180> */
[----:B------:R-:W-:Y:S02]  /*33c0*/  UMOV UR15, UR37 ;  /* 0x00000025000f7c82 */ /* 0x000fe40008000000 */
        /* <DEDUP_REMOVED lines=253> */
[----:B------:R-:W-:Y:S02]  /*43a0*/  UIADD3 UR6, UR5, 0xc06, URZ ;  /* 0x00000c0605067890 */ /* 0x000fe4000fffe03f */
[----:B------:R-:W-:-:S05]  /*43b0*/  UIADD3 UR5, UR4, 0x786, URZ ;  /* 0x0000078604057890 */ /* 0x000fca000fffe03f */
[----:B------:R-:W-:Y:S01]  /*43c0*/  UMOV UR36, UR6 ;  /* 0x0000000600247c82 */ /* 0x000fe20008000000 */
[----:B------:R-:W-:Y:S01]  /*43d0*/  UIADD3 UR6, UR4, 0x906, URZ ;  /* 0x0000090604067890 */ /* 0x000fe2000fffe03f */
[----:B------:R-:W-:Y:S01]  /*43e0*/  IMAD.U32 R6, RZ, RZ, UR36 ;  /* 0x00000024ff067e24 */ /* 0x000fe2000f8e00ff */
[----:B------:R-:W-:Y:S01]  /*43f0*/  UMOV UR38, UR5 ;  /* 0x0000000500267c82 */ /* 0x000fe20008000000 */
[----:B------:R-:W-:Y:S01]  /*4400*/  UMOV UR56, UR36 ;  /* 0x0000002400387c82 */ /* 0x000fe20008000000 */
[----:B------:R-:W-:Y:S01]  /*4410*/  UIADD3 UR5, UR4, 0x886, URZ ;  /* 0x0000088604057890 */ /* 0x000fe2000fffe03f */
[----:B------:R-:W-:Y:S02]  /*4420*/  UMOV UR14, UR36 ;  /* 0x00000024000e7c82 */ /* 0x000fe40008000000 */
[----:B------:R-:W-:Y:S01]  /*4430*/  UMOV UR4, UR14 ;  /* 0x0000000e00047c82 */ /* 0x000fe20008000000 */
[----:B------:R-:W-:Y:S02]  /*4440*/  WARPGROUP.DEPBAR.LE gsb0, 0x0 ;  /* 0x00008000000079c5 */ /* 0x000fe40000010000 */
[----:B------:R-:W-:-:S06]  /*4450*/  WARPGROUP.ARRIVE ;  /* 0x00000000000079c5 */ /* 0x000fcc0000000000 */
[----:B------:R-:W-:Y:S03]  /*4460*/  HGMMA.64x16x16.F32.BF16 R24, gdesc[UR52], R24, gsb0 ;  /* 0x00200000341879f0 */ /* 0x000fe60008001818 */
[----:B------:R-:W-:Y:S02]  /*4470*/  WARPGROUP.DEPBAR.LE gsb0, 0x0 ;  /* 0x00008000000079c5 */ /* 0x000fe40000010000 */
[----:B------:R-:W-:-:S06]  /*4480*/  WARPGROUP.ARRIVE ;  /* 0x00000000000079c5 */ /* 0x000fcc0000000000 */
[----:B------:R-:W-:Y:S01]  /*4490*/  HGMMA.64x16x16.F32.BF16 R56, gdesc[UR36], R56, gsb0 ;  /* 0x00200000243879f0 */ /* 0x000fe20008001838 */
[----:B------:R-:W-:Y:S02]  /*44a0*/  R2UR UR39, R2 ;  /* 0x00000000022772ca */ /* 0x000fe400000e0000 */
        /* <DEDUP_REMOVED lines=26> */
.L_x_2386:
[----:B------:R-:W-:Y:S02]  /*4650*/  R2UR UR4, R213 ;  /* 0x00000000d50472ca */ /* 0x000fe400000e0000 */
[----:B------:R-:W-:Y:S02]  /*4660*/  CS2R R150, SRZ ;  /* 0x0000000000967805 */ /* 0x000fe4000001ff00 */
[----:B------:R-:W-:Y:S02]  /*4670*/  R2UR UR7, R215 ;  /* 0x00000000d70772ca */ /* 0x000fe400000e0000 */
[----:B------:R-:W-:Y:S02]  /*4680*/  CS2R R148, SRZ ;  /* 0x0000000000947805 */ /* 0x000fe4000001ff00 */
[----:B------:R-:W-:Y:S02]  /*4690*/  R2UR UR15, R212 ;  /* 0x00000000d40f72ca */ /* 0x000fe400000e0000 */
[----:B------:R-:W-:-:S02]  /*46a0*/  CS2R R146, SRZ ;  /* 0x0000000000927805 */ /* 0x000fc4000001ff00 */
[----:B------:R-:W-:Y:S02]  /*46b0*/  R2UR UR18, R22 ;  /* 0x00000000161272ca */ /* 0x000fe400000e0000 */
[----:B------:R-:W-:Y:S02]  /*46c0*/  CS2R R144, SRZ ;  /* 0x0000000000907805 */ /* 0x000fe4000001ff00 */
[----:B------:R-:W-:Y:S02]  /*46d0*/  R2UR UR14, R214 ;  /* 0x00000000d60e72ca */ /* 0x000fe400000e0000 */
[----:B------:R-:W-:Y:S02]  /*46e0*/  CS2R R142, SRZ ;  /* 0x00000000008e7805 */ /* 0x000fe4000001ff00 */
[----:B------:R-:W-:Y:S02]  /*46f0*/  CS2R R140, SRZ ;  /* 0x00000000008c7805 */ /* 0x000fe4000001ff00 */
[----:B------:R-:W-:-:S02]  /*4700*/  CS2R R138, SRZ ;  /* 0x00000000008a7805 */ /* 0x000fc4000001ff00 */
[----:B------:R-:W-:Y:S01]  /*4710*/  CS2R R136, SRZ ;  /* 0x0000000000887805 */ /* 0x000fe2000001ff00 */
[----:B------:R-:W-:Y:S01]  /*4720*/  UISETP.NE.AND UP0, UPT, UR4, URZ, UPT ;  /* 0x0000003f0400728c */ /* 0x000fe2000bf05270 */
[----:B------:R-:W-:Y:S01]  /*4730*/  CS2R R134, SRZ ;  /* 0x0000000000867805 */ /* 0x000fe2000001ff00 */
[----:B------:R-:W-:Y:S01]  /*4740*/  VIADD R2, R216, UR7 ;  /* 0x00000007d8027c36 */ /* 0x000fe20008000000 */
[----:B------:R-:W-:Y:S01]  /*4750*/  UMOV UR10, UR7 ;  /* 0x00000007000a7c82 */ /* 0x000fe20008000000 */
[----:B------:R-:W-:Y:S01]  /*4760*/  UIMAD UR5, UR60, -0x50, UR15 ;  /* 0xffffffb03c0578a4 */ /* 0x000fe2000f8e020f */
[----:B------:R-:W-:Y:S02]  /*4770*/  CS2R R132, SRZ ;  /* 0x0000000000847805 */ /* 0x000fe4000001ff00 */
[----:B------:R-:W-:Y:S01]  /*4780*/  PLOP3.LUT P1, PT, PT, PT, UP0, 0x80, 0x0 ;  /* 0x000000000000781c */ /* 0x000fe20003f2f008 */
[----:B------:R-:W-:Y:S01]  /*4790*/  IMAD.U32 R19, RZ, RZ, UR18 ;  /* 0x00000012ff137e24 */ /* 0x000fe2000f8e00ff */
[----:B------:R-:W-:-:S02]  /*47a0*/  PLOP3.LUT P2, PT, PT, PT, UP0, 0x80, 0x0 ;  /* 0x000000000000781c */ /* 0x000fc40003f4f008 */
[----:B------:R-:W-:Y:S01]  /*47b0*/  CS2R R130, SRZ ;  /* 0x0000000000827805 */ /* 0x000fe2000001ff00 */
[----:B------:R-:W-:Y:S01]  /*47c0*/  IMAD.U32 R64, RZ, RZ, UR5 ;  /* 0x00000005ff407e24 */ /* 0x000fe2000f8e00ff */
[----:B------:R-:W-:Y:S01]  /*47d0*/  @UP0 ULDC UR4, c[0x0][0x44c] ;  /* 0x0001130000040ab9 */ /* 0x000fe20000000800 */
[----:B------:R-:W-:Y:S01]  /*47e0*/  ULDC UR5, c[0x0][0x988] ;  /* 0x0002620000057ab9 */ /* 0x000fe20000000800 */
[----:B------:R-:W-:Y:S01]  /*47f0*/  @UP0 ULDC UR6, c[0x0][0x44c] ;  /* 0x0001130000060ab9 */ /* 0x000fe20000000800 */
[----:B------:R-:W-:Y:S01]  /*4800*/  @UP0 ULDC UR11, c[0x0][0x450] ;  /* 0x00011400000b0ab9 */ /* 0x000fe20000000800 */
[----:B------:R-:W-:Y:S01]  /*4810*/  UIMAD.WIDE.U32 UR6, UR7, UR6, URZ ;  /* 0x00000006070672a5 */ /* 0x000fe2000f8e003f */
[----:B------:R-:W-:Y:S02]  /*4820*/  CS2R R128, SRZ ;  /* 0x0000000000807805 */ /* 0x000fe4000001ff00 */
[----:B------:R-:W-:Y:S02]  /*4830*/  CS2R R126, SRZ ;  /* 0x00000000007e7805 */ /* 0x000fe4000001ff00 */
[----:B------:R-:W-:Y:S01]  /*4840*/  CS2R R124, SRZ ;  /* 0x00000000007c7805 */ /* 0x000fe2000001ff00 */
[----:B------:R-:W-:Y:S01]  /*4850*/  @P1 IMAD.HI.U32 R3, R2, UR4, RZ ;  /* 0x0000000402031c27 */ /* 0x000fe2000f8e00ff */
[----:B------:R-:W-:Y:S01]  /*4860*/  @UP0 ULDC UR4, c[0x0][0x450] ;  /* 0x0001140000040ab9 */ /* 0x000fe20000000800 */
[----:B------:R-:W-:Y:S01]  /*4870*/  @UP0 USHF.R.U32.HI UR10, URZ, UR11, UR7 ;  /* 0x0000000b3f0a0299 */ /* 0x000fe20008011607 */
[----:B------:R-:W-:-:S02]  /*4880*/  CS2R R122, SRZ ;  /* 0x00000000007a7805 */ /* 0x000fc4000001ff00 */
[----:B------:R-:W-:Y:S02]  /*4890*/  CS2R R120, SRZ ;  /* 0x0000000000787805 */ /* 0x000fe4000001ff00 */
[----:B------:R-:W-:Y:S01]  /*48a0*/  @P2 SHF.R.U32.HI R2, RZ, UR4, R3 ;  /* 0x00000004ff022c19 */ /* 0x000fe20008011603 */
[----:B------:R-:W-:Y:S01]  /*48b0*/  UIMAD UR4, UR60, -0x50, URZ ;  /* 0xffffffb03c0478a4 */ /* 0x000fe2000f8e023f */
[----:B------:R-:W-:Y:S01]  /*48c0*/  IADD3 R3, -R23, 0x50, R64 ;  /* 0x0000005017037810 */ /* 0x000fe20007ffe140 */
[----:B------:R-:W-:Y:S01]  /*48d0*/  UIADD3 UR6, UR10, UR15, -UR18 ;  /* 0x0000000f0a067290 */ /* 0x000fe2000fffe812 */
[----:B------:R-:W-:Y:S01]  /*48e0*/  CS2R R118, SRZ ;  /* 0x0000000000767805 */ /* 0x000fe2000001ff00 */
[----:B------:R-:W0:Y:S01]  /*48f0*/  SHFL.IDX PT, R5, R2, 0x1, 0x1c1f ;  /* 0x003c1f0002057f89 */ /* 0x000e2200000e0000 */
[----:B------:R-:W-:Y:S01]  /*4900*/  UIADD3 UR60, UR60, -0x2, URZ ;  /* 0xfffffffe3c3c7890 */ /* 0x000fe2000fffe03f */
[----:B------:R-:W-:Y:S01]  /*4910*/  IMAD.U32 R4, RZ, RZ, UR4 ;  /* 0x00000004ff047e24 */ /* 0x000fe2000f8e00ff */
[----:B------:R-:W-:Y:S01]  /*4920*/  R2UR UR4, R0 ;  /* 0x00000000000472ca */ /* 0x000fe200000e0000 */
[----:B------:R-:W1:Y:S01]  /*4930*/  SHFL.IDX PT, R2, R2, RZ, 0x1c1f ;  /* 0x001c1fff02027589 */ /* 0x000e6200000e0000 */
[----:B------:R-:W-:Y:S01]  /*4940*/  UIMAD.WIDE UR6, UR6, 0x66666667, URZ ;  /* 0x66666667060678a5 */ /* 0x000fe2000f8e023f */
[----:B------:R-:W-:-:S02]  /*4950*/  CS2R R116, SRZ ;  /* 0x0000000000747805 */ /* 0x000fc4000001ff00 */
[----:B------:R-:W-:Y:S02]  /*4960*/  IADD3 R4, -R23, 0x51, R4 ;  /* 0x0000005117047810 */ /* 0x000fe40007ffe104 */
[----:B------:R-:W-:Y:S01]  /*4970*/  CS2R R114, SRZ ;  /* 0x0000000000727805 */ /* 0x000fe2000001ff00 */
[----:B------:R-:W-:Y:S01]  /*4980*/  USHF.R.U32.HI UR6, URZ, 0x1f, UR7 ;  /* 0x0000001f3f067899 */ /* 0x000fe20008011607 */
[----:B------:R-:W-:Y:S02]  /*4990*/  CS2R R112, SRZ ;  /* 0x0000000000707805 */ /* 0x000fe4000001ff00 */
[----:B------:R-:W-:Y:S01]  /*49a0*/  IADD3 R4, -R19, UR15, R4 ;  /* 0x0000000f13047c10 */ /* 0x000fe2000fffe104 */
[----:B------:R-:W2:Y:S01]  /*49b0*/  S2UR UR15, SR_CgaCtaId ;  /* 0x00000000000f79c3 */ /* 0x000ea20000008800 */
[----:B------:R-:W-:Y:S01]  /*49c0*/  ULEA.HI.SX32 UR6, UR7, UR6, 0x1b ;  /* 0x0000000607067291 */ /* 0x000fe2000f8fda3f */
[----:B------:R-:W-:Y:S02]  /*49d0*/  CS2R R110, SRZ ;  /* 0x00000000006e7805 */ /* 0x000fe4000001ff00 */
[----:B------:R-:W-:Y:S01]  /*49e0*/  CS2R R108, SRZ ;  /* 0x00000000006c7805 */ /* 0x000fe2000001ff00 */
[----:B------:R-:W-:Y:S01]  /*49f0*/  UIADD3 UR4, UR4, 0x38840, URZ ;  /* 0x0003884004047890 */ /* 0x000fe2000fffe03f */
[----:B------:R-:W-:Y:S01]  /*4a00*/  CS2R R106, SRZ ;  /* 0x00000000006a7805 */ /* 0x000fe2000001ff00 */
[----:B------:R-:W-:Y:S01]  /*4a10*/  UISETP.LT.AND UP0, UPT, UR14, UR6, UPT ;  /* 0x000000060e00728c */ /* 0x000fe2000bf01270 */
[----:B------:R-:W-:-:S02]  /*4a20*/  CS2R R104, SRZ ;  /* 0x0000000000687805 */ /* 0x000fc4000001ff00 */
[----:B------:R-:W-:Y:S02]  /*4a30*/  CS2R R102, SRZ ;  /* 0x0000000000667805 */ /* 0x000fe4000001ff00 */
[----:B------:R-:W-:Y:S01]  /*4a40*/  CS2R R100, SRZ ;  /* 0x0000000000647805 */ /* 0x000fe2000001ff00 */
[----:B------:R-:W-:Y:S01]  /*4a50*/  USEL UR7, UR14, UR6, !UP0 ;  /* 0x000000060e077287 */ /* 0x000fe2000c000000 */
[----:B------:R-:W-:Y:S02]  /*4a60*/  CS2R R98, SRZ ;  /* 0x0000000000627805 */ /* 0x000fe4000001ff00 */
[----:B0-----:R-:W-:Y:S02]  /*4a70*/  VIADDMNMX R5, R5, R4, R3, PT ;  /* 0x0000000405057246 */ /* 0x001fe40003800103 */
[----:B------:R-:W-:Y:S01]  /*4a80*/  CS2R R96, SRZ ;  /* 0x0000000000607805 */ /* 0x000fe2000001ff00 */
[----:B------:R-:W-:Y:S01]  /*4a90*/  UISETP.GE.AND UP0, UPT, UR60, UR7, UPT ;  /* 0x000000073c00728c */ /* 0x000fe2000bf06270 */
[----:B------:R-:W-:-:S02]  /*4aa0*/  CS2R R94, SRZ ;  /* 0x00000000005e7805 */ /* 0x000fc4000001ff00 */
[C---:B------:R-:W-:Y:S02]  /*4ab0*/  ISETP.GT.AND P1, PT, R5.reuse, RZ, PT ;  /* 0x000000ff0500720c */ /* 0x040fe40003f24270 */
[----:B------:R-:W-:Y:S02]  /*4ac0*/  CS2R R92, SRZ ;  /* 0x00000000005c7805 */ /* 0x000fe4000001ff00 */
[C---:B------:R-:W-:Y:S02]  /*4ad0*/  ISETP.GT.AND P2, PT, R5.reuse, 0x1, PT ;  /* 0x000000010500780c */ /* 0x040fe40003f44270 */
[----:B------:R-:W-:Y:S02]  /*4ae0*/  CS2R R90, SRZ ;  /* 0x00000000005a7805 */ /* 0x000fe4000001ff00 */
[----:B------:R-:W-:Y:S02]  /*4af0*/  ISETP.GT.AND P3, PT, R5, 0x8, PT ;  /* 0x000000080500780c */ /* 0x000fe40003f64270 */
[----:B------:R-:W-:-:S02]  /*4b00*/  CS2R R88, SRZ ;  /* 0x0000000000587805 */ /* 0x000fc4000001ff00 */
[----:B------:R-:W-:Y:S02]  /*4b10*/  FSEL R19, R58, -INF , P1 ;  /* 0xff8000003a137808 */ /* 0x000fe40000800000 */
[----:B------:R-:W-:Y:S02]  /*4b20*/  CS2R R86, SRZ ;  /* 0x0000000000567805 */ /* 0x000fe4000001ff00 */
[----:B------:R-:W-:Y:S01]  /*4b30*/  FSEL R59, R59, -INF , P2 ;  /* 0xff8000003b3b7808 */ /* 0x000fe20001000000 */
[----:B--2---:R-:W-:Y:S01]  /*4b40*/  UPRMT UR4, UR15, 0x654, UR4 ;  /* 0x000006540f047896 */ /* 0x004fe20008000004 */
[----:B------:R-:W-:Y:S02]  /*4b50*/  ISETP.GT.AND P1, PT, R5, 0x9, PT ;  /* 0x000000090500780c */ /* 0x000fe40003f24270 */
[----:B------:R-:W-:Y:S02]  /*4b60*/  CS2R R84, SRZ ;  /* 0x0000000000547805 */ /* 0x000fe4000001ff00 */
[----:B------:R-:W-:-:S02]  /*4b70*/  FSEL R21, R62, -INF , P3 ;  /* 0xff8000003e157808 */ /* 0x000fc40001800000 */
[----:B------:R-:W-:Y:S02]  /*4b80*/  CS2R R82, SRZ ;  /* 0x0000000000527805 */ /* 0x000fe4000001ff00 */
[----:B------:R-:W-:Y:S02]  /*4b90*/  FMNMX.FTZ R58, R19, R59, !PT ;  /* 0x0000003b133a7209 */ /* 0x000fe40007810000 */
[----:B------:R-:W-:Y:S02]  /*4ba0*/  ISETP.GT.AND P2, PT, R5, 0x10, PT ;  /* 0x000000100500780c */ /* 0x000fe40003f44270 */
[----:B------:R-:W-:Y:S01]  /*4bb0*/  FSEL R63, R63, -INF , P1 ;  /* 0xff8000003f3f7808 */ /* 0x000fe20000800000 */
[----:B------:R-:W-:Y:S01]  /*4bc0*/  SYNCS.ARRIVE.TRANS64.RED.A1T0 RZ, [UR4], RZ ;  /* 0x000000ffffff79a7 */ /* 0x000fe20008100404 */
        /* <DEDUP_REMOVED lines=47> */
[----:B------:R-:W-:Y:S02]  /*4ec0*/  FMNMX.FTZ R58, R5, R58, !PT ;  /* 0x0000003a053a7209 */ /* 0x000fe40007810000 */
[----:B-1----:R-:W-:Y:S02]  /*4ed0*/  VIADDMNMX R3, R2, R4, R3, PT ;  /* 0x0000000402037246 */ /* 0x002fe40003800103 */
[----:B------:R-:W-:-:S02]  /*4ee0*/  FMNMX.FTZ R58, R31, R58, !PT ;  /* 0x0000003a1f3a7209 */ /* 0x000fc40007810000 */
[C---:B------:R-:W-:Y:S02]  /*4ef0*/  ISETP.GT.AND P1, PT, R3.reuse, RZ, PT ;  /* 0x000000ff0300720c */ /* 0x040fe40003f24270 */
[C---:B------:R-:W-:Y:S01]  /*4f00*/  ISETP.GT.AND P2, PT, R3.reuse, 0x1, PT ;  /* 0x000000010300780c */ /* 0x040fe20003f44270 */
[----:B------:R-:W0:Y:S01]  /*4f10*/  SHFL.BFLY PT, R79, R58, 0x2, 0x1f ;  /* 0x0c401f003a4f7f89 */ /* 0x000e2200000e0000 */
[----:B------:R-:W-:Y:S02]  /*4f20*/  ISETP.GT.AND P3, PT, R3, 0x8, PT ;  /* 0x000000080300780c */ /* 0x000fe40003f64270 */
[----:B------:R-:W-:Y:S02]  /*4f30*/  FSEL R56, R56, -INF , P1 ;  /* 0xff80000038387808 */ /* 0x000fe40000800000 */
[----:B------:R-:W-:Y:S02]  /*4f40*/  FSEL R57, R57, -INF , P2 ;  /* 0xff80000039397808 */ /* 0x000fe40001000000 */
[----:B------:R-:W-:-:S02]  /*4f50*/  ISETP.GT.AND P1, PT, R3, 0x9, PT ;  /* 0x000000090300780c */ /* 0x000fc40003f24270 */
[----:B------:R-:W-:Y:S02]  /*4f60*/  FSEL R60, R60, -INF , P3 ;  /* 0xff8000003c3c7808 */ /* 0x000fe40001800000 */
[----:B------:R-:W-:Y:S02]  /*4f70*/  FSEL R61, R61, -INF , P1 ;  /* 0xff8000003d3d7808 */ /* 0x000fe40000800000 */
[C---:B------:R-:W-:Y:S02]  /*4f80*/  ISETP.GT.AND P1, PT, R3.reuse, 0x10, PT ;  /* 0x000000100300780c */ /* 0x040fe40003f24270 */
[C---:B------:R-:W-:Y:S02]  /*4f90*/  ISETP.GT.AND P2, PT, R3.reuse, 0x11, PT ;  /* 0x000000110300780c */ /* 0x040fe40003f44270 */
[----:B------:R-:W-:Y:S02]  /*4fa0*/  FSEL R48, R48, -INF , P1 ;  /* 0xff80000030307808 */ /* 0x000fe40000800000 */
[----:B------:R-:W-:-:S02]  /*4fb0*/  ISETP.GT.AND P1, PT, R3, 0x18, PT ;  /* 0x000000180300780c */ /* 0x000fc40003f24270 */
[----:B------:R-:W-:Y:S02]  /*4fc0*/  FSEL R49, R49, -INF , P2 ;  /* 0xff80000031317808 */ /* 0x000fe40001000000 */
[----:B------:R-:W-:Y:S02]  /*4fd0*/  ISETP.GT.AND P3, PT, R3, 0x19, PT ;  /* 0x000000190300780c */ /* 0x000fe40003f64270 */
[----:B0-----:R-:W-:Y:S02]  /*4fe0*/  FMNMX.FTZ R4, R58, R79, !PT ;  /* 0x0000004f3a047209 */ /* 0x001fe40007810000 */
[----:B------:R-:W-:Y:S02]  /*4ff0*/  FMNMX.FTZ R79, R56, R57, !PT ;  /* 0x00000039384f7209 */ /* 0x000fe40007810000 */
[----:B------:R-:W-:Y:S01]  /*5000*/  FSEL R52, R52, -INF , P1 ;  /* 0xff80000034347808 */ /* 0x000fe20000800000 */
[----:B------:R-:W0:Y:S01]  /*5010*/  SHFL.BFLY PT, R81, R4, 0x1, 0x1f ;  /* 0x0c201f0004517f89 */ /* 0x000e2200000e0000 */
[----:B------:R-:W-:-:S02]  /*5020*/  FMNMX.FTZ R2, R60, R79, !PT ;  /* 0x0000004f3c027209 */ /* 0x000fc40007810000 */
[----:B------:R-:W-:Y:S02]  /*5030*/  FSEL R53, R53, -INF , P3 ;  /* 0xff80000035357808 */ /* 0x000fe40001800000 */
[----:B------:R-:W-:Y:S02]  /*5040*/  FMNMX.FTZ R79, R61, R2, !PT ;  /* 0x000000023d4f7209 */ /* 0x000fe40007810000 */
[C---:B------:R-:W-:Y:S02]  /*5050*/  ISETP.GT.AND P1, PT, R3.reuse, 0x20, PT ;  /* 0x000000200300780c */ /* 0x040fe40003f24270 */
[----:B------:R-:W-:Y:S02]  /*5060*/  FMNMX.FTZ R2, R48, R79, !PT ;  /* 0x0000004f30027209 */ /* 0x000fe40007810000 */
[----:B------:R-:W-:Y:S02]  /*5070*/  ISETP.GT.AND P2, PT, R3, 0x21, PT ;  /* 0x000000210300780c */ /* 0x000fe40003f44270 */
[----:B------:R-:W-:-:S02]  /*5080*/  FMNMX.FTZ R79, R49, R2, !PT ;  /* 0x00000002314f7209 */ /* 0x000fc40007810000 */
[----:B------:R-:W-:Y:S02]  /*5090*/  FSEL R40, R40, -INF , P1 ;  /* 0xff80000028287808 */ /* 0x000fe40000800000 */
[----:B------:R-:W-:Y:S02]  /*50a0*/  FMNMX.FTZ R2, R52, R79, !PT ;  /* 0x0000004f34027209 */ /* 0x000fe40007810000 */
[----:B------:R-:W-:Y:S02]  /*50b0*/  ISETP.GT.AND P3, PT, R3, 0x28, PT ;  /* 0x000000280300780c */ /* 0x000fe40003f64270 */
[----:B------:R-:W-:Y:S02]  /*50c0*/  FMNMX.FTZ R79, R53, R2, !PT ;  /* 0x00000002354f7209 */ /* 0x000fe40007810000 */
[----:B------:R-:W-:Y:S02]  /*50d0*/  FSEL R41, R41, -INF , P2 ;  /* 0xff80000029297808 */ /* 0x000fe40001000000 */
[----:B0-----:R-:W-:-:S02]  /*50e0*/  FMNMX.FTZ R4, R4, R81, !PT ;  /* 0x0000005104047209 */ /* 0x001fc40007810000 */
[----:B------:R-:W-:Y:S02]  /*50f0*/  CS2R R80, SRZ ;  /* 0x0000000000507805 */ /* 0x000fe4000001ff00 */
[----:B------:R-:W-:Y:S02]  /*5100*/  FMNMX.FTZ R26, R40, R79, !PT ;  /* 0x0000004f281a7209 */ /* 0x000fe40007810000 */
[C---:B------:R-:W-:Y:S01]  /*5110*/  FSETP.NEU.FTZ.AND P4, PT, R4.reuse, -INF , PT ;  /* 0xff8000000400780b */ /* 0x040fe20003f9d000 */
[----:B------:R-:W-:Y:S01]  /*5120*/  FMUL.FTZ R2, R4, UR5 ;  /* 0x0000000504027c20 */ /* 0x000fe20008410000 */
[----:B------:R-:W-:Y:S02]  /*5130*/  ISETP.GT.AND P1, PT, R3, 0x29, PT ;  /* 0x000000290300780c */ /* 0x000fe40003f24270 */
[----:B------:R-:W-:Y:S02]  /*5140*/  FSEL R44, R44, -INF , P3 ;  /* 0xff8000002c2c7808 */ /* 0x000fe40001800000 */
[----:B------:R-:W-:-:S02]  /*5150*/  FMNMX.FTZ R79, R41, R26, !PT ;  /* 0x0000001a294f7209 */ /* 0x000fc40007810000 */
[----:B------:R-:W-:Y:S02]  /*5160*/  FSEL R2, R2, RZ, P4 ;  /* 0x000000ff02027208 */ /* 0x000fe40002000000 */
[----:B------:R-:W-:Y:S02]  /*5170*/  FSEL R45, R45, -INF , P1 ;  /* 0xff8000002d2d7808 */ /* 0x000fe40000800000 */
[----:B------:R-:W-:Y:S01]  /*5180*/  ISETP.GT.AND P1, PT, R3, 0x30, PT ;  /* 0x000000300300780c */ /* 0x000fe20003f24270 */
[--C-:B------:R-:W-:Y:S01]  /*5190*/  FFMA.FTZ R209, R19, UR5, -R2.reuse ;  /* 0x0000000513d17c23 */ /* 0x100fe20008010802 */
[----:B------:R-:W-:Y:S01]  /*51a0*/  FMNMX.FTZ R26, R44, R79, !PT ;  /* 0x0000004f2c1a7209 */ /* 0x000fe20007810000 */
[--C-:B------:R-:W-:Y:S01]  /*51b0*/  FFMA.FTZ R211, R21, UR5, -R2.reuse ;  /* 0x0000000515d37c23 */ /* 0x100fe20008010802 */
[----:B------:R-:W-:Y:S01]  /*51c0*/  ISETP.GT.AND P2, PT, R3, 0x31, PT ;  /* 0x000000310300780c */ /* 0x000fe20003f44270 */
[--C-:B------:R-:W-:Y:S01]  /*51d0*/  FFMA.FTZ R63, R63, UR5, -R2.reuse ;  /* 0x000000053f3f7c23 */ /* 0x100fe20008010802 */
[----:B------:R-:W-:Y:S01]  /*51e0*/  FSEL R32, R32, -INF , P1 ;  /* 0xff80000020207808 */ /* 0x000fe20000800000 */
[----:B------:R-:W-:Y:S01]  /*51f0*/  MUFU.EX2 R209, R209 ;  /* 0x000000d100d17308 */ /* 0x000fe20000000800 */
[----:B------:R-:W-:Y:S01]  /*5200*/  FMNMX.FTZ R19, R45, R26, !PT ;  /* 0x0000001a2d137209 */ /* 0x000fe20007810000 */
[--C-:B------:R-:W-:Y:S01]  /*5210*/  FFMA.FTZ R26, R59, UR5, -R2.reuse ;  /* 0x000000053b1a7c23 */ /* 0x100fe20008010802 */
[----:B------:R-:W-:Y:S01]  /*5220*/  ISETP.GT.AND P1, PT, R3, 0x38, PT ;  /* 0x000000380300780c */ /* 0x000fe20003f24270 */
[--C-:B------:R-:W-:Y:S01]  /*5230*/  FFMA.FTZ R65, R65, UR5, -R2.reuse ;  /* 0x0000000541417c23 */ /* 0x100fe20008010802 */
[----:B------:R-:W-:Y:S01]  /*5240*/  FSEL R33, R33, -INF , P2 ;  /* 0xff80000021217808 */ /* 0x000fe20001000000 */
[--C-:B------:R-:W-:Y:S01]  /*5250*/  FFMA.FTZ R5, R5, UR5, -R2.reuse ;  /* 0x0000000505057c23 */ /* 0x100fe20008010802 */
[----:B------:R-:W-:Y:S01]  /*5260*/  FMNMX.FTZ R30, R32, R19, !PT ;  /* 0x00000013201e7209 */ /* 0x000fe20007810000 */
[----:B------:R-:W0:Y:S01]  /*5270*/  MUFU.EX2 R26, R26 ;  /* 0x0000001a001a7308 */ /* 0x000e220000000800 */
[----:B------:R-:W-:Y:S01]  /*5280*/  ISETP.GT.AND P2, PT, R3, 0x39, PT ;  /* 0x000000390300780c */ /* 0x000fe20003f44270 */
[--C-:B------:R-:W-:Y:S01]  /*5290*/  FFMA.FTZ R51, R51, UR5, -R2.reuse ;  /* 0x0000000533337c23 */ /* 0x100fe20008010802 */
[----:B------:R-:W-:Y:S01]  /*52a0*/  FSEL R36, R36, -INF , P1 ;  /* 0xff80000024247808 */ /* 0x000fe20000800000 */
[--C-:B------:R-:W-:Y:S01]  /*52b0*/  FFMA.FTZ R67, R67, UR5, -R2.reuse ;  /* 0x0000000543437c23 */ /* 0x100fe20008010802 */
[----:B------:R-:W-:Y:S01]  /*52c0*/  FMNMX.FTZ R19, R33, R30, !PT ;  /* 0x0000001e21137209 */ /* 0x000fe20007810000 */
[--C-:B------:R-:W-:Y:S01]  /*52d0*/  FFMA.FTZ R55, R55, UR5, -R2.reuse ;  /* 0x0000000537377c23 */ /* 0x100fe20008010802 */
[----:B------:R-:W-:Y:S01]  /*52e0*/  FSEL R37, R37, -INF , P2 ;  /* 0xff80000025257808 */ /* 0x000fe20001000000 */
[----:B------:R-:W-:Y:S01]  /*52f0*/  MUFU.EX2 R211, R211 ;  /* 0x000000d300d37308 */ /* 0x000fe20000000800 */
[----:B------:R-:W-:Y:S01]  /*5300*/  ISETP.GT.AND P1, PT, R3, 0x40, PT ;  /* 0x000000400300780c */ /* 0x000fe20003f24270 */
[--C-:B------:R-:W-:Y:S01]  /*5310*/  FFMA.FTZ R69, R69, UR5, -R2.reuse ;  /* 0x0000000545457c23 */ /* 0x100fe20008010802 */
[----:B------:R-:W-:Y:S01]  /*5320*/  FMNMX.FTZ R30, R36, R19, !PT ;  /* 0x00000013241e7209 */ /* 0x000fe20007810000 */
[--C-:B------:R-:W-:Y:S01]  /*5330*/  FFMA.FTZ R43, R43, UR5, -R2.reuse ;  /* 0x000000052b2b7c23 */ /* 0x100fe20008010802 */
[----:B------:R-:W-:Y:S01]  /*5340*/  ISETP.GT.AND P2, PT, R3, 0x41, PT ;  /* 0x000000410300780c */ /* 0x000fe20003f44270 */
[----:B------:R-:W-:Y:S01]  /*5350*/  FFMA.FTZ R71, R71, UR5, -R2 ;  /* 0x0000000547477c23 */ /* 0x000fe20008010802 */
[----:B------:R-:W-:Y:S01]  /*5360*/  FSEL R24, R24, -INF , P1 ;  /* 0xff80000018187808 */ /* 0x000fe20000800000 */
[----:B------:R-:W-:Y:S01]  /*5370*/  MUFU.EX2 R34, R63 ;  /* 0x0000003f00227308 */ /* 0x000fe20000000800 */
[----:B------:R-:W-:Y:S01]  /*5380*/  FMNMX.FTZ R19, R37, R30, !PT ;  /* 0x0000001e25137209 */ /* 0x000fe20007810000 */
[----:B0-----:R-:W-:Y:S01]  /*5390*/  FADD.FTZ R62, R209, R26 ;  /* 0x0000001ad13e7221 */ /* 0x001fe20000010000 */
[----:B------:R-:W-:Y:S01]  /*53a0*/  ISETP.GT.AND P1, PT, R3, 0x48, PT ;  /* 0x000000480300780c */ /* 0x000fe20003f24270 */
[--C-:B------:R-:W-:Y:S01]  /*53b0*/  FFMA.FTZ R47, R47, UR5, -R2.reuse ;  /* 0x000000052f2f7c23 */ /* 0x100fe20008010802 */
[----:B------:R-:W-:Y:S01]  /*53c0*/  FSEL R25, R25, -INF , P2 ;  /* 0xff80000019197808 */ /* 0x000fe20001000000 */
[--C-:B------:R-:W-:Y:S01]  /*53d0*/  FFMA.FTZ R197, R73, UR5, -R2.reuse ;  /* 0x0000000549c57c23 */ /* 0x100fe20008010802 */
[----:B------:R-:W-:Y:S01]  /*53e0*/  FMNMX.FTZ R30, R24, R19, !PT ;  /* 0x00000013181e7209 */ /* 0x000fe20007810000 */
[----:B------:R-:W-:Y:S01]  /*53f0*/  MUFU.EX2 R65, R65 ;  /* 0x0000004100417308 */ /* 0x000fe20000000800 */
        /* <DEDUP_REMOVED lines=8> */
[----:B------:R-:W-:Y:S01]  /*5480*/  FMNMX.FTZ R30, R28, R3, !PT ;  /* 0x000000031c1e7209 */ /* 0x000fe20007810000 */
[--C-:B------:R-:W-:Y:S01]  /*5490*/  FFMA.FTZ R77, R77, UR5, -R2.reuse ;  /* 0x000000054d4d7c23 */ /* 0x100fe20008010802 */
[----:B------:R-:W-:Y:S01]  /*54a0*/  F2FP.BF16.F32.PACK_AB R209, R26, R209 ;  /* 0x000000d11ad1723e */ /* 0x000fe200000010ff */
[--C-:B------:R-:W-:Y:S01]  /*54b0*/  FFMA.FTZ R27, R27, UR5, -R2.reuse ;  /* 0x000000051b1b7c23 */ /* 0x100fe20008010802 */
[----:B------:R-:W-:Y:S01]  /*54c0*/  FMNMX.FTZ R30, R29, R30, !PT ;  /* 0x0000001e1d1e7209 */ /* 0x000fe20007810000 */
[----:B------:R-:W-:Y:S01]  /*54d0*/  FFMA.FTZ R2, R31, UR5, -R2 ;  /* 0x000000051f027c23 */ /* 0x000fe20008010802 */
[----:B------:R-:W-:Y:S01]  /*54e0*/  CS2R R78, SRZ ;  /* 0x00000000004e7805 */ /* 0x000fe2000001ff00 */
[----:B------:R-:W0:Y:S01]  /*54f0*/  MUFU.EX2 R38, R51 ;  /* 0x0000003300267308 */ /* 0x000e220000000800 */
[----:B------:R-:W-:Y:S01]  /*5500*/  CS2R R74, SRZ ;  /* 0x00000000004a7805 */ /* 0x000fe2000001ff00 */
[----:B------:R-:W1:Y:S01]  /*5510*/  SHFL.BFLY PT, R3, R30, 0x2, 0x1f ;  /* 0x0c401f001e037f89 */ /* 0x000e6200000e0000 */
[----:B------:R-:W-:-:S05]  /*5520*/  CS2R R72, SRZ ;  /* 0x0000000000487805 */ /* 0x000fca000001ff00 */
        /* <DEDUP_REMOVED lines=11> */
[----:B0-----:R-:W-:-:S05]  /*55e0*/  FMNMX.FTZ R3, R19, R30, !PT ;  /* 0x0000001e13037209 */ /* 0x001fca0007810000 */
[----:B------:R-:W-:Y:S01]  /*55f0*/  MUFU.EX2 R197, R197 ;  /* 0x000000c500c57308 */ /* 0x000fe20000000800 */
[C---:B------:R-:W-:Y:S01]  /*5600*/  FSETP.NEU.FTZ.AND P1, PT, R3.reuse, -INF , PT ;  /* 0xff8000000300780b */ /* 0x040fe20003f3d000 */
[----:B------:R-:W-:-:S06]  /*5610*/  FMUL.FTZ R19, R3, UR5 ;  /* 0x0000000503137c20 */ /* 0x000fcc0008410000 */
[----:B------:R-:W-:Y:S01]  /*5620*/  MUFU.EX2 R54, R35 ;  /* 0x0000002300367308 */ /* 0x000fe20000000800 */
[----:B------:R-:W-:Y:S02]  /*5630*/  FSEL R19, R19, RZ, P1 ;  /* 0x000000ff13137208 */ /* 0x000fe40000800000 */
[----:B------:R-:W-:Y:S02]  /*5640*/  PLOP3.LUT P1, PT, PT, PT, UP0, 0x80, 0x0 ;  /* 0x000000000000781c */ /* 0x000fe40003f2f008 */
[----:B--2---:R-:W-:Y:S01]  /*5650*/  F2FP.BF16.F32.PACK_AB R203, R50, R71 ;  /* 0x0000004732cb723e */ /* 0x004fe200000010ff */
        /* <DEDUP_REMOVED lines=22> */
[----:B------:R-:W1:Y:S08]  /*57c0*/  MUFU.EX2 R60, R60 ;  /* 0x0000003c003c7308 */ /* 0x000e700000000800 */
[----:B------:R-:W2:Y:S01]  /*57d0*/  MUFU.EX2 R61, R61 ;  /* 0x0000003d003d7308 */ /* 0x000ea20000000800 */
[----:B0-----:R-:W-:Y:S01]  /*57e0*/  FADD.FTZ R5, R56, R57 ;  /* 0x0000003938057221 */ /* 0x001fe20000010000 */
[----:B------:R-:W-:-:S02]  /*57f0*/  F2FP.BF16.F32.PACK_AB R208, R57, R56 ;  /* 0x0000003839d0723e */ /* 0x000fc400000010ff */
[----:B------:R-:W-:-:S04]  /*5800*/  CS2R R56, SRZ ;  /* 0x0000000000387805 */ /* 0x000fc8000001ff00 */
[----:B------:R-:W0:Y:S01]  /*5810*/  MUFU.EX2 R48, R48 ;  /* 0x0000003000307308 */ /* 0x000e220000000800 */
[----:B-1----:R-:W-:Y:S01]  /*5820*/  FADD.FTZ R64, R60, R5 ;  /* 0x000000053c407221 */ /* 0x002fe20000010000 */
[----:B------:R-:W-:Y:S01]  /*5830*/  FADD.FTZ R5, R211, R62 ;  /* 0x0000003ed3057221 */ /* 0x000fe20000010000 */
[----:B------:R-:W-:-:S03]  /*5840*/  F2FP.BF16.F32.PACK_AB R211, R34, R211 ;  /* 0x000000d322d3723e */ /* 0x000fc600000010ff */
[----:B------:R-:W-:Y:S01]  /*5850*/  FADD.FTZ R62, R34, R5 ;  /* 0x00000005223e7221 */ /* 0x000fe20000010000 */
[----:B------:R-:W-:Y:S01]  /*5860*/  CS2R R34, SRZ ;  /* 0x0000000000227805 */ /* 0x000fe2000001ff00 */
[----:B------:R-:W1:Y:S01]  /*5870*/  MUFU.EX2 R49, R49 ;  /* 0x0000003100317308 */ /* 0x000e620000000800 */
[----:B--2---:R-:W-:Y:S01]  /*5880*/  FADD.FTZ R21, R61, R64 ;  /* 0x000000403d157221 */ /* 0x004fe20000010000 */
[----:B------:R-:W-:Y:S01]  /*5890*/  FADD.FTZ R5, R65, R62 ;  /* 0x0000003e41057221 */ /* 0x000fe20000010000 */
[----:B------:R-:W-:Y:S02]  /*58a0*/  F2FP.BF16.F32.PACK_AB R210, R61, R60 ;  /* 0x0000003c3dd2723e */ /* 0x000fe400000010ff */
[----:B------:R-:W-:Y:S02]  /*58b0*/  CS2R R64, SRZ ;  /* 0x0000000000407805 */ /* 0x000fe4000001ff00 */
[----:B------:R-:W-:Y:S01]  /*58c0*/  CS2R R60, SRZ ;  /* 0x00000000003c7805 */ /* 0x000fe2000001ff00 */
[----:B------:R-:W2:Y:S01]  /*58d0*/  MUFU.EX2 R52, R52 ;  /* 0x0000003400347308 */ /* 0x000ea20000000800 */
[----:B0-----:R-:W-:-:S07]  /*58e0*/  FADD.FTZ R0, R48, R21 ;  /* 0x0000001530007221 */ /* 0x001fce0000010000 */
[----:B------:R-:W0:Y:S01]  /*58f0*/  MUFU.EX2 R53, R53 ;  /* 0x0000003500357308 */ /* 0x000e220000000800 */
[C---:B-1----:R-:W-:Y:S01]  /*5900*/  FADD.FTZ R21, R49.reuse, R0 ;  /* 0x0000000031157221 */ /* 0x042fe20000010000 */
[----:B------:R-:W-:Y:S01]  /*5910*/  FADD.FTZ R0, R38, R5 ;  /* 0x0000000526007221 */ /* 0x000fe20000010000 */
[----:B------:R-:W-:Y:S02]  /*5920*/  F2FP.BF16.F32.PACK_AB R204, R49, R48 ;  /* 0x0000003031cc723e */ /* 0x000fe400000010ff */
[----:B------:R-:W-:Y:S01]  /*5930*/  CS2R R48, SRZ ;  /* 0x0000000000307805 */ /* 0x000fe2000001ff00 */
[----:B------:R-:W-:Y:S01]  /*5940*/  FADD.FTZ R5, R67, R0 ;  /* 0x0000000043057221 */ /* 0x000fe20000010000 */
[----:B------:R-:W-:Y:S01]  /*5950*/  CS2R R66, SRZ ;  /* 0x0000000000427805 */ /* 0x000fe2000001ff00 */
[----:B------:R-:W1:Y:S01]  /*5960*/  MUFU.EX2 R40, R40 ;  /* 0x0000002800287308 */ /* 0x000e620000000800 */
[----:B--2---:R-:W-:Y:S01]  /*5970*/  FADD.FTZ R62, R52, R21 ;  /* 0x00000015343e7221 */ /* 0x004fe20000010000 */
[----:B------:R-:W-:Y:S01]  /*5980*/  FADD.FTZ R0, R42, R5 ;  /* 0x000000052a007221 */ /* 0x000fe20000010000 */
[----:B------:R-:W-:-:S03]  /*5990*/  CS2R R42, SRZ ;  /* 0x00000000002a7805 */ /* 0x000fc6000001ff00 */
[----:B------:R-:W-:Y:S01]  /*59a0*/  FADD.FTZ R5, R69, R0 ;  /* 0x0000000045057221 */ /* 0x000fe20000010000 */
[----:B------:R-:W-:Y:S01]  /*59b0*/  CS2R R68, SRZ ;  /* 0x0000000000447805 */ /* 0x000fe2000001ff00 */
[----:B------:R-:W2:Y:S01]  /*59c0*/  MUFU.EX2 R41, R41 ;  /* 0x0000002900297308 */ /* 0x000ea20000000800 */
[C---:B0-----:R-:W-:Y:S01]  /*59d0*/  FADD.FTZ R21, R53.reuse, R62 ;  /* 0x0000003e35157221 */ /* 0x041fe20000010000 */
[----:B------:R-:W-:Y:S01]  /*59e0*/  FADD.FTZ R0, R46, R5 ;  /* 0x000000052e007221 */ /* 0x000fe20000010000 */
[----:B------:R-:W-:Y:S02]  /*59f0*/  F2FP.BF16.F32.PACK_AB R206, R53, R52 ;  /* 0x0000003435ce723e */ /* 0x000fe400000010ff */
[----:B------:R-:W-:Y:S02]  /*5a00*/  CS2R R52, SRZ ;  /* 0x0000000000347805 */ /* 0x000fe4000001ff00 */
[----:B------:R-:W-:Y:S01]  /*5a10*/  CS2R R46, SRZ ;  /* 0x00000000002e7805 */ /* 0x000fe2000001ff00 */
[----:B------:R-:W-:Y:S01]  /*5a20*/  FADD.FTZ R5, R71, R0 ;  /* 0x0000000047057221 */ /* 0x000fe20000010000 */
[----:B------:R-:W-:Y:S01]  /*5a30*/  CS2R R70, SRZ ;  /* 0x0000000000467805 */ /* 0x000fe2000001ff00 */
[----:B------:R-:W0:Y:S01]  /*5a40*/  MUFU.EX2 R44, R44 ;  /* 0x0000002c002c7308 */ /* 0x000e220000000800 */
[----:B-1----:R-:W-:Y:S01]  /*5a50*/  FADD.FTZ R62, R40, R21 ;  /* 0x00000015283e7221 */ /* 0x002fe20000010000 */
[----:B------:R-:W-:Y:S01]  /*5a60*/  FADD.FTZ R0, R50, R5 ;  /* 0x0000000532007221 */ /* 0x000fe20000010000 */
[----:B------:R-:W-:-:S05]  /*5a70*/  CS2R R50, SRZ ;  /* 0x0000000000327805 */ /* 0x000fca000001ff00 */
[----:B------:R-:W1:Y:S01]  /*5a80*/  MUFU.EX2 R45, R45 ;  /* 0x0000002d002d7308 */ /* 0x000e620000000800 */
[C---:B--2---:R-:W-:Y:S01]  /*5a90*/  FADD.FTZ R21, R41.reuse, R62 ;  /* 0x0000003e29157221 */ /* 0x044fe20000010000 */
[----:B------:R-:W-:Y:S02]  /*5aa0*/  F2FP.BF16.F32.PACK_AB R200, R41, R40 ;  /* 0x0000002829c8723e */ /* 0x000fe400000010ff */
[----:B------:R-:W-:Y:S02]  /*5ab0*/  CS2R R62, SRZ ;  /* 0x00000000003e7805 */ /* 0x000fe4000001ff00 */
[----:B------:R-:W-:Y:S02]  /*5ac0*/  CS2R R40, SRZ ;  /* 0x0000000000287805 */ /* 0x000fe4000001ff00 */
[----:B------:R-:W2:Y:S01]  /*5ad0*/  MUFU.EX2 R32, R32 ;  /* 0x0000002000207308 */ /* 0x000ea20000000800 */
[----:B0-----:R-:W-:-:S07]  /*5ae0*/  FADD.FTZ R26, R44, R21 ;  /* 0x000000152c1a7221 */ /* 0x001fce0000010000 */
[----:B------:R-:W0:Y:S01]  /*5af0*/  MUFU.EX2 R33, R33 ;  /* 0x0000002100217308 */ /* 0x000e220000000800 */
[C---:B-1----:R-:W-:Y:S01]  /*5b00*/  FADD.FTZ R21, R45.reuse, R26 ;  /* 0x0000001a2d157221 */ /* 0x042fe20000010000 */
[----:B------:R-:W-:Y:S02]  /*5b10*/  F2FP.BF16.F32.PACK_AB R202, R45, R44 ;  /* 0x0000002c2dca723e */ /* 0x000fe400000010ff */
[----:B------:R-:W-:-:S04]  /*5b20*/  CS2R R44, SRZ ;  /* 0x00000000002c7805 */ /* 0x000fc8000001ff00 */
[----:B------:R-:W-:Y:S01]  /*5b30*/  MUFU.EX2 R36, R36 ;  /* 0x0000002400247308 */ /* 0x000fe20000000800 */
[----:B--2---:R-:W-:Y:S01]  /*5b40*/  FADD.FTZ R26, R32, R21 ;  /* 0x00000015201a7221 */ /* 0x004fe20000010000 */
[----:B------:R-:W-:Y:S01]  /*5b50*/  FADD.FTZ R21, R197, R0 ;  /* 0x00000000c5157221 */ /* 0x000fe20000010000 */
[----:B------:R-:W-:-:S03]  /*5b60*/  F2FP.BF16.F32.PACK_AB R197, R54, R197 ;  /* 0x000000c536c5723e */ /* 0x000fc600000010ff */
[----:B------:R-:W-:Y:S01]  /*5b70*/  FADD.FTZ R0, R54, R21 ;  /* 0x0000001536007221 */ /* 0x000fe20000010000 */
[----:B------:R-:W-:Y:S01]  /*5b80*/  CS2R R54, SRZ ;  /* 0x0000000000367805 */ /* 0x000fe2000001ff00 */
[----:B------:R-:W1:Y:S01]  /*5b90*/  MUFU.EX2 R199, R199 ;  /* 0x000000c700c77308 */ /* 0x000e620000000800 */
[----:B0-----:R-:W-:-:S07]  /*5ba0*/  F2FP.BF16.F32.PACK_AB R196, R33, R32 ;  /* 0x0000002021c4723e */ /* 0x001fce00000010ff */
[----:B------:R-:W0:Y:S08]  /*5bb0*/  MUFU.EX2 R37, R37 ;  /* 0x0000002500257308 */ /* 0x000e300000000800 */
[----:B------:R2:W3:Y:S01]  /*5bc0*/  MUFU.EX2 R58, R39 ;  /* 0x00000027003a7308 */ /* 0x0004e20000000800 */
[----:B-1----:R-:W-:-:S07]  /*5bd0*/  FADD.FTZ R21, R199, R0 ;  /* 0x00000000c7157221 */ /* 0x002fce0000010000 */
[----:B------:R-:W-:Y:S01]  /*5be0*/  MUFU.EX2 R24, R24 ;  /* 0x0000001800187308 */ /* 0x000fe20000000800 */
[----:B0-----:R-:W-:Y:S02]  /*5bf0*/  F2FP.BF16.F32.PACK_AB R198, R37, R36 ;  /* 0x0000002425c6723e */ /* 0x001fe400000010ff */
[----:B--2---:R-:W-:-:S05]  /*5c00*/  CS2R R38, SRZ ;  /* 0x0000000000267805 */ /* 0x004fca000001ff00 */
[----:B------:R-:W-:Y:S01]  /*5c10*/  MUFU.EX2 R77, R77 ;  /* 0x0000004d004d7308 */ /* 0x000fe20000000800 */
[C---:B---3--:R-:W-:Y:S01]  /*5c20*/  FADD.FTZ R0, R58.reuse, R21 ;  /* 0x000000153a007221 */ /* 0x048fe20000010000 */
[----:B------:R-:W-:Y:S02]  /*5c30*/  F2FP.BF16.F32.PACK_AB R199, R58, R199 ;  /* 0x000000c73ac7723e */ /* 0x000fe400000010ff */
[----:B------:R-:W-:-:S04]  /*5c40*/  CS2R R58, SRZ ;  /* 0x00000000003a7805 */ /* 0x000fc8000001ff00 */
[----:B------:R0:W1:Y:S08]  /*5c50*/  MUFU.EX2 R30, R27 ;  /* 0x0000001b001e7308 */ /* 0x0000700000000800 */
[----:B------:R-:W2:Y:S01]  /*5c60*/  MUFU.EX2 R25, R25 ;  /* 0x0000001900197308 */ /* 0x000ea20000000800 */
[----:B0-----:R-:W-:Y:S01]  /*5c70*/  FADD.FTZ R27, R33, R26 ;  /* 0x0000001a211b7221 */ /* 0x001fe20000010000 */
[----:B------:R-:W-:-:S03]  /*5c80*/  CS2R R32, SRZ ;  /* 0x0000000000207805 */ /* 0x000fc6000001ff00 */
[----:B------:R-:W-:-:S03]  /*5c90*/  FADD.FTZ R26, R36, R27 ;  /* 0x0000001b241a7221 */ /* 0x000fc60000010000 */
[----:B------:R-:W0:Y:S01]  /*5ca0*/  MUFU.EX2 R28, R28 ;  /* 0x0000001c001c7308 */ /* 0x000e220000000800 */
[----:B------:R-:W-:Y:S01]  /*5cb0*/  FADD.FTZ R27, R37, R26 ;  /* 0x0000001a251b7221 */ /* 0x000fe20000010000 */
[----:B-1----:R-:W-:Y:S02]  /*5cc0*/  F2FP.BF16.F32.PACK_AB R193, R30, R77 ;  /* 0x0000004d1ec1723e */ /* 0x002fe400000010ff */
[----:B------:R-:W-:Y:S01]  /*5cd0*/  CS2R R36, SRZ ;  /* 0x0000000000247805 */ /* 0x000fe2000001ff00 */
[----:B------:R-:W-:-:S03]  /*5ce0*/  FADD.FTZ R26, R24, R27 ;  /* 0x0000001b181a7221 */ /* 0x000fc60000010000 */
[----:B------:R1:W3:Y:S01]  /*5cf0*/  MUFU.EX2 R5, R19 ;  /* 0x0000001300057308 */ /* 0x0002e20000000800 */
[C---:B--2---:R-:W-:Y:S01]  /*5d00*/  FADD.FTZ R21, R25.reuse, R26 ;  /* 0x0000001a19157221 */ /* 0x044fe20000010000 */
[----:B------:R-:W-:Y:S02]  /*5d10*/  F2FP.BF16.F32.PACK_AB R192, R25, R24 ;  /* 0x0000001819c0723e */ /* 0x000fe400000010ff */
[----:B------:R-:W-:-:S04]  /*5d20*/  CS2R R24, SRZ ;  /* 0x0000000000187805 */ /* 0x000fc8000001ff00 */
[----:B------:R-:W2:Y:S01]  /*5d30*/  MUFU.EX2 R2, R2 ;  /* 0x0000000200027308 */ /* 0x000ea20000000800 */
[----:B-1----:R-:W-:Y:S01]  /*5d40*/  FADD.FTZ R19, R77, R0 ;  /* 0x000000004d137221 */ /* 0x002fe20000010000 */
[----:B0-----:R-:W-:Y:S01]  /*5d50*/  FADD.FTZ R26, R28, R21 ;  /* 0x000000151c1a7221 */ /* 0x001fe20000010000 */
[----:B------:R-:W-:Y:S02]  /*5d60*/  CS2R R76, SRZ ;  /* 0x00000000004c7805 */ /* 0x000fe4000001ff00 */
[----:B------:R-:W-:Y:S01]  /*5d70*/  FADD.FTZ R0, R30, R19 ;  /* 0x000000131e007221 */ /* 0x000fe20000010000 */
[----:B------:R-:W-:-:S03]  /*5d80*/  CS2R R30, SRZ ;  /* 0x00000000001e7805 */ /* 0x000fc6000001ff00 */
[----:B------:R-:W-:Y:S01]  /*5d90*/  FADD.FTZ R21, R195, R0 ;  /* 0x00000000c3157221 */ /* 0x000fe20000010000 */
[C---:B---3--:R-:W-:Y:S01]  /*5da0*/  FADD.FTZ R19, R5.reuse, R26 ;  /* 0x0000001a05137221 */ /* 0x048fe20000010000 */
[----:B------:R-:W-:Y:S01]  /*5db0*/  F2FP.BF16.F32.PACK_AB R194, R5, R28 ;  /* 0x0000001c05c2723e */ /* 0x000fe200000010ff */
[----:B------:R-:W-:Y:S01]  /*5dc0*/  IMAD.MOV.U32 R0, RZ, RZ, 0x3f800000 ;  /* 0x3f800000ff007424 */ /* 0x000fe200078e00ff */
[----:B------:R-:W-:Y:S02]  /*5dd0*/  CS2R R28, SRZ ;  /* 0x00000000001c7805 */ /* 0x000fe4000001ff00 */
[----:B------:R-:W-:Y:S01]  /*5de0*/  CS2R R26, SRZ ;  /* 0x00000000001a7805 */ /* 0x000fe2000001ff00 */
[C---:B--2---:R-:W-:Y:S01]  /*5df0*/  FADD.FTZ R5, R2.reuse, R21 ;  /* 0x0000001502057221 */ /* 0x044fe20000010000 */
[----:B------:R-:W-:Y:S01]  /*5e00*/  IMAD.U32 R21, RZ, RZ, UR7 ;  /* 0x00000007ff157e24 */ /* 0x000fe2000f8e00ff */
[----:B------:R-:W-:Y:S01]  /*5e10*/  F2FP.BF16.F32.PACK_AB R195, R2, R195 ;  /* 0x000000c302c3723e */ /* 0x000fe200000010ff */
[----:B------:R-:W-:Y:S01]  /*5e20*/  IMAD.MOV.U32 R2, RZ, RZ, 0x3f800000 ;  /* 0x3f800000ff027424 */ /* 0x000fe200078e00ff */
[----:B------:R-:W-:Y:S06]  /*5e30*/  @!P1 BRA `(.L_x_2387) ;  /* 0x0000003c00a49947 */ /* 0x000fec0003800000 */
[----:B------:R-:W-:Y:S01]  /*5e40*/  R2UR UR4, R18 ;  /* 0x00000000120472ca */ /* 0x000fe200000e0000 */
[----:B------:R-:W-:Y:S01]  /*5e50*/  IMAD.MOV.U32 R227, RZ, RZ, R4 ;  /* 0x000000ffffe37224 */ /* 0x000fe200078e0004 */
[----:B------:R-:W-:Y:S01]  /*5e60*/  UMOV UR37, UR36 ;  /* 0x0000002400257c82 */ /* 0x000fe20008000000 */
[----:B------:R-:W-:Y:S02]  /*5e70*/  IMAD.MOV.U32 R228, RZ, RZ, R3 ;  /* 0x000000ffffe47224 */ /* 0x000fe400078e0003 */
[----:B------:R-:W-:Y:S02]  /*5e80*/  IMAD.MOV.U32 R2, RZ, RZ, 0x3f800000 ;  /* 0x3f800000ff027424 */ /* 0x000fe400078e00ff */
[----:B------:R-:W-:-:S06]  /*5e90*/  IMAD.MOV.U32 R151, RZ, RZ, RZ ;  /* 0x000000ffff977224 */ /* 0x000fcc00078e00ff */
[----:B------:R-:W-:-:S07]  /*5ea0*/  IMAD.U32 R229, RZ, RZ, UR4 ;  /* 0x00000004ffe57e24 */ /* 0x000fce000f8e00ff */
.L_x_2398:
[----:B------:R-:W-:Y:S01]  /*5eb0*/  R2UR UR5, R229 ;  /* 0x00000000e50572ca */ /* 0x000fe200000e0000 */
[----:B------:R-:W-:-:S04]  /*5ec0*/  UISETP.NE.AND UP0, UPT, UR37, 0x1, UPT ;  /* 0x000000012500788c */ /* 0x000fc8000bf05270 */
[----:B------:R-:W-:-:S08]  /*5ed0*/  USEL UR4, URZ, 0x1, UP0 ;  /* 0x000000013f047887 */ /* 0x000fd00008000000 */
[----:B------:R-:W-:-:S06]  /*5ee0*/  ULOP3.LUT UR4, UR5, UR4, URZ, 0x3c, !UPT ;  /* 0x0000000405047292 */ /* 0x000fcc000f8e3c3f */
[----:B------:R-:W-:Y:S01]  /*5ef0*/  IMAD.U32 R18, RZ, RZ, UR4 ;  /* 0x00000004ff127e24 */ /* 0x000fe2000f8e00ff */
[----:B------:R-:W-:Y:S06]  /*5f00*/  @!P0 BRA `(.L_x_2388) ;  /* 0x0000000000048947 */ /* 0x000fec0003800000 */
[----:B------:R-:W-:Y:S01]  /*5f10*/  BPT.TRAP 0x1 ;  /* 0x000000040000795c */ /* 0x000fe20000300000 */
.L_x_2388:
        /* <DEDUP_REMOVED lines=11> */
.L_x_2389:
[----:B-1----:R-:W-:Y:S05]  /*5fd0*/  @P1 BRA `(.L_x_2390) ;  /* 0x0000000000081947 */ /* 0x002fea0003800000 */
[----:B------:R-:W1:Y:S02]  /*5fe0*/  SYNCS.PHASECHK.TRANS64.TRYWAIT P1, [UR61+0x38830], R3 ;  /* 0x03883003ff0075a7 */ /* 0x000e64000802017d */
[----:B-1----:R-:W-:Y:S05]  /*5ff0*/  @!P1 BRA `(.L_x_2391) ;  /* 0x0000013c00189947 */ /* 0x002fea0003800000 */
.L_x_2390:
[----:B------:R-:W-:Y:S01]  /*6000*/  R2UR UR4, R20 ;  /* 0x00000000140472ca */ /* 0x000fe200000e0000 */
[----:B------:R-:W-:Y:S01]  /*6010*/  WARPGROUP.ARRIVE ;  /* 0x00000000000079c5 */ /* 0x000fe20000000000 */
[----:B------:R-:W-:Y:S01]  /*6020*/  R2UR UR6, R14 ;  /* 0x000000000e0672ca */ /* 0x000fe200000e0000 */
[----:B------:R-:W-:Y:S01]  /*6030*/  UMOV UR59, 0x40000040 ;  /* 0x40000040003b7882 */ /* 0x000fe20000000000 */
        /* <DEDUP_REMOVED lines=9> */
[----:B------:R-:W-:Y:S01]  /*60d0*/  UIMAD UR4, UR36, 0xa00, UR4 ;  /* 0x00000a00240478a4 */ /* 0x000fe2000f8e0204 */
[-C--:B------:R-:W-:Y:S01]  /*60e0*/  FMUL.FTZ R24, R24, R0.reuse ;  /* 0x0000000018187220 */ /* 0x080fe20000410000 */
[----:B------:R-:W-:Y:S01]  /*60f0*/  UMOV UR56, UR6 ;  /* 0x0000000600387c82 */ /* 0x000fe20008000000 */
[----:B------:R-:W-:Y:S01]  /*6100*/  UMOV UR35, 0x40000040 ;  /* 0x4000004000237882 */ /* 0x000fe20000000000 */
[----:B------:R-:W-:Y:S01]  /*6110*/  UMOV UR57, UR7 ;  /* 0x0000000700397c82 */ /* 0x000fe20008000000 */
[----:B------:R-:W-:Y:S01]  /*6120*/  UIADD3 UR18, UR4, 0x284, URZ ;  /* 0x0000028404127890 */ /* 0x000fe2000fffe03f */
[-C--:B------:R-:W-:Y:S01]  /*6130*/  FMUL.FTZ R25, R25, R0.reuse ;  /* 0x0000000019197220 */ /* 0x080fe20000410000 */
[----:B------:R-:W-:Y:S01]  /*6140*/  UMOV UR58, UR4 ;  /* 0x00000004003a7c82 */ /* 0x000fe20008000000 */
[----:B------:R-:W-:Y:S01]  /*6150*/  UIADD3 UR22, UR4, 0x286, URZ ;  /* 0x0000028604167890 */ /* 0x000fe2000fffe03f */
[----:B------:R-:W-:Y:S01]  /*6160*/  HGMMA.64x16x16.F32.BF16 R184, gdesc[UR56], RZ, !UPT, gsb0 ;  /* 0x0020000038b879f0 */ /* 0x000fe2000c0018ff */
[----:B------:R-:W-:Y:S01]  /*6170*/  UIADD3 UR58, UR4, 0x80, URZ ;  /* 0x00000080043a7890 */ /* 0x000fe2000fffe03f */
[-C--:B------:R-:W-:Y:S01]  /*6180*/  FMUL.FTZ R28, R28, R0.reuse ;  /* 0x000000001c1c7220 */ /* 0x080fe20000410000 */
[----:B------:R-:W-:Y:S01]  /*6190*/  UMOV UR59, 0x40000040 ;  /* 0x40000040003b7882 */ /* 0x000fe20000000000 */
[----:B------:R-:W-:Y:S01]  /*61a0*/  UMOV UR56, UR6 ;  /* 0x0000000600387c82 */ /* 0x000fe20008000000 */
[----:B------:R-:W-:Y:S01]  /*61b0*/  UMOV UR57, UR7 ;  /* 0x0000000700397c82 */ /* 0x000fe20008000000 */
        /* <DEDUP_REMOVED lines=54> */
[----:B------:R-:W-:Y:S01]  /*6520*/  UIADD3 UR58, UR4, 0x100, URZ ;  /* 0x00000100043a7890 */ /* 0x000fe2000fffe03f */
[-C--:B------:R-:W-:Y:S01]  /*6530*/  FMUL.FTZ R109, R109, R0.reuse ;  /* 0x000000006d6d7220 */ /* 0x080fe20000410000 */
[----:B------:R-:W-:Y:S01]  /*6540*/  UMOV UR59, 0x40000040 ;  /* 0x40000040003b7882 */ /* 0x000fe20000000000 */
        /* <DEDUP_REMOVED lines=97> */
[----:B------:R-:W-:Y:S01]  /*6b60*/  UMOV UR59, 0x40000040 ;  /* 0x40000040003b7882 */ /* 0x000fe20000000000 */
[----:B------:R-:W-:Y:S01]  /*6b70*/  UMOV UR56, UR6 ;  /* 0x0000000600387c82 */ /* 0x000fe20008000000 */
[----:B------:R-:W-:Y:S01]  /*6b80*/  UMOV UR57, UR7 ;  /* 0x0000000700397c82 */ /* 0x000fe20008000000 */
[----:B------:R-:W-:Y:S02]  /*6b90*/  R2UR UR6, R8 ;  /* 0x00000000080672ca */ /* 0x000fe400000e0000 */
[----:B------:R-:W-:Y:S01]  /*6ba0*/  R2UR UR7, R9 ;  /* 0x00000000090772ca */ /* 0x000fe200000e0000 */
[----:B------:R-:W-:Y:S02]  /*6bb0*/  WARPGROUP.DEPBAR.LE gsb0, 0x0 ;  /* 0x00008000000079c5 */ /* 0x000fe40000010000 */
[----:B------:R-:W-:-:S06]  /*6bc0*/  WARPGROUP.ARRIVE ;  /* 0x00000000000079c5 */ /* 0x000fcc0000000000 */
[----:B------:R-:W-:Y:S01]  /*6bd0*/  HGMMA.64x16x16.F32.BF16 R152, gdesc[UR56], RZ, !UPT, gsb0 ;  /* 0x00200000389879f0 */ /* 0x000fe2000c0018ff */
[----:B------:R-:W-:Y:S01]  /*6be0*/  UIADD3 UR58, UR4, 0x2, URZ ;  /* 0x00000002043a7890 */ /* 0x000fe2000fffe03f */
[----:B------:R-:W-:Y:S01]  /*6bf0*/  UMOV UR59, 0x40000040 ;  /* 0x40000040003b7882 */ /* 0x000fe20000000000 */
[----:B------:R-:W-:Y:S01]  /*6c00*/  UMOV UR56, UR14 ;  /* 0x0000000e00387c82 */ /* 0x000fe20008000000 */
[----:B------:R-:W-:Y:S01]  /*6c10*/  UMOV UR57, UR15 ;  /* 0x0000000f00397c82 */ /* 0x000fe20008000000 */
[----:B------:R-:W-:Y:S02]  /*6c20*/  WARPGROUP.DEPBAR.LE gsb0, 0x0 ;  /* 0x00008000000079c5 */ /* 0x000fe40000010000 */
[----:B------:R-:W-:-:S06]  /*6c30*/  WARPGROUP.ARRIVE ;  /* 0x00000000000079c5 */ /* 0x000fcc0000000000 */
[----:B------:R-:W-:Y:S01]  /*6c40*/  HGMMA.64x16x16.F32.BF16 R184, gdesc[UR56], R184, gsb0 ;  /* 0x0020000038b879f0 */ /* 0x000fe200080018b8 */
        /* <DEDUP_REMOVED lines=25> */
[----:B------:R-:W-:Y:S01]  /*6de0*/  UIADD3 UR14, UR4, 0x282, URZ ;  /* 0x00000282040e7890 */ /* 0x000fe2000fffe03f */
[----:B------:R-:W-:Y:S01]  /*6df0*/  UMOV UR15, 0x40000040 ;  /* 0x40000040000f7882 */ /* 0x000fe20000000000 */
        /* <DEDUP_REMOVED lines=102> */
[----:B------:R-:W-:Y:S02]  /*7460*/  R2UR UR10, R6 ;  /* 0x00000000060a72ca */ /* 0x000fe400000e0000 */
[----:B------:R-:W-:-:S11]  /*7470*/  R2UR UR11, R7 ;  /* 0x00000000070b72ca */ /* 0x000fd600000e0000 */
[----:B------:R-:W-:Y:S02]  /*7480*/  UMOV UR56, UR10 ;  /* 0x0000000a00387c82 */ /* 0x000fe40008000000 */
[----:B------:R-:W-:Y:S01]  /*7490*/  UMOV UR57, UR11 ;  /* 0x0000000b00397c82 */ /* 0x000fe20008000000 */
[----:B------:R-:W-:Y:S01]  /*74a0*/  UMOV UR5, UR11 ;  /* 0x0000000b00057c82 */ /* 0x000fe20008000000 */
        /* <DEDUP_REMOVED lines=259> */
[----:B------:R-:W-:Y:S05]  /*84e0*/  @!P0 BRA `(.L_x_2392) ;  /* 0x0000000000048947 */ /* 0x000fea0003800000 */
[----:B------:R-:W-:Y:S01]  /*84f0*/  BPT.TRAP 0x1 ;  /* 0x000000040000795c */ /* 0x000fe20000300000 */
.L_x_2392:
        /* <DEDUP_REMOVED lines=8> */
.L_x_2393:
[----:B---3--:R-:W-:Y:S05]  /*8580*/  @P1 BRA `(.L_x_2394) ;  /* 0x0000000000081947 */ /* 0x008fea0003800000 */
[----:B------:R-:W3:Y:S02]  /*8590*/  SYNCS.PHASECHK.TRANS64.TRYWAIT P1, [UR4+0x38850], R0 ;  /* 0x03885000ff0075a7 */ /* 0x000ee40008020144 */
[----:B---3--:R-:W-:Y:S05]  /*85a0*/  @!P1 BRA `(.L_x_2395) ;  /* 0x0000011400c49947 */ /* 0x008fea0003800000 */
.L_x_2394:
        /* <DEDUP_REMOVED lines=37> */
.L_x_2396:
[----:B------:R-:W-:Y:S01]  /*8800*/  R2UR UR6, R213 ;  /* 0x00000000d50672ca */ /* 0x000fe200000e0000 */
[----:B------:R-:W-:Y:S01]  /*8810*/  UIADD3 UR61, UR61, 0x38840, URZ ;  /* 0x000388403d3d7890 */ /* 0x000fe2000fffe03f */
[----:B------:R-:W-:Y:S02]  /*8820*/  R2UR UR5, R215 ;  /* 0x00000000d70572ca */ /* 0x000fe400000e0000 */
[----:B------:R-:W-:Y:S02]  /*8830*/  R2UR UR10, R22 ;  /* 0x00000000160a72ca */ /* 0x000fe400000e0000 */
[----:B------:R-:W-:Y:S02]  /*8840*/  R2UR UR7, R212 ;  /* 0x00000000d40772ca */ /* 0x000fe400000e0000 */
[----:B------:R-:W-:-:S04]  /*8850*/  LOP3.LUT R16, R16, 0xfffffbff, RZ, 0xc0, !PT ;  /* 0xfffffbff10107812 */ /* 0x000fc800078ec0ff */
[----:B------:R-:W-:Y:S01]  /*8860*/  @P0 LOP3.LUT R16, R16, 0x400, RZ, 0xfc, !PT ;  /* 0x0000040010100812 */ /* 0x000fe200078efcff */
[----:B------:R-:W-:Y:S02]  /*8870*/  UISETP.NE.AND UP0, UPT, UR6, URZ, UPT ;  /* 0x0000003f0600728c */ /* 0x000fe4000bf05270 */
[----:B01----:R-:W-:Y:S01]  /*8880*/  VIADD R3, R216, UR5 ;  /* 0x00000005d8037c36 */ /* 0x003fe20008000000 */
[----:B------:R-:W-:Y:S01]  /*8890*/  UIMAD UR5, UR60, -0x50, URZ ;  /* 0xffffffb03c0578a4 */ /* 0x000fe2000f8e023f */
[----:B---3--:R-:W-:Y:S01]  /*88a0*/  IMAD.U32 R2, RZ, RZ, UR10 ;  /* 0x0000000aff027e24 */ /* 0x008fe2000f8e00ff */
[----:B------:R-:W-:Y:S02]  /*88b0*/  LOP3.LUT R16, R16, 0xfffff7ff, RZ, 0xc0, !PT ;  /* 0xfffff7ff10107812 */ /* 0x000fe400078ec0ff */
[----:B------:R-:W-:Y:S02]  /*88c0*/  PLOP3.LUT P1, PT, PT, PT, UP0, 0x80, 0x0 ;  /* 0x000000000000781c */ /* 0x000fe40003f2f008 */
[----:B------:R-:W-:-:S02]  /*88d0*/  PLOP3.LUT P2, PT, PT, PT, UP0, 0x80, 0x0 ;  /* 0x000000000000781c */ /* 0x000fc40003f4f008 */
[----:B------:R-:W-:-:S09]  /*88e0*/  @UP0 ULDC UR6, c[0x0][0x44c] ;  /* 0x0001130000060ab9 */ /* 0x000fd20000000800 */
[----:B--2---:R-:W-:Y:S01]  /*88f0*/  @P1 IMAD.HI.U32 R0, R3, UR6, RZ ;  /* 0x0000000603001c27 */ /* 0x004fe2000f8e00ff */
[----:B------:R-:W-:-:S04]  /*8900*/  @UP0 ULDC UR6, c[0x0][0x450] ;  /* 0x0001140000060ab9 */ /* 0x000fc80000000800 */
[----:B------:R-:W-:Y:S01]  /*8910*/  @P2 SHF.R.U32.HI R3, RZ, UR6, R0 ;  /* 0x00000006ff032c19 */ /* 0x000fe20008011600 */
[----:B------:R-:W-:Y:S01]  /*8920*/  IMAD.U32 R0, RZ, RZ, UR5 ;  /* 0x00000005ff007e24 */ /* 0x000fe2000f8e00ff */
[----:B------:R-:W-:Y:S01]  /*8930*/  ULDC UR5, c[0x0][0x988] ;  /* 0x0002620000057ab9 */ /* 0x000fe20000000800 */
[----:B------:R-:W0:Y:S03]  /*8940*/  S2UR UR6, SR_CgaCtaId ;  /* 0x00000000000679c3 */ /* 0x000e260000008800 */
[----:B------:R-:W-:-:S04]  /*8950*/  IADD3 R0, -R23, 0x1, R0 ;  /* 0x0000000117007810 */ /* 0x000fc80007ffe100 */
[----:B------:R-:W-:Y:S02]  /*8960*/  IADD3 R0, -R2, UR7, R0 ;  /* 0x0000000702007c10 */ /* 0x000fe4000fffe100 */
[----:B------:R-:W1:Y:S04]  /*8970*/  SHFL.IDX PT, R2, R3, RZ, 0x1c1f ;  /* 0x001c1fff03027589 */ /* 0x000e6800000e0000 */
[----:B------:R-:W2:Y:S01]  /*8980*/  SHFL.IDX PT, R3, R3, 0x1, 0x1c1f ;  /* 0x003c1f0003037f89 */ /* 0x000ea200000e0000 */
[----:B0-----:R-:W-:Y:S01]  /*8990*/  UPRMT UR61, UR6, 0x654, UR61 ;  /* 0x00000654063d7896 */ /* 0x001fe2000800003d */
[----:B-1----:R-:W-:-:S08]  /*89a0*/  IMAD.IADD R2, R0, 0x1, R2 ;  /* 0x0000000100027824 */ /* 0x002fd000078e0202 */
[----:B------:R-:W-:Y:S01]  /*89b0*/  SYNCS.ARRIVE.TRANS64.RED.A1T0 RZ, [UR61], RZ ;  /* 0x000000ffffff79a7 */ /* 0x000fe2000810043d */
[----:B--2---:R-:W-:Y:S01]  /*89c0*/  IMAD.IADD R0, R0, 0x1, R3 ;  /* 0x0000000100007824 */ /* 0x004fe200078e0203 */
[C---:B------:R-:W-:Y:S02]  /*89d0*/  ISETP.GT.AND P4, PT, R2.reuse, RZ, PT ;  /* 0x000000ff0200720c */ /* 0x040fe40003f84270 */
[----:B------:R-:W-:Y:S02]  /*89e0*/  ISETP.GT.AND P3, PT, R2, 0x1, PT ;  /* 0x000000010200780c */ /* 0x000fe40003f64270 */
[----:B------:R-:W-:Y:S02]  /*89f0*/  FSEL R184, R184, -INF , P4 ;  /* 0xff800000b8b87808 */ /* 0x000fe40002000000 */
[----:B------:R-:W-:Y:S02]  /*8a00*/  FSEL R185, R185, -INF , P3 ;  /* 0xff800000b9b97808 */ /* 0x000fe40001800000 */
[----:B------:R-:W-:-:S02]  /*8a10*/  ISETP.GT.AND P2, PT, R2, 0x8, PT ;  /* 0x000000080200780c */ /* 0x000fc40003f44270 */
[C---:B------:R-:W-:Y:S02]  /*8a20*/  ISETP.GT.AND P6, PT, R2.reuse, 0x9, PT ;  /* 0x000000090200780c */ /* 0x040fe40003fc4270 */
[C---:B------:R-:W-:Y:S02]  /*8a30*/  ISETP.GT.AND P1, PT, R2.reuse, 0x10, PT ;  /* 0x000000100200780c */ /* 0x040fe40003f24270 */
[C---:B------:R-:W-:Y:S02]  /*8a40*/  ISETP.GT.AND P5, PT, R2.reuse, 0x11, PT ;  /* 0x000000110200780c */ /* 0x040fe40003fa4270 */
[C---:B------:R-:W-:Y:S02]  /*8a50*/  ISETP.GT.AND P4, PT, R2.reuse, 0x18, PT ;  /* 0x000000180200780c */ /* 0x040fe40003f84270 */
[----:B------:R-:W-:Y:S02]  /*8a60*/  ISETP.GT.AND P3, PT, R2, 0x19, PT ;  /* 0x000000190200780c */ /* 0x000fe40003f64270 */
[----:B------:R-:W-:-:S02]  /*8a70*/  FSEL R188, R188, -INF , P2 ;  /* 0xff800000bcbc7808 */ /* 0x000fc40001000000 */
[----:B------:R-:W-:Y:S02]  /*8a80*/  FSEL R189, R189, -INF , P6 ;  /* 0xff800000bdbd7808 */ /* 0x000fe40003000000 */
[----:B------:R-:W-:Y:S02]  /*8a90*/  FSEL R176, R176, -INF , P1 ;  /* 0xff800000b0b07808 */ /* 0x000fe40000800000 */
[----:B------:R-:W-:Y:S02]  /*8aa0*/  FSEL R177, R177, -INF , P5 ;  /* 0xff800000b1b17808 */ /* 0x000fe40002800000 */
        /* <DEDUP_REMOVED lines=20> */
[----:B------:R-:W-:-:S02]  /*8bf0*/  FMNMX.FTZ R2, R184, R228, !PT ;  /* 0x000000e4b8027209 */ /* 0x000fc40007810000 */
[----:B------:R-:W-:Y:S02]  /*8c00*/  FSEL R164, R164, -INF , P2 ;  /* 0xff800000a4a47808 */ /* 0x000fe40001000000 */
[----:B------:R-:W-:Y:S02]  /*8c10*/  FMNMX.FTZ R2, R185, R2, !PT ;  /* 0x00000002b9027209 */ /* 0x000fe40007810000 */
[----:B------:R-:W-:Y:S02]  /*8c20*/  FSEL R165, R165, -INF , P6 ;  /* 0xff800000a5a57808 */ /* 0x000fe40003000000 */
[----:B------:R-:W-:Y:S02]  /*8c30*/  FMNMX.FTZ R2, R188, R2, !PT ;  /* 0x00000002bc027209 */ /* 0x000fe40007810000 */
[----:B------:R-:W-:Y:S02]  /*8c40*/  FSEL R152, R152, -INF , P1 ;  /* 0xff80000098987808 */ /* 0x000fe40000800000 */
[----:B------:R-:W-:-:S02]  /*8c50*/  FMNMX.FTZ R2, R189, R2, !PT ;  /* 0x00000002bd027209 */ /* 0x000fc40007810000 */
[----:B------:R-:W-:Y:S02]  /*8c60*/  FSEL R153, R153, -INF , P5 ;  /* 0xff80000099997808 */ /* 0x000fe40002800000 */
[----:B------:R-:W-:Y:S02]  /*8c70*/  FMNMX.FTZ R2, R176, R2, !PT ;  /* 0x00000002b0027209 */ /* 0x000fe40007810000 */
[----:B------:R-:W-:Y:S02]  /*8c80*/  FSEL R156, R156, -INF , P4 ;  /* 0xff8000009c9c7808 */ /* 0x000fe40002000000 */
[----:B------:R-:W-:Y:S02]  /*8c90*/  FMNMX.FTZ R2, R177, R2, !PT ;  /* 0x00000002b1027209 */ /* 0x000fe40007810000 */
[----:B------:R-:W-:Y:S02]  /*8ca0*/  FSEL R157, R157, -INF , P3 ;  /* 0xff8000009d9d7808 */ /* 0x000fe40001800000 */
[----:B------:R-:W-:-:S02]  /*8cb0*/  FMNMX.FTZ R2, R180, R2, !PT ;  /* 0x00000002b4027209 */ /* 0x000fc40007810000 */
[----:B------:R-:W-:Y:S02]  /*8cc0*/  ISETP.GT.AND P2, PT, R0, RZ, PT ;  /* 0x000000ff0000720c */ /* 0x000fe40003f44270 */
[----:B------:R-:W-:Y:S02]  /*8cd0*/  FMNMX.FTZ R2, R181, R2, !PT ;  /* 0x00000002b5027209 */ /* 0x000fe40007810000 */
[----:B------:R-:W-:Y:S02]  /*8ce0*/  FSEL R186, R186, -INF , P2 ;  /* 0xff800000baba7808 */ /* 0x000fe40001000000 */
        /* <DEDUP_REMOVED lines=8> */
[----:B------:R-:W-:-:S02]  /*8d70*/  FMNMX.FTZ R2, R160, R2, !PT ;  /* 0x00000002a0027209 */ /* 0x000fc40007810000 */
[----:B------:R-:W-:Y:S02]  /*8d80*/  ISETP.GT.AND P2, PT, R0, 0x9, PT ;  /* 0x000000090000780c */ /* 0x000fe40003f44270 */
[----:B------:R-:W-:Y:S02]  /*8d90*/  FMNMX.FTZ R2, R161, R2, !PT ;  /* 0x00000002a1027209 */ /* 0x000fe40007810000 */
[----:B------:R-:W-:Y:S02]  /*8da0*/  FSEL R191, R191, -INF , P2 ;  /* 0xff800000bfbf7808 */ /* 0x000fe40001000000 */
[----:B------:R-:W-:Y:S02]  /*8db0*/  FMNMX.FTZ R2, R164, R2, !PT ;  /* 0x00000002a4027209 */ /* 0x000fe40007810000 */
[----:B------:R-:W-:Y:S02]  /*8dc0*/  ISETP.GT.AND P2, PT, R0, 0x10, PT ;  /* 0x000000100000780c */ /* 0x000fe40003f44270 */
        /* <DEDUP_REMOVED lines=9> */
[C---:B------:R-:W-:Y:S02]  /*8e60*/  ISETP.GT.AND P1, PT, R0.reuse, 0x21, PT ;  /* 0x000000210000780c */ /* 0x040fe40003f24270 */
[----:B------:R-:W-:Y:S01]  /*8e70*/  ISETP.GT.AND P2, PT, R0, 0x18, PT ;  /* 0x000000180000780c */ /* 0x000fe20003f44270 */
[----:B------:R-:W0:Y:S01]  /*8e80*/  SHFL.BFLY PT, R3, R2, 0x2, 0x1f ;  /* 0x0c401f0002037f89 */ /* 0x000e2200000e0000 */
[----:B------:R-:W-:Y:S02]  /*8e90*/  FSEL R171, R171, -INF , P1 ;  /* 0xff800000abab7808 */ /* 0x000fe40000800000 */
[----:B------:R-:W-:-:S02]  /*8ea0*/  FSEL R182, R182, -INF , P2 ;  /* 0xff800000b6b67808 */ /* 0x000fc40001000000 */
[C---:B------:R-:W-:Y:S02]  /*8eb0*/  ISETP.GT.AND P1, PT, R0.reuse, 0x39, PT ;  /* 0x000000390000780c */ /* 0x040fe40003f24270 */
[----:B------:R-:W-:Y:S02]  /*8ec0*/  ISETP.GT.AND P2, PT, R0, 0x19, PT ;  /* 0x000000190000780c */ /* 0x000fe40003f44270 */
[----:B------:R-:W-:Y:S02]  /*8ed0*/  @P0 LOP3.LUT R16, R16, 0x800, RZ, 0xfc, !PT ;  /* 0x0000080010100812 */ /* 0x000fe400078efcff */
[----:B------:R-:W-:Y:S02]  /*8ee0*/  FSEL R183, R183, -INF , P2 ;  /* 0xff800000b7b77808 */ /* 0x000fe40001000000 */
[----:B------:R-:W-:Y:S02]  /*8ef0*/  ISETP.GT.AND P2, PT, R0, 0x20, PT ;  /* 0x000000200000780c */ /* 0x000fe40003f44270 */
[----:B------:R-:W-:-:S02]  /*8f00*/  LOP3.LUT R16, R16, 0xffffefff, RZ, 0xc0, !PT ;  /* 0xffffefff10107812 */ /* 0x000fc400078ec0ff */
[----:B------:R-:W-:Y:S02]  /*8f10*/  FSEL R170, R170, -INF , P2 ;  /* 0xff800000aaaa7808 */ /* 0x000fe40001000000 */
[----:B------:R-:W-:Y:S02]  /*8f20*/  @P1 LOP3.LUT R16, R16, 0x1000, RZ, 0xfc, !PT ;  /* 0x0000100010101812 */ /* 0x000fe400078efcff */
[C---:B------:R-:W-:Y:S02]  /*8f30*/  ISETP.GT.AND P1, PT, R0.reuse, 0x28, PT ;  /* 0x000000280000780c */ /* 0x040fe40003f24270 */
[----:B------:R-:W-:Y:S02]  /*8f40*/  ISETP.GT.AND P0, PT, R0, 0x29, PT ;  /* 0x000000290000780c */ /* 0x000fe40003f04270 */
[----:B0-----:R-:W-:Y:S02]  /*8f50*/  FMNMX.FTZ R3, R2, R3, !PT ;  /* 0x0000000302037209 */ /* 0x001fe40007810000 */
[----:B------:R-:W-:-:S02]  /*8f60*/  FSEL R174, R174, -INF , P1 ;  /* 0xff800000aeae7808 */ /* 0x000fc40000800000 */
[----:B------:R-:W-:Y:S01]  /*8f70*/  FSEL R175, R175, -INF , P0 ;  /* 0xff800000afaf7808 */ /* 0x000fe20000000000 */
[----:B------:R-:W0:Y:S01]  /*8f80*/  SHFL.BFLY PT, R2, R3, 0x1, 0x1f ;  /* 0x0c201f0003027f89 */ /* 0x000e2200000e0000 */
[----:B------:R-:W-:Y:S02]  /*8f90*/  LOP3.LUT P0, RZ, R16, 0x800, RZ, 0xc0, !PT ;  /* 0x0000080010ff7812 */ /* 0x000fe4000780c0ff */
[C---:B------:R-:W-:Y:S02]  /*8fa0*/  ISETP.GT.AND P2, PT, R0.reuse, 0x40, PT ;  /* 0x000000400000780c */ /* 0x040fe40003f44270 */
[C---:B------:R-:W-:Y:S02]  /*8fb0*/  ISETP.GT.AND P3, PT, R0.reuse, 0x41, PT ;  /* 0x000000410000780c */ /* 0x040fe40003f64270 */
[C---:B------:R-:W-:Y:S02]  /*8fc0*/  ISETP.GT.AND P4, PT, R0.reuse, 0x48, PT ;  /* 0x000000480000780c */ /* 0x040fe40003f84270 */
[----:B------:R-:W-:-:S02]  /*8fd0*/  ISETP.GT.AND P5, PT, R0, 0x49, PT ;  /* 0x000000490000780c */ /* 0x000fc40003fa4270 */
[----:B------:R-:W-:Y:S02]  /*8fe0*/  FSEL R162, R162, -INF , P0 ;  /* 0xff800000a2a27808 */ /* 0x000fe40000000000 */
[----:B------:R-:W-:Y:S02]  /*8ff0*/  LOP3.LUT P1, RZ, R16, 0x1000, RZ, 0xc0, !PT ;  /* 0x0000100010ff7812 */ /* 0x000fe4000782c0ff */
[----:B------:R-:W-:Y:S02]  /*9000*/  FSEL R154, R154, -INF , P2 ;  /* 0xff8000009a9a7808 */ /* 0x000fe40001000000 */
[----:B------:R-:W-:Y:S02]  /*9010*/  FSEL R167, R167, -INF , P1 ;  /* 0xff800000a7a77808 */ /* 0x000fe40000800000 */
[----:B------:R-:W-:Y:S02]  /*9020*/  FSEL R155, R155, -INF , P3 ;  /* 0xff8000009b9b7808 */ /* 0x000fe40001800000 */
[----:B------:R-:W-:-:S02]  /*9030*/  FSEL R158, R158, -INF , P4 ;  /* 0xff8000009e9e7808 */ /* 0x000fc40002000000 */
[----:B------:R-:W-:Y:S02]  /*9040*/  FSEL R159, R159, -INF , P5 ;  /* 0xff8000009f9f7808 */ /* 0x000fe40002800000 */
[----:B0-----:R-:W-:Y:S02]  /*9050*/  FMNMX.FTZ R3, R3, R2, !PT ;  /* 0x0000000203037209 */ /* 0x001fe40007810000 */
[----:B------:R-:W-:Y:S02]  /*9060*/  LOP3.LUT P0, RZ, R16, 0x400, RZ, 0xc0, !PT ;  /* 0x0000040010ff7812 */ /* 0x000fe4000780c0ff */
[C---:B------:R-:W-:Y:S01]  /*9070*/  FSETP.NEU.FTZ.AND P6, PT, R3.reuse, -INF , PT ;  /* 0xff8000000300780b */ /* 0x040fe20003fdd000 */
[----:B------:R-:W-:-:S03]  /*9080*/  FMUL.FTZ R4, R3, UR5 ;  /* 0x0000000503047c20 */ /* 0x000fc60008410000 */
[----:B------:R-:W-:Y:S02]  /*9090*/  FSEL R2, R3, RZ, P6 ;  /* 0x000000ff03027208 */ /* 0x000fe40003000000 */
[----:B------:R-:W-:Y:S02]  /*90a0*/  FSEL R4, R4, RZ, P6 ;  /* 0x000000ff04047208 */ /* 0x000fe40003000000 */
[----:B------:R-:W-:Y:S01]  /*90b0*/  ISETP.GT.AND P6, PT, R0, 0x31, PT ;  /* 0x000000310000780c */ /* 0x000fe20003fc4270 */
[----:B------:R-:W-:Y:S02]  /*90c0*/  FADD.FTZ R2, -R2, R228 ;  /* 0x000000e402027221 */ /* 0x000fe40000010100 */
        /* <DEDUP_REMOVED lines=20> */
[----:B------:R-:W-:Y:S01]  /*9210*/  FMNMX.FTZ R4, R186, R227, !PT ;  /* 0x000000e3ba047209 */ /* 0x000fe20007810000 */
[----:B------:R-:W-:Y:S01]  /*9220*/  FMUL.FTZ R2, R2, UR5 ;  /* 0x0000000502027c20 */ /* 0x000fe20008410000 */
[----:B------:R-:W-:Y:S01]  /*9230*/  FSEL R163, R163, -INF , P6 ;  /* 0xff800000a3a37808 */ /* 0x000fe20003000000 */
[----:B------:R-:W-:Y:S01]  /*9240*/  MUFU.EX2 R184, R184 ;  /* 0x000000b800b87308 */ /* 0x000fe20000000800 */
[----:B------:R-:W-:-:S02]  /*9250*/  FMNMX.FTZ R4, R187, R4, !PT ;  /* 0x00000004bb047209 */ /* 0x000fc40007810000 */
[----:B------:R-:W-:Y:S02]  /*9260*/  ISETP.GT.AND P6, PT, R0, 0x38, PT ;  /* 0x000000380000780c */ /* 0x000fe40003fc4270 */
[----:B------:R-:W-:Y:S02]  /*9270*/  FMNMX.FTZ R4, R190, R4, !PT ;  /* 0x00000004be047209 */ /* 0x000fe40007810000 */
[----:B------:R-:W-:Y:S01]  /*9280*/  FSEL R166, R166, -INF , P6 ;  /* 0xff800000a6a67808 */ /* 0x000fe20003000000 */
[----:B------:R-:W-:Y:S01]  /*9290*/  MUFU.EX2 R185, R185 ;  /* 0x000000b900b97308 */ /* 0x000fe20000000800 */
[----:B------:R-:W-:-:S04]  /*92a0*/  FMNMX.FTZ R4, R191, R4, !PT ;  /* 0x00000004bf047209 */ /* 0x000fc80007810000 */
[----:B------:R-:W-:-:S03]  /*92b0*/  FMNMX.FTZ R4, R178, R4, !PT ;  /* 0x00000004b2047209 */ /* 0x000fc60007810000 */
        /* <DEDUP_REMOVED lines=22> */
[----:B------:R-:W-:-:S05]  /*9420*/  FMNMX.FTZ R4, R159, R0, !PT ;  /* 0x000000009f047209 */ /* 0x000fca0007810000 */
[----:B------:R-:W0:Y:S02]  /*9430*/  SHFL.BFLY PT, R0, R4, 0x2, 0x1f ;  /* 0x0c401f0004007f89 */ /* 0x000e2400000e0000 */
        /* <DEDUP_REMOVED lines=16> */
[----:B------:R-:W-:Y:S01]  /*9540*/  MUFU.EX2 R156, R156 ;  /* 0x0000009c009c7308 */ /* 0x000fe20000000800 */
[--C-:B------:R-:W-:Y:S01]  /*9550*/  FFMA.FTZ R186, R186, UR5, -R0.reuse ;  /* 0x00000005baba7c23 */ /* 0x100fe20008010800 */
[--C-:B------:R-:W-:Y:S01]  /*9560*/  FFMA.FTZ R187, R187, UR5, -R0.reuse ;  /* 0x00000005bbbb7c23 */ /* 0x100fe20008010800 */
[----:B------:R-:W-:Y:S01]  /*9570*/  FMUL.FTZ R192, R192, UR5 ;  /* 0x00000005c0c07c20 */ /* 0x000fe20008410000 */
        /* <DEDUP_REMOVED lines=18> */
[----:B------:R-:W-:Y:S08]  /*96a0*/  MUFU.EX2 R186, R186 ;  /* 0x000000ba00ba7308 */ /* 0x000ff00000000800 */
[----:B------:R-:W0:Y:S08]  /*96b0*/  MUFU.EX2 R0, R2 ;  /* 0x0000000200007308 */ /* 0x000e300000000800 */
[----:B------:R-:W1:Y:S08]  /*96c0*/  MUFU.EX2 R2, R192 ;  /* 0x000000c000027308 */ /* 0x000e700000000800 */
[----:B------:R-:W2:Y:S01]  /*96d0*/  MUFU.EX2 R187, R187 ;  /* 0x000000bb00bb7308 */ /* 0x000ea20000000800 */
[----:B0-----:R-:W-:-:S04]  /*96e0*/  FFMA.FTZ R19, R0, R19, R184 ;  /* 0x0000001300137223 */ /* 0x001fc800000100b8 */
[----:B------:R-:W-:-:S03]  /*96f0*/  FADD.FTZ R19, R185, R19 ;  /* 0x00000013b9137221 */ /* 0x000fc60000010000 */
[----:B------:R-:W0:Y:S01]  /*9700*/  MUFU.EX2 R190, R190 ;  /* 0x000000be00be7308 */ /* 0x000e220000000800 */
[----:B-1----:R-:W-:-:S07]  /*9710*/  FFMA.FTZ R5, R2, R5, R186 ;  /* 0x0000000502057223 */ /* 0x002fce00000100ba */
        /* <DEDUP_REMOVED lines=57> */
.L_x_2397:
[----:B------:R-:W0:Y:S01]  /*9ab0*/  S2UR UR7, SR_CgaCtaId ;  /* 0x00000000000779c3 */ /* 0x000e220000008800 */
[----:B------:R-:W-:Y:S01]  /*9ac0*/  R2UR UR6, R21 ;  /* 0x00000000150672ca */ /* 0x000fe200000e0000 */
[----:B------:R-:W-:Y:S01]  /*9ad0*/  UIADD3 UR4, UR4, 0x38860, URZ ;  /* 0x0003886004047890 */ /* 0x000fe2000fffe03f */
[----:B------:R-:W-:Y:S01]  /*9ae0*/  F2FP.BF16.F32.PACK_AB R208, R185, R184 ;  /* 0x000000b8b9d0723e */ /* 0x000fe200000010ff */
[----:B------:R-:W-:Y:S01]  /*9af0*/  UMOV UR37, UR36 ;  /* 0x0000002400257c82 */ /* 0x000fe20008000000 */
[----:B------:R-:W-:Y:S01]  /*9b00*/  F2FP.BF16.F32.PACK_AB R209, R187, R186 ;  /* 0x000000babbd1723e */ /* 0x000fe200000010ff */
[----:B------:R-:W-:Y:S01]  /*9b10*/  IMAD.MOV.U32 R227, RZ, RZ, R4 ;  /* 0x000000ffffe37224 */ /* 0x000fe200078e0004 */
[----:B------:R-:W-:Y:S01]  /*9b20*/  F2FP.BF16.F32.PACK_AB R210, R189, R188 ;  /* 0x000000bcbdd2723e */ /* 0x000fe200000010ff */
[----:B------:R-:W-:Y:S01]  /*9b30*/  IMAD.MOV.U32 R228, RZ, RZ, R3 ;  /* 0x000000ffffe47224 */ /* 0x000fe200078e0003 */
[----:B------:R-:W-:Y:S02]  /*9b40*/  F2FP.BF16.F32.PACK_AB R211, R191, R190 ;  /* 0x000000bebfd3723e */ /* 0x000fe400000010ff */
[----:B------:R-:W-:-:S02]  /*9b50*/  F2FP.BF16.F32.PACK_AB R204, R177, R176 ;  /* 0x000000b0b1cc723e */ /* 0x000fc400000010ff */
[----:B------:R-:W-:Y:S01]  /*9b60*/  F2FP.BF16.F32.PACK_AB R205, R179, R178 ;  /* 0x000000b2b3cd723e */ /* 0x000fe200000010ff */
[----:B------:R-:W-:Y:S01]  /*9b70*/  UISETP.GT.AND UP0, UPT, UR60, UR6, UPT ;  /* 0x000000063c00728c */ /* 0x000fe2000bf04270 */
[----:B------:R-:W-:Y:S01]  /*9b80*/  F2FP.BF16.F32.PACK_AB R206, R181, R180 ;  /* 0x000000b4b5ce723e */ /* 0x000fe200000010ff */
[----:B------:R-:W-:Y:S01]  /*9b90*/  UIADD3 UR60, UR60, -0x1, URZ ;  /* 0xffffffff3c3c7890 */ /* 0x000fe2000fffe03f */
[----:B------:R-:W-:Y:S02]  /*9ba0*/  F2FP.BF16.F32.PACK_AB R207, R183, R182 ;  /* 0x000000b6b7cf723e */ /* 0x000fe400000010ff */
[----:B------:R-:W-:Y:S02]  /*9bb0*/  F2FP.BF16.F32.PACK_AB R200, R169, R168 ;  /* 0x000000a8a9c8723e */ /* 0x000fe400000010ff */
[----:B------:R-:W-:Y:S02]  /*9bc0*/  PLOP3.LUT P1, PT, PT, PT, UP0, 0x80, 0x0 ;  /* 0x000000000000781c */ /* 0x000fe40003f2f008 */
        /* <DEDUP_REMOVED lines=15> */
[----:B------:R-:W-:Y:S06]  /*9cc0*/  @P1 BRA `(.L_x_2398) ;  /* 0xffffffc000781947 */ /* 0x000fec000383ffff */
.L_x_2387:
[----:B------:R-:W-:-:S13]  /*9cd0*/  R2UR UR4, R214 ;  /* 0x00000000d60472ca */ /* 0x000fda00000e0000 */
[----:B------:R-:W-:-:S06]  /*9ce0*/  UISETP.GE.AND UP0, UPT, UR60, UR4, UPT ;  /* 0x000000043c00728c */ /* 0x000fcc000bf06270 */
[----:B------:R-:W-:-:S13]  /*9cf0*/  PLOP3.LUT P1, PT, PT, PT, UP0, 0x80, 0x0 ;  /* 0x000000000000781c */ /* 0x000fda0003f2f008 */
[----:B------:R-:W-:Y:S05]  /*9d00*/  @!P1 BRA `(.L_x_2399) ;  /* 0x0000003400c09947 */ /* 0x000fea0003800000 */
[----:B------:R-:W-:Y:S01]  /*9d10*/  R2UR UR61, R18 ;  /* 0x00000000123d72ca */ /* 0x000fe200000e0000 */
[----:B------:R-:W-:Y:S01]  /*9d20*/  IMAD.MOV.U32 R21, RZ, RZ, R4 ;  /* 0x000000ffff157224 */ /* 0x000fe200078e0004 */
[----:B------:R-:W-:Y:S01]  /*9d30*/  UMOV UR37, UR36 ;  /* 0x0000002400257c82 */ /* 0x000fe20008000000 */
[----:B------:R-:W-:-:S12]  /*9d40*/  IMAD.MOV.U32 R22, RZ, RZ, R3 ;  /* 0x000000ffff167224 */ /* 0x000fd800078e0003 */
.L_x_2410:
        /* <DEDUP_REMOVED lines=8> */
.L_x_2400:
        /* <DEDUP_REMOVED lines=8> */
.L_x_2401:
[----:B-1----:R-:W-:Y:S05]  /*9e50*/  @P1 BRA `(.L_x_2402) ;  /* 0x0000000000081947 */ /* 0x002fea0003800000 */
[----:B------:R-:W1:Y:S02]  /*9e60*/  SYNCS.PHASECHK.TRANS64.TRYWAIT P1, [UR4+0x38830], R3 ;  /* 0x03883003ff0075a7 */ /* 0x000e640008020144 */
[----:B-1----:R-:W-:Y:S05]  /*9e70*/  @!P1 BRA `(.L_x_2403) ;  /* 0x000000fc00a89947 */ /* 0x002fea0003800000 */
.L_x_2402:
        /* <DEDUP_REMOVED lines=25> */
[----:B------:R-:W-:Y:S01]  /*a010*/  UMOV UR56, UR6 ;  /* 0x0000000600387c82 */ /* 0x000fe20008000000 */
[----:B------:R-:W-:Y:S01]  /*a020*/  UMOV UR57, UR7 ;  /* 0x0000000700397c82 */ /* 0x000fe20008000000 */
        /* <DEDUP_REMOVED lines=57> */
[----:B------:R-:W-:Y:S01]  /*a3c0*/  UMOV UR56, UR6 ;  /* 0x0000000600387c82 */ /* 0x000fe20008000000 */
[----:B------:R-:W-:Y:S01]  /*a3d0*/  UMOV UR57, UR7 ;  /* 0x0000000700397c82 */ /* 0x000fe20008000000 */
        /* <DEDUP_REMOVED lines=506> */
.L_x_2404:
[----:B------:R-:W-:Y:S01]  /*c380*/  R2UR UR4, R17 ;  /* 0x00000000110472ca */ /* 0x000fe200000e0000 */
[----:B------:R-:W-:-:S05]  /*c390*/  IMAD.U32 R0, RZ, RZ, UR61 ;  /* 0x0000003dff007e24 */ /* 0x000fca000f8e00ff */
[----:B------:R-:W-:-:S07]  /*c3a0*/  SHF.L.U32 R0, R0, 0x1f, RZ ;  /* 0x0000001f00007819 */ /* 0x000fce00000006ff */
[----:B------:R-:W-:-:S09]  /*c3b0*/  ULEA UR4, UR37, UR4, 0x3 ;  /* 0x0000000425047291 */ /* 0x000fd2000f8e183f */
[----:B------:R2:W3:Y:S01]  /*c3c0*/  SYNCS.PHASECHK.TRANS64.TRYWAIT P1, [UR4+0x38850], R0 ;  /* 0x03885000ff0075a7 */ /* 0x0004e20008020144 */
[----:B------:R-:W-:Y:S05]  /*c3d0*/  @!P0 BRA `(.L_x_2405) ;  /* 0x0000000000048947 */ /* 0x000fea0003800000 */
[----:B------:R-:W-:Y:S01]  /*c3e0*/  BPT.TRAP 0x1 ;  /* 0x000000040000795c */ /* 0x000fe20000300000 */
.L_x_2405:
[----:B---3--:R-:W-:Y:S05]  /*c3f0*/  @P1 BRA `(.L_x_2406) ;  /* 0x0000000000081947 */ /* 0x008fea0003800000 */
[----:B------:R-:W3:Y:S02]  /*c400*/  SYNCS.PHASECHK.TRANS64.TRYWAIT P1, [UR4+0x38850], R0 ;  /* 0x03885000ff0075a7 */ /* 0x000ee40008020144 */
[----:B---3--:R-:W-:Y:S05]  /*c410*/  @!P1 BRA `(.L_x_2407) ;  /* 0x000000d800589947 */ /* 0x008fea0003800000 */
.L_x_2406:
        /* <DEDUP_REMOVED lines=37> */
.L_x_2408:
[----:B--23--:R-:W-:Y:S01]  /*c670*/  FMNMX.FTZ R0, R184, R22, !PT ;  /* 0x00000016b8007209 */ /* 0x00cfe20007810000 */
[----:B------:R-:W-:Y:S01]  /*c680*/  ULDC UR5, c[0x0][0x988] ;  /* 0x0002620000057ab9 */ /* 0x000fe20000000800 */
[----:B------:R-:W2:Y:S01]  /*c690*/  S2UR UR7, SR_CgaCtaId ;  /* 0x00000000000779c3 */ /* 0x000ea20000008800 */
[----:B------:R-:W-:Y:S02]  /*c6a0*/  R2UR UR6, R17 ;  /* 0x00000000110672ca */ /* 0x000fe400000e0000 */
[----:B------:R-:W-:-:S04]  /*c6b0*/  FMNMX.FTZ R0, R185, R0, !PT ;  /* 0x00000000b9007209 */ /* 0x000fc80007810000 */
[----:B------:R-:W-:-:S04]  /*c6c0*/  FMNMX.FTZ R0, R188, R0, !PT ;  /* 0x00000000bc007209 */ /* 0x000fc80007810000 */
[----:B------:R-:W-:-:S03]  /*c6d0*/  FMNMX.FTZ R0, R189, R0, !PT ;  /* 0x00000000bd007209 */ /* 0x000fc60007810000 */
[----:B------:R-:W-:Y:S01]  /*c6e0*/  ULEA UR6, UR36, UR6, 0x3 ;  /* 0x0000000624067291 */ /* 0x000fe2000f8e183f */
[----:B------:R-:W-:-:S03]  /*c6f0*/  FMNMX.FTZ R0, R176, R0, !PT ;  /* 0x00000000b0007209 */ /* 0x000fc60007810000 */
[----:B------:R-:W-:Y:S01]  /*c700*/  UIADD3 UR6, UR6, 0x38840, URZ ;  /* 0x0003884006067890 */ /* 0x000fe2000fffe03f */
        /* <DEDUP_REMOVED lines=20> */
[----:B01----:R-:W0:Y:S01]  /*c850*/  SHFL.BFLY PT, R3, R2, 0x1, 0x1f ;  /* 0x0c201f0002037f89 */ /* 0x003e2200000e0000 */
        /* <DEDUP_REMOVED lines=154> */
.L_x_2409:
[----:B------:R-:W0:Y:S01]  /*d200*/  S2UR UR7, SR_CgaCtaId ;  /* 0x00000000000779c3 */ /* 0x000e220000008800 */
[----:B------:R-:W-:Y:S01]  /*d210*/  R2UR UR6, R214 ;  /* 0x00000000d60672ca */ /* 0x000fe200000e0000 */
[----:B------:R-:W-:Y:S01]  /*d220*/  UIADD3 UR4, UR4, 0x38860, URZ ;  /* 0x0003886004047890 */ /* 0x000fe2000fffe03f */
[----:B------:R-:W-:Y:S01]  /*d230*/  R2UR UR61, R18 ;  /* 0x00000000123d72ca */ /* 0x000fe200000e0000 */
        /* <DEDUP_REMOVED lines=21> */
[----:B------:R-:W-:Y:S02]  /*d390*/  F2FP.BF16.F32.PACK_AB R197, R163, R162 ;  /* 0x000000a2a3c5723e */ /* 0x000fe400000010ff */
[----:B------:R-:W-:Y:S02]  /*d3a0*/  F2FP.BF16.F32.PACK_AB R198, R165, R164 ;  /* 0x000000a4a5c6723e */ /* 0x000fe400000010ff */
[----:B------:R-:W-:-:S02]  /*d3b0*/  F2FP.BF16.F32.PACK_AB R199, R167, R166 ;  /* 0x000000a6a7c7723e */ /* 0x000fc400000010ff */
[----:B------:R-:W-:Y:S02]  /*d3c0*/  F2FP.BF16.F32.PACK_AB R192, R153, R152 ;  /* 0x0000009899c0723e */ /* 0x000fe400000010ff */
[----:B------:R-:W-:Y:S02]  /*d3d0*/  F2FP.BF16.F32.PACK_AB R193, R155, R154 ;  /* 0x0000009a9bc1723e */ /* 0x000fe400000010ff */
[----:B------:R-:W-:Y:S02]  /*d3e0*/  F2FP.BF16.F32.PACK_AB R194, R157, R156 ;  /* 0x0000009c9dc2723e */ /* 0x000fe400000010ff */
[----:B------:R-:W-:Y:S01]  /*d3f0*/  F2FP.BF16.F32.PACK_AB R195, R195, R158 ;  /* 0x0000009ec3c3723e */ /* 0x000fe200000010ff */
[----:B------:R-:W-:Y:S06]  /*d400*/  @P1 BRA `(.L_x_2410) ;  /* 0xffffffc800501947 */ /* 0x000fec000383ffff */
.L_x_2399:
        /* <DEDUP_REMOVED lines=131> */
.L_x_2411:
        /* <DEDUP_REMOVED lines=8> */
.L_x_2412:
[----:B-1----:R-:W-:Y:S05]  /*dcc0*/  @P1 BRA `(.L_x_2413) ;  /* 0x0000000000081947 */ /* 0x002fea0003800000 */
[----:B------:R-:W1:Y:S02]  /*dcd0*/  SYNCS.PHASECHK.TRANS64.TRYWAIT P1, [UR8+0x38850], R0 ;  /* 0x03885000ff0075a7 */ /* 0x000e640008020148 */
[----:B-1----:R-:W-:Y:S05]  /*dce0*/  @!P1 BRA `(.L_x_2414) ;  /* 0x000000c0003c9947 */ /* 0x002fea0003800000 */
.L_x_2413:
[----:B------:R-:W-:Y:S01]  /*dcf0*/  R2UR UR4, R17 ;  /* 0x00000000110472ca */ /* 0x000fe200000e0000 */
[----:B------:R-:W-:Y:S01]  /*dd00*/  WARPGROUP.ARRIVE ;  /* 0x00000000000079c5 */ /* 0x000fe20000000000 */
[----:B------:R-:W-:Y:S01]  /*dd10*/  UMOV UR7, 0x40000040 ;  /* 0x4000004000077882 */ /* 0x000fe20000000000 */
[----:B01----:R-:W0:Y:S01]  /*dd20*/  SHFL.BFLY PT, R0, R19, 0x2, 0x1f ;  /* 0x0c401f0013007f89 */ /* 0x003e2200000e0000 */
[----:B------:R-:W-:Y:S02]  /*dd30*/  IMAD.MOV.U32 R6, RZ, RZ, RZ ;  /* 0x000000ffff067224 */ /* 0x000fe400078e00ff */
[----:B------:R-:W-:Y:S01]  /*dd40*/  IMAD.U32 R8, RZ, RZ, UR5 ;  /* 0x00000005ff087e24 */ /* 0x000fe2000f8e00ff */
[----:B------:R-:W1:Y:S01]  /*dd50*/  SHFL.BFLY PT, R2, R5, 0x2, 0x1f ;  /* 0x0c401f0005027f89 */ /* 0x000e6200000e0000 */
[----:B------:R-:W-:-:S05]  /*dd60*/  IMAD.U32 R12, RZ, RZ, UR5 ;  /* 0x00000005ff0c7e24 */ /* 0x000fca000f8e00ff */
[----:B------:R-:W-:-:S04]  /*dd70*/  UIADD3 UR4, UR4, 0x400, URZ ;  /* 0x0000040004047890 */ /* 0x000fc8000fffe03f */
[----:B------:R-:W-:-:S04]  /*dd80*/  USHF.R.U32.HI UR4, URZ, 0x4, UR4 ;  /* 0x000000043f047899 */ /* 0x000fc80008011604 */
[----:B------:R-:W-:-:S04]  /*dd90*/  ULOP3.LUT UR4, UR4, 0x3fff, URZ, 0xc0, !UPT ;  /* 0x00003fff04047892 */ /* 0x000fc8000f8ec03f */
[----:B------:R-:W-:Y:S01]  /*dda0*/  ULOP3.LUT UR4, UR4, 0x2800000, URZ, 0xfc, !UPT ;  /* 0x0280000004047892 */ /* 0x000fe2000f8efc3f */
[----:B0-----:R-:W-:-:S03]  /*ddb0*/  FADD.FTZ R0, R0, R19 ;  /* 0x0000001300007221 */ /* 0x001fc60000010000 */
[----:B------:R-:W-:Y:S01]  /*ddc0*/  UIMAD UR4, UR36, 0xa00, UR4 ;  /* 0x00000a00240478a4 */ /* 0x000fe2000f8e0204 */
[----:B-1----:R-:W-:Y:S01]  /*ddd0*/  FADD.FTZ R2, R2, R5 ;  /* 0x0000000502027221 */ /* 0x002fe20000010000 */
[----:B------:R-:W0:Y:S01]  /*dde0*/  SHFL.BFLY PT, R7, R0, 0x1, 0x1f ;  /* 0x0c201f0000077f89 */ /* 0x000e2200000e0000 */
[----:B------:R-:W-:-:S04]  /*ddf0*/  IMAD.MOV.U32 R5, RZ, RZ, RZ ;  /* 0x000000ffff057224 */ /* 0x000fc800078e00ff */
[----:B------:R-:W-:Y:S01]  /*de00*/  UMOV UR6, UR4 ;  /* 0x0000000400067c82 */ /* 0x000fe20008000000 */
[----:B------:R-:W1:Y:S01]  /*de10*/  SHFL.BFLY PT, R9, R2, 0x1, 0x1f ;  /* 0x0c201f0002097f89 */ /* 0x000e6200000e0000 */
[----:B------:R-:W-:Y:S01]  /*de20*/  HGMMA.64x256x16.F32.BF16 R24, R208, gdesc[UR4].tnspB, R24, gsb0 ;  /* 0x43e00004d0187df0 */ /* 0x000fe20008001818 */
[----:B------:R-:W-:Y:S01]  /*de30*/  UIADD3 UR6, UR4, 0x80, URZ ;  /* 0x0000008004067890 */ /* 0x000fe2000fffe03f */
[----:B------:R-:W-:Y:S01]  /*de40*/  UMOV UR7, 0x40000040 ;  /* 0x4000004000077882 */ /* 0x000fe20000000000 */
[----:B0-----:R-:W-:Y:S01]  /*de50*/  FADD.FTZ R10, R0, R7 ;  /* 0x00000007000a7221 */ /* 0x001fe20000010000 */
[----:B------:R-:W-:Y:S02]  /*de60*/  IMAD.MOV.U32 R0, RZ, RZ, -0x800000 ;  /* 0xff800000ff007424 */ /* 0x000fe400078e00ff */
[----:B-1----:R-:W-:Y:S02]  /*de70*/  FADD.FTZ R11, R2, R9 ;  /* 0x00000009020b7221 */ /* 0x002fe40000010000 */
[----:B------:R-:W-:Y:S01]  /*de80*/  FSETP.NE.FTZ.AND P1, PT, R10, RZ, PT ;  /* 0x000000ff0a00720b */ /* 0x000fe20003f35000 */
[----:B------:R-:W-:-:S02]  /*de90*/  IMAD.MOV.U32 R2, RZ, RZ, -0x800000 ;  /* 0xff800000ff027424 */ /* 0x000fc400078e00ff */
[----:B------:R-:W-:-:S10]  /*dea0*/  FSETP.NE.FTZ.AND P2, PT, R11, RZ, PT ;  /* 0x000000ff0b00720b */ /* 0x000fd40003f55000 */
[----:B------:R-:W0:Y:S01]  /*deb0*/  @P1 MUFU.LG2 R7, R10 ;  /* 0x0000000a00071308 */ /* 0x000e220000000c00 */
[----:B------:R-:W-:Y:S02]  /*dec0*/  @P1 FMUL.FTZ R8, R8, 0.69314718246459960938 ;  /* 0x3f31721808081820 */ /* 0x000fe40000410000 */
[----:B------:R-:W-:-:S05]  /*ded0*/  @P2 FMUL.FTZ R12, R12, 0.69314718246459960938 ;  /* 0x3f3172180c0c2820 */ /* 0x000fca0000410000 */
        /* <DEDUP_REMOVED lines=31> */
.L_x_2415:
[----:B------:R-:W2:Y:S01]  /*e0d0*/  LDL.LU R3, [R1+0x30] ;  /* 0x0000300001037983 */ /* 0x000ea20000300800 */
[----:B------:R-:W0:Y:S01]  /*e0e0*/  S2UR UR6, SR_CgaCtaId ;  /* 0x00000000000679c3 */ /* 0x000e220000008800 */
[----:B------:R-:W-:Y:S01]  /*e0f0*/  UIADD3 UR4, UR8, 0x38860, URZ ;  /* 0x0003886008047890 */ /* 0x000fe2000fffe03f */
[-C--:B------:R-:W-:Y:S01]  /*e100*/  FMUL.FTZ R24, R24, R6.reuse ;  /* 0x0000000618187220 */ /* 0x080fe20000410000 */
        /* <DEDUP_REMOVED lines=134> */
[----:B--2---:R-:W-:-:S13]  /*e970*/  R2UR UR5, R3 ;  /* 0x00000000030572ca */ /* 0x004fda00000e0000 */
[----:B------:R-:W-:-:S06]  /*e980*/  UIADD3 UR5, UR5, 0x1, URZ ;  /* 0x0000000105057890 */ /* 0x000fcc000fffe03f */
[----:B------:R-:W-:Y:S01]  /*e990*/  IMAD.U32 R3, RZ, RZ, UR5 ;  /* 0x00000005ff037e24 */ /* 0x000fe2000f8e00ff */
[----:B------:R-:W-:-:S04]  /*e9a0*/  R2UR UR5, R18 ;  /* 0x00000000120572ca */ /* 0x000fc800000e0000 */
[----:B------:R0:W-:Y:S09]  /*e9b0*/  STL [R1+0x30], R3 ;  /* 0x0000300301007387 */ /* 0x0001f20000100800 */
[----:B------:R-:W-:-:S06]  /*e9c0*/  ULOP3.LUT UR5, UR5, UR4, URZ, 0x3c, !UPT ;  /* 0x0000000405057292 */ /* 0x000fcc000f8e3c3f */
[----:B0-----:R-:W-:-:S07]  /*e9d0*/  IMAD.U32 R18, RZ, RZ, UR5 ;  /* 0x00000005ff127e24 */ /* 0x001fce000f8e00ff */
.L_x_2379:
[----:B------:R-:W0:Y:S08]  /*e9e0*/  S2UR UR4, SR_CgaCtaId ;  /* 0x00000000000479c3 */ /* 0x000e300000008800 */
[----:B------:R-:W-:Y:S06]  /*e9f0*/  BAR.SYNC.DEFER_BLOCKING 0x5, 0x180 ;  /* 0x0146000000007b1d */ /* 0x000fec0000010000 */
[----:B------:R-:W-:Y:S01]  /*ea00*/  UMOV UR8, 0x400 ;  /* 0x0000040000087882 */ /* 0x000fe20000000000 */
[----:B------:R-:W-:Y:S01]  /*ea10*/  BSSY B0, `(.L_x_2416) ;  /* 0x00004c2000007945 */ /* 0x000fe20003800000 */
[----:B0-----:R-:W-:-:S09]  /*ea20*/  ULEA UR8, UR4, UR8, 0x18 ;  /* 0x0000000804087291 */ /* 0x001fd2000f8ec03f */
[----:B------:R-:W0:Y:S02]  /*ea30*/  LDS.128 R4, [UR8+0x388d0] ;  /* 0x0388d008ff047984 */ /* 0x000e240008000c00 */
[----:B0-----:R-:W-:Y:S02]  /*ea40*/  R2UR UR6, R5 ;  /* 0x00000000050672ca */ /* 0x001fe400000e0000 */
[----:B------:R-:W-:Y:S02]  /*ea50*/  R2UR UR5, R6 ;  /* 0x00000000060572ca */ /* 0x000fe400000e0000 */
[----:B------:R-:W-:Y:S01]  /*ea60*/  R2UR UR7, R7 ;  /* 0x00000000070772ca */ /* 0x000fe200000e0000 */
[----:B------:R-:W-:Y:S06]  /*ea70*/  BAR.ARV 0x4, 0x180 ;  /* 0x0106000000007b1d */ /* 0x000fec0000002000 */
[----:B------:R-:W-:Y:S08]  /*ea80*/  @P0 BRA `(.L_x_2417) ;  /* 0x0000003800e40947 */ /* 0x000ff00003800000 */
[----:B------:R-:W2:Y:S01]  /*ea90*/  LDL.LU R8, [R1+0x2c] ;  /* 0x00002c0001087983 */ /* 0x000ea20000300800 */
[----:B------:R-:W0:Y:S01]  /*eaa0*/  S2UR UR4, SR_SWINHI ;  /* 0x00000000000479c3 */ /* 0x000e220000002f00 */
[----:B------:R-:W-:Y:S01]  /*eab0*/  IMAD.MOV.U32 R12, RZ, RZ, 0x2 ;  /* 0x00000002ff0c7424 */ /* 0x000fe200078e00ff */
[----:B------:R-:W-:Y:S01]  /*eac0*/  F2FP.BF16.F32.PACK_AB R6, R29, R28 ;  /* 0x0000001c1d06723e */ /* 0x000fe200000010ff */
[----:B------:R-:W3:Y:S01]  /*ead0*/  LDL R3, [R1+0x3c] ;  /* 0x00003c0001037983 */ /* 0x000ee20000100800 */
[----:B------:R-:W-:Y:S01]  /*eae0*/  F2FP.BF16.F32.PACK_AB R7, R31, R30 ;  /* 0x0000001e1f07723e */ /* 0x000fe200000010ff */
[----:B------:R-:W-:Y:S01]  /*eaf0*/  ULDC.64 UR14, c[0x0][0xc00] ;  /* 0x00030000000e7ab9 */ /* 0x000fe20000000a00 */
[----:B------:R-:W-:Y:S01]  /*eb00*/  R2UR UR18, R220 ;  /* 0x00000000dc1272ca */ /* 0x000fe200000e0000 */
[----:B------:R-:W-:Y:S01]  /*eb10*/  ULDC UR20, c[0x0][0xbe8] ;  /* 0x0002fa0000147ab9 */ /* 0x000fe20000000800 */
[----:B------:R-:W-:Y:S02]  /*eb20*/  R2UR UR21, R217 ;  /* 0x00000000d91572ca */ /* 0x000fe400000e0000 */
[----:B------:R-:W-:-:S02]  /*eb30*/  R2UR UR26, R215 ;  /* 0x00000000d71a72ca */ /* 0x000fc400000e0000 */
[----:B------:R-:W-:Y:S02]  /*eb40*/  R2UR UR19, R221 ;  /* 0x00000000dd1372ca */ /* 0x000fe400000e0000 */
[----:B------:R-:W-:Y:S01]  /*eb50*/  R2UR UR24, R222 ;  /* 0x00000000de1872ca */ /* 0x000fe200000e0000 */
[----:B------:R-:W-:Y:S01]  /*eb60*/  UMOV UR10, UR8 ;  /* 0x00000008000a7c82 */ /* 0x000fe20008000000 */
[----:B0-----:R-:W-:-:S03]  /*eb70*/  UMOV UR11, UR4 ;  /* 0x00000004000b7c82 */ /* 0x001fc60008000000 */
[----:B------:R-:W-:-:S04]  /*eb80*/  USHF.L.U32 UR4, UR18, 0x2, URZ ;  /* 0x0000000212047899 */ /* 0x000fc8000800063f */
[----:B------:R-:W-:Y:S01]  /*eb90*/  UIADD3 UR9, UP0, UR4, UR14, URZ ;  /* 0x0000000e04097290 */ /* 0x000fe2000ff1e03f */
[----:B------:R-:W-:Y:S01]  /*eba0*/  BAR.SYNC.DEFER_BLOCKING 0x1, 0x100 ;  /* 0x0044000000007b1d */ /* 0x000fe20000010000 */
[----:B--2---:R-:W-:Y:S01]  /*ebb0*/  R2UR UR17, R8 ;  /* 0x00000000081172ca */ /* 0x004fe200000e0000 */
[----:B---3--:R-:W-:-:S03]  /*ebc0*/  IMAD.WIDE R12, R3, R12, UR10 ;  /* 0x0000000a030c7e25 */ /* 0x008fc6000f8e020c */
[C---:B------:R-:W-:Y:S02]  /*ebd0*/  IADD3 R15, P1, R12.reuse, 0x20, RZ ;  /* 0x000000200c0f7810 */ /* 0x040fe40007f3e0ff */
[----:B------:R-:W-:Y:S02]  /*ebe0*/  IADD3 R159, P4, R12, 0x60, RZ ;  /* 0x000000600c9f7810 */ /* 0x000fe40007f9e0ff */
[----:B------:R-:W-:-:S05]  /*ebf0*/  LOP3.LUT R14, R15, 0x380, RZ, 0xc0, !PT ;  /* 0x000003800f0e7812 */ /* 0x000fca00078ec0ff */
[----:B------:R-:W-:Y:S01]  /*ec00*/  USHF.L.U64.HI UR16, UR18, 0x2, UR17 ;  /* 0x0000000212107899 */ /* 0x000fe20008010211 */
[----:B------:R-:W-:Y:S02]  /*ec10*/  LOP3.LUT R158, R159, 0x380, RZ, 0xc0, !PT ;  /* 0x000003809f9e7812 */ /* 0x000fe400078ec0ff */
[----:B------:R-:W-:Y:S01]  /*ec20*/  SHF.R.U64 R14, R14, 0x3, RZ ;  /* 0x000000030e0e7819 */ /* 0x000fe200000012ff */
[----:B------:R-:W-:Y:S01]  /*ec30*/  UIADD3.X UR12, UR16, UR15, URZ, UP0, !UPT ;  /* 0x0000000f100c7290 */ /* 0x000fe200087fe43f */
[----:B------:R-:W-:Y:S02]  /*ec40*/  LOP3.LUT R5, R12, 0x380, RZ, 0xc0, !PT ;  /* 0x000003800c057812 */ /* 0x000fe400078ec0ff */
[----:B------:R-:W-:Y:S01]  /*ec50*/  LOP3.LUT R14, R14, R15, RZ, 0x3c, !PT ;  /* 0x0000000f0e0e7212 */ /* 0x000fe200078e3cff */
[----:B------:R-:W-:Y:S01]  /*ec60*/  IMAD.X R15, RZ, RZ, R13, P1 ;  /* 0x000000ffff0f7224 */ /* 0x000fe200008e060d */
[----:B------:R-:W-:Y:S02]  /*ec70*/  SHF.R.U64 R158, R158, 0x3, RZ ;  /* 0x000000039e9e7819 */ /* 0x000fe400000012ff */
[----:B------:R-:W-:-:S02]  /*ec80*/  SHF.R.U64 R5, R5, 0x3, RZ ;  /* 0x0000000305057819 */ /* 0x000fc400000012ff */
[C---:B------:R-:W-:Y:S02]  /*ec90*/  IADD3 R157, P0, R12.reuse, 0x40, RZ ;  /* 0x000000400c9d7810 */ /* 0x040fe40007f1e0ff */
[C---:B------:R-:W-:Y:S02]  /*eca0*/  IADD3 R161, P3, R12.reuse, 0x4000, RZ ;  /* 0x000040000ca17810 */ /* 0x040fe40007f7e0ff */
[C---:B------:R-:W-:Y:S02]  /*ecb0*/  IADD3 R165, P5, R12.reuse, 0x4040, RZ ;  /* 0x000040400ca57810 */ /* 0x040fe40007fbe0ff */
[C---:B------:R-:W-:Y:S02]  /*ecc0*/  IADD3 R167, P2, R12.reuse, 0x4060, RZ ;  /* 0x000040600ca77810 */ /* 0x040fe40007f5e0ff */
[C---:B------:R-:W-:Y:S02]  /*ecd0*/  IADD3 R169, P1, R12.reuse, 0x8000, RZ ;  /* 0x000080000ca97810 */ /* 0x040fe40007f3e0ff */
[----:B------:R-:W-:-:S02]  /*ece0*/  IADD3 R163, P6, R12, 0x4020, RZ ;  /* 0x000040200ca37810 */ /* 0x000fc40007fde0ff */
[----:B------:R-:W-:Y:S01]  /*ecf0*/  LOP3.LUT R158, R158, R159, RZ, 0x3c, !PT ;  /* 0x0000009f9e9e7212 */ /* 0x000fe200078e3cff */
[--C-:B------:R-:W-:Y:S01]  /*ed00*/  IMAD.X R159, RZ, RZ, R13.reuse, P4 ;  /* 0x000000ffff9f7224 */ /* 0x100fe200020e060d */
[----:B------:R-:W-:Y:S01]  /*ed10*/  LOP3.LUT R4, R5, R12, RZ, 0x3c, !PT ;  /* 0x0000000c05047212 */ /* 0x000fe200078e3cff */
[----:B------:R-:W-:Y:S01]  /*ed20*/  IMAD.MOV.U32 R5, RZ, RZ, R13 ;  /* 0x000000ffff057224 */ /* 0x000fe200078e000d */
[----:B------:R-:W-:Y:S02]  /*ed30*/  LOP3.LUT R156, R157, 0x380, RZ, 0xc0, !PT ;  /* 0x000003809d9c7812 */ /* 0x000fe400078ec0ff */
[----:B------:R-:W-:Y:S02]  /*ed40*/  LOP3.LUT R160, R161, 0x380, RZ, 0xc0, !PT ;  /* 0x00000380a1a07812 */ /* 0x000fe400078ec0ff */
[----:B------:R-:W-:Y:S02]  /*ed50*/  LOP3.LUT R164, R165, 0x380, RZ, 0xc0, !PT ;  /* 0x00000380a5a47812 */ /* 0x000fe400078ec0ff */
[----:B------:R-:W-:-:S02]  /*ed60*/  LOP3.LUT R166, R167, 0x380, RZ, 0xc0, !PT ;  /* 0x00000380a7a67812 */ /* 0x000fc400078ec0ff */
[----:B------:R-:W-:Y:S02]  /*ed70*/  LOP3.LUT R168, R169, 0x380, RZ, 0xc0, !PT ;  /* 0x00000380a9a87812 */ /* 0x000fe400078ec0ff */
[----:B------:R-:W-:Y:S02]  /*ed80*/  IADD3 R9, P4, R12, 0x8040, RZ ;  /* 0x000080400c097810 */ /* 0x000fe40007f9e0ff */
[----:B------:R-:W-:Y:S02]  /*ed90*/  LOP3.LUT R162, R163, 0x380, RZ, 0xc0, !PT ;  /* 0x00000380a3a27812 */ /* 0x000fe400078ec0ff */
[----:B------:R-:W-:Y:S02]  /*eda0*/  SHF.R.U64 R156, R156, 0x3, RZ ;  /* 0x000000039c9c7819 */ /* 0x000fe400000012ff */
[----:B------:R-:W-:Y:S02]  /*edb0*/  SHF.R.U64 R160, R160, 0x3, RZ ;  /* 0x00000003a0a07819 */ /* 0x000fe400000012ff */
[----:B------:R-:W-:-:S02]  /*edc0*/  SHF.R.U64 R164, R164, 0x3, RZ ;  /* 0x00000003a4a47819 */ /* 0x000fc400000012ff */
[----:B------:R-:W-:Y:S02]  /*edd0*/  SHF.R.U64 R166, R166, 0x3, RZ ;  /* 0x00000003a6a67819 */ /* 0x000fe400000012ff */
[----:B------:R-:W-:Y:S02]  /*ede0*/  SHF.R.U64 R168, R168, 0x3, RZ ;  /* 0x00000003a8a87819 */ /* 0x000fe400000012ff */
[----:B------:R-:W-:Y:S02]  /*edf0*/  MOV R3, R4 ;  /* 0x0000000400037202 */ /* 0x000fe40000000f00 */
[----:B------:R-:W-:Y:S02]  /*ee00*/  LOP3.LUT R8, R9, 0x380, RZ, 0xc0, !PT ;  /* 0x0000038009087812 */ /* 0x000fe400078ec0ff */
[----:B------:R-:W-:Y:S02]  /*ee10*/  SHF.R.U64 R162, R162, 0x3, RZ ;  /* 0x00000003a2a27819 */ /* 0x000fe400000012ff */
[----:B------:R-:W-:-:S02]  /*ee20*/  F2FP.BF16.F32.PACK_AB R4, R25, R24 ;  /* 0x000000181904723e */ /* 0x000fc400000010ff */
        /* <DEDUP_REMOVED lines=13> */
[----:B------:R-:W-:Y:S01]  /*ef00*/  LOP3.LUT R162, R162, R163, RZ, 0x3c, !PT ;  /* 0x000000a3a2a27212 */ /* 0x000fe200078e3cff */
[----:B------:R-:W-:Y:S01]  /*ef10*/  IMAD.X R163, RZ, RZ, R13, P6 ;  /* 0x000000ffffa37224 */ /* 0x000fe200030e060d */
[----:B------:R-:W-:-:S02]  /*ef20*/  IADD3 R171, P0, R12, 0x8020, RZ ;  /* 0x000080200cab7810 */ /* 0x000fc40007f1e0ff */
[C---:B------:R-:W-:Y:S02]  /*ef30*/  IADD3 R11, P3, R12.reuse, 0x8060, RZ ;  /* 0x000080600c0b7810 */ /* 0x040fe40007f7e0ff */
[C---:B------:R-:W-:Y:S02]  /*ef40*/  IADD3 R152, P5, R12.reuse, 0xc020, RZ ;  /* 0x0000c0200c987810 */ /* 0x040fe40007fbe0ff */
[C---:B------:R-:W-:Y:S02]  /*ef50*/  IADD3 R155, P2, R12.reuse, 0xc040, RZ ;  /* 0x0000c0400c9b7810 */ /* 0x040fe40007f5e0ff */
[C---:B------:R-:W-:Y:S02]  /*ef60*/  IADD3 R20, P1, R12.reuse, 0xc060, RZ ;  /* 0x0000c0600c147810 */ /* 0x040fe40007f3e0ff */
[----:B------:R-:W-:Y:S02]  /*ef70*/  IADD3 R10, P6, R12, 0xc000, RZ ;  /* 0x0000c0000c0a7810 */ /* 0x000fe40007fde0ff */
[----:B------:R-:W-:Y:S01]  /*ef80*/  LOP3.LUT R170, R171, 0x380, RZ, 0xc0, !PT ;  /* 0x00000380abaa7812 */ /* 0x000fe200078ec0ff */
[--C-:B0-----:R-:W-:Y:S01]  /*ef90*/  IMAD.X R5, RZ, RZ, R13.reuse, P4 ;  /* 0x000000ffff057224 */ /* 0x101fe200020e060d */
[----:B------:R-:W-:Y:S01]  /*efa0*/  LOP3.LUT R4, R8, R9, RZ, 0x3c, !PT ;  /* 0x0000000908047212 */ /* 0x000fe200078e3cff */
[----:B------:R-:W-:Y:S01]  /*efb0*/  IMAD.X R9, RZ, RZ, R13, P3 ;  /* 0x000000ffff097224 */ /* 0x000fe200018e060d */
[----:B------:R-:W-:-:S02]  /*efc0*/  LOP3.LUT R8, R11, 0x380, RZ, 0xc0, !PT ;  /* 0x000003800b087812 */ /* 0x000fc400078ec0ff */
[----:B------:R-:W-:Y:S02]  /*efd0*/  LOP3.LUT R153, R152, 0x380, RZ, 0xc0, !PT ;  /* 0x0000038098997812 */ /* 0x000fe400078ec0ff */
[----:B------:R-:W-:Y:S02]  /*efe0*/  LOP3.LUT R154, R155, 0x380, RZ, 0xc0, !PT ;  /* 0x000003809b9a7812 */ /* 0x000fe400078ec0ff */
[----:B------:R-:W-:Y:S02]  /*eff0*/  LOP3.LUT R21, R20, 0x380, RZ, 0xc0, !PT ;  /* 0x0000038014157812 */ /* 0x000fe400078ec0ff */
[----:B------:R-:W-:Y:S02]  /*f000*/  LOP3.LUT R3, R10, 0x380, RZ, 0xc0, !PT ;  /* 0x000003800a037812 */ /* 0x000fe400078ec0ff */
[----:B------:R-:W-:Y:S02]  /*f010*/  MOV R19, R4 ;  /* 0x0000000400137202 */ /* 0x000fe40000000f00 */
[----:B------:R-:W-:-:S02]  /*f020*/  SHF.R.U64 R170, R170, 0x3, RZ ;  /* 0x00000003aaaa7819 */ /* 0x000fc400000012ff */
[----:B------:R-:W-:Y:S02]  /*f030*/  SHF.R.U64 R8, R8, 0x3, RZ ;  /* 0x0000000308087819 */ /* 0x000fe400000012ff */
[----:B------:R-:W-:Y:S02]  /*f040*/  SHF.R.U64 R153, R153, 0x3, RZ ;  /* 0x0000000399997819 */ /* 0x000fe400000012ff */
[----:B------:R-:W-:Y:S02]  /*f050*/  SHF.R.U64 R154, R154, 0x3, RZ ;  /* 0x000000039a9a7819 */ /* 0x000fe400000012ff */
[----:B------:R-:W-:Y:S02]  /*f060*/  SHF.R.U64 R21, R21, 0x3, RZ ;  /* 0x0000000315157819 */ /* 0x000fe400000012ff */
[----:B------:R-:W-:Y:S02]  /*f070*/  MOV R14, R14 ;  /* 0x0000000e000e7202 */ /* 0x000fe40000000f00 */
[----:B------:R-:W-:-:S02]  /*f080*/  F2FP.BF16.F32.PACK_AB R4, R33, R32 ;  /* 0x000000202104723e */ /* 0x000fc400000010ff */
[----:B------:R-:W-:Y:S02]  /*f090*/  F2FP.BF16.F32.PACK_AB R5, R35, R34 ;  /* 0x000000222305723e */ /* 0x000fe400000010ff */
[----:B------:R-:W-:Y:S02]  /*f0a0*/  F2FP.BF16.F32.PACK_AB R6, R37, R36 ;  /* 0x000000242506723e */ /* 0x000fe400000010ff */
[----:B------:R-:W-:Y:S02]  /*f0b0*/  F2FP.BF16.F32.PACK_AB R7, R39, R38 ;  /* 0x000000262707723e */ /* 0x000fe400000010ff */
        /* <DEDUP_REMOVED lines=12> */
[----:B------:R-:W-:-:S02]  /*f180*/  LOP3.LUT R10, R3, R10, RZ, 0x3c, !PT ;  /* 0x0000000a030a7212 */ /* 0x000fc400078e3cff */
[----:B------:R-:W-:Y:S02]  /*f190*/  MOV R156, R156 ;  /* 0x0000009c009c7202 */ /* 0x000fe40000000f00 */
[----:B------:R-:W-:Y:S02]  /*f1a0*/  F2FP.BF16.F32.PACK_AB R12, R41, R40 ;  /* 0x00000028290c723e */ /* 0x000fe400000010ff */
[----:B------:R-:W-:Y:S02]  /*f1b0*/  F2FP.BF16.F32.PACK_AB R13, R43, R42 ;  /* 0x0000002a2b0d723e */ /* 0x000fe400000010ff */
[----:B------:R-:W-:Y:S02]  /*f1c0*/  F2FP.BF16.F32.PACK_AB R15, R47, R46 ;  /* 0x0000002e2f0f723e */ /* 0x000fe400000010ff */
[----:B------:R-:W-:Y:S02]  /*f1d0*/  MOV R158, R158 ;  /* 0x0000009e009e7202 */ /* 0x000fe40000000f00 */
[----:B------:R-:W-:-:S02]  /*f1e0*/  MOV R161, R160 ;  /* 0x000000a000a17202 */ /* 0x000fc40000000f00 */
[----:B------:R-:W-:Y:S02]  /*f1f0*/  MOV R160, R8 ;  /* 0x0000000800a07202 */ /* 0x000fe40000000f00 */
[----:B0-----:R-:W-:Y:S02]  /*f200*/  F2FP.BF16.F32.PACK_AB R14, R45, R44 ;  /* 0x0000002c2d0e723e */ /* 0x001fe400000010ff */
[----:B------:R-:W-:Y:S02]  /*f210*/  F2FP.BF16.F32.PACK_AB R4, R49, R48 ;  /* 0x000000303104723e */ /* 0x000fe400000010ff */
[----:B------:R-:W-:Y:S01]  /*f220*/  F2FP.BF16.F32.PACK_AB R5, R51, R50 ;  /* 0x000000323305723e */ /* 0x000fe200000010ff */
[----:B------:R0:W-:Y:S01]  /*f230*/  STSM.16.M88.4 [R156], R12 ;  /* 0x0000000c9c007844 */ /* 0x0001e20000000200 */
[----:B------:R-:W-:Y:S02]  /*f240*/  F2FP.BF16.F32.PACK_AB R6, R53, R52 ;  /* 0x000000343506723e */ /* 0x000fe400000010ff */
[----:B------:R-:W-:-:S02]  /*f250*/  F2FP.BF16.F32.PACK_AB R7, R55, R54 ;  /* 0x000000363707723e */ /* 0x000fc400000010ff */
[----:B------:R-:W-:Y:S02]  /*f260*/  MOV R3, R10 ;  /* 0x0000000a00037202 */ /* 0x000fe40000000f00 */
[----:B------:R-:W-:Y:S01]  /*f270*/  F2FP.BF16.F32.PACK_AB R8, R57, R56 ;  /* 0x000000383908723e */ /* 0x000fe200000010ff */
[----:B------:R1:W-:Y:S01]  /*f280*/  STSM.16.M88.4 [R158], R4 ;  /* 0x000000049e007844 */ /* 0x0003e20000000200 */
[----:B------:R-:W-:Y:S02]  /*f290*/  F2FP.BF16.F32.PACK_AB R9, R59, R58 ;  /* 0x0000003a3b09723e */ /* 0x000fe400000010ff */
[----:B------:R-:W-:Y:S02]  /*f2a0*/  F2FP.BF16.F32.PACK_AB R10, R61, R60 ;  /* 0x0000003c3d0a723e */ /* 0x000fe400000010ff */
[----:B------:R-:W-:Y:S02]  /*f2b0*/  F2FP.BF16.F32.PACK_AB R11, R63, R62 ;  /* 0x0000003e3f0b723e */ /* 0x000fe400000010ff */
[----:B------:R-:W-:-:S02]  /*f2c0*/  MOV R162, R162 ;  /* 0x000000a200a27202 */ /* 0x000fc40000000f00 */
[----:B0-----:R-:W-:Y:S01]  /*f2d0*/  F2FP.BF16.F32.PACK_AB R12, R65, R64 ;  /* 0x00000040410c723e */ /* 0x001fe200000010ff */
[----:B------:R0:W-:Y:S01]  /*f2e0*/  STSM.16.M88.4 [R161], R8 ;  /* 0x00000008a1007844 */ /* 0x0001e20000000200 */
[----:B------:R-:W-:Y:S02]  /*f2f0*/  F2FP.BF16.F32.PACK_AB R13, R67, R66 ;  /* 0x00000042430d723e */ /* 0x000fe400000010ff */
[----:B------:R-:W-:Y:S02]  /*f300*/  F2FP.BF16.F32.PACK_AB R14, R69, R68 ;  /* 0x00000044450e723e */ /* 0x000fe400000010ff */
[----:B------:R-:W-:Y:S02]  /*f310*/  F2FP.BF16.F32.PACK_AB R15, R71, R70 ;  /* 0x00000046470f723e */ /* 0x000fe400000010ff */
[----:B------:R-:W-:Y:S02]  /*f320*/  MOV R17, R152 ;  /* 0x0000009800117202 */ /* 0x000fe40000000f00 */
[----:B------:R-:W-:Y:S01]  /*f330*/  MOV R22, R154 ;  /* 0x0000009a00167202 */ /* 0x000fe20000000f00 */
[----:B------:R2:W-:Y:S01]  /*f340*/  STSM.16.M88.4 [R162], R12 ;  /* 0x0000000ca2007844 */ /* 0x0005e20000000200 */
[----:B------:R-:W-:-:S02]  /*f350*/  MOV R164, R164 ;  /* 0x000000a400a47202 */ /* 0x000fc40000000f00 */
[----:B------:R-:W-:Y:S02]  /*f360*/  F2FP.BF16.F32.PACK_AB R152, R73, R72 ;  /* 0x000000484998723e */ /* 0x000fe400000010ff */
[----:B------:R-:W-:Y:S02]  /*f370*/  F2FP.BF16.F32.PACK_AB R153, R75, R74 ;  /* 0x0000004a4b99723e */ /* 0x000fe400000010ff */
[----:B------:R-:W-:Y:S02]  /*f380*/  F2FP.BF16.F32.PACK_AB R154, R77, R76 ;  /* 0x0000004c4d9a723e */ /* 0x000fe400000010ff */
[----:B------:R-:W-:Y:S02]  /*f390*/  F2FP.BF16.F32.PACK_AB R155, R79, R78 ;  /* 0x0000004e4f9b723e */ /* 0x000fe400000010ff */
[----:B------:R-:W-:Y:S02]  /*f3a0*/  MOV R166, R166 ;  /* 0x000000a600a67202 */ /* 0x000fe40000000f00 */
[----:B------:R-:W-:Y:S01]  /*f3b0*/  F2FP.BF16.F32.PACK_AB R156, R81, R80 ;  /* 0x00000050519c723e */ /* 0x000fe200000010ff */
[----:B------:R3:W-:Y:S01]  /*f3c0*/  STSM.16.M88.4 [R164], R152 ;  /* 0x00000098a4007844 */ /* 0x0007e20000000200 */
[----:B------:R-:W-:-:S02]  /*f3d0*/  F2FP.BF16.F32.PACK_AB R157, R83, R82 ;  /* 0x00000052539d723e */ /* 0x000fc400000010ff */
[----:B-1----:R-:W-:Y:S02]  /*f3e0*/  F2FP.BF16.F32.PACK_AB R158, R85, R84 ;  /* 0x00000054559e723e */ /* 0x002fe400000010ff */
[----:B------:R-:W-:Y:S02]  /*f3f0*/  F2FP.BF16.F32.PACK_AB R159, R87, R86 ;  /* 0x00000056579f723e */ /* 0x000fe400000010ff */
[----:B------:R-:W-:Y:S02]  /*f400*/  MOV R168, R168 ;  /* 0x000000a800a87202 */ /* 0x000fe40000000f00 */
[----:B------:R-:W-:Y:S01]  /*f410*/  F2FP.BF16.F32.PACK_AB R4, R89, R88 ;  /* 0x000000585904723e */ /* 0x000fe200000010ff */
[----:B------:R1:W-:Y:S01]  /*f420*/  STSM.16.M88.4 [R166], R156 ;  /* 0x0000009ca6007844 */ /* 0x0003e20000000200 */
[----:B------:R-:W-:Y:S02]  /*f430*/  F2FP.BF16.F32.PACK_AB R5, R91, R90 ;  /* 0x0000005a5b05723e */ /* 0x000fe400000010ff */
[----:B------:R-:W-:-:S02]  /*f440*/  F2FP.BF16.F32.PACK_AB R6, R93, R92 ;  /* 0x0000005c5d06723e */ /* 0x000fc400000010ff */
[----:B------:R-:W-:Y:S02]  /*f450*/  F2FP.BF16.F32.PACK_AB R7, R95, R94 ;  /* 0x0000005e5f07723e */ /* 0x000fe400000010ff */
[----:B------:R-:W-:Y:S02]  /*f460*/  MOV R170, R170 ;  /* 0x000000aa00aa7202 */ /* 0x000fe40000000f00 */
[----:B0-----:R-:W-:Y:S01]  /*f470*/  F2FP.BF16.F32.PACK_AB R8, R97, R96 ;  /* 0x000000606108723e */ /* 0x001fe200000010ff */
[----:B------:R0:W-:Y:S01]  /*f480*/  STSM.16.M88.4 [R168], R4 ;  /* 0x00000004a8007844 */ /* 0x0001e20000000200 */
[----:B------:R-:W-:Y:S02]  /*f490*/  F2FP.BF16.F32.PACK_AB R9, R99, R98 ;  /* 0x000000626309723e */ /* 0x000fe400000010ff */
[----:B------:R-:W-:Y:S02]  /*f4a0*/  F2FP.BF16.F32.PACK_AB R10, R101, R100 ;  /* 0x00000064650a723e */ /* 0x000fe400000010ff */
[----:B------:R-:W-:-:S02]  /*f4b0*/  F2FP.BF16.F32.PACK_AB R11, R103, R102 ;  /* 0x00000066670b723e */ /* 0x000fc400000010ff */
[----:B--2---:R-:W-:Y:S02]  /*f4c0*/  F2FP.BF16.F32.PACK_AB R12, R105, R104 ;  /* 0x00000068690c723e */ /* 0x004fe400000010ff */
[----:B------:R-:W-:Y:S01]  /*f4d0*/  F2FP.BF16.F32.PACK_AB R13, R107, R106 ;  /* 0x0000006a6b0d723e */ /* 0x000fe200000010ff */
[----:B------:R2:W-:Y:S01]  /*f4e0*/  STSM.16.M88.4 [R170], R8 ;  /* 0x00000008aa007844 */ /* 0x0005e20000000200 */
[----:B------:R-:W-:Y:S02]  /*f4f0*/  F2FP.BF16.F32.PACK_AB R14, R109, R108 ;  /* 0x0000006c6d0e723e */ /* 0x000fe400000010ff */
[----:B------:R-:W-:Y:S02]  /*f500*/  F2FP.BF16.F32.PACK_AB R15, R111, R110 ;  /* 0x0000006e6f0f723e */ /* 0x000fe400000010ff */
[----:B---3--:R-:W-:Y:S02]  /*f510*/  F2FP.BF16.F32.PACK_AB R152, R113, R112 ;  /* 0x000000707198723e */ /* 0x008fe400000010ff */
[----:B------:R-:W-:Y:S01]  /*f520*/  F2FP.BF16.F32.PACK_AB R153, R115, R114 ;  /* 0x000000727399723e */ /* 0x000fe200000010ff */
[----:B------:R3:W-:Y:S01]  /*f530*/  STSM.16.M88.4 [R19], R12 ;  /* 0x0000000c13007844 */ /* 0x0007e20000000200 */
[----:B------:R-:W-:-:S02]  /*f540*/  F2FP.BF16.F32.PACK_AB R154, R117, R116 ;  /* 0x00000074759a723e */ /* 0x000fc400000010ff */
[----:B------:R-:W-:Y:S02]  /*f550*/  F2FP.BF16.F32.PACK_AB R155, R119, R118 ;  /* 0x00000076779b723e */ /* 0x000fe400000010ff */
[----:B-1----:R-:W-:Y:S02]  /*f560*/  F2FP.BF16.F32.PACK_AB R156, R121, R120 ;  /* 0x00000078799c723e */ /* 0x002fe400000010ff */
[----:B------:R-:W-:Y:S01]  /*f570*/  F2FP.BF16.F32.PACK_AB R157, R123, R122 ;  /* 0x0000007a7b9d723e */ /* 0x000fe200000010ff */
[----:B------:R-:W-:Y:S01]  /*f580*/  STSM.16.M88.4 [R160], R152 ;  /* 0x00000098a0007844 */ /* 0x000fe20000000200 */
[----:B------:R-:W-:Y:S02]  /*f590*/  F2FP.BF16.F32.PACK_AB R158, R125, R124 ;  /* 0x0000007c7d9e723e */ /* 0x000fe400000010ff */
[----:B------:R-:W-:Y:S02]  /*f5a0*/  F2FP.BF16.F32.PACK_AB R159, R127, R126 ;  /* 0x0000007e7f9f723e */ /* 0x000fe400000010ff */
[----:B0-----:R-:W-:-:S02]  /*f5b0*/  F2FP.BF16.F32.PACK_AB R4, R129, R128 ;  /* 0x000000808104723e */ /* 0x001fc400000010ff */
[----:B------:R-:W-:Y:S01]  /*f5c0*/  F2FP.BF16.F32.PACK_AB R5, R131, R130 ;  /* 0x000000828305723e */ /* 0x000fe200000010ff */
[----:B------:R-:W-:Y:S01]  /*f5d0*/  STSM.16.M88.4 [R3], R156 ;  /* 0x0000009c03007844 */ /* 0x000fe20000000200 */
[----:B------:R-:W-:Y:S02]  /*f5e0*/  F2FP.BF16.F32.PACK_AB R6, R133, R132 ;  /* 0x000000848506723e */ /* 0x000fe400000010ff */
[----:B------:R-:W-:Y:S02]  /*f5f0*/  F2FP.BF16.F32.PACK_AB R7, R135, R134 ;  /* 0x000000868707723e */ /* 0x000fe400000010ff */
[----:B--2---:R-:W-:Y:S02]  /*f600*/  F2FP.BF16.F32.PACK_AB R8, R137, R136 ;  /* 0x000000888908723e */ /* 0x004fe400000010ff */
[----:B------:R-:W-:Y:S01]  /*f610*/  F2FP.BF16.F32.PACK_AB R9, R139, R138 ;  /* 0x0000008a8b09723e */ /* 0x000fe200000010ff */
[----:B------:R0:W-:Y:S01]  /*f620*/  STSM.16.M88.4 [R17], R4 ;  /* 0x0000000411007844 */ /* 0x0001e20000000200 */
[----:B------:R-:W-:-:S02]  /*f630*/  F2FP.BF16.F32.PACK_AB R10, R141, R140 ;  /* 0x0000008c8d0a723e */ /* 0x000fc400000010ff */
[----:B------:R-:W-:Y:S02]  /*f640*/  F2FP.BF16.F32.PACK_AB R11, R143, R142 ;  /* 0x0000008e8f0b723e */ /* 0x000fe400000010ff */
[----:B------:R-:W-:Y:S01]  /*f650*/  MOV R161, R20 ;  /* 0x0000001400a17202 */ /* 0x000fe20000000f00 */
[----:B------:R-:W-:Y:S01]  /*f660*/  IMAD.U32 R20, RZ, RZ, UR9 ;  /* 0x00000009ff147e24 */ /* 0x000fe2000f8e00ff */
[----:B---3--:R-:W-:Y:S01]  /*f670*/  F2FP.BF16.F32.PACK_AB R12, R145, R144 ;  /* 0x00000090910c723e */ /* 0x008fe200000010ff */
[----:B------:R-:W-:Y:S01]  /*f680*/  STSM.16.M88.4 [R22], R8 ;  /* 0x0000000816007844 */ /* 0x000fe20000000200 */
[----:B------:R-:W-:Y:S01]  /*f690*/  F2FP.BF16.F32.PACK_AB R13, R147, R146 ;  /* 0x00000092930d723e */ /* 0x000fe200000010ff */
[----:B------:R-:W-:Y:S01]  /*f6a0*/  IMAD.U32 R21, RZ, RZ, UR12 ;  /* 0x0000000cff157e24 */ /* 0x000fe2000f8e00ff */
[----:B------:R-:W-:Y:S01]  /*f6b0*/  F2FP.BF16.F32.PACK_AB R14, R149, R148 ;  /* 0x00000094950e723e */ /* 0x000fe200000010ff */
[----:B------:R-:W-:Y:S01]  /*f6c0*/  ULDC.64 UR12, c[0x0][0xc08] ;  /* 0x00030200000c7ab9 */ /* 0x000fe20000000a00 */
[----:B------:R-:W-:-:S02]  /*f6d0*/  F2FP.BF16.F32.PACK_AB R15, R151, R150 ;  /* 0x00000096970f723e */ /* 0x000fc400000010ff */
[----:B------:R-:W-:-:S03]  /*f6e0*/  ISETP.NE.U32.AND P0, PT, RZ, UR14, PT ;  /* 0x0000000eff007c0c */ /* 0x000fc6000bf05070 */
[----:B------:R1:W-:Y:S01]  /*f6f0*/  STSM.16.M88.4 [R161], R12 ;  /* 0x0000000ca1007844 */ /* 0x0003e20000000200 */
[----:B------:R-:W-:Y:S01]  /*f700*/  BAR.SYNC.DEFER_BLOCKING 0x1, 0x100 ;  /* 0x0044000000007b1d */ /* 0x000fe20000010000 */
[----:B------:R-:W-:Y:S01]  /*f710*/  ISETP.NE.AND.EX P0, PT, RZ, UR15, PT, P0 ;  /* 0x0000000fff007c0c */ /* 0x000fe2000bf05300 */
[----:B------:R-:W-:-:S04]  /*f720*/  UISETP.NE.U32.AND UP0, UPT, UR12, URZ, UPT ;  /* 0x0000003f0c00728c */ /* 0x000fc8000bf05070 */
[----:B------:R-:W-:-:S08]  /*f730*/  UISETP.NE.AND.EX UP0, UPT, UR13, URZ, UPT, UP0 ;  /* 0x0000003f0d00728c */ /* 0x000fd0000bf05300 */
[----:B------:R-:W2:Y:S03]  /*f740*/  @P0 LDG.E R19, desc[UR38][R20.64] ;  /* 0x0000002614130981 */ /* 0x000ea6000c1e1900 */
[----:B------:R-:W-:Y:S01]  /*f750*/  @UP0 UIADD3 UR12, UP1, UR4, UR12, URZ ;  /* 0x0000000c040c0290 */ /* 0x000fe2000ff3e03f */
[----:B------:R-:W-:Y:S02]  /*f760*/  PLOP3.LUT P4, PT, PT, PT, UP0, 0x80, 0x0 ;  /* 0x000000000000781c */ /* 0x000fe40003f8f008 */
[----:B------:R-:W-:Y:S01]  /*f770*/  ULDC UR4, c[0x0][0xad4] ;  /* 0x0002b50000047ab9 */ /* 0x000fe20000000800 */
[----:B------:R-:W-:Y:S02]  /*f780*/  @UP0 UIADD3.X UR13, UR16, UR13, URZ, UP1, !UPT ;  /* 0x0000000d100d0290 */ /* 0x000fe40008ffe43f */
[----:B0-----:R-:W-:-:S04]  /*f790*/  IMAD.U32 R4, RZ, RZ, UR12 ;  /* 0x0000000cff047e24 */ /* 0x001fc8000f8e00ff */
[----:B------:R-:W-:-:S05]  /*f7a0*/  IMAD.U32 R5, RZ, RZ, UR13 ;  /* 0x0000000dff057e24 */ /* 0x000fca000f8e00ff */
[----:B------:R0:W3:Y:S01]  /*f7b0*/  @P4 LDG.E R3, desc[UR38][R4.64] ;  /* 0x0000002604034981 */ /* 0x0000e2000c1e1900 */
[----:B------:R-:W-:Y:S01]  /*f7c0*/  UISETP.NE.AND UP0, UPT, UR21, URZ, UPT ;  /* 0x0000003f1500728c */ /* 0x000fe2000bf05270 */
[----:B-1----:R-:W-:Y:S01]  /*f7d0*/  VIADD R12, R216, UR26 ;  /* 0x0000001ad80c7c36 */ /* 0x002fe20008000000 */
[----:B------:R-:W-:Y:S02]  /*f7e0*/  UISETP.NE.AND UP1, UPT, UR20, 0x1, UPT ;  /* 0x000000011400788c */ /* 0x000fe4000bf25270 */
[----:B------:R-:W-:Y:S01]  /*f7f0*/  USEL UR4, UR21, UR4, UP0 ;  /* 0x0000000415047287 */ /* 0x000fe20008000000 */
[----:B------:R-:W-:Y:S01]  /*f800*/  UMOV UR23, 0x9b8 ;  /* 0x000009b800177882 */ /* 0x000fe20000000000 */
[----:B------:R-:W-:Y:S02]  /*f810*/  UISETP.NE.U32.AND UP0, UPT, UR14, URZ, UPT ;  /* 0x0000003f0e00728c */ /* 0x000fe4000bf05070 */
[----:B------:R-:W-:Y:S01]  /*f820*/  PLOP3.LUT P1, PT, PT, PT, UP1, 0x80, 0x0 ;  /* 0x000000000000781c */ /* 0x000fe20003f2f018 */
[----:B------:R-:W-:Y:S01]  /*f830*/  UISETP.GT.AND UP2, UPT, UR4, 0x1, UPT ;  /* 0x000000010400788c */ /* 0x000fe2000bf44270 */
[----:B0-----:R-:W-:Y:S01]  /*f840*/  IMAD.MOV.U32 R5, RZ, RZ, R12 ;  /* 0x000000ffff057224 */ /* 0x001fe200078e000c */
[----:B------:R-:W-:-:S02]  /*f850*/  UISETP.NE.AND.EX UP0, UPT, UR15, URZ, UPT, UP0 ;  /* 0x0000003f0f00728c */ /* 0x000fc4000bf05300 */
[----:B------:R-:W-:Y:S01]  /*f860*/  USEL UR23, UR23, 0x978, UP2 ;  /* 0x0000097817177887 */ /* 0x000fe20009000000 */
[----:B------:R-:W-:Y:S01]  /*f870*/  UMOV UR4, URZ ;  /* 0x0000003f00047c82 */ /* 0x000fe20008000000 */
[----:B------:R-:W-:Y:S01]  /*f880*/  USEL UR9, UR18, URZ, !UP0 ;  /* 0x0000003f12097287 */ /* 0x000fe2000c000000 */
[----:B------:R-:W-:Y:S01]  /*f890*/  @UP1 ULDC UR25, c[0x0][0xbec] ;  /* 0x0002fb0000191ab9 */ /* 0x000fe20000000800 */
[----:B------:R-:W-:Y:S02]  /*f8a0*/  USEL UR22, UR17, URZ, !UP0 ;  /* 0x0000003f11167287 */ /* 0x000fe4000c000000 */
[----:B------:R-:W-:Y:S02]  /*f8b0*/  USEL UR21, UR19, URZ, UP2 ;  /* 0x0000003f13157287 */ /* 0x000fe40009000000 */
[----:B------:R-:W-:Y:S01]  /*f8c0*/  @P1 IMAD.HI.U32 R4, R12, UR25, RZ ;  /* 0x000000190c041c27 */ /* 0x000fe2000f8e00ff */
[----:B------:R-:W-:-:S03]  /*f8d0*/  @UP1 ULDC UR28, c[0x0][0xbf0] ;  /* 0x0002fc00001c1ab9 */ /* 0x000fc60000000800 */
[----:B------:R-:W-:Y:S01]  /*f8e0*/  ULDC.64 UR16, c[0x0][UR23+0x220] ;  /* 0x0000880017107abb */ /* 0x000fe20008000a00 */
[----:B------:R-:W-:Y:S01]  /*f8f0*/  ULDC.64 UR14, c[0x0][UR23+0x218] ;  /* 0x00008600170e7abb */ /* 0x000fe20008000a00 */
[----:B------:R-:W-:Y:S01]  /*f900*/  ULDC.64 UR18, c[0x0][UR23+0x228] ;  /* 0x00008a0017127abb */ /* 0x000fe20008000a00 */
[----:B------:R-:W-:Y:S01]  /*f910*/  UIMAD UR17, UR17, UR9, URZ ;  /* 0x00000009111172a4 */ /* 0x000fe2000f8e023f */
[----:B------:R-:W-:Y:S01]  /*f920*/  @P1 SHF.R.U32.HI R5, RZ, UR28, R4 ;  /* 0x0000001cff051c19 */ /* 0x000fe20008011604 */
[----:B------:R-:W-:Y:S02]  /*f930*/  UIMAD.WIDE.U32 UR12, UR14, UR24, URZ ;  /* 0x000000180e0c72a5 */ /* 0x000fe4000f8e003f */
[----:B------:R-:W-:Y:S02]  /*f940*/  UIMAD UR24, UR15, UR24, URZ ;  /* 0x000000180f1872a4 */ /* 0x000fe4000f8e023f */
[----:B------:R-:W-:Y:S01]  /*f950*/  UIMAD.WIDE.U32 UR26, UR18, UR21, URZ ;  /* 0x00000015121a72a5 */ /* 0x000fe2000f8e003f */
[----:B------:R-:W-:Y:S01]  /*f960*/  IMAD.MOV R7, RZ, RZ, -R5 ;  /* 0x000000ffff077224 */ /* 0x000fe200078e0a05 */
[----:B------:R-:W-:-:S02]  /*f970*/  UIMAD.WIDE.U32 UR14, UR16, UR9, URZ ;  /* 0x00000009100e72a5 */ /* 0x000fc4000f8e003f */
[----:B------:R-:W-:Y:S01]  /*f980*/  UIMAD UR18, UR19, UR21, URZ ;  /* 0x00000015131272a4 */ /* 0x000fe2000f8e023f */
[----:B------:R-:W-:Y:S01]  /*f990*/  IMAD R7, R7, UR20, R12 ;  /* 0x0000001407077c24 */ /* 0x000fe2000f8e020c */
[----:B------:R-:W-:Y:S01]  /*f9a0*/  UIMAD UR17, UR16, UR22, UR17 ;  /* 0x00000016101172a4 */ /* 0x000fe2000f8e0211 */
[----:B------:R-:W-:Y:S01]  /*f9b0*/  IMAD.U32 R4, RZ, RZ, UR26 ;  /* 0x0000001aff047e24 */ /* 0x000fe2000f8e00ff */
[----:B------:R-:W-:Y:S02]  /*f9c0*/  UIADD3 UR18, UR27, UR18, URZ ;  /* 0x000000121b127290 */ /* 0x000fe4000fffe03f */
[----:B------:R-:W-:Y:S01]  /*f9d0*/  UIADD3 UR24, UR13, UR24, URZ ;  /* 0x000000180d187290 */ /* 0x000fe2000fffe03f */
[----:B------:R-:W-:Y:S01]  /*f9e0*/  SHF.R.S32.HI R6, RZ, 0x1f, R7 ;  /* 0x0000001fff067819 */ /* 0x000fe20000011407 */
[----:B------:R-:W-:Y:S02]  /*f9f0*/  UIADD3 UR17, UR15, UR17, URZ ;  /* 0x000000110f117290 */ /* 0x000fe4000fffe03f */
[----:B------:R-:W-:Y:S01]  /*fa00*/  IMAD.U32 R8, RZ, RZ, UR18 ;  /* 0x00000012ff087e24 */ /* 0x000fe2000f8e00ff */
[----:B--2---:R-:W-:-:S13]  /*fa10*/  @P0 R2UR UR4, R19 ;  /* 0x00000000130402ca */ /* 0x004fda00000e0000 */
[----:B------:R-:W-:Y:S02]  /*fa20*/  UIADD3 UR12, UP0, UP3, UR14, UR12, UR4 ;  /* 0x0000000c0e0c7290 */ /* 0x000fe4000fb1e004 */
[----:B------:R-:W-:-:S04]  /*fa30*/  USHF.R.S32.HI UR16, URZ, 0x1f, UR4 ;  /* 0x0000001f3f107899 */ /* 0x000fc80008011404 */
[----:B------:R-:W-:Y:S01]  /*fa40*/  UIADD3.X UR14, UR17, UR24, UR16, UP0, UP3 ;  /* 0x00000018110e7290 */ /* 0x000fe200087e6410 */
[----:B------:R-:W-:Y:S01]  /*fa50*/  IADD3 R4, P2, P3, R5, UR12, R4 ;  /* 0x0000000c05047c10 */ /* 0x000fe2000fb5e004 */
[----:B------:R-:W-:Y:S01]  /*fa60*/  ULDC.64 UR12, c[0x0][UR23+0x210] ;  /* 0x00008400170c7abb */ /* 0x000fe20008000a00 */
[----:B------:R-:W-:Y:S01]  /*fa70*/  SHF.R.S32.HI R5, RZ, 0x1f, R5 ;  /* 0x0000001fff057819 */ /* 0x000fe20000011405 */
[----:B------:R-:W-:-:S03]  /*fa80*/  IMAD R9, R7, UR13, RZ ;  /* 0x0000000d07097c24 */ /* 0x000fc6000f8e02ff */
[----:B------:R-:W-:Y:S01]  /*fa90*/  IADD3.X R5, R5, UR14, R8, P2, P3 ;  /* 0x0000000e05057c10 */ /* 0x000fe200097e6408 */
[----:B------:R-:W-:Y:S01]  /*faa0*/  IMAD R9, R6, UR12, R9 ;  /* 0x0000000c06097c24 */ /* 0x000fe2000f8e0209 */
[----:B------:R-:W-:Y:S01]  /*fab0*/  ULDC.64 UR14, c[0x0][0xba8] ;  /* 0x0002ea00000e7ab9 */ /* 0x000fe20000000a00 */
[----:B------:R-:W-:Y:S01]  /*fac0*/  @!UP2 ULDC UR14, c[0x0][0xb50] ;  /* 0x0002d400000eaab9 */ /* 0x000fe20000000800 */
[----:B------:R-:W-:Y:S01]  /*fad0*/  @!UP2 ULDC UR15, c[0x0][0xb54] ;  /* 0x0002d500000faab9 */ /* 0x000fe20000000800 */
[----:B------:R-:W-:Y:S01]  /*fae0*/  IMAD.WIDE.U32 R4, R7, UR12, R4 ;  /* 0x0000000c07047c25 */ /* 0x000fe2000f8e0004 */
[----:B------:R-:W-:Y:S01]  /*faf0*/  ULDC UR12, c[0x0][0xa88] ;  /* 0x0002a200000c7ab9 */ /* 0x000fe20000000800 */
[----:B---3--:R-:W-:Y:S02]  /*fb00*/  @P4 R2UR UR12, R3 ;  /* 0x00000000030c42ca */ /* 0x008fe400000e0000 */
[----:B------:R-:W-:Y:S01]  /*fb10*/  IMAD.IADD R5, R5, 0x1, R9 ;  /* 0x0000000105057824 */ /* 0x000fe200078e0209 */
[----:B------:R-:W-:-:S04]  /*fb20*/  LEA R8, P2, R4, UR14, 0x2 ;  /* 0x0000000e04087c11 */ /* 0x000fc8000f8410ff */
[----:B------:R-:W-:Y:S01]  /*fb30*/  LEA.HI.X R9, R4, UR15, R5, 0x2, P2 ;  /* 0x0000000f04097c11 */ /* 0x000fe200090f1405 */
[----:B------:R-:W-:Y:S08]  /*fb40*/  @P4 BRA `(.L_x_2418) ;  /* 0x0000000000184947 */ /* 0x000ff00003800000 */
[----:B------:R-:W-:Y:S05]  /*fb50*/  @!P0 BRA `(.L_x_2418) ;  /* 0x0000000000148947 */ /* 0x000fea0003800000 */
[----:B------:R-:W2:Y:S04]  /*fb60*/  LDG.E R4, desc[UR38][R20.64] ;  /* 0x0000002614047981 */ /* 0x000ea8000c1e1900 */
[----:B------:R-:W3:Y:S01]  /*fb70*/  LDG.E R3, desc[UR38][R20.64+0x4] ;  /* 0x0000042614037981 */ /* 0x000ee2000c1e1900 */
[----:B--2---:R-:W-:Y:S02]  /*fb80*/  R2UR UR13, R4 ;  /* 0x00000000040d72ca */ /* 0x004fe400000e0000 */
[----:B---3--:R-:W-:-:S13]  /*fb90*/  R2UR UR12, R3 ;  /* 0x00000000030c72ca */ /* 0x008fda00000e0000 */
[----:B------:R-:W-:-:S12]  /*fba0*/  UIADD3 UR12, -UR13, UR12, URZ ;  /* 0x0000000c0d0c7290 */ /* 0x000fd8000fffe13f */
.L_x_2418:
[----:B------:R-:W2:Y:S04]  /*fbb0*/  LDL R10, [R1+0x38] ;  /* 0x00003800010a7983 */ /* 0x000ea80000100800 */
[----:B------:R-:W3:Y:S01]  /*fbc0*/  LDL R3, [R1+0x34] ;  /* 0x0000340001037983 */ /* 0x000ee20000100800 */
[----:B------:R-:W-:Y:S01]  /*fbd0*/  R2UR UR13, R215 ;  /* 0x00000000d70d72ca */ /* 0x000fe200000e0000 */
[----:B------:R-:W-:Y:S01]  /*fbe0*/  UIMAD UR17, UR12, UR20, URZ ;  /* 0x000000140c1172a4 */ /* 0x000fe2000f8e023f */
[----:B------:R-:W-:Y:S01]  /*fbf0*/  PLOP3.LUT P3, PT, PT, PT, UP2, 0x80, 0x0 ;  /* 0x000000000000781c */ /* 0x000fe20003f6f028 */
        /* <DEDUP_REMOVED lines=40> */
[----:B------:R-:W-:Y:S01]  /*fe80*/  UIMAD UR12, UR16, UR14, URZ ;  /* 0x0000000e100c72a4 */ /* 0x000fe2000f8e023f */
[----:B------:R-:W-:Y:S01]  /*fe90*/  LOP3.LUT R48, R49, 0x380, RZ, 0xc0, !PT ;  /* 0x0000038031307812 */ /* 0x000fe200078ec0ff */
[----:B------:R-:W-:Y:S01]  /*fea0*/  UIMAD.WIDE.U32 UR10, UR4, UR14, URZ ;  /* 0x0000000e040a72a5 */ /* 0x000fe2000f8e003f */
        /* <DEDUP_REMOVED lines=8> */
[----:B------:R-:W-:Y:S01]  /*ff30*/  UIMAD UR12, UR4, UR15, UR12 ;  /* 0x0000000f040c72a4 */ /* 0x000fe2000f8e020c */
[C---:B------:R-:W-:Y:S01]  /*ff40*/  IADD3 R41, P4, R2.reuse, 0x7000, RZ ;  /* 0x0000700002297810 */ /* 0x040fe20007f9e0ff */
[----:B------:R-:W-:Y:S01]  /*ff50*/  @UP1 ULDC UR14, c[0x0][0xbec] ;  /* 0x0002fb00000e1ab9 */ /* 0x000fe20000000800 */
        /* <DEDUP_REMOVED lines=11> */
[----:B------:R-:W-:Y:S01]  /*10010*/  IMAD.X R49, RZ, RZ, R3, P2 ;  /* 0x000000ffff317224 */ /* 0x000fe200010e0603 */
[----:B------:R-:W-:-:S02]  /*10020*/  IADD3 R5, P2, R2, 0xf000, RZ ;  /* 0x0000f00002057810 */ /* 0x000fc40007f5e0ff */
[----:B------:R-:W-:Y:S02]  /*10030*/  SHF.R.U64 R28, R28, 0x3, RZ ;  /* 0x000000031c1c7819 */ /* 0x000fe400000012ff */
[----:B------:R-:W-:Y:S02]  /*10040*/  SHF.R.U64 R32, R32, 0x3, RZ ;  /* 0x0000000320207819 */ /* 0x000fe400000012ff */
[----:B------:R-:W-:Y:S01]  /*10050*/  SHF.R.U64 R7, R7, 0x3, RZ ;  /* 0x0000000307077819 */ /* 0x000fe200000012ff */
[----:B------:R-:W-:Y:S01]  /*10060*/  UIADD3 UR11, UR11, UR12, URZ ;  /* 0x0000000c0b0b7290 */ /* 0x000fe2000fffe03f */
[----:B------:R-:W-:Y:S01]  /*10070*/  SHF.R.U64 R36, R36, 0x3, RZ ;  /* 0x0000000324247819 */ /* 0x000fe200000012ff */
[----:B------:R-:W-:Y:S01]  /*10080*/  USHF.R.S32.HI UR4, URZ, 0x1f, UR9 ;  /* 0x0000001f3f047899 */ /* 0x000fe20008011409 */
[----:B------:R-:W-:Y:S01]  /*10090*/  SHF.R.U64 R40, R40, 0x3, RZ ;  /* 0x0000000328287819 */ /* 0x000fe200000012ff */
[----:B------:R-:W-:Y:S01]  /*100a0*/  ULDC.64 UR12, c[0x0][0xae8] ;  /* 0x0002ba00000c7ab9 */ /* 0x000fe20000000a00 */
[----:B------:R-:W-:Y:S01]  /*100b0*/  SHF.R.U64 R44, R44, 0x3, RZ ;  /* 0x000000032c2c7819 */ /* 0x000fe200000012ff */
[--C-:B------:R-:W-:Y:S01]  /*100c0*/  IMAD.X R73, RZ, RZ, R3.reuse, P2 ;  /* 0x000000ffff497224 */ /* 0x100fe200010e0603 */
[----:B------:R-:W-:Y:S01]  /*100d0*/  LOP3.LUT R4, R5, 0x380, RZ, 0xc0, !PT ;  /* 0x0000038005047812 */ /* 0x000fe200078ec0ff */
[----:B------:R-:W5:Y:S01]  /*100e0*/  LD.E.128 R48, desc[UR38][R48.64] ;  /* 0x0000002630307980 */ /* 0x000f62000c101d00 */
        /* <DEDUP_REMOVED lines=11> */
[----:B------:R-:W-:Y:S01]  /*101a0*/  UIMAD.WIDE.U32 UR10, UR19, UR12, UR10 ;  /* 0x0000000c130a72a5 */ /* 0x000fe2000f8e000a */
[C---:B------:R-:W-:Y:S01]  /*101b0*/  IADD3 R57, P6, R2.reuse, 0xb000, RZ ;  /* 0x0000b00002397810 */ /* 0x040fe20007fde0ff */
[----:B------:R-:W5:Y:S01]  /*101c0*/  LD.E.128 R28, desc[UR38][R28.64] ;  /* 0x000000261c1c7980 */ /* 0x000f62000c101d00 */
[----:B------:R-:W-:-:S02]  /*101d0*/  IADD3 R61, P5, R2, 0xc000, RZ ;  /* 0x0000c000023d7810 */ /* 0x000fc40007fbe0ff */
[C---:B------:R-:W-:Y:S01]  /*101e0*/  IADD3 R65, P4, R2.reuse, 0xd000, RZ ;  /* 0x0000d00002417810 */ /* 0x040fe20007f9e0ff */
[----:B------:R-:W5:Y:S01]  /*101f0*/  LD.E.128 R32, desc[UR38][R32.64] ;  /* 0x0000002620207980 */ /* 0x000f62000c101d00 */
[----:B------:R-:W-:Y:S02]  /*10200*/  IADD3 R69, P3, R2, 0xe000, RZ ;  /* 0x0000e00002457810 */ /* 0x000fe40007f7e0ff */
[----:B------:R-:W-:Y:S01]  /*10210*/  SHF.R.U64 R4, R4, 0x3, RZ ;  /* 0x0000000304047819 */ /* 0x000fe200000012ff */
[----:B------:R-:W5:Y:S01]  /*10220*/  LD.E.128 R36, desc[UR38][R36.64] ;  /* 0x0000002624247980 */ /* 0x000f62000c101d00 */
[----:B------:R-:W-:Y:S02]  /*10230*/  LOP3.LUT R2, R7, R2, RZ, 0x3c, !PT ;  /* 0x0000000207027212 */ /* 0x000fe400078e3cff */
[----:B------:R-:W-:Y:S01]  /*10240*/  LOP3.LUT R72, R4, R5, RZ, 0x3c, !PT ;  /* 0x0000000504487212 */ /* 0x000fe200078e3cff */
[----:B------:R-:W-:Y:S01]  /*10250*/  UIMAD UR11, UR19, UR13, UR11 ;  /* 0x0000000d130b72a4 */ /* 0x000fe2000f8e020b */
[----:B------:R-:W-:Y:S01]  /*10260*/  LOP3.LUT R52, R53, 0x380, RZ, 0xc0, !PT ;  /* 0x0000038035347812 */ /* 0x000fe200078ec0ff */
[----:B------:R0:W5:Y:S01]  /*10270*/  LD.E.128 R4, desc[UR38][R2.64] ;  /* 0x0000002602047980 */ /* 0x000162000c101d00 */
[----:B------:R-:W-:Y:S01]  /*10280*/  ULDC.64 UR12, c[0x0][0xaf0] ;  /* 0x0002bc00000c7ab9 */ /* 0x000fe20000000a00 */
[----:B------:R-:W-:Y:S01]  /*10290*/  LOP3.LUT R56, R57, 0x380, RZ, 0xc0, !PT ;  /* 0x0000038039387812 */ /* 0x000fe200078ec0ff */
[----:B------:R-:W-:Y:S01]  /*102a0*/  UIMAD UR4, UR4, UR12, URZ ;  /* 0x0000000c040472a4 */ /* 0x000fe2000f8e023f */
[----:B------:R-:W-:Y:S01]  /*102b0*/  LOP3.LUT R60, R61, 0x380, RZ, 0xc0, !PT ;  /* 0x000003803d3c7812 */ /* 0x000fe200078ec0ff */
[----:B------:R-:W5:Y:S01]  /*102c0*/  LD.E.128 R40, desc[UR38][R40.64] ;  /* 0x0000002628287980 */ /* 0x000f62000c101d00 */
[----:B------:R-:W-:-:S02]  /*102d0*/  LOP3.LUT R64, R65, 0x380, RZ, 0xc0, !PT ;  /* 0x0000038041407812 */ /* 0x000fc400078ec0ff */
[----:B------:R-:W-:Y:S01]  /*102e0*/  LOP3.LUT R68, R69, 0x380, RZ, 0xc0, !PT ;  /* 0x0000038045447812 */ /* 0x000fe200078ec0ff */
[----:B------:R-:W5:Y:S01]  /*102f0*/  LD.E.128 R44, desc[UR38][R44.64] ;  /* 0x000000262c2c7980 */ /* 0x000f62000c101d00 */
[----:B0-----:R-:W-:Y:S01]  /*10300*/  IMAD R2, R20, 0x20, R17 ;  /* 0x0000002014027824 */ /* 0x001fe200078e0211 */
[----:B------:R-:W-:Y:S01]  /*10310*/  UIMAD UR4, UR9, UR13, UR4 ;  /* 0x0000000d090472a4 */ /* 0x000fe2000f8e0204 */
[----:B------:R-:W-:Y:S01]  /*10320*/  SHF.R.U64 R52, R52, 0x3, RZ ;  /* 0x0000000334347819 */ /* 0x000fe200000012ff */
[----:B------:R-:W5:Y:S01]  /*10330*/  LD.E.128 R72, desc[UR38][R72.64] ;  /* 0x0000002648487980 */ /* 0x000f62000c101d00 */
[----:B------:R-:W-:Y:S01]  /*10340*/  VIADD R22, R2, UR18 ;  /* 0x0000001202167c36 */ /* 0x000fe20008000000 */
[----:B------:R-:W-:Y:S01]  /*10350*/  UIMAD.WIDE.U32 UR10, UR9, UR12, UR10 ;  /* 0x0000000c090a72a5 */ /* 0x000fe2000f8e000a */
[----:B------:R-:W-:Y:S02]  /*10360*/  SHF.R.U64 R56, R56, 0x3, RZ ;  /* 0x0000000338387819 */ /* 0x000fe400000012ff */
[----:B------:R-:W-:Y:S01]  /*10370*/  @P1 IMAD.HI.U32 R2, R22, UR14, RZ ;  /* 0x0000000e16021c27 */ /* 0x000fe2000f8e00ff */
[----:B------:R-:W-:Y:S01]  /*10380*/  @UP1 ULDC UR9, c[0x0][0xbf0] ;  /* 0x0002fc0000091ab9 */ /* 0x000fe20000000800 */
[----:B------:R-:W-:-:S02]  /*10390*/  SHF.R.U64 R60, R60, 0x3, RZ ;  /* 0x000000033c3c7819 */ /* 0x000fc400000012ff */
[----:B------:R-:W-:Y:S01]  /*103a0*/  IMAD.MOV.U32 R19, RZ, RZ, R22 ;  /* 0x000000ffff137224 */ /* 0x000fe200078e0016 */
[----:B------:R-:W-:Y:S02]  /*103b0*/  SHF.R.U64 R64, R64, 0x3, RZ ;  /* 0x0000000340407819 */ /* 0x000fe400000012ff */
[----:B------:R-:W-:Y:S02]  /*103c0*/  SHF.R.U64 R68, R68, 0x3, RZ ;  /* 0x0000000344447819 */ /* 0x000fe400000012ff */
[----:B------:R-:W-:Y:S01]  /*103d0*/  @P1 SHF.R.U32.HI R19, RZ, UR9, R2 ;  /* 0x00000009ff131c19 */ /* 0x000fe20008011602 */
[----:B------:R-:W-:Y:S01]  /*103e0*/  UIADD3 UR4, UR11, UR4, URZ ;  /* 0x000000040b047290 */ /* 0x000fe2000fffe03f */
        /* <DEDUP_REMOVED lines=10> */
[--C-:B------:R-:W-:Y:S01]  /*10490*/  SHF.R.S32.HI R20, RZ, 0x1f, R19.reuse ;  /* 0x0000001fff147819 */ /* 0x100fe20000011413 */
[----:B------:R-:W-:Y:S01]  /*104a0*/  IMAD.MOV R21, RZ, RZ, -R19 ;  /* 0x000000ffff157224 */ /* 0x000fe200078e0a13 */
[----:B------:R-:W5:Y:S01]  /*104b0*/  LD.E.128 R52, desc[UR38][R52.64] ;  /* 0x0000002634347980 */ /* 0x000f62000c101d00 */
[----:B------:R-:W-:-:S02]  /*104c0*/  IMAD.U32 R2, RZ, RZ, UR10 ;  /* 0x0000000aff027e24 */ /* 0x000fc4000f8e00ff */
[----:B------:R-:W-:Y:S01]  /*104d0*/  IMAD.U32 R3, RZ, RZ, UR11 ;  /* 0x0000000bff037e24 */ /* 0x000fe2000f8e00ff */
[----:B------:R-:W-:Y:S01]  /*104e0*/  ULDC.64 UR10, c[0x0][0xae0] ;  /* 0x0002b800000a7ab9 */ /* 0x000fe20000000a00 */
[----:B------:R-:W-:Y:S01]  /*104f0*/  IMAD.U32 R3, RZ, RZ, UR4 ;  /* 0x00000004ff037e24 */ /* 0x000fe2000f8e00ff */
[----:B------:R-:W5:Y:S01]  /*10500*/  LD.E.128 R56, desc[UR38][R56.64] ;  /* 0x0000002638387980 */ /* 0x000f62000c101d00 */
[----:B------:R-:W-:Y:S02]  /*10510*/  IMAD R20, R20, UR10, RZ ;  /* 0x0000000a14147c24 */ /* 0x000fe4000f8e02ff */
[----:B------:R-:W-:Y:S01]  /*10520*/  IMAD R21, R21, UR20, R22 ;  /* 0x0000001415157c24 */ /* 0x000fe2000f8e0216 */
[----:B------:R-:W5:Y:S01]  /*10530*/  LD.E.128 R60, desc[UR38][R60.64] ;  /* 0x000000263c3c7980 */ /* 0x000f62000c101d00 */
[----:B------:R-:W-:-:S03]  /*10540*/  IMAD.WIDE.U32 R2, R19, UR10, R2 ;  /* 0x0000000a13027c25 */ /* 0x000fc6000f8e0002 */
[----:B------:R-:W5:Y:S01]  /*10550*/  LD.E.128 R64, desc[UR38][R64.64] ;  /* 0x0000002640407980 */ /* 0x000f62000c101d00 */
[----:B------:R-:W-:Y:S01]  /*10560*/  IMAD R77, R19, UR11, R20 ;  /* 0x0000000b134d7c24 */ /* 0x000fe2000f8e0214 */
[----:B------:R-:W-:Y:S01]  /*10570*/  SHF.R.S32.HI R19, RZ, 0x1f, R21 ;  /* 0x0000001fff137819 */ /* 0x000fe20000011415 */
[----:B------:R-:W-:Y:S01]  /*10580*/  ULDC.64 UR10, c[0x0][0xad8] ;  /* 0x0002b600000a7ab9 */ /* 0x000fe20000000a00 */
[----:B------:R-:W5:Y:S01]  /*10590*/  LD.E.128 R68, desc[UR38][R68.64] ;  /* 0x0000002644447980 */ /* 0x000f62000c101d00 */
[----:B------:R-:W-:Y:S02]  /*105a0*/  IMAD.IADD R3, R3, 0x1, R77 ;  /* 0x0000000103037824 */ /* 0x000fe400078e024d */
[----:B------:R-:W-:Y:S01]  /*105b0*/  IMAD R20, R19, UR10, RZ ;  /* 0x0000000a13147c24 */ /* 0x000fe2000f8e02ff */
[----:B------:R-:W-:Y:S01]  /*105c0*/  @!PT LDS RZ, [RZ] ;  /* 0x00000000fffff984 */ /* 0x000fe20000000800 */
[----:B------:R-:W-:Y:S01]  /*105d0*/  @!PT LDS RZ, [RZ] ;  /* 0x00000000fffff984 */ /* 0x000fe20000000800 */
[----:B------:R-:W-:Y:S01]  /*105e0*/  @!PT LDS RZ, [RZ] ;  /* 0x00000000fffff984 */ /* 0x000fe20000000800 */
[----:B------:R-:W-:Y:S01]  /*105f0*/  @!PT LDS RZ, [RZ] ;  /* 0x00000000fffff984 */ /* 0x000fe20000000800 */
[----:B------:R0:W-:Y:S06]  /*10600*/  MEMBAR.ALL.CTA ;  /* 0x0000000000007992 */ /* 0x0001ec0000008000 */
[----:B0-----:R-:W0:Y:S01]  /*10610*/  FENCE.VIEW.ASYNC.S ;  /* 0x00000000000073c6 */ /* 0x001e220000000000 */
[----:B------:R-:W-:-:S02]  /*10620*/  VIADD R22, R17, UR18 ;  /* 0x0000001211167c36 */ /* 0x000fc40008000000 */
[C---:B------:R-:W-:Y:S02]  /*10630*/  IMAD R17, R21.reuse, UR11, R20 ;  /* 0x0000000b15117c24 */ /* 0x040fe4000f8e0214 */
[----:B------:R-:W-:Y:S01]  /*10640*/  IMAD.WIDE.U32 R2, R21, UR10, R2 ;  /* 0x0000000a15027c25 */ /* 0x000fe2000f8e0002 */
[----:B------:R-:W-:-:S03]  /*10650*/  ULDC.64 UR10, c[0x0][0xa80] ;  /* 0x0002a000000a7ab9 */ /* 0x000fc60000000a00 */
[----:B------:R-:W-:Y:S02]  /*10660*/  VIADD R19, R22, 0x20 ;  /* 0x0000002016137836 */ /* 0x000fe40000000000 */
[----:B------:R-:W-:Y:S01]  /*10670*/  IMAD.IADD R3, R3, 0x1, R17 ;  /* 0x0000000103037824 */ /* 0x000fe200078e0211 */
[C---:B------:R-:W-:Y:S01]  /*10680*/  LEA R17, P2, R2.reuse, UR10, 0x1 ;  /* 0x0000000a02117c11 */ /* 0x040fe2000f8408ff */
[----:B------:R-:W-:Y:S01]  /*10690*/  UIADD3 UR8, UR8, 0x38820, URZ ;  /* 0x0003882008087890 */ /* 0x000fe2000fffe03f */
[----:B------:R-:W-:Y:S02]  /*106a0*/  ISETP.GE.AND P1, PT, R19, UR17, PT ;  /* 0x0000001113007c0c */ /* 0x000fe4000bf26270 */
[----:B------:R-:W-:Y:S02]  /*106b0*/  LEA.HI.X R19, R2, UR11, R3, 0x1, P2 ;  /* 0x0000000b02137c11 */ /* 0x000fe400090f0c03 */
[C---:B------:R-:W-:Y:S01]  /*106c0*/  ISETP.GE.AND P2, PT, R22.reuse, UR17, PT ;  /* 0x0000001116007c0c */ /* 0x040fe2000bf46270 */
[----:B------:R-:W-:Y:S01]  /*106d0*/  UPRMT UR8, URZ, 0x654, UR8 ;  /* 0x000006543f087896 */ /* 0x000fe20008000008 */
[----:B------:R-:W-:-:S02]  /*106e0*/  VIADD R20, R22, 0x40 ;  /* 0x0000004016147836 */ /* 0x000fc40000000000 */
[C---:B------:R-:W-:Y:S02]  /*106f0*/  VIADD R82, R0.reuse, 0x80 ;  /* 0x0000008000527836 */ /* 0x040fe40000000000 */
[C---:B------:R-:W-:Y:S02]  /*10700*/  VIADD R84, R0.reuse, 0xc0 ;  /* 0x000000c000547836 */ /* 0x040fe40000000000 */
[----:B------:R-:W-:Y:S01]  /*10710*/  VIADD R80, R0, 0x40 ;  /* 0x0000004000507836 */ /* 0x000fe20000000000 */
[----:B0-----:R0:W1:Y:S01]  /*10720*/  SHFL.IDX PT, R81, R17, RZ, 0x181f ;  /* 0x00181fff11517589 */ /* 0x00106200000e0000 */
[----:B------:R-:W-:Y:S01]  /*10730*/  SYNCS.ARRIVE.TRANS64.RED.A1T0 RZ, [UR8], RZ ;  /* 0x000000ffffff79a7 */ /* 0x000fe20008100408 */
[----:B------:R-:W-:Y:S02]  /*10740*/  BSSY B1, `(.L_x_2420) ;  /* 0x0000019000017945 */ /* 0x000fe40003800000 */
[----:B------:R0:W2:Y:S01]  /*10750*/  SHFL.IDX PT, R79, R19, RZ, 0x181f ;  /* 0x00181fff134f7589 */ /* 0x0000a200000e0000 */
[----:B------:R-:W-:-:S02]  /*10760*/  ISETP.GE.AND P0, PT, R20, UR17, PT ;  /* 0x0000001114007c0c */ /* 0x000fc4000bf06270 */
[----:B------:R-:W-:Y:S02]  /*10770*/  SHF.R.S32.HI R87, RZ, 0x1f, R0 ;  /* 0x0000001fff577819 */ /* 0x000fe40000011400 */
        /* <DEDUP_REMOVED lines=21> */
.L_x_2421:
[----:B------:R-:W-:Y:S05]  /*108d0*/  BSYNC B1 ;  /* 0x0000000000017941 */ /* 0x000fea0003800000 */
.L_x_2420:
        /* <DEDUP_REMOVED lines=21> */
.L_x_2423:
[----:B------:R-:W-:Y:S05]  /*10a30*/  BSYNC B1 ;  /* 0x0000000000017941 */ /* 0x000fea0003800000 */
.L_x_2422:
        /* <DEDUP_REMOVED lines=21> */
.L_x_2425:
[----:B------:R-:W-:Y:S05]  /*10b90*/  BSYNC B1 ;  /* 0x0000000000017941 */ /* 0x000fea0003800000 */
.L_x_2424:
[----:B0-----:R-:W-:Y:S01]  /*10ba0*/  VIADD R2, R22, 0x60 ;  /* 0x0000006016027836 */ /* 0x001fe20000000000 */
[----:B---3--:R-:W0:Y:S04]  /*10bb0*/  SHFL.IDX PT, R19, R19, 0x3, 0x181f ;  /* 0x00781f0013137f89 */ /* 0x008e2800000e0000 */
[----:B------:R-:W-:Y:S01]  /*10bc0*/  ISETP.GE.AND P0, PT, R2, UR17, PT ;  /* 0x0000001102007c0c */ /* 0x000fe2000bf06270 */
[----:B------:R-:W3:-:S12]  /*10bd0*/  SHFL.IDX PT, R17, R17, 0x3, 0x181f ;  /* 0x00781f0011117f89 */ /* 0x000ed800000e0000 */
        /* <DEDUP_REMOVED lines=20> */
.L_x_2419:
        /* <DEDUP_REMOVED lines=31> */
[----:B------:R-:W-:Y:S01]  /*10f10*/  BSSY B1, `(.L_x_2427) ;  /* 0x00000e1000017945 */ /* 0x000fe20003800000 */
        /* <DEDUP_REMOVED lines=41> */
[C---:B------:R-:W-:Y:S01]  /*111b0*/  VIADD R181, R23.reuse, 0x40 ;  /* 0x0000004017b57836 */ /* 0x040fe20000000000 */
[----:B------:R-:W-:Y:S01]  /*111c0*/  SHF.R.S32.HI R169, RZ, 0x1f, R169 ;  /* 0x0000001fffa97819 */ /* 0x000fe200000114a9 */
[C---:B------:R-:W-:Y:S01]  /*111d0*/  VIADD R183, R23.reuse, 0x38 ;  /* 0x0000003817b77836 */ /* 0x040fe20000000000 */
        /* <DEDUP_REMOVED lines=40> */
[----:B------:R-:W-:Y:S01]  /*11460*/  VIADD R194, R23, 0x8 ;  /* 0x0000000817c27836 */ /* 0x000fe20000000000 */
[----:B012---:R-:W-:Y:S06]  /*11470*/  @P2 BRA `(.L_x_2428) ;  /* 0x0000000800282947 */ /* 0x007fec0003800000 */
[----:B------:R-:W-:Y:S01]  /*11480*/  ULDC UR4, c[0x0][0xac8] ;  /* 0x0002b20000047ab9 */ /* 0x000fe20000000800 */
[C---:B------:R-:W-:Y:S01]  /*11490*/  VIADD R17, R23.reuse, 0xe0 ;  /* 0x000000e017117836 */ /* 0x040fe20000000000 */
[C---:B------:R-:W-:Y:S01]  /*114a0*/  ISETP.GE.AND P2, PT, R23.reuse, UR4, PT ;  /* 0x0000000417007c0c */ /* 0x040fe2000bf46270 */
[C---:B------:R-:W-:Y:S01]  /*114b0*/  VIADD R19, R23.reuse, 0xe8 ;  /* 0x000000e817137836 */ /* 0x040fe20000000000 */
[----:B------:R-:W-:Y:S01]  /*114c0*/  ISETP.GE.AND P1, PT, R194, UR4, PT ;  /* 0x00000004c2007c0c */ /* 0x000fe2000bf26270 */
[----:B------:R-:W-:Y:S01]  /*114d0*/  VIADD R21, R23, 0xf0 ;  /* 0x000000f017157836 */ /* 0x000fe20000000000 */
[----:B------:R-:W-:Y:S02]  /*114e0*/  ISETP.GE.AND P3, PT, R192, UR4, PT ;  /* 0x00000004c0007c0c */ /* 0x000fe4000bf66270 */
[----:B------:R-:W-:Y:S02]  /*114f0*/  ISETP.GE.AND P4, PT, R190, UR4, PT ;  /* 0x00000004be007c0c */ /* 0x000fe4000bf86270 */
[----:B------:R-:W-:-:S05]  /*11500*/  SHF.R.S32.HI R9, RZ, 0x1f, R219 ;  /* 0x0000001fff097819 */ /* 0x000fca00000114db */
[----:B------:R-:W-:Y:S02]  /*11510*/  @!P2 IMAD.WIDE R4, R23, 0x4, R2 ;  /* 0x000000041704a825 */ /* 0x000fe400078e0202 */
[----:B------:R-:W-:-:S03]  /*11520*/  @!P1 LEA R6, P5, R194, R2, 0x2 ;  /* 0x00000002c2069211 */ /* 0x000fc600078a10ff */
[----:B------:R0:W-:Y:S01]  /*11530*/  @!P2 ST.E.64 desc[UR38][R4.64], R24 ;  /* 0x000000180400a985 */ /* 0x0001e2000c101b26 */
[----:B------:R-:W-:Y:S02]  /*11540*/  ISETP.GE.AND P2, PT, R188, UR4, PT ;  /* 0x00000004bc007c0c */ /* 0x000fe4000bf46270 */
[----:B------:R-:W-:-:S05]  /*11550*/  @!P1 LEA.HI.X R7, R194, R3, R195, 0x2, P5 ;  /* 0x00000003c2079211 */ /* 0x000fca00028f14c3 */
[----:B------:R1:W-:Y:S01]  /*11560*/  @!P1 ST.E.64 desc[UR38][R6.64], R28 ;  /* 0x0000001c06009985 */ /* 0x0003e2000c101b26 */
[----:B------:R-:W-:Y:S02]  /*11570*/  ISETP.GE.AND P1, PT, R186, UR4, PT ;  /* 0x00000004ba007c0c */ /* 0x000fe4000bf26270 */
[----:B0-----:R-:W-:Y:S01]  /*11580*/  @!P3 LEA R4, P6, R192, R2, 0x2 ;  /* 0x00000002c004b211 */ /* 0x001fe200078c10ff */
[----:B------:R-:W-:-:S03]  /*11590*/  VIADD R25, R23, 0xf8 ;  /* 0x000000f817197836 */ /* 0x000fc60000000000 */
        /* <DEDUP_REMOVED lines=55> */
[----:B0-----:R-:W-:-:S04]  /*11910*/  @!P4 LEA R4, P6, R164, R2, 0x2 ;  /* 0x00000002a404c211 */ /* 0x001fc800078c10ff */
[----:B------:R-:W-:Y:S02]  /*11920*/  @!P4 LEA.HI.X R5, R164, R3, R165, 0x2, P6 ;  /* 0x00000003a405c211 */ /* 0x000fe400030f14a5 */
[----:B-1----:R-:W-:-:S03]  /*11930*/  @!P1 LEA R6, P5, R162, R2, 0x2 ;  /* 0x00000002a2069211 */ /* 0x002fc600078a10ff */
[----:B------:R0:W-:Y:S01]  /*11940*/  @!P4 ST.E.64 desc[UR38][R4.64], R88 ;  /* 0x000000580400c985 */ /* 0x0001e2000c101b26 */
[----:B------:R-:W-:Y:S02]  /*11950*/  ISETP.GE.AND P4, PT, R156, UR4, PT ;  /* 0x000000049c007c0c */ /* 0x000fe4000bf86270 */
[----:B------:R-:W-:Y:S02]  /*11960*/  @!P1 LEA.HI.X R7, R162, R3, R163, 0x2, P5 ;  /* 0x00000003a2079211 */ /* 0x000fe400028f14a3 */
[----:B------:R-:W-:-:S03]  /*11970*/  @!P2 LEA R10, P5, R158, R2, 0x2 ;  /* 0x000000029e0aa211 */ /* 0x000fc600078a10ff */
[----:B------:R1:W-:Y:S01]  /*11980*/  @!P1 ST.E.64 desc[UR38][R6.64], R92 ;  /* 0x0000005c06009985 */ /* 0x0003e2000c101b26 */
[----:B------:R-:W-:Y:S02]  /*11990*/  @!P2 LEA.HI.X R11, R158, R3, R159, 0x2, P5 ;  /* 0x000000039e0ba211 */ /* 0x000fe400028f149f */
[----:B0-----:R-:W-:-:S03]  /*119a0*/  @!P3 LEA R4, P6, R160, R2, 0x2 ;  /* 0x00000002a004b211 */ /* 0x001fc600078c10ff */
[----:B------:R-:W-:Y:S02]  /*119b0*/  @!P4 LEA R12, P1, R156, R2, 0x2 ;  /* 0x000000029c0cc211 */ /* 0x000fe400078210ff */
[-C--:B------:R-:W-:Y:S02]  /*119c0*/  @!P3 LEA.HI.X R5, R160, R3.reuse, R161, 0x2, P6 ;  /* 0x00000003a005b211 */ /* 0x080fe400030f14a1 */
[----:B------:R-:W-:Y:S02]  /*119d0*/  ISETP.GE.AND P6, PT, R154, UR4, PT ;  /* 0x000000049a007c0c */ /* 0x000fe4000bfc6270 */
[----:B------:R-:W-:Y:S01]  /*119e0*/  @!P4 LEA.HI.X R13, R156, R3, R157, 0x2, P1 ;  /* 0x000000039c0dc211 */ /* 0x000fe200008f149d */
[----:B------:R0:W-:Y:S01]  /*119f0*/  @!P3 ST.E.64 desc[UR38][R4.64], R96 ;  /* 0x000000600400b985 */ /* 0x0001e2000c101b26 */
[----:B------:R-:W-:Y:S02]  /*11a00*/  ISETP.GE.AND P3, PT, R226, UR4, PT ;  /* 0x00000004e2007c0c */ /* 0x000fe4000bf66270 */
[----:B------:R-:W-:Y:S01]  /*11a10*/  ISETP.GE.AND P1, PT, R224, UR4, PT ;  /* 0x00000004e0007c0c */ /* 0x000fe2000bf26270 */
[----:B------:R2:W-:Y:S01]  /*11a20*/  @!P2 ST.E.64 desc[UR38][R10.64], R100 ;  /* 0x000000640a00a985 */ /* 0x0005e2000c101b26 */
[----:B------:R-:W-:-:S03]  /*11a30*/  ISETP.GE.AND P2, PT, R225, UR4, PT ;  /* 0x00000004e1007c0c */ /* 0x000fc6000bf46270 */
[----:B------:R3:W-:Y:S02]  /*11a40*/  @!P4 ST.E.64 desc[UR38][R12.64], R104 ;  /* 0x000000680c00c985 */ /* 0x0007e4000c101b26 */
[----:B------:R-:W-:-:S04]  /*11a50*/  @!P6 LEA R14, P5, R154, R2, 0x2 ;  /* 0x000000029a0ee211 */ /* 0x000fc800078a10ff */
[-C--:B------:R-:W-:Y:S02]  /*11a60*/  @!P6 LEA.HI.X R15, R154, R3.reuse, R155, 0x2, P5 ;  /* 0x000000039a0fe211 */ /* 0x080fe400028f149b */
[----:B------:R-:W-:Y:S02]  /*11a70*/  ISETP.GE.AND P5, PT, R223, UR4, PT ;  /* 0x00000004df007c0c */ /* 0x000fe4000bfa6270 */
[CC--:B-1----:R-:W-:Y:S01]  /*11a80*/  @!P2 LEA R6, P4, R225.reuse, R2.reuse, 0x2 ;  /* 0x00000002e106a211 */ /* 0x0c2fe200078810ff */
[----:B------:R1:W-:Y:S01]  /*11a90*/  @!P6 ST.E.64 desc[UR38][R14.64], R108 ;  /* 0x0000006c0e00e985 */ /* 0x0003e2000c101b26 */
[C---:B0-----:R-:W-:Y:S02]  /*11aa0*/  @!P3 LEA R4, P6, R226.reuse, R2, 0x2 ;  /* 0x00000002e204b211 */ /* 0x041fe400078c10ff */
[-C--:B------:R-:W-:Y:S02]  /*11ab0*/  @!P2 LEA.HI.X R7, R225, R3.reuse, R152, 0x2, P4 ;  /* 0x00000003e107a211 */ /* 0x080fe400020f1498 */
[----:B------:R-:W-:-:S02]  /*11ac0*/  @!P3 LEA.HI.X R5, R226, R3, R153, 0x2, P6 ;  /* 0x00000003e205b211 */ /* 0x000fc400030f1499 */
[----:B------:R-:W-:Y:S02]  /*11ad0*/  ISETP.GE.AND P4, PT, R219, UR4, PT ;  /* 0x00000004db007c0c */ /* 0x000fe4000bf86270 */
[CC--:B--2---:R-:W-:Y:S01]  /*11ae0*/  @!P1 LEA R10, P6, R224.reuse, R2.reuse, 0x2 ;  /* 0x00000002e00a9211 */ /* 0x0c4fe200078c10ff */
[----:B------:R0:W-:Y:S03]  /*11af0*/  @!P3 ST.E.64 desc[UR38][R4.64], R112 ;  /* 0x000000700400b985 */ /* 0x0001e6000c101b26 */
[----:B------:R-:W-:Y:S01]  /*11b00*/  @!P1 LEA.HI.X R11, R224, R3, R22, 0x2, P6 ;  /* 0x00000003e00b9211 */ /* 0x000fe200030f1416 */
[----:B------:R2:W-:Y:S01]  /*11b10*/  @!P2 ST.E.64 desc[UR38][R6.64], R116 ;  /* 0x000000740600a985 */ /* 0x0005e2000c101b26 */
[----:B---3--:R-:W-:-:S03]  /*11b20*/  @!P5 LEA R12, P2, R223, R2, 0x2 ;  /* 0x00000002df0cd211 */ /* 0x008fc600078410ff */
[----:B------:R3:W-:Y:S01]  /*11b30*/  @!P1 ST.E.64 desc[UR38][R10.64], R120 ;  /* 0x000000780a009985 */ /* 0x0007e2000c101b26 */
[-C--:B------:R-:W-:Y:S02]  /*11b40*/  @!P5 LEA.HI.X R13, R223, R3.reuse, R20, 0x2, P2 ;  /* 0x00000003df0dd211 */ /* 0x080fe400010f1414 */
[----:B------:R-:W-:Y:S02]  /*11b50*/  ISETP.GE.AND P2, PT, R218, UR4, PT ;  /* 0x00000004da007c0c */ /* 0x000fe4000bf46270 */
[----:B-1----:R-:W-:Y:S01]  /*11b60*/  @!P4 LEA R14, P3, R219, R2, 0x2 ;  /* 0x00000002db0ec211 */ /* 0x002fe200078610ff */
[----:B------:R1:W-:Y:S01]  /*11b70*/  @!P5 ST.E.64 desc[UR38][R12.64], R124 ;  /* 0x0000007c0c00d985 */ /* 0x0003e2000c101b26 */
[----:B------:R-:W-:Y:S02]  /*11b80*/  ISETP.GE.AND P1, PT, R17, UR4, PT ;  /* 0x0000000411007c0c */ /* 0x000fe4000bf26270 */
[----:B------:R-:W-:Y:S02]  /*11b90*/  @!P4 LEA.HI.X R15, R219, R3, R9, 0x2, P3 ;  /* 0x00000003db0fc211 */ /* 0x000fe400018f1409 */
[----:B------:R-:W-:-:S02]  /*11ba0*/  ISETP.GE.AND P3, PT, R19, UR4, PT ;  /* 0x0000000413007c0c */ /* 0x000fc4000bf66270 */
[----:B0-----:R-:W-:Y:S01]  /*11bb0*/  SHF.R.S32.HI R5, RZ, 0x1f, R218 ;  /* 0x0000001fff057819 */ /* 0x001fe200000114da */
[----:B------:R0:W-:Y:S01]  /*11bc0*/  @!P4 ST.E.64 desc[UR38][R14.64], R128 ;  /* 0x000000800e00c985 */ /* 0x0001e2000c101b26 */
[----:B------:R-:W-:Y:S02]  /*11bd0*/  ISETP.GE.AND P4, PT, R21, UR4, PT ;  /* 0x0000000415007c0c */ /* 0x000fe4000bf86270 */
[CC--:B------:R-:W-:Y:S02]  /*11be0*/  @!P2 LEA R4, P5, R218.reuse, R2.reuse, 0x2 ;  /* 0x00000002da04a211 */ /* 0x0c0fe400078a10ff */
[----:B--2---:R-:W-:Y:S02]  /*11bf0*/  SHF.R.S32.HI R7, RZ, 0x1f, R17 ;  /* 0x0000001fff077819 */ /* 0x004fe40000011411 */
[----:B------:R-:W-:Y:S02]  /*11c00*/  @!P1 LEA R6, P6, R17, R2, 0x2 ;  /* 0x0000000211069211 */ /* 0x000fe400078c10ff */
[----:B------:R-:W-:-:S02]  /*11c10*/  @!P2 LEA.HI.X R5, R218, R3, R5, 0x2, P5 ;  /* 0x00000003da05a211 */ /* 0x000fc400028f1405 */
[----:B------:R-:W-:Y:S02]  /*11c20*/  ISETP.GE.AND P5, PT, R25, UR4, PT ;  /* 0x0000000419007c0c */ /* 0x000fe4000bfa6270 */
[-C--:B------:R-:W-:Y:S01]  /*11c30*/  @!P1 LEA.HI.X R7, R17, R3.reuse, R7, 0x2, P6 ;  /* 0x0000000311079211 */ /* 0x080fe200030f1407 */
[----:B------:R0:W-:Y:S01]  /*11c40*/  @!P2 ST.E.64 desc[UR38][R4.64], R132 ;  /* 0x000000840400a985 */ /* 0x0001e2000c101b26 */
[----:B------:R-:W-:Y:S02]  /*11c50*/  SHF.R.S32.HI R9, RZ, 0x1f, R19 ;  /* 0x0000001fff097819 */ /* 0x000fe40000011413 */
[C---:B---3--:R-:W-:Y:S01]  /*11c60*/  @!P3 LEA R10, P6, R19.reuse, R2, 0x2 ;  /* 0x00000002130ab211 */ /* 0x048fe200078c10ff */
[----:B------:R0:W-:Y:S03]  /*11c70*/  @!P1 ST.E.64 desc[UR38][R6.64], R136 ;  /* 0x0000008806009985 */ /* 0x0001e6000c101b26 */
[----:B------:R-:W-:-:S02]  /*11c80*/  @!P3 LEA.HI.X R11, R19, R3, R9, 0x2, P6 ;  /* 0x00000003130bb211 */ /* 0x000fc400030f1409 */
[----:B------:R-:W-:Y:S02]  /*11c90*/  SHF.R.S32.HI R9, RZ, 0x1f, R21 ;  /* 0x0000001fff097819 */ /* 0x000fe40000011415 */
[CC--:B-1----:R-:W-:Y:S01]  /*11ca0*/  @!P4 LEA R12, P6, R21.reuse, R2.reuse, 0x2 ;  /* 0x00000002150cc211 */ /* 0x0c2fe200078c10ff */
[----:B------:R0:W-:Y:S03]  /*11cb0*/  @!P3 ST.E.64 desc[UR38][R10.64], R140 ;  /* 0x0000008c0a00b985 */ /* 0x0001e6000c101b26 */
[-C--:B------:R-:W-:Y:S02]  /*11cc0*/  @!P4 LEA.HI.X R13, R21, R3.reuse, R9, 0x2, P6 ;  /* 0x00000003150dc211 */ /* 0x080fe400030f1409 */
[----:B------:R-:W-:Y:S02]  /*11cd0*/  SHF.R.S32.HI R9, RZ, 0x1f, R25 ;  /* 0x0000001fff097819 */ /* 0x000fe40000011419 */
[C---:B------:R-:W-:Y:S01]  /*11ce0*/  @!P5 LEA R2, P6, R25.reuse, R2, 0x2 ;  /* 0x000000021902d211 */ /* 0x040fe200078c10ff */
[----:B------:R0:W-:Y:S03]  /*11cf0*/  @!P4 ST.E.64 desc[UR38][R12.64], R144 ;  /* 0x000000900c00c985 */ /* 0x0001e6000c101b26 */
[----:B------:R-:W-:-:S05]  /*11d00*/  @!P5 LEA.HI.X R3, R25, R3, R9, 0x2, P6 ;  /* 0x000000031903d211 */ /* 0x000fca00030f1409 */
[----:B------:R0:W-:Y:S04]  /*11d10*/  @!P5 ST.E.64 desc[UR38][R2.64], R148 ;  /* 0x000000940200d985 */ /* 0x0001e8000c101b26 */
.L_x_2428:
[----:B------:R-:W-:Y:S05]  /*11d20*/  BSYNC B1 ;  /* 0x0000000000017941 */ /* 0x000fea0003800000 */
.L_x_2427:
[----:B0-----:R0:W1:Y:S04]  /*11d30*/  SHFL.IDX PT, R3, R8, 0x1, 0x1c1f ;  /* 0x003c1f0008037f89 */ /* 0x00106800000e0000 */
        /* <DEDUP_REMOVED lines=68> */
[-C--:B-1----:R-:W-:Y:S02]  /*12180*/  @!P6 LEA R4, P4, R166, R2.reuse, 0x2 ;  /* 0x00000002a604e211 */ /* 0x082fe400078810ff */
[-C--:B---3--:R-:W-:Y:S01]  /*12190*/  @!P0 LEA R6, P5, R164, R2.reuse, 0x2 ;  /* 0x00000002a4068211 */ /* 0x088fe200078a10ff */
        /* <DEDUP_REMOVED lines=9> */
[----:B0-----:R-:W-:Y:S02]  /*12230*/  @!P2 LEA R8, P6, R160, R2, 0x2 ;  /* 0x00000002a008a211 */ /* 0x001fe400078c10ff */
[----:B------:R-:W-:Y:S01]  /*12240*/  ISETP.GE.AND P0, PT, R154, UR4, PT ;  /* 0x000000049a007c0c */ /* 0x000fe2000bf06270 */
[----:B------:R0:W-:Y:S01]  /*12250*/  @!P1 ST.E.64 desc[UR38][R14.64], R94 ;  /* 0x0000005e0e009985 */ /* 0x0001e2000c101b26 */
[----:B------:R-:W-:Y:S02]  /*12260*/  @!P2 LEA.HI.X R9, R160, R3, R161, 0x2, P6 ;  /* 0x00000003a009a211 */ /* 0x000fe400030f14a1 */
[----:B------:R-:W-:-:S02]  /*12270*/  ISETP.GE.AND P1, PT, R226, UR4, PT ;  /* 0x00000004e2007c0c */ /* 0x000fc4000bf26270 */
[CC--:B-1----:R-:W-:Y:S01]  /*12280*/  @!P3 LEA R10, P4, R158.reuse, R2.reuse, 0x2 ;  /* 0x000000029e0ab211 */ /* 0x0c2fe200078810ff */
[----:B------:R1:W-:Y:S01]  /*12290*/  @!P2 ST.E.64 desc[UR38][R8.64], R98 ;  /* 0x000000620800a985 */ /* 0x0003e2000c101b26 */
[----:B------:R-:W-:Y:S02]  /*122a0*/  ISETP.GE.AND P2, PT, R225, UR4, PT ;  /* 0x00000004e1007c0c */ /* 0x000fe4000bf46270 */
[-C--:B------:R-:W-:Y:S02]  /*122b0*/  @!P3 LEA.HI.X R11, R158, R3.reuse, R159, 0x2, P4 ;  /* 0x000000039e0bb211 */ /* 0x080fe400020f149f */
[-C--:B--2---:R-:W-:Y:S02]  /*122c0*/  @!P5 LEA R4, P4, R156, R2.reuse, 0x2 ;  /* 0x000000029c04d211 */ /* 0x084fe400078810ff */
        /* <DEDUP_REMOVED lines=14> */
[----:B-1----:R-:W-:Y:S01]  /*123b0*/  @!P3 LEA R8, P4, R224, R2, 0x2 ;  /* 0x00000002e008b211 */ /* 0x002fe200078810ff */
[----:B------:R-:W-:Y:S01]  /*123c0*/  @!P2 ST.E.64 desc[UR38][R14.64], R118 ;  /* 0x000000760e00a985 */ /* 0x000fe2000c101b26 */
[----:B------:R-:W-:Y:S02]  /*123d0*/  ISETP.GE.AND P2, PT, R218, UR4, PT ;  /* 0x00000004da007c0c */ /* 0x000fe4000bf46270 */
[----:B------:R-:W-:Y:S02]  /*123e0*/  @!P3 LEA.HI.X R9, R224, R3, R22, 0x2, P4 ;  /* 0x00000003e009b211 */ /* 0x000fe400020f1416 */
[----:B------:R-:W-:-:S02]  /*123f0*/  ISETP.GE.AND P4, PT, R17, UR4, PT ;  /* 0x0000000411007c0c */ /* 0x000fc4000bf86270 */
[-C--:B0-----:R-:W-:Y:S01]  /*12400*/  @!P0 LEA R6, P6, R219, R2.reuse, 0x2 ;  /* 0x00000002db068211 */ /* 0x081fe200078c10ff */
[----:B------:R0:W-:Y:S01]  /*12410*/  @!P3 ST.E.64 desc[UR38][R8.64], R122 ;  /* 0x0000007a0800b985 */ /* 0x0001e2000c101b26 */
[----:B------:R-:W-:Y:S01]  /*12420*/  SHF.R.S32.HI R11, RZ, 0x1f, R218 ;  /* 0x0000001fff0b7819 */ /* 0x000fe200000114da */
[----:B--2---:R-:W-:Y:S01]  /*12430*/  VIADD R13, R23, 0xe8 ;  /* 0x000000e8170d7836 */ /* 0x004fe20000000000 */
[----:B------:R-:W-:Y:S02]  /*12440*/  @!P1 LEA R4, P5, R223, R2, 0x2 ;  /* 0x00000002df049211 */ /* 0x000fe400078a10ff */
[-C--:B------:R-:W-:Y:S02]  /*12450*/  @!P0 LEA.HI.X R7, R219, R3.reuse, R0, 0x2, P6 ;  /* 0x00000003db078211 */ /* 0x080fe400030f1400 */
[----:B------:R-:W-:Y:S02]  /*12460*/  ISETP.GE.AND P3, PT, R13, UR4, PT ;  /* 0x000000040d007c0c */ /* 0x000fe4000bf66270 */
[----:B------:R-:W-:-:S02]  /*12470*/  @!P1 LEA.HI.X R5, R223, R3, R20, 0x2, P5 ;  /* 0x00000003df059211 */ /* 0x000fc400028f1414 */
[CC--:B------:R-:W-:Y:S02]  /*12480*/  @!P2 LEA R10, P5, R218.reuse, R2.reuse, 0x2 ;  /* 0x00000002da0aa211 */ /* 0x0c0fe400078a10ff */
[----:B------:R-:W-:Y:S01]  /*12490*/  ISETP.GE.AND P6, PT, R19, UR4, PT ;  /* 0x0000000413007c0c */ /* 0x000fe2000bfc6270 */
[----:B------:R1:W-:Y:S01]  /*124a0*/  @!P1 ST.E.64 desc[UR38][R4.64], R126 ;  /* 0x0000007e04009985 */ /* 0x0003e2000c101b26 */
[----:B------:R-:W-:Y:S02]  /*124b0*/  @!P2 LEA.HI.X R11, R218, R3, R11, 0x2, P5 ;  /* 0x00000003da0ba211 */ /* 0x000fe400028f140b */
[----:B------:R-:W-:Y:S01]  /*124c0*/  SHF.R.S32.HI R0, RZ, 0x1f, R17 ;  /* 0x0000001fff007819 */ /* 0x000fe20000011411 */
        /* <DEDUP_REMOVED lines=21> */
.L_x_2417:
[----:B------:R-:W-:Y:S01]  /*12620*/  R2UR UR4, R220 ;  /* 0x00000000dc0472ca */ /* 0x000fe200000e0000 */
[----:B------:R-:W-:Y:S01]  /*12630*/  ULDC.64 UR8, c[0x0][0xc00] ;  /* 0x0003000000087ab9 */ /* 0x000fe20000000a00 */
[----:B------:R-:W-:Y:S01]  /*12640*/  R2UR UR10, R217 ;  /* 0x00000000d90a72ca */ /* 0x000fe200000e0000 */
[----:B------:R-:W-:-:S04]  /*12650*/  UISETP.NE.U32.AND UP0, UPT, UR8, URZ, UPT ;  /* 0x0000003f0800728c */ /* 0x000fc8000bf05070 */
[----:B------:R-:W-:-:S03]  /*12660*/  UISETP.NE.AND.EX UP0, UPT, UR9, URZ, UPT, UP0 ;  /* 0x0000003f0900728c */ /* 0x000fc6000bf05300 */
[----:B------:R-:W-:-:S03]  /*12670*/  ULDC.64 UR8, c[0x0][0xc00] ;  /* 0x0003000000087ab9 */ /* 0x000fc60000000a00 */
[----:B------:R-:W-:Y:S01]  /*12680*/  UIMAD.WIDE UR8, UR4, 0x4, UR8 ;  /* 0x00000004040878a5 */ /* 0x000fe2000f8e0208 */
[----:B------:R-:W-:-:S05]  /*12690*/  PLOP3.LUT P1, PT, PT, PT, UP0, 0x80, 0x0 ;  /* 0x000000000000781c */ /* 0x000fca0003f2f008 */
[----:B------:R-:W-:Y:S02]  /*126a0*/  IMAD.U32 R2, RZ, RZ, UR8 ;  /* 0x00000008ff027e24 */ /* 0x000fe4000f8e00ff */
[----:B------:R-:W-:Y:S01]  /*126b0*/  IMAD.U32 R3, RZ, RZ, UR9 ;  /* 0x00000009ff037e24 */ /* 0x000fe2000f8e00ff */
[----:B------:R-:W-:Y:S02]  /*126c0*/  ULDC.64 UR8, c[0x0][0xc08] ;  /* 0x0003020000087ab9 */ /* 0x000fe40000000a00 */
[----:B------:R-:W-:-:S03]  /*126d0*/  UISETP.NE.U32.AND UP1, UPT, UR8, URZ, UPT ;  /* 0x0000003f0800728c */ /* 0x000fc6000bf25070 */
[----:B------:R-:W2:Y:S01]  /*126e0*/  @P1 LDG.E R7, desc[UR38][R2.64] ;  /* 0x0000002602071981 */ /* 0x000ea2000c1e1900 */
        /* <DEDUP_REMOVED lines=23> */
.L_x_2429:
[----:B------:R-:W2:Y:S01]  /*12860*/  LDL.LU R2, [R1+0x2c] ;  /* 0x00002c0001027983 */ /* 0x000ea20000300800 */
[----:B------:R-:W-:Y:S01]  /*12870*/  R2UR UR9, R220 ;  /* 0x00000000dc0972ca */ /* 0x000fe200000e0000 */
[----:B------:R-:W-:-:S12]  /*12880*/  BSSY B1, `(.L_x_2430) ;  /* 0x000003e000017945 */ /* 0x000fd80003800000 */
[----:B------:R-:W-:Y:S01]  /*12890*/  USEL UR12, UR9, URZ, !UP0 ;  /* 0x0000003f090c7287 */ /* 0x000fe2000c000000 */
[----:B--2---:R-:W-:-:S13]  /*128a0*/  R2UR UR8, R2 ;  /* 0x00000000020872ca */ /* 0x004fda00000e0000 */
[----:B------:R-:W-:Y:S01]  /*128b0*/  USEL UR13, UR8, URZ, !UP0 ;  /* 0x0000003f080d7287 */ /* 0x000fe2000c000000 */
[----:B------:R-:W-:Y:S11]  /*128c0*/  @P0 BRA `(.L_x_2431) ;  /* 0x0000000000e40947 */ /* 0x000ff60003800000 */
[----:B------:R-:W0:Y:S01]  /*128d0*/  S2R R4, SR_TID.X ;  /* 0x0000000000047919 */ /* 0x000e220000002100 */
[----:B------:R-:W1:Y:S01]  /*128e0*/  LDC R9, c[0x0][0xbe8] ;  /* 0x0002fa00ff097b82 */ /* 0x000e620000000800 */
[----:B------:R-:W-:-:S13]  /*128f0*/  R2UR UR8, R215 ;  /* 0x00000000d70872ca */ /* 0x000fda00000e0000 */
[----:B------:R-:W-:Y:S02]  /*12900*/  IMAD.U32 R3, RZ, RZ, UR8 ;  /* 0x00000008ff037e24 */ /* 0x000fe4000f8e00ff */
[----:B-1---5:R-:W-:-:S03]  /*12910*/  IMAD R2, R0, R9, RZ ;  /* 0x0000000900027224 */ /* 0x022fc600078e02ff */
[----:B0-----:R-:W-:-:S04]  /*12920*/  IADD3 R4, R3, -0x80, R4 ;  /* 0xffffff8003047810 */ /* 0x001fc80007ffe004 */
        /* <DEDUP_REMOVED lines=51> */
.L_x_2431:
[----:B------:R-:W-:Y:S05]  /*12c60*/  BSYNC B1 ;  /* 0x0000000000017941 */ /* 0x000fea0003800000 */
.L_x_2430:
[----:B------:R-:W-:-:S13]  /*12c70*/  R2UR UR8, R217 ;  /* 0x00000000d90872ca */ /* 0x000fda00000e0000 */
[----:B------:R-:W-:-:S06]  /*12c80*/  UISETP.GT.AND UP0, UPT, UR8, 0x1, UPT ;  /* 0x000000010800788c */ /* 0x000fcc000bf04270 */
[----:B------:R-:W-:-:S13]  /*12c90*/  PLOP3.LUT P0, PT, PT, PT, UP0, 0x80, 0x0 ;  /* 0x000000000000781c */ /* 0x000fda0003f0f008 */
[----:B------:R-:W-:Y:S05]  /*12ca0*/  @P0 BRA `(.L_x_2426) ;  /* 0x0000000800600947 */ /* 0x000fea0003800000 */
[----:B------:R-:W1:Y:S01]  /*12cb0*/  LDC R11, c[0x0][0xbe8] ;  /* 0x0002fa00ff0b7b82 */ /* 0x000e620000000800 */
[----:B0-----:R-:W-:Y:S01]  /*12cc0*/  SHF.R.S32.HI R3, RZ, 0x1f, R6 ;  /* 0x0000001fff037819 */ /* 0x001fe20000011406 */
[----:B------:R-:W-:Y:S01]  /*12cd0*/  ULDC.64 UR10, c[0x0][0xaa0] ;  /* 0x0002a800000a7ab9 */ /* 0x000fe20000000a00 */
[----:B------:R-:W-:Y:S01]  /*12ce0*/  R2UR UR15, R222 ;  /* 0x00000000de0f72ca */ /* 0x000fe200000e0000 */
[----:B------:R-:W-:Y:S01]  /*12cf0*/  UIMAD.WIDE.U32 UR8, UR4, UR10, URZ ;  /* 0x0000000a040872a5 */ /* 0x000fe2000f8e003f */
[----:B------:R-:W-:Y:S01]  /*12d00*/  LEA.HI R2, R3, R6, RZ, 0x3 ;  /* 0x0000000603027211 */ /* 0x000fe200078f18ff */
[----:B------:R-:W-:Y:S01]  /*12d10*/  UIMAD UR10, UR21, UR10, URZ ;  /* 0x0000000a150a72a4 */ /* 0x000fe2000f8e023f */
[----:B------:R-:W-:Y:S01]  /*12d20*/  R2UR UR14, R215 ;  /* 0x00000000d70e72ca */ /* 0x000fe200000e0000 */
[----:B------:R-:W-:Y:S01]  /*12d30*/  BSSY B1, `(.L_x_2432) ;  /* 0x000004d000017945 */ /* 0x000fe20003800000 */
[----:B------:R-:W-:Y:S01]  /*12d40*/  LOP3.LUT R5, R2, 0xfffffff8, RZ, 0xc0, !PT ;  /* 0xfffffff802057812 */ /* 0x000fe200078ec0ff */
[----:B------:R-:W-:Y:S01]  /*12d50*/  UIMAD UR10, UR4, UR11, UR10 ;  /* 0x0000000b040a72a4 */ /* 0x000fe2000f8e020a */
[----:B------:R-:W-:-:S03]  /*12d60*/  SHF.R.S32.HI R13, RZ, 0x3, R2 ;  /* 0x00000003ff0d7819 */ /* 0x000fc60000011402 */
[----:B------:R-:W-:Y:S01]  /*12d70*/  IMAD.IADD R8, R6, 0x1, -R5 ;  /* 0x0000000106087824 */ /* 0x000fe200078e0a05 */
[----:B------:R-:W-:-:S03]  /*12d80*/  UIADD3 UR9, UR9, UR10, URZ ;  /* 0x0000000a09097290 */ /* 0x000fc6000fffe03f */
[----:B------:R-:W-:Y:S01]  /*12d90*/  IMAD R2, R8, 0x20, R13 ;  /* 0x0000002008027824 */ /* 0x000fe200078e020d */
[----:B------:R-:W-:Y:S02]  /*12da0*/  ULDC.64 UR10, c[0x0][0xae8] ;  /* 0x0002ba00000a7ab9 */ /* 0x000fe40000000a00 */
[----:B------:R-:W-:Y:S01]  /*12db0*/  UIMAD.WIDE.U32 UR8, UR15, UR10, UR8 ;  /* 0x0000000a0f0872a5 */ /* 0x000fe2000f8e0008 */
[----:B------:R-:W-:Y:S01]  /*12dc0*/  VIADD R6, R2, UR14 ;  /* 0x0000000e02067c36 */ /* 0x000fe20008000000 */
[----:B-1----:R-:W-:Y:S02]  /*12dd0*/  ISETP.NE.AND P0, PT, R11, 0x1, PT ;  /* 0x000000010b00780c */ /* 0x002fe40003f05270 */
[----:B------:R-:W-:Y:S01]  /*12de0*/  UIMAD UR9, UR15, UR11, UR9 ;  /* 0x0000000b0f0972a4 */ /* 0x000fe2000f8e0209 */
[----:B------:R-:W-:Y:S02]  /*12df0*/  IMAD.MOV.U32 R5, RZ, RZ, R6 ;  /* 0x000000ffff057224 */ /* 0x000fe400078e0006 */
[----:B------:R-:W-:-:S02]  /*12e00*/  ULDC.64 UR10, c[0x0][0xaf0] ;  /* 0x0002bc00000a7ab9 */ /* 0x000fc40000000a00 */
[----:B------:R-:W-:-:S04]  /*12e10*/  UIMAD UR13, UR13, UR10, URZ ;  /* 0x0000000a0d0d72a4 */ /* 0x000fc8000f8e023f */
[----:B------:R-:W-:Y:S02]  /*12e20*/  UIMAD UR4, UR12, UR11, UR13 ;  /* 0x0000000b0c0472a4 */ /* 0x000fe4000f8e020d */
[----:B------:R-:W-:Y:S01]  /*12e30*/  UIMAD.WIDE.U32 UR12, UR12, UR10, UR8 ;  /* 0x0000000a0c0c72a5 */ /* 0x000fe2000f8e0008 */
[----:B------:R-:W0:Y:S02]  /*12e40*/  @P0 LDC R3, c[0x0][0xbec] ;  /* 0x0002fb00ff030b82 */ /* 0x000e240000000800 */
[----:B------:R-:W-:Y:S01]  /*12e50*/  ULDC.64 UR8, c[0x0][0xae0] ;  /* 0x0002b80000087ab9 */ /* 0x000fe20000000a00 */
[----:B------:R-:W-:-:S05]  /*12e60*/  UIADD3 UR4, UR13, UR4, URZ ;  /* 0x000000040d047290 */ /* 0x000fca000fffe03f */
[----:B------:R-:W1:Y:S01]  /*12e70*/  @P0 LDC R7, c[0x0][0xbf0] ;  /* 0x0002fc00ff070b82 */ /* 0x000e620000000800 */
[----:B0-----:R-:W-:-:S04]  /*12e80*/  @P0 IMAD.HI.U32 R2, R6, R3, RZ ;  /* 0x0000000306020227 */ /* 0x001fc800078e00ff */
[----:B------:R-:W-:Y:S02]  /*12e90*/  IMAD.U32 R3, RZ, RZ, UR13 ;  /* 0x0000000dff037e24 */ /* 0x000fe4000f8e00ff */
[----:B------:R-:W-:Y:S01]  /*12ea0*/  IMAD.U32 R3, RZ, RZ, UR4 ;  /* 0x00000004ff037e24 */ /* 0x000fe2000f8e00ff */
[----:B-1----:R-:W-:Y:S01]  /*12eb0*/  @P0 SHF.R.U32.HI R5, RZ, R7, R2 ;  /* 0x00000007ff050219 */ /* 0x002fe20000011602 */
[----:B------:R-:W-:-:S03]  /*12ec0*/  IMAD.U32 R2, RZ, RZ, UR12 ;  /* 0x0000000cff027e24 */ /* 0x000fc6000f8e00ff */
[--C-:B------:R-:W-:Y:S01]  /*12ed0*/  SHF.R.S32.HI R4, RZ, 0x1f, R5.reuse ;  /* 0x0000001fff047819 */ /* 0x100fe20000011405 */
[----:B------:R-:W-:Y:S02]  /*12ee0*/  IMAD.MOV R7, RZ, RZ, -R5 ;  /* 0x000000ffff077224 */ /* 0x000fe400078e0a05 */
[----:B------:R-:W-:-:S04]  /*12ef0*/  IMAD.WIDE.U32 R2, R5, UR8, R2 ;  /* 0x0000000805027c25 */ /* 0x000fc8000f8e0002 */
[----:B------:R-:W-:Y:S02]  /*12f00*/  IMAD R7, R11, R7, R6 ;  /* 0x000000070b077224 */ /* 0x000fe400078e0206 */
[----:B------:R-:W-:Y:S02]  /*12f10*/  IMAD R4, R4, UR8, RZ ;  /* 0x0000000804047c24 */ /* 0x000fe4000f8e02ff */
[----:B------:R-:W-:Y:S02]  /*12f20*/  VIADD R6, R13, UR14 ;  /* 0x0000000e0d067c36 */ /* 0x000fe40008000000 */
[----:B------:R-:W-:Y:S01]  /*12f30*/  IMAD R9, R5, UR9, R4 ;  /* 0x0000000905097c24 */ /* 0x000fe2000f8e0204 */
[----:B------:R-:W-:Y:S01]  /*12f40*/  SHF.R.S32.HI R4, RZ, 0x1f, R7 ;  /* 0x0000001fff047819 */ /* 0x000fe20000011407 */
[----:B------:R-:W-:Y:S01]  /*12f50*/  ULDC.64 UR8, c[0x0][0xad8] ;  /* 0x0002b60000087ab9 */ /* 0x000fe20000000a00 */
[----:B-----5:R-:W-:Y:S02]  /*12f60*/  IMAD R11, R0, R11, RZ ;  /* 0x0000000b000b7224 */ /* 0x020fe400078e02ff */
[----:B------:R-:W-:-:S02]  /*12f70*/  IMAD.IADD R3, R3, 0x1, R9 ;  /* 0x0000000103037824 */ /* 0x000fc400078e0209 */
[----:B------:R-:W-:Y:S02]  /*12f80*/  IMAD R4, R4, UR8, RZ ;  /* 0x0000000804047c24 */ /* 0x000fe4000f8e02ff */
[----:B------:R-:W-:-:S04]  /*12f90*/  IMAD.WIDE.U32 R2, R7, UR8, R2 ;  /* 0x0000000807027c25 */ /* 0x000fc8000f8e0002 */
[----:B------:R-:W-:Y:S01]  /*12fa0*/  IMAD R5, R7, UR9, R4 ;  /* 0x0000000907057c24 */ /* 0x000fe2000f8e0204 */
[----:B------:R-:W-:Y:S01]  /*12fb0*/  ULDC.64 UR8, c[0x0][0xa80] ;  /* 0x0002a00000087ab9 */ /* 0x000fe20000000a00 */
        /* <DEDUP_REMOVED lines=36> */
.L_x_2433:
[----:B------:R-:W-:Y:S05]  /*13200*/  BSYNC B1 ;  /* 0x0000000000017941 */ /* 0x000fea0003800000 */
.L_x_2432:
        /* <DEDUP_REMOVED lines=21> */
.L_x_2435:
[----:B------:R-:W-:Y:S05]  /*13360*/  BSYNC B1 ;  /* 0x0000000000017941 */ /* 0x000fea0003800000 */
.L_x_2434:
        /* <DEDUP_REMOVED lines=21> */
.L_x_2437:
[----:B------:R-:W-:Y:S05]  /*134c0*/  BSYNC B1 ;  /* 0x0000000000017941 */ /* 0x000fea0003800000 */
.L_x_2436:
[----:B0-----:R-:W-:Y:S01]  /*134d0*/  VIADD R0, R6, 0x60 ;  /* 0x0000006006007836 */ /* 0x001fe20000000000 */
[----:B--2-4-:R-:W2:Y:S04]  /*134e0*/  SHFL.IDX PT, R4, R4, 0x3, 0x181f ;  /* 0x00781f0004047f89 */ /* 0x014ea800000e0000 */
[----:B------:R-:W-:Y:S01]  /*134f0*/  ISETP.GE.AND P0, PT, R0, R11, PT ;  /* 0x0000000b0000720c */ /* 0x000fe20003f06270 */
[----:B-1-3--:R1:W3:-:S12]  /*13500*/  SHFL.IDX PT, R2, R5, 0x3, 0x181f ;  /* 0x00781f0005027f89 */ /* 0x00a2d800000e0000 */
[----:B-1----:R-:W-:Y:S05]  /*13510*/  @P0 BRA `(.L_x_2426) ;  /* 0x0000000000440947 */ /* 0x002fea0003800000 */
[----:B------:R-:W-:Y:S02]  /*13520*/  ULDC UR4, c[0x0][0xac8] ;  /* 0x0002b20000047ab9 */ /* 0x000fe40000000800 */
[----:B------:R-:W-:Y:S02]  /*13530*/  ISETP.GE.AND P3, PT, R7, UR4, PT ;  /* 0x0000000407007c0c */ /* 0x000fe4000bf66270 */
[----:B------:R-:W-:Y:S02]  /*13540*/  ISETP.GE.AND P2, PT, R13, UR4, PT ;  /* 0x000000040d007c0c */ /* 0x000fe4000bf46270 */
[----:B------:R-:W-:Y:S02]  /*13550*/  ISETP.GE.AND P1, PT, R9, UR4, PT ;  /* 0x0000000409007c0c */ /* 0x000fe4000bf26270 */
[----:B------:R-:W-:-:S07]  /*13560*/  ISETP.GE.AND P0, PT, R15, UR4, PT ;  /* 0x000000040f007c0c */ /* 0x000fce000bf06270 */
[----:B---3--:R-:W-:-:S04]  /*13570*/  @!P3 LEA R6, P4, R7, R2, 0x1 ;  /* 0x000000020706b211 */ /* 0x008fc800078808ff */
[----:B--2---:R-:W-:Y:S02]  /*13580*/  @!P3 LEA.HI.X R7, R7, R4, R8, 0x1, P4 ;  /* 0x000000040707b211 */ /* 0x004fe400020f0c08 */
        /* <DEDUP_REMOVED lines=10> */
.L_x_2426:
[----:B------:R-:W-:Y:S05]  /*13630*/  BSYNC B0 ;  /* 0x0000000000007941 */ /* 0x000fea0003800000 */
.L_x_2416:
[----:B------:R-:W-:Y:S02]  /*13640*/  ULDC UR4, c[0x0][0xc3c] ;  /* 0x00030f0000047ab9 */ /* 0x000fe40000000800 */
[----:B------:R-:W-:-:S06]  /*13650*/  UISETP.GE.AND UP0, UPT, UR7, UR4, UPT ;  /* 0x000000040700728c */ /* 0x000fcc000bf06270 */
[----:B------:R-:W-:-:S13]  /*13660*/  PLOP3.LUT P0, PT, PT, PT, UP0, 0x80, 0x0 ;  /* 0x000000000000781c */ /* 0x000fda0003f0f008 */
[----:B------:R-:W-:Y:S05]  /*13670*/  @!P0 BRA `(.L_x_2438) ;  /* 0xfffffed800808947 */ /* 0x000fea000383ffff */
[----:B------:R-:W-:Y:S05]  /*13680*/  EXIT ;  /* 0x000000000000794d */ /* 0x000fea0003800000 */
.L_x_2373:
        /* <DEDUP_REMOVED lines=16> */
.L_x_2439:
        /* <DEDUP_REMOVED lines=43> */
.L_x_2443:
        /* <DEDUP_REMOVED lines=35> */
.L_x_2441:
        /* <DEDUP_REMOVED lines=13> */
.L_x_2444:
        /* <DEDUP_REMOVED lines=62> */
.L_x_2445:
        /* <DEDUP_REMOVED lines=61> */
.L_x_2446:
[----:B------:R-:W-:-:S05]  /*144f0*/  LOP3.LUT R25, RZ, R2, RZ, 0x33, !PT ;  /* 0x00000002ff197212 */ /* 0x000fca00078e33ff */
[----:B------:R-:W-:Y:S01]  /*14500*/  IMAD.IADD R25, R6, 0x1, R25 ;  /* 0x0000000106197824 */ /* 0x000fe200078e0219 */
[----:B------:R-:W-:Y:S06]  /*14510*/  BRA `(.L_x_2447) ;  /* 0x0000000000147947 */ /* 0x000fec0003800000 */
.L_x_2442:
[----:B------:R-:W-:Y:S01]  /*14520*/  ULDC UR4, c[0x0][0xc3c] ;  /* 0x00030f0000047ab9 */ /* 0x000fe20000000800 */
[----:B------:R-:W-:Y:S02]  /*14530*/  IMAD.MOV.U32 R25, RZ, RZ, RZ ;  /* 0x000000ffff197224 */ /* 0x000fe400078e00ff */
[----:B------:R-:W-:Y:S02]  /*14540*/  IMAD.U32 R24, RZ, RZ, UR6 ;  /* 0x00000006ff187e24 */ /* 0x000fe4000f8e00ff */
[----:B------:R-:W-:Y:S02]  /*14550*/  IMAD.MOV.U32 R26, RZ, RZ, RZ ;  /* 0x000000ffff1a7224 */ /* 0x000fe400078e00ff */
[----:B------:R-:W-:-:S07]  /*14560*/  IMAD.U32 R27, RZ, RZ, UR4 ;  /* 0x00000004ff1b7e24 */ /* 0x000fce000f8e00ff */
.L_x_2447:
[----:B------:R-:W-:-:S13]  /*14570*/  ISETP.NE.AND P0, PT, R7, RZ, PT ;  /* 0x000000ff0700720c */ /* 0x000fda0003f05270 */
[----:B------:R-:W0:Y:S01]  /*14580*/  @!P0 S2R R3, SR_CgaCtaId ;  /* 0x0000000000038919 */ /* 0x000e220000008800 */
[----:B------:R-:W-:-:S04]  /*14590*/  @!P0 MOV R2, 0x400 ;  /* 0x0000040000028802 */ /* 0x000fc80000000f00 */
[----:B0-----:R-:W-:-:S05]  /*145a0*/  @!P0 LEA R2, R3, R2, 0x18 ;  /* 0x0000000203028211 */ /* 0x001fca00078ec0ff */
[----:B------:R1:W-:Y:S01]  /*145b0*/  @!P0 STS.128 [R2+0x388d0], R24 ;  /* 0x0388d01802008388 */ /* 0x0003e20000000c00 */
[----:B------:R-:W-:Y:S06]  /*145c0*/  BAR.ARV 0x5, 0x180 ;  /* 0x0146000000007b1d */ /* 0x000fec0000002000 */
.L_x_2440:
        /* <DEDUP_REMOVED lines=31> */
.L_x_2515:
        /* <DEDUP_REMOVED lines=49> */
.L_x_2449:
        /* <DEDUP_REMOVED lines=9> */
.L_x_2450:
        /* <DEDUP_REMOVED lines=9> */
.L_x_2451:
[----:B------:R-:W4:Y:S01]  /*14bf0*/  LDL R5, [R1+0x10] ;  /* 0x0000100001057983 */ /* 0x000f220000100800 */
[----:B-123--:R-:W1:Y:S01]  /*14c00*/  LDC R2, c[0x0][0x448] ;  /* 0x00011200ff027b82 */ /* 0x00ee620000000800 */
[----:B-----5:R-:W-:Y:S01]  /*14c10*/  IMAD.IADD R0, R0, 0x1, -R6 ;  /* 0x0000000100007824 */ /* 0x020fe200078e0a06 */
[----:B------:R-:W-:Y:S01]  /*14c20*/  LOP3.LUT R16, R16, 0xfffffeff, RZ, 0xc0, !PT ;  /* 0xfffffeff10107812 */ /* 0x000fe200078ec0ff */
[----:B------:R-:W-:Y:S03]  /*14c30*/  BSSY B0, `(.L_x_2452) ;  /* 0x0000039000007945 */ /* 0x000fe60003800000 */
[----:B------:R2:W-:Y:S01]  /*14c40*/  STL [R1], R0 ;  /* 0x0000000001007387 */ /* 0x0005e20000100800 */
[----:B-1----:R-:W-:Y:S01]  /*14c50*/  ISETP.NE.AND P0, PT, R2, 0x1, PT ;  /* 0x000000010200780c */ /* 0x002fe20003f05270 */
[----:B------:R-:W-:-:S04]  /*14c60*/  IMAD.SHL.U32 R2, R25, 0x80, RZ ;  /* 0x0000008019027824 */ /* 0x000fc800078e00ff */
[----:B------:R-:W-:-:S08]  /*14c70*/  VIADD R2, R2, 0x7f ;  /* 0x0000007f02027836 */ /* 0x000fd00000000000 */
[----:B------:R-:W1:Y:S01]  /*14c80*/  @P0 LDC R3, c[0x0][0x44c] ;  /* 0x00011300ff030b82 */ /* 0x000e620000000800 */
[----:B------:R-:W-:-:S07]  /*14c90*/  @P0 LOP3.LUT R16, R16, 0x100, RZ, 0xfc, !PT ;  /* 0x0000010010100812 */ /* 0x000fce00078efcff */
[----:B0-----:R-:W0:Y:S01]  /*14ca0*/  @P0 LDC R4, c[0x0][0x450] ;  /* 0x00011400ff040b82 */ /* 0x001e220000000800 */
[----:B-1----:R-:W-:-:S05]  /*14cb0*/  @P0 IMAD.HI.U32 R3, R2, R3, RZ ;  /* 0x0000000302030227 */ /* 0x002fca00078e00ff */
[----:B0-----:R-:W-:Y:S02]  /*14cc0*/  @P0 SHF.R.U32.HI R2, RZ, R4, R3 ;  /* 0x00000004ff020219 */ /* 0x001fe40000011603 */
[C---:B----4-:R-:W-:Y:S01]  /*14cd0*/  IADD3 R3, R0.reuse, 0x50, -R5 ;  /* 0x0000005000037810 */ /* 0x050fe20007ffe805 */
[----:B--2---:R-:W-:-:S04]  /*14ce0*/  VIADD R0, R0, 0x4f ;  /* 0x0000004f00007836 */ /* 0x004fc80000000000 */
[----:B------:R-:W-:-:S04]  /*14cf0*/  IMAD.HI R0, R0, 0x66666667, RZ ;  /* 0x6666666700007827 */ /* 0x000fc800078e02ff */
[----:B------:R-:W-:Y:S01]  /*14d00*/  IMAD.IADD R2, R3, 0x1, R2 ;  /* 0x0000000103027824 */ /* 0x000fe200078e0202 */
[----:B------:R-:W-:-:S03]  /*14d10*/  SHF.R.U32.HI R3, RZ, 0x1f, R0 ;  /* 0x0000001fff037819 */ /* 0x000fc60000011600 */
[----:B------:R-:W-:Y:S01]  /*14d20*/  IMAD.HI R2, R2, 0x66666667, RZ ;  /* 0x6666666702027827 */ /* 0x000fe200078e02ff */
[----:B------:R-:W-:-:S04]  /*14d30*/  LEA.HI.SX32 R0, R0, R3, 0x1b ;  /* 0x0000000300007211 */ /* 0x000fc800078fdaff */
[----:B------:R-:W-:-:S04]  /*14d40*/  SHF.R.U32.HI R3, RZ, 0x1f, R2 ;  /* 0x0000001fff037819 */ /* 0x000fc80000011602 */
[----:B------:R-:W-:Y:S02]  /*14d50*/  LEA.HI.SX32 R3, R2, R3, 0x1b ;  /* 0x0000000302037211 */ /* 0x000fe400078fdaff */
[----:B------:R-:W-:Y:S02]  /*14d60*/  LOP3.LUT R2, R26, 0xff000000, RZ, 0xc0, !PT ;  /* 0xff0000001a027812 */ /* 0x000fe400078ec0ff */
[----:B------:R-:W-:Y:S02]  /*14d70*/  VIMNMX R0, R0, R3, PT ;  /* 0x0000000300007248 */ /* 0x000fe40003fe0100 */
[----:B------:R-:W-:Y:S02]  /*14d80*/  SHF.R.U32.HI R2, RZ, 0x8, R2 ;  /* 0x00000008ff027819 */ /* 0x000fe40000011602 */
[----:B------:R-:W-:Y:S02]  /*14d90*/  ISETP.GE.AND P0, PT, R0, 0x1, PT ;  /* 0x000000010000780c */ /* 0x000fe40003f06270 */
[----:B------:R-:W-:-:S04]  /*14da0*/  LOP3.LUT R3, R26, 0xff0000, RZ, 0xc0, !PT ;  /* 0x00ff00001a037812 */ /* 0x000fc800078ec0ff */
[----:B------:R-:W-:Y:S01]  /*14db0*/  LEA.HI R2, R3, R2, RZ, 0x10 ;  /* 0x0000000203027211 */ /* 0x000fe200078f80ff */
[----:B------:R-:W-:-:S03]  /*14dc0*/  IMAD.MOV.U32 R3, RZ, RZ, RZ ;  /* 0x000000ffff037224 */ /* 0x000fc600078e00ff */
[----:B------:R-:W-:-:S03]  /*14dd0*/  LOP3.LUT R4, R2, 0xff, RZ, 0xc0, !PT ;  /* 0x000000ff02047812 */ /* 0x000fc600078ec0ff */
[----:B------:R-:W-:Y:S05]  /*14de0*/  @!P0 BRA `(.L_x_2453) ;  /* 0x0000000000748947 */ /* 0x000fea0003800000 */
        /* <DEDUP_REMOVED lines=10> */
[----:B------:R-:W0:Y:S02]  /*14e90*/  F2I.FTZ.U32.TRUNC.NTZ R3, R10 ;  /* 0x0000000a00037305 */ /* 0x000e24000021f000 */
[----:B0-----:R-:W-:-:S04]  /*14ea0*/  IMAD.MOV R2, RZ, RZ, -R3 ;  /* 0x000000ffff027224 */ /* 0x001fc800078e0a03 */
        /* <DEDUP_REMOVED lines=17> */
.L_x_2453:
[----:B------:R-:W-:Y:S05]  /*14fc0*/  BSYNC B0 ;  /* 0x0000000000007941 */ /* 0x000fea0003800000 */
.L_x_2452:
        /* <DEDUP_REMOVED lines=24> */
.L_x_2455:
        /* <DEDUP_REMOVED lines=20> */
.L_x_2458:
[----:B------:R-:W-:Y:S05]  /*15290*/  BSYNC B6 ;  /* 0x0000000000067941 */ /* 0x000fea0003800000 */
.L_x_2457:
        /* <DEDUP_REMOVED lines=20> */
.L_x_2461:
        /* <DEDUP_REMOVED lines=15> */
.L_x_2460:
[----:B------:R-:W-:Y:S05]  /*154d0*/  BSYNC B6 ;  /* 0x0000000000067941 */ /* 0x000fea0003800000 */
.L_x_2459:
[----:B------:R-:W-:Y:S01]  /*154e0*/  ULDC.64 UR4, c[0x0][0x9f8] ;  /* 0x00027e0000047ab9 */ /* 0x000fe20000000a00 */
[----:B------:R-:W0:Y:S01]  /*154f0*/  LDC R9, c[0x0][0x430] ;  /* 0x00010c00ff097b82 */ /* 0x000e220000000800 */
[----:B------:R-:W-:-:S04]  /*15500*/  ISETP.NE.U32.AND P0, PT, RZ, UR4, PT ;  /* 0x00000004ff007c0c */ /* 0x000fc8000bf05070 */
[----:B------:R-:W-:-:S13]  /*15510*/  ISETP.NE.AND.EX P0, PT, RZ, UR5, PT, P0 ;  /* 0x00000005ff007c0c */ /* 0x000fda000bf05300 */
[----:B------:R-:W-:Y:S01]  /*15520*/  @P0 IADD3 R18, P1, R18, UR4, RZ ;  /* 0x0000000412120c10 */ /* 0x000fe2000ff3e0ff */
[----:B------:R-:W-:-:S03]  /*15530*/  ULDC UR4, c[0x0][0x2f4] ;  /* 0x0000bd0000047ab9 */ /* 0x000fc60000000800 */
[----:B------:R-:W-:-:S05]  /*15540*/  @P0 IADD3.X R19, R19, UR5, RZ, P1, !PT ;  /* 0x0000000513130c10 */ /* 0x000fca0008ffe4ff */
[----:B------:R1:W5:Y:S01]  /*15550*/  @P0 LDG.E R30, desc[UR38][R18.64] ;  /* 0x00000026121e0981 */ /* 0x000362000c1e1900 */
[----:B------:R-:W-:Y:S01]  /*15560*/  ISETP.GE.AND P0, PT, R32, UR4, PT ;  /* 0x0000000420007c0c */ /* 0x000fe2000bf06270 */
[----:B------:R-:W-:Y:S01]  /*15570*/  UMOV UR5, 0xffffffff ;  /* 0xffffffff00057882 */ /* 0x000fe20000000000 */
[----:B------:R-:W-:Y:S02]  /*15580*/  ISETP.GE.AND P2, PT, R37, UR4, PT ;  /* 0x0000000425007c0c */ /* 0x000fe4000bf46270 */
[----:B------:R-:W-:Y:S02]  /*15590*/  LOP3.LUT R16, R16, 0xffffffef, RZ, 0xc0, !PT ;  /* 0xffffffef10107812 */ /* 0x000fe400078ec0ff */
[----:B------:R-:W-:-:S07]  /*155a0*/  ISETP.GE.AND P1, PT, R36, UR4, PT ;  /* 0x0000000424007c0c */ /* 0x000fce000bf26270 */
        /* <DEDUP_REMOVED lines=9> */
.L_x_2532:
[----:B------:R-:W2:Y:S04]  /*15640*/  LDL R0, [R1+0x20] ;  /* 0x0000200001007983 */ /* 0x000ea80000100800 */
[----:B------:R-:W3:Y:S04]  /*15650*/  LDL R5, [R1] ;  /* 0x0000000001057983 */ /* 0x000ee80000100800 */
[----:B------:R-:W4:Y:S01]  /*15660*/  LDL R2, [R1+0x8] ;  /* 0x0000080001027983 */ /* 0x000f220000100800 */
[----:B------:R-:W0:Y:S01]  /*15670*/  S2R R3, SR_TID.X ;  /* 0x0000000000037919 */ /* 0x000e220000002100 */
[----:B------:R-:W1:Y:S01]  /*15680*/  S2R R8, SR_TID.X ;  /* 0x0000000000087919 */ /* 0x000e620000002100 */
[----:B------:R-:W-:-:S02]  /*15690*/  ISETP.NE.AND P1, PT, R9, 0x1, PT ;  /* 0x000000010900780c */ /* 0x000fc40003f25270 */
[----:B0-----:R-:W-:-:S04]  /*156a0*/  LOP3.LUT R3, R3, 0x7f, RZ, 0xc0, !PT ;  /* 0x0000007f03037812 */ /* 0x001fc800078ec0ff */
[----:B------:R-:W-:Y:S01]  /*156b0*/  SHF.R.U32.HI R3, RZ, 0x3, R3 ;  /* 0x00000003ff037819 */ /* 0x000fe20000011603 */
[----:B-1----:R-:W-:-:S05]  /*156c0*/  IMAD.SHL.U32 R8, R8, 0x10, RZ ;  /* 0x0000001008087824 */ /* 0x002fca00078e00ff */
[----:B------:R-:W-:Y:S02]  /*156d0*/  LOP3.LUT R8, R3, 0x70, R8, 0xf8, !PT ;  /* 0x0000007003087812 */ /* 0x000fe400078ef808 */
[----:B------:R-:W0:Y:S01]  /*156e0*/  @P1 LDC R3, c[0x0][0x434] ;  /* 0x00010d00ff031b82 */ /* 0x000e220000000800 */
[----:B-----5:R-:W-:Y:S02]  /*156f0*/  SHF.R.S32.HI R10, RZ, 0x1f, R30 ;  /* 0x0000001fff0a7819 */ /* 0x020fe4000001141e */
[----:B------:R-:W-:-:S04]  /*15700*/  LOP3.LUT R16, R16, 0xffffffbf, RZ, 0xc0, !PT ;  /* 0xffffffbf10107812 */ /* 0x000fc800078ec0ff */
[----:B------:R-:W-:Y:S01]  /*15710*/  @P1 LOP3.LUT R16, R16, 0x40, RZ, 0xfc, !PT ;  /* 0x0000004010101812 */ /* 0x000fe200078efcff */
[----:B------:R1:W-:Y:S03]  /*15720*/  STL [R1+0xc], R10 ;  /* 0x00000c0a01007387 */ /* 0x0003e60000100800 */
[----:B------:R-:W-:Y:S02]  /*15730*/  LOP3.LUT R16, R16, 0xffffffdf, RZ, 0xc0, !PT ;  /* 0xffffffdf10107812 */ /* 0x000fe400078ec0ff */
[----:B------:R-:W-:Y:S01]  /*15740*/  LOP3.LUT R26, R26, 0xffff, RZ, 0xc0, !PT ;  /* 0x0000ffff1a1a7812 */ /* 0x000fe200078ec0ff */
[----:B--2---:R-:W-:Y:S02]  /*15750*/  VIADD R22, R0, 0xffffffff ;  /* 0xffffffff00167836 */ /* 0x004fe40000000000 */
[----:B------:R-:W2:Y:S02]  /*15760*/  @P1 LDC R0, c[0x0][0x438] ;  /* 0x00010e00ff001b82 */ /* 0x000ea40000000800 */
[----:B------:R-:W-:-:S05]  /*15770*/  IMAD R6, R22, 0x50, R8 ;  /* 0x0000005016067824 */ /* 0x000fca00078e0208 */
[C---:B---3--:R-:W-:Y:S01]  /*15780*/  ISETP.GE.AND P0, PT, R6.reuse, R5, PT ;  /* 0x000000050600720c */ /* 0x048fe20003f06270 */
[----:B----4-:R-:W-:-:S03]  /*15790*/  IMAD.IADD R6, R6, 0x1, R2 ;  /* 0x0000000106067824 */ /* 0x010fc600078e0202 */
[----:B------:R-:W-:Y:S01]  /*157a0*/  ISETP.GT.U32.OR P0, PT, R8, 0x4f, P0 ;  /* 0x0000004f0800780c */ /* 0x000fe20000704470 */
[----:B0-----:R-:W-:-:S04]  /*157b0*/  @P1 IMAD.HI.U32 R3, R6, R3, RZ ;  /* 0x0000000306031227 */ /* 0x001fc800078e00ff */
[----:B------:R-:W-:Y:S01]  /*157c0*/  IMAD.MOV.U32 R7, RZ, RZ, R6 ;  /* 0x000000ffff077224 */ /* 0x000fe200078e0006 */
[----:B--2---:R-:W-:-:S07]  /*157d0*/  @P1 SHF.R.U32.HI R7, RZ, R0, R3 ;  /* 0x00000000ff071219 */ /* 0x004fce0000011603 */
        /* <DEDUP_REMOVED lines=8> */
[----:B0-----:R-:W-:-:S04]  /*15860*/  @!P0 LEA R2, P1, R4, R2, 0x2 ;  /* 0x0000000204028211 */ /* 0x001fc800078210ff */
[----:B------:R-:W-:Y:S01]  /*15870*/  @!P0 LEA.HI.X R3, R4, R3, R0, 0x2, P1 ;  /* 0x0000000304038211 */ /* 0x000fe200008f1400 */
[----:B------:R-:W-:-:S06]  /*15880*/  IMAD.MOV.U32 R0, RZ, RZ, RZ ;  /* 0x000000ffff007224 */ /* 0x000fcc00078e00ff */
[----:B------:R0:W5:Y:S02]  /*15890*/  @!P0 LDG.E R0, desc[UR38][R2.64] ;  /* 0x0000002602008981 */ /* 0x000164000c1e1900 */
[----:B0-----:R-:W-:-:S05]  /*158a0*/  IMAD.U32 R2, RZ, RZ, UR36 ;  /* 0x00000024ff027e24 */ /* 0x001fca000f8e00ff */
[----:B------:R-:W-:Y:S02]  /*158b0*/  ISETP.NE.AND P2, PT, R2, 0x3, PT ;  /* 0x000000030200780c */ /* 0x000fe40003f45270 */
[----:B------:R-:W-:Y:S01]  /*158c0*/  ISETP.GT.U32.AND P0, PT, R8, 0x4f, PT ;  /* 0x0000004f0800780c */ /* 0x000fe20003f04070 */
[----:B------:R-:W-:-:S10]  /*158d0*/  IMAD.MOV R5, RZ, RZ, -R7 ;  /* 0x000000ffff057224 */ /* 0x000fd400078e0a07 */
[----:B------:R-:W-:-:S04]  /*158e0*/  @P2 LOP3.LUT R16, R16, 0x20, RZ, 0xfc, !PT ;  /* 0x0000002010102812 */ /* 0x000fc800078efcff */
[----:B------:R-:W-:Y:S01]  /*158f0*/  LOP3.LUT R16, R16, 0xfffffffe, RZ, 0xc0, !PT ;  /* 0xfffffffe10107812 */ /* 0x000fe200078ec0ff */
[----:B------:R-:W-:-:S03]  /*15900*/  IMAD R4, R9, R5, R6 ;  /* 0x0000000509047224 */ /* 0x000fc600078e0206 */
[----:B------:R-:W-:Y:S01]  /*15910*/  @P0 LOP3.LUT R16, R16, 0x1, RZ, 0xfc, !PT ;  /* 0x0000000110100812 */ /* 0x000fe200078efcff */
[----:B-1----:R-:W-:Y:S06]  /*15920*/  @!P2 BRA `(.L_x_2463) ;  /* 0x000000000004a947 */ /* 0x002fec0003800000 */
[----:B------:R-:W-:Y:S01]  /*15930*/  BPT.TRAP 0x1 ;  /* 0x000000040000795c */ /* 0x000fe20000300000 */
.L_x_2463:
        /* <DEDUP_REMOVED lines=23> */
.L_x_2533:
[----:B------:R-:W-:Y:S05]  /*15ab0*/  BSYNC B0 ;  /* 0x0000000000007941 */ /* 0x000fea0003800000 */
.L_x_2464:
        /* <DEDUP_REMOVED lines=74> */
.L_x_2545:
[----:B------:R-:W-:Y:S01]  /*15f60*/  ISETP.GE.AND P0, PT, R4, 0x41, PT ;  /* 0x000000410400780c */ /* 0x000fe20003f06270 */
[----:B------:R-:W-:-:S12]  /*15f70*/  BSSY B0, `(.L_x_2467) ;  /* 0x0000010000007945 */ /* 0x000fd80003800000 */
[----:B------:R-:W-:Y:S05]  /*15f80*/  @!P0 BRA `(.L_x_2468) ;  /* 0x0000000000388947 */ /* 0x000fea0003800000 */
[C---:B------:R-:W-:Y:S01]  /*15f90*/  LOP3.LUT P4, RZ, R16.reuse, 0x10, RZ, 0xc0, !PT ;  /* 0x0000001010ff7812 */ /* 0x040fe2000788c0ff */
        /* <DEDUP_REMOVED lines=13> */
.L_x_2468:
[----:B------:R-:W-:Y:S05]  /*16070*/  BSYNC B0 ;  /* 0x0000000000007941 */ /* 0x000fea0003800000 */
.L_x_2467:
[----:B------:R-:W-:Y:S01]  /*16080*/  NOP ;  /* 0x0000000000007918 */ /* 0x000fe20000000000 */
[----:B------:R-:W-:-:S13]  /*16090*/  PLOP3.LUT P0, PT, PT, PT, PT, 0x80, 0x0 ;  /* 0x000000000000781c */ /* 0x000fda0003f0f070 */
.L_x_2469:
        /* <DEDUP_REMOVED lines=10> */
.L_x_2470:
        /* <DEDUP_REMOVED lines=35> */
.L_x_2472:
[----:B------:R-:W-:Y:S05]  /*16370*/  BSYNC B6 ;  /* 0x0000000000067941 */ /* 0x000fea0003800000 */
.L_x_2471:
[----:B------:R-:W4:Y:S01]  /*16380*/  LDL.LU R2, [R1+0x28] ;  /* 0x0000280001027983 */ /* 0x000f220000300800 */
[----:B------:R-:W-:Y:S01]  /*16390*/  ULDC.64 UR6, c[0x0][0x2e0] ;  /* 0x0000b80000067ab9 */ /* 0x000fe20000000a00 */
[----:B------:R-:W-:Y:S01]  /*163a0*/  IMAD.MOV.U32 R3, RZ, RZ, R35 ;  /* 0x000000ffff037224 */ /* 0x000fe200078e0023 */
[----:B------:R-:W-:Y:S01]  /*163b0*/  ULDC.64 UR4, c[0x0][0x2d8] ;  /* 0x0000b60000047ab9 */ /* 0x000fe20000000a00 */
[----:B------:R-:W2:Y:S04]  /*163c0*/  LDL.LU.64 R20, [R1+0x18] ;  /* 0x0000180001147983 */ /* 0x000ea80000300a00 */
[----:B------:R0:W5:Y:S01]  /*163d0*/  LDL R9, [R1+0x10] ;  /* 0x0000100001097983 */ /* 0x0001620000100800 */
[----:B----4-:R-:W-:Y:S02]  /*163e0*/  IMAD.MOV.U32 R0, RZ, RZ, R2 ;  /* 0x000000ffff007224 */ /* 0x010fe400078e0002 */
[----:B--2---:R-:W-:Y:S01]  /*163f0*/  IMAD.MOV.U32 R2, RZ, RZ, R20 ;  /* 0x000000ffff027224 */ /* 0x004fe200078e0014 */
[----:B------:R-:W1:Y:S01]  /*16400*/  LDC R21, c[0x0][0x448] ;  /* 0x00011200ff157b82 */ /* 0x000e620000000800 */
[----:B------:R-:W2:Y:S01]  /*16410*/  S2R R20, SR_TID.X ;  /* 0x0000000000147919 */ /* 0x000ea20000002100 */
[----:B------:R-:W-:-:S02]  /*16420*/  IMAD R4, R0, UR6, RZ ;  /* 0x0000000600047c24 */ /* 0x000fc4000f8e02ff */
[----:B------:R-:W-:-:S04]  /*16430*/  IMAD.WIDE.U32 R2, R26, UR4, R2 ;  /* 0x000000041a027c25 */ /* 0x000fc8000f8e0002 */
[----:B------:R-:W-:Y:S01]  /*16440*/  IMAD R3, R26, UR5, R3 ;  /* 0x000000051a037c24 */ /* 0x000fe2000f8e0203 */
[----:B------:R-:W-:Y:S01]  /*16450*/  ULDC.64 UR4, c[0x0][0x2d0] ;  /* 0x0000b40000047ab9 */ /* 0x000fe20000000a00 */
[C---:B------:R-:W-:Y:S02]  /*16460*/  IMAD R4, R29.reuse, UR7, R4 ;  /* 0x000000071d047c24 */ /* 0x040fe4000f8e0204 */
[----:B------:R-:W-:Y:S01]  /*16470*/  IMAD.WIDE.U32 R2, R29, UR6, R2 ;  /* 0x000000061d027c25 */ /* 0x000fe2000f8e0002 */
[----:B-1----:R-:W-:Y:S02]  /*16480*/  ISETP.NE.AND P6, PT, R21, 0x1, PT ;  /* 0x000000011500780c */ /* 0x002fe40003fc5270 */
[----:B--2---:R-:W-:-:S04]  /*16490*/  LOP3.LUT R20, R20, 0x7f, RZ, 0xc0, !PT ;  /* 0x0000007f14147812 */ /* 0x004fc800078ec0ff */
[----:B------:R-:W-:-:S07]  /*164a0*/  SHF.R.U32.HI R21, RZ, 0x3, R20 ;  /* 0x00000003ff157819 */ /* 0x000fce0000011614 */
[----:B------:R-:W1:Y:S01]  /*164b0*/  @P6 LDC R7, c[0x0][0x44c] ;  /* 0x00011300ff076b82 */ /* 0x000e620000000800 */
[----:B------:R-:W2:Y:S07]  /*164c0*/  S2R R20, SR_TID.X ;  /* 0x0000000000147919 */ /* 0x000eae0000002100 */
[----:B---3--:R-:W3:Y:S01]  /*164d0*/  @P6 LDC R5, c[0x0][0x450] ;  /* 0x00011400ff056b82 */ /* 0x008ee20000000800 */
[----:B--2---:R-:W-:-:S05]  /*164e0*/  IMAD.SHL.U32 R20, R20, 0x10, RZ ;  /* 0x0000001014147824 */ /* 0x004fca00078e00ff */
[----:B------:R-:W-:-:S05]  /*164f0*/  LOP3.LUT R20, R21, 0x70, R20, 0xf8, !PT ;  /* 0x0000007015147812 */ /* 0x000fca00078ef814 */
[----:B------:R-:W-:-:S04]  /*16500*/  IMAD R6, R25, 0x80, R20 ;  /* 0x0000008019067824 */ /* 0x000fc800078e0214 */
[----:B-1----:R-:W-:-:S04]  /*16510*/  @P6 IMAD.HI.U32 R7, R6, R7, RZ ;  /* 0x0000000706076227 */ /* 0x002fc800078e00ff */
[----:B------:R-:W-:Y:S01]  /*16520*/  IMAD.MOV.U32 R0, RZ, RZ, R6 ;  /* 0x000000ffff007224 */ /* 0x000fe200078e0006 */
[----:B---3--:R-:W-:Y:S02]  /*16530*/  @P6 SHF.R.U32.HI R0, RZ, R5, R7 ;  /* 0x00000005ff006219 */ /* 0x008fe40000011607 */
[----:B------:R-:W1:Y:S01]  /*16540*/  LDC R5, c[0x0][0x448] ;  /* 0x00011200ff057b82 */ /* 0x000e620000000800 */
[----:B------:R-:W-:Y:S02]  /*16550*/  IMAD.IADD R3, R3, 0x1, R4 ;  /* 0x0000000103037824 */ /* 0x000fe400078e0204 */
[----:B------:R-:W-:Y:S01]  /*16560*/  IMAD.MOV R4, RZ, RZ, -R0 ;  /* 0x000000ffff047224 */ /* 0x000fe200078e0a00 */
[----:B------:R-:W2:Y:S01]  /*16570*/  S2R R20, SR_TID.X ;  /* 0x0000000000147919 */ /* 0x000ea20000002100 */
[----:B------:R-:W-:-:S04]  /*16580*/  IMAD.WIDE.U32 R2, R0, UR4, R2 ;  /* 0x0000000400027c25 */ /* 0x000fc8000f8e0002 */
[----:B-1----:R-:W-:Y:S01]  /*16590*/  IMAD R4, R5, R4, R6 ;  /* 0x0000000405047224 */ /* 0x002fe200078e0206 */
[----:B------:R-:W-:-:S05]  /*165a0*/  SHF.R.S32.HI R6, RZ, 0x1f, R0 ;  /* 0x0000001fff067819 */ /* 0x000fca0000011400 */
        /* <DEDUP_REMOVED lines=11> */
[----:B------:R-:W-:Y:S01]  /*16660*/  ULDC UR4, c[0x0][0x2b8] ;  /* 0x0000ae0000047ab9 */ /* 0x000fe20000000800 */
[----:B--2---:R-:W-:-:S03]  /*16670*/  LOP3.LUT R20, R20, 0x7f, RZ, 0xc0, !PT ;  /* 0x0000007f14147812 */ /* 0x004fc600078ec0ff */
[----:B------:R-:W-:Y:S01]  /*16680*/  LEA.HI.X R0, R2, UR5, R3, 0x1, P0 ;  /* 0x0000000502007c11 */ /* 0x000fe200080f0c03 */
[----:B------:R-:W-:Y:S01]  /*16690*/  UMOV UR5, 0xffffffff ;  /* 0xffffffff00057882 */ /* 0x000fe20000000000 */
[----:B------:R-:W-:Y:S02]  /*166a0*/  ISETP.GE.AND P4, PT, R32, UR4, PT ;  /* 0x0000000420007c0c */ /* 0x000fe4000bf86270 */
[----:B------:R-:W-:Y:S02]  /*166b0*/  ISETP.GE.AND P3, PT, R37, UR4, PT ;  /* 0x0000000425007c0c */ /* 0x000fe4000bf66270 */
[----:B------:R-:W-:Y:S02]  /*166c0*/  ISETP.GE.AND P2, PT, R36, UR4, PT ;  /* 0x0000000424007c0c */ /* 0x000fe4000bf46270 */
[----:B------:R-:W-:Y:S02]  /*166d0*/  ISETP.GE.AND P1, PT, R34, UR4, PT ;  /* 0x0000000422007c0c */ /* 0x000fe4000bf26270 */
[----:B------:R-:W-:Y:S01]  /*166e0*/  SHF.R.U32.HI R8, RZ, 0x3, R20 ;  /* 0x00000003ff087819 */ /* 0x000fe20000011614 */
[----:B0-----:R-:W-:Y:S10]  /*166f0*/  BRA.DIV UR5, `(.L_x_2473) ;  /* 0x0000003e05dc7947 */ /* 0x001ff4000b800000 */
[----:B------:R-:W0:Y:S01]  /*16700*/  SHFL.IDX PT, R14, R4, RZ, 0x181f ;  /* 0x00181fff040e7589 */ /* 0x000e2200000e0000 */
[----:B-----5:R-:W-:Y:S02]  /*16710*/  IMAD R5, R9, R5, RZ ;  /* 0x0000000509057224 */ /* 0x020fe400078e02ff */
[----:B------:R-:W-:Y:S01]  /*16720*/  IMAD R25, R25, 0x80, R8 ;  /* 0x0000008019197824 */ /* 0x000fe200078e0208 */
        /* <DEDUP_REMOVED lines=83> */
.L_x_2562:
        /* <DEDUP_REMOVED lines=13> */
.L_x_2475:
[----:B------:R-:W-:Y:S05]  /*16d30*/  BSYNC B0 ;  /* 0x0000000000007941 */ /* 0x000fea0003800000 */
.L_x_2474:
[----:B------:R-:W-:Y:S01]  /*16d40*/  NOP ;  /* 0x0000000000007918 */ /* 0x000fe20000000000 */
[----:B------:R-:W-:-:S13]  /*16d50*/  PLOP3.LUT P0, PT, PT, PT, PT, 0x80, 0x0 ;  /* 0x000000000000781c */ /* 0x000fda0003f0f070 */
.L_x_2476:
        /* <DEDUP_REMOVED lines=20> */
.L_x_2563:
[----:B------:R-:W-:Y:S05]  /*16ea0*/  BSYNC B0 ;  /* 0x0000000000007941 */ /* 0x000fea0003800000 */
.L_x_2477:
        /* <DEDUP_REMOVED lines=12> */
.L_x_2493:
        /* <DEDUP_REMOVED lines=14> */
[----:B--2---:R-:W-:-:S04]  /*17050*/  IMAD R6, R0, 0x50, R6 ;  /* 0x0000005000067824 */ /* 0x004fc800078e0206 */
[----:B------:R-:W-:-:S04]  /*17060*/  IMAD.IADD R6, R9, 0x1, R6 ;  /* 0x0000000109067824 */ /* 0x000fc800078e0206 */
[----:B0-----:R-:W-:-:S04]  /*17070*/  @P0 IMAD.HI.U32 R3, R6, R3, RZ ;  /* 0x0000000306030227 */ /* 0x001fc800078e00ff */
[----:B------:R-:W-:Y:S01]  /*17080*/  IMAD.MOV.U32 R10, RZ, RZ, R6 ;  /* 0x000000ffff0a7224 */ /* 0x000fe200078e0006 */
[----:B----4-:R-:W-:Y:S01]  /*17090*/  @P0 SHF.R.U32.HI R10, RZ, R2, R3 ;  /* 0x00000002ff0a0219 */ /* 0x010fe20000011603 */
        /* <DEDUP_REMOVED lines=24> */
.L_x_2481:
[----:B------:R-:W-:Y:S01]  /*17220*/  IMAD R6, R23, 0x8, R17 ;  /* 0x0000000817067824 */ /* 0x000fe200078e0211 */
[----:B------:R-:W-:Y:S01]  /*17230*/  SHF.L.U32 R3, R28, 0x1f, RZ ;  /* 0x0000001f1c037819 */ /* 0x000fe200000006ff */
[----:B------:R-:W-:Y:S03]  /*17240*/  BSSY B1, `(.L_x_2482) ;  /* 0x0000003000017945 */ /* 0x000fe60003800000 */
[----:B------:R-:W0:Y:S02]  /*17250*/  SYNCS.PHASECHK.TRANS64.TRYWAIT P0, [R6+URZ+0x38840], R3 ;  /* 0x03884003060075a7 */ /* 0x000e24000800017f */
[----:B0-----:R-:W-:Y:S05]  /*17260*/  @!P0 BRA `(.L_x_2483) ;  /* 0x0000003c00cc8947 */ /* 0x001fea0003800000 */
.L_x_2564:
[----:B------:R-:W-:Y:S05]  /*17270*/  BSYNC B1 ;  /* 0x0000000000017941 */ /* 0x000fea0003800000 */
.L_x_2482:
        /* <DEDUP_REMOVED lines=67> */
.L_x_2576:
        /* <DEDUP_REMOVED lines=17> */
.L_x_2485:
        /* <DEDUP_REMOVED lines=10> */
.L_x_2486:
[----:B------:R3:W-:Y:S01]  /*17860*/  SYNCS.ARRIVE.TRANS64.A1T0 RZ, [R6+URZ+0x38830], RZ ;  /* 0x038830ff06ff79a7 */ /* 0x0007e2000810003f */
[----:B------:R-:W-:Y:S05]  /*17870*/  @!P6 BRA `(.L_x_2487) ;  /* 0x000000000004e947 */ /* 0x000fea0003800000 */
[----:B------:R-:W-:Y:S01]  /*17880*/  BPT.TRAP 0x1 ;  /* 0x000000040000795c */ /* 0x000fe20000300000 */
.L_x_2487:
[----:B--2---:R-:W-:Y:S01]  /*17890*/  SHF.L.U32 R2, R20, 0x1f, RZ ;  /* 0x0000001f14027819 */ /* 0x004fe200000006ff */
[----:B---3--:R-:W-:Y:S01]  /*178a0*/  IMAD R6, R7, 0x8, R17 ;  /* 0x0000000807067824 */ /* 0x008fe200078e0211 */
[----:B------:R-:W-:Y:S03]  /*178b0*/  BSSY B1, `(.L_x_2488) ;  /* 0x0000003000017945 */ /* 0x000fe60003800000 */
[----:B------:R-:W2:Y:S02]  /*178c0*/  SYNCS.PHASECHK.TRANS64.TRYWAIT P0, [R6+URZ+0x38860], R2 ;  /* 0x03886002060075a7 */ /* 0x000ea4000800017f */
[----:B--2---:R-:W-:Y:S05]  /*178d0*/  @!P0 BRA `(.L_x_2489) ;  /* 0x0000004000088947 */ /* 0x004fea0003800000 */
.L_x_2577:
[----:B------:R-:W-:Y:S05]  /*178e0*/  BSYNC B1 ;  /* 0x0000000000017941 */ /* 0x000fea0003800000 */
.L_x_2488:
[----:B0-----:R-:W3:Y:S01]  /*178f0*/  LDL R8, [R1] ;  /* 0x0000000001087983 */ /* 0x001ee20000100800 */
[----:B------:R-:W0:Y:S01]  /*17900*/  S2R R3, SR_TID.X ;  /* 0x0000000000037919 */ /* 0x000e220000002100 */
[----:B------:R-:W-:Y:S01]  /*17910*/  UMOV UR4, 0xffffffff ;  /* 0xffffffff00047882 */ /* 0x000fe20000000000 */
[----:B------:R-:W-:Y:S01]  /*17920*/  IMAD R7, R7, 0x5000, R31 ;  /* 0x0000500007077824 */ /* 0x000fe200078e021f */
[----:B0-----:R-:W-:-:S04]  /*17930*/  LOP3.LUT R3, R3, 0x7f, RZ, 0xc0, !PT ;  /* 0x0000007f03037812 */ /* 0x001fc800078ec0ff */
[----:B------:R-:W-:Y:S01]  /*17940*/  SHF.R.U32.HI R3, RZ, 0x3, R3 ;  /* 0x00000003ff037819 */ /* 0x000fe20000011603 */
[----:B---3--:R-:W-:-:S04]  /*17950*/  IMAD R8, R29, -0x50, R8 ;  /* 0xffffffb01d087824 */ /* 0x008fc800078e0208 */
[----:B------:R-:W-:Y:S01]  /*17960*/  IMAD.IADD R8, R8, 0x1, -R3 ;  /* 0x0000000108087824 */ /* 0x000fe200078e0a03 */
[----:B------:R-:W-:Y:S06]  /*17970*/  BRA.DIV UR4, `(.L_x_2490) ;  /* 0x0000003e04f47947 */ /* 0x000fec000b800000 */
[----:B--2---:R-:W0:Y:S01]  /*17980*/  SHFL.IDX PT, R2, R18, RZ, 0x181f ;  /* 0x00181fff12027589 */ /* 0x004e2200000e0000 */
[----:B------:R-:W-:-:S03]  /*17990*/  IMAD R7, R7, 0x2, R17 ;  /* 0x0000000207077824 */ /* 0x000fc600078e0211 */
[----:B------:R-:W2:Y:S04]  /*179a0*/  SHFL.IDX PT, R3, R19, RZ, 0x181f ;  /* 0x00181fff13037589 */ /* 0x000ea800000e0000 */
[----:B-1----:R-:W-:Y:S01]  /*179b0*/  SHFL.IDX PT, R14, R18, 0x4, 0x181f ;  /* 0x00981f00120e7f89 */ /* 0x002fe200000e0000 */
[----:B0-----:R-:W-:-:S05]  /*179c0*/  IADD3 R2, P0, R2, R0, RZ ;  /* 0x0000000002027210 */ /* 0x001fca0007f1e0ff */
        /* <DEDUP_REMOVED lines=46> */
.L_x_2589:
        /* <DEDUP_REMOVED lines=31> */
.L_x_2491:
        /* <DEDUP_REMOVED lines=10> */
.L_x_2492:
        /* <DEDUP_REMOVED lines=8> */
.L_x_2480:
[----:B------:R-:W-:Y:S05]  /*17fc0*/  BSYNC B0 ;  /* 0x0000000000007941 */ /* 0x000fea0003800000 */
.L_x_2479:
        /* <DEDUP_REMOVED lines=17> */
.L_x_2495:
[----:B------:R-:W-:Y:S05]  /*180e0*/  BSYNC B0 ;  /* 0x0000000000007941 */ /* 0x000fea0003800000 */
.L_x_2494:
[----:B------:R-:W-:-:S13]  /*180f0*/  LOP3.LUT P0, RZ, R16, 0x20, RZ, 0xc0, !PT ;  /* 0x0000002010ff7812 */ /* 0x000fda000780c0ff */
[----:B------:R-:W-:Y:S05]  /*18100*/  @!P0 BRA `(.L_x_2496) ;  /* 0x0000000000048947 */ /* 0x000fea0003800000 */
[----:B------:R-:W-:Y:S01]  /*18110*/  BPT.TRAP 0x1 ;  /* 0x000000040000795c */ /* 0x000fe20000300000 */
.L_x_2496:
[----:B------:R-:W2:Y:S01]  /*18120*/  LDL.LU R0, [R1] ;  /* 0x0000000001007983 */ /* 0x000ea20000300800 */
[----:B------:R-:W-:Y:S01]  /*18130*/  IMAD R4, R23, 0x8, R17 ;  /* 0x0000000817047824 */ /* 0x000fe200078e0211 */
[----:B------:R-:W-:Y:S01]  /*18140*/  SHF.L.U32 R3, R28, 0x1f, RZ ;  /* 0x0000001f1c037819 */ /* 0x000fe200000006ff */
[----:B------:R-:W-:Y:S03]  /*18150*/  BSSY B0, `(.L_x_2497) ;  /* 0x0000004000007945 */ /* 0x000fe60003800000 */
[----:B------:R-:W0:Y:S01]  /*18160*/  SYNCS.PHASECHK.TRANS64.TRYWAIT P0, [R4+URZ+0x38860], R3 ;  /* 0x03886003040075a7 */ /* 0x000e22000800017f */
[----:B--2---:R-:W-:Y:S01]  /*18170*/  IMAD R5, R22, -0x50, R0 ;  /* 0xffffffb016057824 */ /* 0x004fe200078e0200 */
[----:B0-----:R-:W-:Y:S06]  /*18180*/  @!P0 BRA `(.L_x_2498) ;  /* 0x0000003c00c88947 */ /* 0x001fec0003800000 */
.L_x_2590:
[----:B------:R-:W-:Y:S05]  /*18190*/  BSYNC B0 ;  /* 0x0000000000007941 */ /* 0x000fea0003800000 */
.L_x_2497:
[----:B------:R-:W2:Y:S01]  /*181a0*/  S2R R0, SR_TID.X ;  /* 0x0000000000007919 */ /* 0x000ea20000002100 */
[----:B------:R-:W-:Y:S01]  /*181b0*/  UMOV UR4, 0xffffffff ;  /* 0xffffffff00047882 */ /* 0x000fe20000000000 */
[----:B--2---:R-:W-:-:S04]  /*181c0*/  LOP3.LUT R0, R0, 0x7f, RZ, 0xc0, !PT ;  /* 0x0000007f00007812 */ /* 0x004fc800078ec0ff */
[----:B------:R-:W-:-:S05]  /*181d0*/  SHF.R.U32.HI R0, RZ, 0x3, R0 ;  /* 0x00000003ff007819 */ /* 0x000fca0000011600 */
[----:B------:R-:W-:Y:S02]  /*181e0*/  IMAD.IADD R5, R5, 0x1, -R0 ;  /* 0x0000000105057824 */ /* 0x000fe400078e0a00 */
[----:B------:R-:W-:Y:S01]  /*181f0*/  IMAD R0, R23, 0x5000, R31 ;  /* 0x0000500017007824 */ /* 0x000fe200078e021f */
        /* <DEDUP_REMOVED lines=58> */
.L_x_2602:
        /* <DEDUP_REMOVED lines=15> */
.L_x_2500:
        /* <DEDUP_REMOVED lines=10> */
.L_x_2501:
[----:B------:R1:W-:Y:S01]  /*18730*/  SYNCS.ARRIVE.TRANS64.A1T0 RZ, [R4+URZ+0x38850], RZ ;  /* 0x038850ff04ff79a7 */ /* 0x0003e2000810003f */
[----:B------:R-:W-:-:S05]  /*18740*/  VIADD R23, R23, 0x1 ;  /* 0x0000000117177836 */ /* 0x000fca0000000000 */
[----:B------:R-:W-:-:S04]  /*18750*/  ISETP.NE.AND P0, PT, R23, 0x2, PT ;  /* 0x000000021700780c */ /* 0x000fc80003f05270 */
[----:B0-----:R-:W-:Y:S02]  /*18760*/  SEL R3, RZ, 0x1, P0 ;  /* 0x00000001ff037807 */ /* 0x001fe40000000000 */
[----:B------:R-:W-:Y:S02]  /*18770*/  SEL R23, R23, RZ, P0 ;  /* 0x000000ff17177207 */ /* 0x000fe40000000000 */
[----:B-1----:R-:W-:-:S07]  /*18780*/  LOP3.LUT R28, R28, R3, RZ, 0x3c, !PT ;  /* 0x000000031c1c7212 */ /* 0x002fce00078e3cff */
.L_x_2456:
[----:B------:R-:W-:Y:S05]  /*18790*/  BSYNC B7 ;  /* 0x0000000000077941 */ /* 0x000fea0003800000 */
.L_x_2454:
        /* <DEDUP_REMOVED lines=11> */
.L_x_2502:
        /* <DEDUP_REMOVED lines=43> */
.L_x_2612:
[----:B------:R-:W-:Y:S02]  /*18b00*/  ULDC UR4, c[0x0][0xc38] ;  /* 0x00030e0000047ab9 */ /* 0x000fe40000000800 */
[----:B------:R-:W-:-:S04]  /*18b10*/  IMAD.U32 R5, RZ, RZ, UR4 ;  /* 0x00000004ff057e24 */ /* 0x000fc8000f8e00ff */
[----:B-1----:R-:W-:-:S04]  /*18b20*/  IMAD R14, R14, R5, RZ ;  /* 0x000000050e0e7224 */ /* 0x002fc800078e02ff */
[----:B------:R-:W-:-:S05]  /*18b30*/  IMAD.IADD R7, R7, 0x1, R14 ;  /* 0x0000000107077824 */ /* 0x000fca00078e020e */
[----:B------:R-:W-:-:S13]  /*18b40*/  ISETP.GT.AND P6, PT, R7, R0, PT ;  /* 0x000000000700720c */ /* 0x000fda0003fc4270 */
[----:B------:R-:W-:Y:S05]  /*18b50*/  @P6 BRA `(.L_x_2505) ;  /* 0x0000000000a46947 */ /* 0x000fea0003800000 */
.L_x_2508:
        /* <DEDUP_REMOVED lines=35> */
.L_x_2620:
[----:B------:R-:W-:Y:S02]  /*18d90*/  ULDC UR4, c[0x0][0xc38] ;  /* 0x00030e0000047ab9 */ /* 0x000fe40000000800 */
[----:B------:R-:W-:-:S04]  /*18da0*/  IMAD.U32 R5, RZ, RZ, UR4 ;  /* 0x00000004ff057e24 */ /* 0x000fc8000f8e00ff */
[----:B-1----:R-:W-:-:S04]  /*18db0*/  IMAD R14, R14, R5, RZ ;  /* 0x000000050e0e7224 */ /* 0x002fc800078e02ff */
[----:B------:R-:W-:-:S05]  /*18dc0*/  IMAD.IADD R7, R14, 0x1, R7 ;  /* 0x000000010e077824 */ /* 0x000fca00078e0207 */
[----:B------:R-:W-:-:S13]  /*18dd0*/  ISETP.GT.AND P6, PT, R7, R0, PT ;  /* 0x000000000700720c */ /* 0x000fda0003fc4270 */
[----:B------:R-:W-:Y:S05]  /*18de0*/  @!P6 BRA `(.L_x_2508) ;  /* 0xfffffffc005ce947 */ /* 0x000fea000383ffff */
.L_x_2505:
        /* <DEDUP_REMOVED lines=10> */
.L_x_2625:
[----:B------:R-:W-:-:S13]  /*18e90*/  ISETP.NE.AND P0, PT, R3, RZ, PT ;  /* 0x000000ff0300720c */ /* 0x000fda0003f05270 */
[----:B------:R-:W-:Y:S05]  /*18ea0*/  @!P0 BRA `(.L_x_2510) ;  /* 0x0000000000108947 */ /* 0x000fea0003800000 */
[----:B------:R-:W-:Y:S01]  /*18eb0*/  UMOV UR4, 0xffffffff ;  /* 0xffffffff00047882 */ /* 0x000fe20000000000 */
[----:B-1----:R-:W-:Y:S02]  /*18ec0*/  VIADD R12, R12, 0xffffffff ;  /* 0xffffffff0c0c7836 */ /* 0x002fe40000000000 */
[----:B------:R-:W-:Y:S05]  /*18ed0*/  BRA.DIV UR4, `(.L_x_2511) ;  /* 0x0000004204dc7947 */ /* 0x000fea000b800000 */
[----:B------:R4:W1:Y:S02]  /*18ee0*/  SHFL.IDX PT, R6, R2, R12, 0x1f ;  /* 0x00001f0c02067589 */ /* 0x00086400000e0000 */
.L_x_2510:
        /* <DEDUP_REMOVED lines=59> */
.L_x_2512:
        /* <DEDUP_REMOVED lines=60> */
.L_x_2513:
[----:B------:R-:W-:-:S05]  /*19660*/  LOP3.LUT R2, RZ, R2, RZ, 0x33, !PT ;  /* 0x00000002ff027212 */ /* 0x000fca00078e33ff */
[----:B------:R-:W-:Y:S01]  /*19670*/  IMAD.IADD R25, R25, 0x1, R2 ;  /* 0x0000000119197824 */ /* 0x000fe200078e0202 */
[----:B------:R-:W-:Y:S06]  /*19680*/  BRA `(.L_x_2514) ;  /* 0x00000000001c7947 */ /* 0x000fec0003800000 */
.L_x_2506:
[----:B------:R-:W-:Y:S01]  /*19690*/  UMOV UR4, URZ ;  /* 0x0000003f00047c82 */ /* 0x000fe20008000000 */
[----:B------:R-:W-:Y:S01]  /*196a0*/  UMOV UR5, URZ ;  /* 0x0000003f00057c82 */ /* 0x000fe20008000000 */
[----:B------:R-:W-:Y:S01]  /*196b0*/  ULDC UR6, c[0x0][0xc3c] ;  /* 0x00030f0000067ab9 */ /* 0x000fe20000000800 */
[----:B------:R-:W-:Y:S02]  /*196c0*/  IMAD.MOV.U32 R24, RZ, RZ, R0 ;  /* 0x000000ffff187224 */ /* 0x000fe400078e0000 */
[----:B------:R-:W-:Y:S02]  /*196d0*/  IMAD.U32 R25, RZ, RZ, UR4 ;  /* 0x00000004ff197e24 */ /* 0x000fe4000f8e00ff */
[----:B------:R-:W-:Y:S02]  /*196e0*/  IMAD.U32 R26, RZ, RZ, UR5 ;  /* 0x00000005ff1a7e24 */ /* 0x000fe4000f8e00ff */
[----:B------:R-:W-:-:S07]  /*196f0*/  IMAD.U32 R27, RZ, RZ, UR6 ;  /* 0x00000006ff1b7e24 */ /* 0x000fce000f8e00ff */
.L_x_2514:
        /* <DEDUP_REMOVED lines=10> */
.L_x_2503:
[----:B------:R-:W-:Y:S02]  /*197a0*/  ULDC UR4, c[0x0][0xc3c] ;  /* 0x00030f0000047ab9 */ /* 0x000fe40000000800 */
[----:B-1----:R-:W-:-:S13]  /*197b0*/  ISETP.GE.AND P0, PT, R27, UR4, PT ;  /* 0x000000041b007c0c */ /* 0x002fda000bf06270 */
[----:B------:R-:W-:Y:S05]  /*197c0*/  @!P0 BRA `(.L_x_2515) ;  /* 0xffffffac00fc8947 */ /* 0x000fea000383ffff */
[----:B------:R-:W-:Y:S05]  /*197d0*/  BSYNC B8 ;  /* 0x0000000000087941 */ /* 0x000fea0003800000 */
.L_x_2448:
        /* <DEDUP_REMOVED lines=12> */
.L_x_2628:
[----:B------:R-:W-:Y:S05]  /*198a0*/  BSYNC B0 ;  /* 0x0000000000007941 */ /* 0x000fea0003800000 */
.L_x_2516:
[----:B------:R-:W-:-:S03]  /*198b0*/  UMOV UR4, 0xffffffff ;  /* 0xffffffff00047882 */ /* 0x000fc60000000000 */
[----:B------:R-:W-:Y:S05]  /*198c0*/  BRA.DIV UR4, `(.L_x_2518) ;  /* 0x0000003a049c7947 */ /* 0x000fea000b800000 */
[----:B-1----:R-:W1:Y:S02]  /*198d0*/  S2R R0, SR_TID.X ;  /* 0x0000000000007919 */ /* 0x002e640000002100 */
[----:B-1----:R-:W-:-:S04]  /*198e0*/  SHF.R.U32.HI R0, RZ, 0x5, R0 ;  /* 0x00000005ff007819 */ /* 0x002fc80000011600 */
[----:B------:R-:W-:-:S05]  /*198f0*/  LOP3.LUT R0, R0, 0x3, RZ, 0xc0, !PT ;  /* 0x0000000300007812 */ /* 0x000fca00078ec0ff */
[----:B------:R1:W3:Y:S02]  /*19900*/  SHFL.IDX PT, R14, R0, RZ, 0x1f ;  /* 0x00001fff000e7589 */ /* 0x0002e400000e0000 */
.L_x_2631:
[----:B---3--:R-:W-:Y:S01]  /*19910*/  ISETP.NE.AND P0, PT, R14, RZ, PT ;  /* 0x000000ff0e00720c */ /* 0x008fe20003f05270 */
[----:B------:R-:W-:-:S12]  /*19920*/  BSSY B0, `(.L_x_2519) ;  /* 0x0000026000007945 */ /* 0x000fd80003800000 */
[----:B------:R-:W-:Y:S05]  /*19930*/  @P0 BRA `(.L_x_2520) ;  /* 0x0000000000900947 */ /* 0x000fea0003800000 */
[----:B------:R-:W-:-:S03]  /*19940*/  UMOV UR4, 0xffffffff ;  /* 0xffffffff00047882 */ /* 0x000fc60000000000 */
[----:B------:R-:W-:Y:S05]  /*19950*/  BRA.DIV UR4, `(.L_x_2521) ;  /* 0x0000003a04ac7947 */ /* 0x000fea000b800000 */
[----:B------:R-:W-:-:S13]  /*19960*/  ELECT P6, URZ, PT ;  /* 0x00000000003f782f */ /* 0x000fda00038c0000 */
.L_x_2634:
        /* <DEDUP_REMOVED lines=8> */
.L_x_2522:
[C---:B------:R-:W-:Y:S01]  /*199f0*/  IMAD R5, R23.reuse, 0x8, R4 ;  /* 0x0000000817057824 */ /* 0x040fe200078e0204 */
[----:B------:R-:W-:Y:S01]  /*19a00*/  SHF.L.U32 R0, R28, 0x1f, RZ ;  /* 0x0000001f1c007819 */ /* 0x000fe200000006ff */
[----:B------:R-:W-:-:S03]  /*19a10*/  VIADD R23, R23, 0x1 ;  /* 0x0000000117177836 */ /* 0x000fc60000000000 */
[----:B------:R-:W1:Y:S02]  /*19a20*/  SYNCS.PHASECHK.TRANS64.TRYWAIT P1, [R5+URZ+0x38840], R0 ;  /* 0x03884000050075a7 */ /* 0x000e64000802017f */
[----:B------:R-:W-:-:S04]  /*19a30*/  ISETP.NE.AND P2, PT, R23, 0x2, PT ;  /* 0x000000021700780c */ /* 0x000fc80003f45270 */
[----:B------:R-:W-:Y:S01]  /*19a40*/  SEL R3, RZ, 0x1, P2 ;  /* 0x00000001ff037807 */ /* 0x000fe20001000000 */
[----:B-1----:R-:W-:Y:S08]  /*19a50*/  @!P1 BRA `(.L_x_2523) ;  /* 0x00000038008c9947 */ /* 0x002ff00003800000 */
.L_x_2635:
[----:B------:R-:W-:Y:S02]  /*19a60*/  SEL R23, R23, RZ, P2 ;  /* 0x000000ff17177207 */ /* 0x000fe40001000000 */
[----:B------:R-:W-:Y:S01]  /*19a70*/  LOP3.LUT R2, R28, R3, RZ, 0x3c, !PT ;  /* 0x000000031c027212 */ /* 0x000fe200078e3cff */
[----:B------:R-:W-:Y:S06]  /*19a80*/  @!P0 BRA `(.L_x_2524) ;  /* 0x0000000000048947 */ /* 0x000fec0003800000 */
[----:B------:R-:W-:Y:S01]  /*19a90*/  BPT.TRAP 0x1 ;  /* 0x000000040000795c */ /* 0x000fe20000300000 */
.L_x_2524:
[----:B------:R-:W-:Y:S01]  /*19aa0*/  IMAD R23, R23, 0x8, R4 ;  /* 0x0000000817177824 */ /* 0x000fe200078e0204 */
[----:B------:R-:W-:-:S04]  /*19ab0*/  SHF.L.U32 R2, R2, 0x1f, RZ ;  /* 0x0000001f02027819 */ /* 0x000fc800000006ff */
[----:B------:R-:W3:Y:S02]  /*19ac0*/  SYNCS.PHASECHK.TRANS64.TRYWAIT P1, [R23+URZ+0x38840], R2 ;  /* 0x03884002170075a7 */ /* 0x000ee4000802017f */
[----:B---3--:R-:W-:Y:S05]  /*19ad0*/  @!P1 BRA `(.L_x_2525) ;  /* 0x0000003800809947 */ /* 0x008fea0003800000 */
.L_x_2636:
[----:B------:R-:W-:Y:S05]  /*19ae0*/  @!P0 BRA `(.L_x_2526) ;  /* 0x0000000000048947 */ /* 0x000fea0003800000 */
[----:B------:R-:W-:Y:S01]  /*19af0*/  BPT.TRAP 0x1 ;  /* 0x000000040000795c */ /* 0x000fe20000300000 */
.L_x_2526:
[----:B------:R-:W4:Y:S02]  /*19b00*/  SYNCS.PHASECHK.TRANS64.TRYWAIT P1, [R5+URZ+0x38860], R0 ;  /* 0x03886000050075a7 */ /* 0x000f24000802017f */
[----:B----4-:R-:W-:Y:S05]  /*19b10*/  @!P1 BRA `(.L_x_2527) ;  /* 0x0000003800849947 */ /* 0x010fea0003800000 */
.L_x_2637:
[----:B------:R-:W-:Y:S05]  /*19b20*/  @!P0 BRA `(.L_x_2528) ;  /* 0x0000000000048947 */ /* 0x000fea0003800000 */
[----:B------:R-:W-:Y:S01]  /*19b30*/  BPT.TRAP 0x1 ;  /* 0x000000040000795c */ /* 0x000fe20000300000 */
.L_x_2528:
[----:B------:R0:W0:Y:S02]  /*19b40*/  SYNCS.PHASECHK.TRANS64.TRYWAIT P0, [R23+URZ+0x38860], R2 ;  /* 0x03886002170075a7 */ /* 0x000024000800017f */
[----:B0-----:R-:W-:Y:S05]  /*19b50*/  @!P0 NANOSLEEP.SYNCS 0x989680 ;  /* 0x009896800000895d */ /* 0x001fea0003900000 */
[----:B------:R-:W0:Y:S02]  /*19b60*/  @!P0 SYNCS.PHASECHK.TRANS64 P0, [R23+URZ+0x38860], R2 ;  /* 0x03886002170085a7 */ /* 0x000e24000800007f */
[----:B0-----:R-:W-:Y:S05]  /*19b70*/  @!P0 BRA `(.L_x_2528) ;  /* 0xfffffffc00f08947 */ /* 0x001fea000383ffff */
.L_x_2520:
[----:B------:R-:W-:Y:S05]  /*19b80*/  BSYNC B0 ;  /* 0x0000000000007941 */ /* 0x000fea0003800000 */
.L_x_2519:
[----:B------:R-:W-:Y:S05]  /*19b90*/  EXIT ;  /* 0x000000000000794d */ /* 0x000fea0003800000 */
.L_x_2381:
[----:B------:R-:W-:-:S13]  /*19ba0*/  R2UR UR4, R17 ;  /* 0x00000000110472ca */ /* 0x000fda00000e0000 */
[----:B0-----:R-:W-:-:S04]  /*19bb0*/  IMAD.U32 R3, RZ, RZ, UR4 ;  /* 0x00000004ff037e24 */ /* 0x001fc8000f8e00ff */
[----:B------:R0:W1:Y:S03]  /*19bc0*/  SYNCS.PHASECHK.TRANS64.TRYWAIT P1, [R3+URZ+0x38800], R0 ;  /* 0x03880000030075a7 */ /* 0x000066000802017f */
[----:B-1----:R-:W-:Y:S05]  /*19bd0*/  @!P1 NANOSLEEP.SYNCS 0x989680 ;  /* 0x009896800000995d */ /* 0x002fea0003900000 */
[----:B------:R-:W1:Y:S02]  /*19be0*/  @!P1 SYNCS.PHASECHK.TRANS64 P1, [R3+URZ+0x38800], R0 ;  /* 0x03880000030095a7 */ /* 0x000e64000802007f */
[----:B-1----:R-:W-:Y:S05]  /*19bf0*/  @!P1 BRA `(.L_x_2381) ;  /* 0xfffffffc00e89947 */ /* 0x002fea000383ffff */
[----:B------:R-:W-:Y:S05]  /*19c00*/  BRA `(.L_x_2529) ;  /* 0xfffffe84009c7947 */ /* 0x000fea000383ffff */
.L_x_2385:
[----:B-1----:R1:W2:Y:S02]  /*19c10*/  SYNCS.PHASECHK.TRANS64.TRYWAIT P1, [R0+URZ+0x38830], R3 ;  /* 0x03883003000075a7 */ /* 0x0022a4000802017f */
[----:B--2---:R-:W-:Y:S05]  /*19c20*/  @!P1 NANOSLEEP.SYNCS 0x989680 ;  /* 0x009896800000995d */ /* 0x004fea0003900000 */
[----:B------:R-:W2:Y:S02]  /*19c30*/  @!P1 SYNCS.PHASECHK.TRANS64 P1, [R0+URZ+0x38830], R3 ;  /* 0x03883003000095a7 */ /* 0x000ea4000802007f */
[----:B--2---:R-:W-:Y:S05]  /*19c40*/  @!P1 BRA `(.L_x_2385) ;  /* 0xfffffffc00f09947 */ /* 0x004fea000383ffff */
[----:B------:R-:W-:Y:S05]  /*19c50*/  BRA `(.L_x_2384) ;  /* 0xfffffe8400c07947 */ /* 0x000fea000383ffff */
.L_x_2391:
[----:B-1----:R-:W-:-:S04]  /*19c60*/  IMAD.U32 R4, RZ, RZ, UR61 ;  /* 0x0000003dff047e24 */ /* 0x002fc8000f8e00ff */
[----:B------:R1:W2:Y:S03]  /*19c70*/  SYNCS.PHASECHK.TRANS64.TRYWAIT P1, [R4+URZ+0x38830], R3 ;  /* 0x03883003040075a7 */ /* 0x0002a6000802017f */
[----:B--2---:R-:W-:Y:S05]  /*19c80*/  @!P1 NANOSLEEP.SYNCS 0x989680 ;  /* 0x009896800000995d */ /* 0x004fea0003900000 */
[----:B------:R-:W2:Y:S02]  /*19c90*/  @!P1 SYNCS.PHASECHK.TRANS64 P1, [R4+URZ+0x38830], R3 ;  /* 0x03883003040095a7 */ /* 0x000ea4000802007f */
[----:B--2---:R-:W-:Y:S05]  /*19ca0*/  @!P1 BRA `(.L_x_2391) ;  /* 0xfffffffc00ec9947 */ /* 0x004fea000383ffff */
[----:B------:R-:W-:Y:S05]  /*19cb0*/  BRA `(.L_x_2390) ;  /* 0xfffffec000d07947 */ /* 0x000fea000383ffff */
.L_x_2395:
[----:B---3--:R-:W-:-:S04]  /*19cc0*/  IMAD.U32 R2, RZ, RZ, UR4 ;  /* 0x00000004ff027e24 */ /* 0x008fc8000f8e00ff */
[----:B------:R3:W4:Y:S03]  /*19cd0*/  SYNCS.PHASECHK.TRANS64.TRYWAIT P1, [R2+URZ+0x38850], R0 ;  /* 0x03885000020075a7 */ /* 0x000726000802017f */
[----:B----4-:R-:W-:Y:S05]  /*19ce0*/  @!P1 NANOSLEEP.SYNCS 0x989680 ;  /* 0x009896800000995d */ /* 0x010fea0003900000 */
[----:B------:R-:W4:Y:S02]  /*19cf0*/  @!P1 SYNCS.PHASECHK.TRANS64 P1, [R2+URZ+0x38850], R0 ;  /* 0x03885000020095a7 */ /* 0x000f24000802007f */
[----:B----4-:R-:W-:Y:S05]  /*19d00*/  @!P1 BRA `(.L_x_2395) ;  /* 0xfffffffc00ec9947 */ /* 0x010fea000383ffff */
[----:B------:R-:W-:Y:S05]  /*19d10*/  BRA `(.L_x_2394) ;  /* 0xfffffee800247947 */ /* 0x000fea000383ffff */
.L_x_2403:
[----:B-1----:R-:W-:-:S04]  /*19d20*/  IMAD.U32 R4, RZ, RZ, UR4 ;  /* 0x00000004ff047e24 */ /* 0x002fc8000f8e00ff */
[----:B------:R1:W2:Y:S03]  /*19d30*/  SYNCS.PHASECHK.TRANS64.TRYWAIT P1, [R4+URZ+0x38830], R3 ;  /* 0x03883003040075a7 */ /* 0x0002a6000802017f */
[----:B--2---:R-:W-:Y:S05]  /*19d40*/  @!P1 NANOSLEEP.SYNCS 0x989680 ;  /* 0x009896800000995d */ /* 0x004fea0003900000 */
[----:B------:R-:W2:Y:S02]  /*19d50*/  @!P1 SYNCS.PHASECHK.TRANS64 P1, [R4+URZ+0x38830], R3 ;  /* 0x03883003040095a7 */ /* 0x000ea4000802007f */
[----:B--2---:R-:W-:Y:S05]  /*19d60*/  @!P1 BRA `(.L_x_2403) ;  /* 0xfffffffc00ec9947 */ /* 0x004fea000383ffff */
[----:B------:R-:W-:Y:S05]  /*19d70*/  BRA `(.L_x_2402) ;  /* 0xffffff0000407947 */ /* 0x000fea000383ffff */
.L_x_2407:
[----:B---3--:R-:W-:-:S04]  /*19d80*/  IMAD.U32 R2, RZ, RZ, UR4 ;  /* 0x00000004ff027e24 */ /* 0x008fc8000f8e00ff */
[----:B------:R3:W4:Y:S03]  /*19d90*/  SYNCS.PHASECHK.TRANS64.TRYWAIT P1, [R2+URZ+0x38850], R0 ;  /* 0x03885000020075a7 */ /* 0x000726000802017f */
[----:B----4-:R-:W-:Y:S05]  /*19da0*/  @!P1 NANOSLEEP.SYNCS 0x989680 ;  /* 0x009896800000995d */ /* 0x010fea0003900000 */
[----:B------:R-:W4:Y:S02]  /*19db0*/  @!P1 SYNCS.PHASECHK.TRANS64 P1, [R2+URZ+0x38850], R0 ;  /* 0x03885000020095a7 */ /* 0x000f24000802007f */
[----:B----4-:R-:W-:Y:S05]  /*19dc0*/  @!P1 BRA `(.L_x_2407) ;  /* 0xfffffffc00ec9947 */ /* 0x010fea000383ffff */
[----:B------:R-:W-:Y:S05]  /*19dd0*/  BRA `(.L_x_2406) ;  /* 0xffffff2400907947 */ /* 0x000fea000383ffff */
.L_x_2414:
[----:B-1----:R-:W-:-:S04]  /*19de0*/  IMAD.U32 R7, RZ, RZ, UR8 ;  /* 0x00000008ff077e24 */ /* 0x002fc8000f8e00ff */
[----:B------:R1:W2:Y:S03]  /*19df0*/  SYNCS.PHASECHK.TRANS64.TRYWAIT P1, [R7+URZ+0x38850], R0 ;  /* 0x03885000070075a7 */ /* 0x0002a6000802017f */
[----:B--2---:R-:W-:Y:S05]  /*19e00*/  @!P1 NANOSLEEP.SYNCS 0x989680 ;  /* 0x009896800000995d */ /* 0x004fea0003900000 */
[----:B------:R-:W2:Y:S02]  /*19e10*/  @!P1 SYNCS.PHASECHK.TRANS64 P1, [R7+URZ+0x38850], R0 ;  /* 0x03885000070095a7 */ /* 0x000ea4000802007f */
[----:B--2---:R-:W-:Y:S05]  /*19e20*/  @!P1 BRA `(.L_x_2414) ;  /* 0xfffffffc00ec9947 */ /* 0x004fea000383ffff */
[----:B------:R-:W-:Y:S05]  /*19e30*/  BRA `(.L_x_2413) ;  /* 0xffffff3c00ac7947 */ /* 0x000fea000383ffff */
.L_x_2462:
        /* <DEDUP_REMOVED lines=11> */
.L_x_2531:
[----:B------:R-:W-:Y:S05]  /*19ef0*/  BSYNC B0 ;  /* 0x0000000000007941 */ /* 0x000fea0003800000 */
.L_x_2530:
[----:B------:R-:W-:Y:S05]  /*19f00*/  BRA `(.L_x_2532) ;  /* 0xffffffb400cc7947 */ /* 0x000fea000383ffff */
.L_x_2465:
[----:B0-----:R0:W1:Y:S02]  /*19f10*/  SYNCS.PHASECHK.TRANS64.TRYWAIT P0, [R5+URZ+0x38840], R2 ;  /* 0x03884002050075a7 */ /* 0x001064000800017f */
[----:B-1----:R-:W-:Y:S05]  /*19f20*/  @!P0 NANOSLEEP.SYNCS 0x989680 ;  /* 0x009896800000895d */ /* 0x002fea0003900000 */
[----:B------:R-:W1:Y:S02]  /*19f30*/  @!P0 SYNCS.PHASECHK.TRANS64 P0, [R5+URZ+0x38840], R2 ;  /* 0x03884002050085a7 */ /* 0x000e64000800007f */
[----:B-1----:R-:W-:Y:S05]  /*19f40*/  @!P0 BRA `(.L_x_2465) ;  /* 0xfffffffc00f08947 */ /* 0x002fea000383ffff */
[----:B------:R-:W-:Y:S05]  /*19f50*/  BRA `(.L_x_2533) ;  /* 0xffffffb800d47947 */ /* 0x000fea000383ffff */
.L_x_2466:
        /* <DEDUP_REMOVED lines=8> */
.L_x_2535:
[----:B------:R-:W-:Y:S05]  /*19fe0*/  BSYNC B0 ;  /* 0x0000000000007941 */ /* 0x000fea0003800000 */
.L_x_2534:
        /* <DEDUP_REMOVED lines=13> */
.L_x_2536:
[----:B------:R-:W-:Y:S02]  /*1a0c0*/  IMAD.MOV.U32 R13, RZ, RZ, R6 ;  /* 0x000000ffff0d7224 */ /* 0x000fe400078e0006 */
[----:B------:R-:W-:Y:S02]  /*1a0d0*/  IMAD.MOV.U32 R12, RZ, RZ, 0x1 ;  /* 0x00000001ff0c7424 */ /* 0x000fe400078e00ff */
[----:B------:R-:W-:-:S07]  /*1a0e0*/  IMAD.MOV.U32 R3, RZ, RZ, R14 ;  /* 0x000000ffff037224 */ /* 0x000fce00078e000e */
[----:B------:R-:W-:Y:S05]  /*1a0f0*/  WARPSYNC.COLLECTIVE R15, `(.L_x_2537) ;  /* 0x000000000f087348 */ /* 0x000fea0003c00000 */
[----:B------:R0:W1:Y:S02]  /*1a100*/  SHFL.IDX P6, R14, R13, R12, R11 ;  /* 0x0000000c0d0e7389 */ /* 0x00006400000c000b */
[----:B01----:R-:W-:Y:S01]  /*1a110*/  ENDCOLLECTIVE ;  /* 0x000000000000791b */ /* 0x003fe20003800000 */
.L_x_2537:
        /* <DEDUP_REMOVED lines=10> */
.L_x_2538:
        /* <DEDUP_REMOVED lines=14> */
.L_x_2539:
        /* <DEDUP_REMOVED lines=16> */
.L_x_2540:
[----:B------:R-:W-:Y:S02]  /*1a3a0*/  @P0 IMAD R9, R7, 0x2, R17 ;  /* 0x0000000207090824 */ /* 0x000fe400078e0211 */
[----:B------:R-:W-:Y:S02]  /*1a3b0*/  IMAD.MOV.U32 R13, RZ, RZ, R6 ;  /* 0x000000ffff0d7224 */ /* 0x000fe400078e0006 */
[----:B------:R-:W-:Y:S02]  /*1a3c0*/  IMAD.MOV.U32 R12, RZ, RZ, 0x3 ;  /* 0x00000003ff0c7424 */ /* 0x000fe400078e00ff */
[----:B------:R-:W-:-:S07]  /*1a3d0*/  IMAD.MOV.U32 R2, RZ, RZ, R14 ;  /* 0x000000ffff027224 */ /* 0x000fce00078e000e */
[----:B------:R-:W-:Y:S05]  /*1a3e0*/  WARPSYNC.COLLECTIVE R15, `(.L_x_2541) ;  /* 0x000000000f087348 */ /* 0x000fea0003c00000 */
[----:B------:R0:W1:Y:S02]  /*1a3f0*/  SHFL.IDX P6, R14, R13, R12, R11 ;  /* 0x0000000c0d0e7389 */ /* 0x00006400000c000b */
[----:B01----:R-:W-:Y:S01]  /*1a400*/  ENDCOLLECTIVE ;  /* 0x000000000000791b */ /* 0x003fe20003800000 */
.L_x_2541:
        /* <DEDUP_REMOVED lines=15> */
.L_x_2542:
[----:B------:R-:W-:Y:S02]  /*1a500*/  @P0 IMAD R21, R7, 0x2, R17 ;  /* 0x0000000207150824 */ /* 0x000fe400078e0211 */
[----:B------:R-:W-:Y:S02]  /*1a510*/  IMAD.MOV.U32 R13, RZ, RZ, R6 ;  /* 0x000000ffff0d7224 */ /* 0x000fe400078e0006 */
[----:B------:R-:W-:Y:S02]  /*1a520*/  IMAD.MOV.U32 R12, RZ, RZ, 0x4 ;  /* 0x00000004ff0c7424 */ /* 0x000fe400078e00ff */
[----:B------:R-:W-:-:S07]  /*1a530*/  IMAD.MOV.U32 R2, RZ, RZ, R14 ;  /* 0x000000ffff027224 */ /* 0x000fce00078e000e */
[----:B------:R-:W-:Y:S05]  /*1a540*/  WARPSYNC.COLLECTIVE R15, `(.L_x_2543) ;  /* 0x000000000f087348 */ /* 0x000fea0003c00000 */
[----:B------:R0:W1:Y:S02]  /*1a550*/  SHFL.IDX P6, R14, R13, R12, R11 ;  /* 0x0000000c0d0e7389 */ /* 0x00006400000c000b */
[----:B01----:R-:W-:Y:S01]  /*1a560*/  ENDCOLLECTIVE ;  /* 0x000000000000791b */ /* 0x003fe20003800000 */
.L_x_2543:
        /* <DEDUP_REMOVED lines=14> */
.L_x_2544:
[----:B------:R-:W-:Y:S01]  /*1a650*/  IMAD.MOV.U32 R0, RZ, RZ, R14 ;  /* 0x000000ffff007224 */ /* 0x000fe200078e000e */
[----:B------:R-:W-:Y:S06]  /*1a660*/  BRA `(.L_x_2545) ;  /* 0xffffffb8003c7947 */ /* 0x000fec000383ffff */
.L_x_2473:
[----:B------:R-:W-:Y:S02]  /*1a670*/  IMAD.MOV.U32 R13, RZ, RZ, R0 ;  /* 0x000000ffff0d7224 */ /* 0x000fe400078e0000 */
[----:B------:R-:W-:Y:S02]  /*1a680*/  IMAD.MOV.U32 R12, RZ, RZ, RZ ;  /* 0x000000ffff0c7224 */ /* 0x000fe400078e00ff */
[----:B------:R-:W-:Y:S02]  /*1a690*/  IMAD.MOV.U32 R11, RZ, RZ, 0x181f ;  /* 0x0000181fff0b7424 */ /* 0x000fe400078e00ff */
[----:B------:R-:W-:Y:S02]  /*1a6a0*/  IMAD.MOV.U32 R15, RZ, RZ, -0x1 ;  /* 0xffffffffff0f7424 */ /* 0x000fe400078e00ff */
[----:B-----5:R-:W-:Y:S02]  /*1a6b0*/  IMAD R5, R9, R5, RZ ;  /* 0x0000000509057224 */ /* 0x020fe400078e02ff */
[----:B------:R-:W-:-:S07]  /*1a6c0*/  IMAD R25, R25, 0x80, R8 ;  /* 0x0000008019197824 */ /* 0x000fce00078e0208 */
[----:B------:R-:W-:Y:S05]  /*1a6d0*/  WARPSYNC.COLLECTIVE R15, `(.L_x_2546) ;  /* 0x000000000f087348 */ /* 0x000fea0003c00000 */
[----:B------:R0:W1:Y:S02]  /*1a6e0*/  SHFL.IDX P6, R14, R13, R12, R11 ;  /* 0x0000000c0d0e7389 */ /* 0x00006400000c000b */
[----:B01----:R-:W-:Y:S01]  /*1a6f0*/  ENDCOLLECTIVE ;  /* 0x000000000000791b */ /* 0x003fe20003800000 */
.L_x_2546:
[C---:B------:R-:W-:Y:S01]  /*1a700*/  VIADD R6, R25.reuse, 0x10 ;  /* 0x0000001019067836 */ /* 0x040fe20000000000 */
[----:B------:R-:W-:Y:S01]  /*1a710*/  ISETP.GE.AND P0, PT, R25, R5, PT ;  /* 0x000000051900720c */ /* 0x000fe20003f06270 */
[----:B------:R-:W-:Y:S02]  /*1a720*/  IMAD.MOV.U32 R13, RZ, RZ, R4 ;  /* 0x000000ffff0d7224 */ /* 0x000fe400078e0004 */
[----:B------:R-:W-:-:S10]  /*1a730*/  IMAD.MOV.U32 R2, RZ, RZ, R14 ;  /* 0x000000ffff027224 */ /* 0x000fd400078e000e */
[----:B------:R-:W-:Y:S05]  /*1a740*/  WARPSYNC.COLLECTIVE R15, `(.L_x_2547) ;  /* 0x000000000f087348 */ /* 0x000fea0003c00000 */
[----:B------:R0:W1:Y:S02]  /*1a750*/  SHFL.IDX P6, R14, R13, R12, R11 ;  /* 0x0000000c0d0e7389 */ /* 0x00006400000c000b */
[----:B01----:R-:W-:Y:S01]  /*1a760*/  ENDCOLLECTIVE ;  /* 0x000000000000791b */ /* 0x003fe20003800000 */
.L_x_2547:
        /* <DEDUP_REMOVED lines=8> */
.L_x_2548:
        /* <DEDUP_REMOVED lines=14> */
.L_x_2549:
        /* <DEDUP_REMOVED lines=8> */
.L_x_2550:
        /* <DEDUP_REMOVED lines=15> */
.L_x_2551:
        /* <DEDUP_REMOVED lines=8> */
.L_x_2552:
        /* <DEDUP_REMOVED lines=15> */
.L_x_2553:
        /* <DEDUP_REMOVED lines=8> */
.L_x_2554:
        /* <DEDUP_REMOVED lines=15> */
.L_x_2555:
        /* <DEDUP_REMOVED lines=8> */
.L_x_2556:
        /* <DEDUP_REMOVED lines=15> */
.L_x_2557:
        /* <DEDUP_REMOVED lines=8> */
.L_x_2558:
        /* <DEDUP_REMOVED lines=14> */
.L_x_2559:
        /* <DEDUP_REMOVED lines=8> */
.L_x_2560:
        /* <DEDUP_REMOVED lines=13> */
.L_x_2561:
[----:B------:R-:W-:Y:S05]  /*1b140*/  BRA `(.L_x_2562) ;  /* 0xffffffb800c47947 */ /* 0x000fea000383ffff */
.L_x_2478:
[----:B0-----:R0:W2:Y:S02]  /*1b150*/  SYNCS.PHASECHK.TRANS64.TRYWAIT P0, [R17+URZ+0x38820], R2 ;  /* 0x03882002110075a7 */ /* 0x0010a4000800017f */
[----:B--2---:R-:W-:Y:S05]  /*1b160*/  @!P0 NANOSLEEP.SYNCS 0x989680 ;  /* 0x009896800000895d */ /* 0x004fea0003900000 */
[----:B------:R-:W2:Y:S02]  /*1b170*/  @!P0 SYNCS.PHASECHK.TRANS64 P0, [R17+URZ+0x38820], R2 ;  /* 0x03882002110085a7 */ /* 0x000ea4000800007f */
[----:B--2---:R-:W-:Y:S05]  /*1b180*/  @!P0 BRA `(.L_x_2478) ;  /* 0xfffffffc00f08947 */ /* 0x004fea000383ffff */
[----:B------:R-:W-:Y:S05]  /*1b190*/  BRA `(.L_x_2563) ;  /* 0xffffffbc00407947 */ /* 0x000fea000383ffff */
.L_x_2483:
[----:B0-----:R0:W2:Y:S02]  /*1b1a0*/  SYNCS.PHASECHK.TRANS64.TRYWAIT P0, [R6+URZ+0x38840], R3 ;  /* 0x03884003060075a7 */ /* 0x0010a4000800017f */
[----:B--2---:R-:W-:Y:S05]  /*1b1b0*/  @!P0 NANOSLEEP.SYNCS 0x989680 ;  /* 0x009896800000895d */ /* 0x004fea0003900000 */
[----:B------:R-:W2:Y:S02]  /*1b1c0*/  @!P0 SYNCS.PHASECHK.TRANS64 P0, [R6+URZ+0x38840], R3 ;  /* 0x03884003060085a7 */ /* 0x000ea4000800007f */
[----:B--2---:R-:W-:Y:S05]  /*1b1d0*/  @!P0 BRA `(.L_x_2483) ;  /* 0xfffffffc00f08947 */ /* 0x004fea000383ffff */
[----:B------:R-:W-:Y:S05]  /*1b1e0*/  BRA `(.L_x_2564) ;  /* 0xffffffc000207947 */ /* 0x000fea000383ffff */
.L_x_2484:
        /* <DEDUP_REMOVED lines=8> */
.L_x_2566:
[----:B------:R-:W-:Y:S05]  /*1b270*/  BSYNC B1 ;  /* 0x0000000000017941 */ /* 0x000fea0003800000 */
.L_x_2565:
        /* <DEDUP_REMOVED lines=12> */
.L_x_2567:
        /* <DEDUP_REMOVED lines=13> */
.L_x_2568:
        /* <DEDUP_REMOVED lines=14> */
.L_x_2569:
[----:B------:R-:W-:Y:S02]  /*1b4f0*/  IMAD.MOV.U32 R13, RZ, RZ, R10 ;  /* 0x000000ffff0d7224 */ /* 0x000fe400078e000a */
[----:B------:R-:W-:Y:S02]  /*1b500*/  IMAD.MOV.U32 R12, RZ, RZ, 0x2 ;  /* 0x00000002ff0c7424 */ /* 0x000fe400078e00ff */
[----:B------:R-:W-:-:S07]  /*1b510*/  IMAD.MOV.U32 R2, RZ, RZ, R14 ;  /* 0x000000ffff027224 */ /* 0x000fce00078e000e */
[----:B------:R-:W-:Y:S05]  /*1b520*/  WARPSYNC.COLLECTIVE R15, `(.L_x_2570) ;  /* 0x000000000f087348 */ /* 0x000fea0003c00000 */
[----:B------:R0:W1:Y:S02]  /*1b530*/  SHFL.IDX P6, R14, R13, R12, R11 ;  /* 0x0000000c0d0e7389 */ /* 0x00006400000c000b */
[----:B01----:R-:W-:Y:S01]  /*1b540*/  ENDCOLLECTIVE ;  /* 0x000000000000791b */ /* 0x003fe20003800000 */
.L_x_2570:
        /* <DEDUP_REMOVED lines=14> */
.L_x_2571:
[----:B------:R-:W-:Y:S02]  /*1b630*/  IMAD.MOV.U32 R13, RZ, RZ, R10 ;  /* 0x000000ffff0d7224 */ /* 0x000fe400078e000a */
[----:B------:R-:W-:Y:S02]  /*1b640*/  IMAD.MOV.U32 R12, RZ, RZ, 0x3 ;  /* 0x00000003ff0c7424 */ /* 0x000fe400078e00ff */
[----:B------:R-:W-:-:S07]  /*1b650*/  IMAD.MOV.U32 R2, RZ, RZ, R14 ;  /* 0x000000ffff027224 */ /* 0x000fce00078e000e */
[----:B------:R-:W-:Y:S05]  /*1b660*/  WARPSYNC.COLLECTIVE R15, `(.L_x_2572) ;  /* 0x000000000f087348 */ /* 0x000fea0003c00000 */
[----:B------:R0:W1:Y:S02]  /*1b670*/  SHFL.IDX P6, R14, R13, R12, R11 ;  /* 0x0000000c0d0e7389 */ /* 0x00006400000c000b */
[----:B01----:R-:W-:Y:S01]  /*1b680*/  ENDCOLLECTIVE ;  /* 0x000000000000791b */ /* 0x003fe20003800000 */
.L_x_2572:
        /* <DEDUP_REMOVED lines=14> */
.L_x_2573:
[----:B------:R-:W-:Y:S02]  /*1b770*/  IMAD.MOV.U32 R13, RZ, RZ, R10 ;  /* 0x000000ffff0d7224 */ /* 0x000fe400078e000a */
[----:B------:R-:W-:Y:S02]  /*1b780*/  IMAD.MOV.U32 R12, RZ, RZ, 0x4 ;  /* 0x00000004ff0c7424 */ /* 0x000fe400078e00ff */
[----:B------:R-:W-:-:S07]  /*1b790*/  IMAD.MOV.U32 R2, RZ, RZ, R14 ;  /* 0x000000ffff027224 */ /* 0x000fce00078e000e */
[----:B------:R-:W-:Y:S05]  /*1b7a0*/  WARPSYNC.COLLECTIVE R15, `(.L_x_2574) ;  /* 0x000000000f087348 */ /* 0x000fea0003c00000 */
[----:B------:R0:W1:Y:S02]  /*1b7b0*/  SHFL.IDX P6, R14, R13, R12, R11 ;  /* 0x0000000c0d0e7389 */ /* 0x00006400000c000b */
[----:B01----:R-:W-:Y:S01]  /*1b7c0*/  ENDCOLLECTIVE ;  /* 0x000000000000791b */ /* 0x003fe20003800000 */
.L_x_2574:
        /* <DEDUP_REMOVED lines=17> */
.L_x_2575:
[----:B------:R-:W-:Y:S01]  /*1b8e0*/  IMAD.MOV.U32 R2, RZ, RZ, R14 ;  /* 0x000000ffff027224 */ /* 0x000fe200078e000e */
[----:B------:R-:W-:Y:S06]  /*1b8f0*/  BRA `(.L_x_2576) ;  /* 0xffffffbc006c7947 */ /* 0x000fec000383ffff */
.L_x_2489:
[----:B--2---:R2:W3:Y:S02]  /*1b900*/  SYNCS.PHASECHK.TRANS64.TRYWAIT P0, [R6+URZ+0x38860], R2 ;  /* 0x03886002060075a7 */ /* 0x0044e4000800017f */
[----:B---3--:R-:W-:Y:S05]  /*1b910*/  @!P0 NANOSLEEP.SYNCS 0x989680 ;  /* 0x009896800000895d */ /* 0x008fea0003900000 */
[----:B------:R-:W3:Y:S02]  /*1b920*/  @!P0 SYNCS.PHASECHK.TRANS64 P0, [R6+URZ+0x38860], R2 ;  /* 0x03886002060085a7 */ /* 0x000ee4000800007f */
[----:B---3--:R-:W-:Y:S05]  /*1b930*/  @!P0 BRA `(.L_x_2489) ;  /* 0xfffffffc00f08947 */ /* 0x008fea000383ffff */
[----:B------:R-:W-:Y:S05]  /*1b940*/  BRA `(.L_x_2577) ;  /* 0xffffffbc00e47947 */ /* 0x000fea000383ffff */
.L_x_2490:
[----:B------:R-:W-:Y:S01]  /*1b950*/  BSSY B1, `(.L_x_2578) ;  /* 0x0000008000017945 */ /* 0x000fe20003800000 */
[----:B------:R-:W-:Y:S02]  /*1b960*/  IMAD.MOV.U32 R13, RZ, RZ, R19 ;  /* 0x000000ffff0d7224 */ /* 0x000fe400078e0013 */
[----:B------:R-:W-:Y:S02]  /*1b970*/  IMAD.MOV.U32 R12, RZ, RZ, RZ ;  /* 0x000000ffff0c7224 */ /* 0x000fe400078e00ff */
[----:B------:R-:W-:Y:S02]  /*1b980*/  IMAD.MOV.U32 R11, RZ, RZ, 0x181f ;  /* 0x0000181fff0b7424 */ /* 0x000fe400078e00ff */
[----:B------:R-:W-:-:S07]  /*1b990*/  IMAD.MOV.U32 R15, RZ, RZ, -0x1 ;  /* 0xffffffffff0f7424 */ /* 0x000fce00078e00ff */
[----:B-12---:R-:W-:Y:S05]  /*1b9a0*/  WARPSYNC.COLLECTIVE R15, `(.L_x_2579) ;  /* 0x000000000f087348 */ /* 0x006fea0003c00000 */
[----:B-1----:R0:W1:Y:S02]  /*1b9b0*/  SHFL.IDX P6, R14, R13, R12, R11 ;  /* 0x0000000c0d0e7389 */ /* 0x00206400000c000b */
[----:B012---:R-:W-:Y:S01]  /*1b9c0*/  ENDCOLLECTIVE ;  /* 0x000000000000791b */ /* 0x007fe20003800000 */
.L_x_2579:
[----:B------:R-:W-:Y:S05]  /*1b9d0*/  BSYNC B1 ;  /* 0x0000000000017941 */ /* 0x000fea0003800000 */
.L_x_2578:
        /* <DEDUP_REMOVED lines=9> */
.L_x_2580:
[----:B------:R-:W-:Y:S02]  /*1ba70*/  IMAD.MOV.U32 R13, RZ, RZ, R19 ;  /* 0x000000ffff0d7224 */ /* 0x000fe400078e0013 */
[----:B------:R-:W-:Y:S02]  /*1ba80*/  IMAD.MOV.U32 R12, RZ, RZ, 0x1 ;  /* 0x00000001ff0c7424 */ /* 0x000fe400078e00ff */
[----:B------:R-:W-:-:S07]  /*1ba90*/  IMAD.MOV.U32 R2, RZ, RZ, R14 ;  /* 0x000000ffff027224 */ /* 0x000fce00078e000e */
[----:B------:R-:W-:Y:S05]  /*1baa0*/  WARPSYNC.COLLECTIVE R15, `(.L_x_2581) ;  /* 0x000000000f087348 */ /* 0x000fea0003c00000 */
[----:B------:R0:W1:Y:S02]  /*1bab0*/  SHFL.IDX P6, R14, R13, R12, R11 ;  /* 0x0000000c0d0e7389 */ /* 0x00006400000c000b */
[----:B01----:R-:W-:Y:S01]  /*1bac0*/  ENDCOLLECTIVE ;  /* 0x000000000000791b */ /* 0x003fe20003800000 */
.L_x_2581:
        /* <DEDUP_REMOVED lines=18> */
.L_x_2582:
[----:B------:R-:W-:Y:S02]  /*1bbf0*/  IMAD.MOV.U32 R13, RZ, RZ, R19 ;  /* 0x000000ffff0d7224 */ /* 0x000fe400078e0013 */
[----:B------:R-:W-:Y:S02]  /*1bc00*/  IMAD.MOV.U32 R12, RZ, RZ, 0x2 ;  /* 0x00000002ff0c7424 */ /* 0x000fe400078e00ff */
[----:B------:R-:W-:-:S07]  /*1bc10*/  IMAD.MOV.U32 R2, RZ, RZ, R14 ;  /* 0x000000ffff027224 */ /* 0x000fce00078e000e */
[----:B------:R-:W-:Y:S05]  /*1bc20*/  WARPSYNC.COLLECTIVE R15, `(.L_x_2583) ;  /* 0x000000000f087348 */ /* 0x000fea0003c00000 */
[----:B------:R0:W1:Y:S02]  /*1bc30*/  SHFL.IDX P6, R14, R13, R12, R11 ;  /* 0x0000000c0d0e7389 */ /* 0x00006400000c000b */
[----:B01----:R-:W-:Y:S01]  /*1bc40*/  ENDCOLLECTIVE ;  /* 0x000000000000791b */ /* 0x003fe20003800000 */
.L_x_2583:
        /* <DEDUP_REMOVED lines=18> */
.L_x_2584:
[----:B------:R-:W-:Y:S02]  /*1bd70*/  IMAD.MOV.U32 R13, RZ, RZ, R19 ;  /* 0x000000ffff0d7224 */ /* 0x000fe400078e0013 */
[----:B------:R-:W-:Y:S02]  /*1bd80*/  IMAD.MOV.U32 R12, RZ, RZ, 0x3 ;  /* 0x00000003ff0c7424 */ /* 0x000fe400078e00ff */
[----:B------:R-:W-:-:S07]  /*1bd90*/  IMAD.MOV.U32 R2, RZ, RZ, R14 ;  /* 0x000000ffff027224 */ /* 0x000fce00078e000e */
[----:B------:R-:W-:Y:S05]  /*1bda0*/  WARPSYNC.COLLECTIVE R15, `(.L_x_2585) ;  /* 0x000000000f087348 */ /* 0x000fea0003c00000 */
[----:B------:R0:W1:Y:S02]  /*1bdb0*/  SHFL.IDX P6, R14, R13, R12, R11 ;  /* 0x0000000c0d0e7389 */ /* 0x00006400000c000b */
[----:B01----:R-:W-:Y:S01]  /*1bdc0*/  ENDCOLLECTIVE ;  /* 0x000000000000791b */ /* 0x003fe20003800000 */
.L_x_2585:
        /* <DEDUP_REMOVED lines=18> */
.L_x_2586:
[----:B------:R-:W-:Y:S02]  /*1bef0*/  IMAD.MOV.U32 R13, RZ, RZ, R19 ;  /* 0x000000ffff0d7224 */ /* 0x000fe400078e0013 */
[----:B------:R-:W-:Y:S02]  /*1bf00*/  IMAD.MOV.U32 R12, RZ, RZ, 0x4 ;  /* 0x00000004ff0c7424 */ /* 0x000fe400078e00ff */
[----:B------:R-:W-:-:S07]  /*1bf10*/  IMAD.MOV.U32 R2, RZ, RZ, R14 ;  /* 0x000000ffff027224 */ /* 0x000fce00078e000e */
[----:B------:R-:W-:Y:S05]  /*1bf20*/  WARPSYNC.COLLECTIVE R15, `(.L_x_2587) ;  /* 0x000000000f087348 */ /* 0x000fea0003c00000 */
[----:B------:R0:W1:Y:S02]  /*1bf30*/  SHFL.IDX P6, R14, R13, R12, R11 ;  /* 0x0000000c0d0e7389 */ /* 0x00006400000c000b */
[----:B01----:R-:W-:Y:S01]  /*1bf40*/  ENDCOLLECTIVE ;  /* 0x000000000000791b */ /* 0x003fe20003800000 */
.L_x_2587:
        /* <DEDUP_REMOVED lines=13> */
.L_x_2588:
        /* <DEDUP_REMOVED lines=9> */
.L_x_2498:
[----:B0-----:R0:W2:Y:S02]  /*1c0b0*/  SYNCS.PHASECHK.TRANS64.TRYWAIT P0, [R4+URZ+0x38860], R3 ;  /* 0x03886003040075a7 */ /* 0x0010a4000800017f */
[----:B--2---:R-:W-:Y:S05]  /*1c0c0*/  @!P0 NANOSLEEP.SYNCS 0x989680 ;  /* 0x009896800000895d */ /* 0x004fea0003900000 */
[----:B------:R-:W2:Y:S02]  /*1c0d0*/  @!P0 SYNCS.PHASECHK.TRANS64 P0, [R4+URZ+0x38860], R3 ;  /* 0x03886003040085a7 */ /* 0x000ea4000800007f */
[----:B--2---:R-:W-:Y:S05]  /*1c0e0*/  @!P0 BRA `(.L_x_2498) ;  /* 0xfffffffc00f08947 */ /* 0x004fea000383ffff */
[----:B------:R-:W-:Y:S05]  /*1c0f0*/  BRA `(.L_x_2590) ;  /* 0xffffffc000247947 */ /* 0x000fea000383ffff */
.L_x_2499:
        /* <DEDUP_REMOVED lines=8> */
.L_x_2592:
[----:B------:R-:W-:Y:S05]  /*1c180*/  BSYNC B0 ;  /* 0x0000000000007941 */ /* 0x000fea0003800000 */
.L_x_2591:
        /* <DEDUP_REMOVED lines=9> */
.L_x_2593:
        /* <DEDUP_REMOVED lines=21> */
.L_x_2594:
        /* <DEDUP_REMOVED lines=11> */
.L_x_2595:
[----:B------:R-:W-:Y:S02]  /*1c420*/  IMAD.MOV.U32 R13, RZ, RZ, R19 ;  /* 0x000000ffff0d7224 */ /* 0x000fe400078e0013 */
[----:B------:R-:W-:Y:S01]  /*1c430*/  IMAD.MOV.U32 R12, RZ, RZ, 0x2 ;  /* 0x00000002ff0c7424 */ /* 0x000fe200078e00ff */
[----:B------:R-:W-:-:S13]  /*1c440*/  IADD3 R2, P4, R14, R8, RZ ;  /* 0x000000080e027210 */ /* 0x000fda0007f9e0ff */
[----:B------:R-:W-:Y:S05]  /*1c450*/  WARPSYNC.COLLECTIVE R15, `(.L_x_2596) ;  /* 0x000000000f087348 */ /* 0x000fea0003c00000 */
[----:B------:R0:W1:Y:S02]  /*1c460*/  SHFL.IDX P6, R14, R13, R12, R11 ;  /* 0x0000000c0d0e7389 */ /* 0x00006400000c000b */
[----:B01----:R-:W-:Y:S01]  /*1c470*/  ENDCOLLECTIVE ;  /* 0x000000000000791b */ /* 0x003fe20003800000 */
.L_x_2596:
        /* <DEDUP_REMOVED lines=12> */
.L_x_2597:
        /* <DEDUP_REMOVED lines=14> */
.L_x_2598:
        /* <DEDUP_REMOVED lines=12> */
.L_x_2599:
        /* <DEDUP_REMOVED lines=14> */
.L_x_2600:
        /* <DEDUP_REMOVED lines=12> */
.L_x_2601:
        /* <DEDUP_REMOVED lines=9> */
.L_x_2504:
        /* <DEDUP_REMOVED lines=8> */
.L_x_2604:
[----:B------:R-:W-:Y:S05]  /*1c990*/  BSYNC B0 ;  /* 0x0000000000007941 */ /* 0x000fea0003800000 */
.L_x_2603:
        /* <DEDUP_REMOVED lines=9> */
.L_x_2605:
        /* <DEDUP_REMOVED lines=24> */
.L_x_2606:
[----:B------:R-:W-:Y:S01]  /*1cbb0*/  IMAD.MOV.U32 R12, RZ, RZ, 0x2 ;  /* 0x00000002ff0c7424 */ /* 0x000fe200078e00ff */
[----:B------:R-:W-:-:S05]  /*1cbc0*/  SEL R14, R14, RZ, P1 ;  /* 0x000000ff0e0e7207 */ /* 0x000fca0000800000 */
[----:B------:R-:W-:-:S04]  /*1cbd0*/  IMAD.IADD R5, R13, 0x1, R14 ;  /* 0x000000010d057824 */ /* 0x000fc800078e020e */
[----:B------:R-:W-:-:S07]  /*1cbe0*/  IMAD.MOV.U32 R13, RZ, RZ, R5 ;  /* 0x000000ffff0d7224 */ /* 0x000fce00078e0005 */
[----:B------:R-:W-:Y:S05]  /*1cbf0*/  WARPSYNC.COLLECTIVE R15, `(.L_x_2607) ;  /* 0x000000000f087348 */ /* 0x000fea0003c00000 */
[----:B------:R0:W1:Y:S02]  /*1cc00*/  SHFL.UP P6, R14, R13, R12, R11 ;  /* 0x0400000c0d0e7389 */ /* 0x00006400000c000b */
[----:B01----:R-:W-:Y:S01]  /*1cc10*/  ENDCOLLECTIVE ;  /* 0x000000000000791b */ /* 0x003fe20003800000 */
.L_x_2607:
[----:B------:R-:W-:Y:S01]  /*1cc20*/  IMAD.MOV.U32 R12, RZ, RZ, 0x4 ;  /* 0x00000004ff0c7424 */ /* 0x000fe200078e00ff */
[----:B------:R-:W-:-:S05]  /*1cc30*/  SEL R2, R14, RZ, P2 ;  /* 0x000000ff0e027207 */ /* 0x000fca0001000000 */
[----:B------:R-:W-:-:S04]  /*1cc40*/  IMAD.IADD R2, R5, 0x1, R2 ;  /* 0x0000000105027824 */ /* 0x000fc800078e0202 */
[----:B------:R-:W-:-:S07]  /*1cc50*/  IMAD.MOV.U32 R13, RZ, RZ, R2 ;  /* 0x000000ffff0d7224 */ /* 0x000fce00078e0002 */
[----:B------:R-:W-:Y:S05]  /*1cc60*/  WARPSYNC.COLLECTIVE R15, `(.L_x_2608) ;  /* 0x000000000f087348 */ /* 0x000fea0003c00000 */
[----:B------:R0:W1:Y:S02]  /*1cc70*/  SHFL.UP P6, R14, R13, R12, R11 ;  /* 0x0400000c0d0e7389 */ /* 0x00006400000c000b */
[----:B01----:R-:W-:Y:S01]  /*1cc80*/  ENDCOLLECTIVE ;  /* 0x000000000000791b */ /* 0x003fe20003800000 */
.L_x_2608:
[----:B------:R-:W-:Y:S01]  /*1cc90*/  IMAD.MOV.U32 R12, RZ, RZ, 0x8 ;  /* 0x00000008ff0c7424 */ /* 0x000fe200078e00ff */
[----:B------:R-:W-:-:S05]  /*1cca0*/  SEL R3, R14, RZ, P3 ;  /* 0x000000ff0e037207 */ /* 0x000fca0001800000 */
[----:B------:R-:W-:-:S04]  /*1ccb0*/  IMAD.IADD R3, R2, 0x1, R3 ;  /* 0x0000000102037824 */ /* 0x000fc800078e0203 */
[----:B------:R-:W-:-:S07]  /*1ccc0*/  IMAD.MOV.U32 R13, RZ, RZ, R3 ;  /* 0x000000ffff0d7224 */ /* 0x000fce00078e0003 */
[----:B------:R-:W-:Y:S05]  /*1ccd0*/  WARPSYNC.COLLECTIVE R15, `(.L_x_2609) ;  /* 0x000000000f087348 */ /* 0x000fea0003c00000 */
[----:B------:R0:W1:Y:S02]  /*1cce0*/  SHFL.UP P6, R14, R13, R12, R11 ;  /* 0x0400000c0d0e7389 */ /* 0x00006400000c000b */
[----:B01----:R-:W-:Y:S01]  /*1ccf0*/  ENDCOLLECTIVE ;  /* 0x000000000000791b */ /* 0x003fe20003800000 */
.L_x_2609:
[----:B------:R-:W-:Y:S01]  /*1cd00*/  IMAD.MOV.U32 R12, RZ, RZ, 0x10 ;  /* 0x00000010ff0c7424 */ /* 0x000fe200078e00ff */
[----:B------:R-:W-:-:S05]  /*1cd10*/  SEL R14, R14, RZ, P4 ;  /* 0x000000ff0e0e7207 */ /* 0x000fca0002000000 */
[----:B------:R-:W-:-:S04]  /*1cd20*/  IMAD.IADD R5, R3, 0x1, R14 ;  /* 0x0000000103057824 */ /* 0x000fc800078e020e */
[----:B------:R-:W-:-:S07]  /*1cd30*/  IMAD.MOV.U32 R13, RZ, RZ, R5 ;  /* 0x000000ffff0d7224 */ /* 0x000fce00078e0005 */
[----:B------:R-:W-:Y:S05]  /*1cd40*/  WARPSYNC.COLLECTIVE R15, `(.L_x_2610) ;  /* 0x000000000f087348 */ /* 0x000fea0003c00000 */
[----:B------:R0:W1:Y:S02]  /*1cd50*/  SHFL.UP P6, R14, R13, R12, R11 ;  /* 0x0400000c0d0e7389 */ /* 0x00006400000c000b */
[----:B01----:R-:W-:Y:S01]  /*1cd60*/  ENDCOLLECTIVE ;  /* 0x000000000000791b */ /* 0x003fe20003800000 */
.L_x_2610:
        /* <DEDUP_REMOVED lines=8> */
.L_x_2611:
[----:B------:R-:W-:Y:S05]  /*1cdf0*/  BRA `(.L_x_2612) ;  /* 0xffffffbc00407947 */ /* 0x000fea000383ffff */
.L_x_2507:
[----:B------:R-:W-:Y:S01]  /*1ce00*/  BSSY B0, `(.L_x_2613) ;  /* 0x0000007000007945 */ /* 0x000fe20003800000 */
[----:B------:R-:W-:Y:S02]  /*1ce10*/  IMAD.MOV.U32 R12, RZ, RZ, 0x1 ;  /* 0x00000001ff0c7424 */ /* 0x000fe400078e00ff */
[----:B------:R-:W-:Y:S02]  /*1ce20*/  IMAD.MOV.U32 R11, RZ, RZ, RZ ;  /* 0x000000ffff0b7224 */ /* 0x000fe400078e00ff */
[----:B------:R-:W-:-:S07]  /*1ce30*/  IMAD.MOV.U32 R15, RZ, RZ, -0x1 ;  /* 0xffffffffff0f7424 */ /* 0x000fce00078e00ff */
[----:B------:R-:W-:Y:S05]  /*1ce40*/  WARPSYNC.COLLECTIVE R15, `(.L_x_2614) ;  /* 0x000000000f087348 */ /* 0x000fea0003c00000 */
[----:B------:R0:W1:Y:S02]  /*1ce50*/  SHFL.UP P6, R14, R13, R12, R11 ;  /* 0x0400000c0d0e7389 */ /* 0x00006400000c000b */
[----:B01----:R-:W-:Y:S01]  /*1ce60*/  ENDCOLLECTIVE ;  /* 0x000000000000791b */ /* 0x003fe20003800000 */
.L_x_2614:
[----:B------:R-:W-:Y:S05]  /*1ce70*/  BSYNC B0 ;  /* 0x0000000000007941 */ /* 0x000fea0003800000 */
.L_x_2613:
        /* <DEDUP_REMOVED lines=8> */
.L_x_2615:
[----:B------:R-:W-:Y:S01]  /*1cf00*/  IMAD.MOV.U32 R12, RZ, RZ, 0x4 ;  /* 0x00000004ff0c7424 */ /* 0x000fe200078e00ff */
[----:B------:R-:W-:-:S05]  /*1cf10*/  SEL R2, R14, RZ, P2 ;  /* 0x000000ff0e027207 */ /* 0x000fca0001000000 */
[----:B------:R-:W-:-:S04]  /*1cf20*/  IMAD.IADD R2, R13, 0x1, R2 ;  /* 0x000000010d027824 */ /* 0x000fc800078e0202 */
[----:B------:R-:W-:-:S07]  /*1cf30*/  IMAD.MOV.U32 R13, RZ, RZ, R2 ;  /* 0x000000ffff0d7224 */ /* 0x000fce00078e0002 */
[----:B------:R-:W-:Y:S05]  /*1cf40*/  WARPSYNC.COLLECTIVE R15, `(.L_x_2616) ;  /* 0x000000000f087348 */ /* 0x000fea0003c00000 */
[----:B------:R0:W1:Y:S02]  /*1cf50*/  SHFL.UP P6, R14, R13, R12, R11 ;  /* 0x0400000c0d0e7389 */ /* 0x00006400000c000b */
[----:B01----:R-:W-:Y:S01]  /*1cf60*/  ENDCOLLECTIVE ;  /* 0x000000000000791b */ /* 0x003fe20003800000 */
.L_x_2616:
[----:B------:R-:W-:Y:S01]  /*1cf70*/  IMAD.MOV.U32 R12, RZ, RZ, 0x8 ;  /* 0x00000008ff0c7424 */ /* 0x000fe200078e00ff */
[----:B------:R-:W-:-:S05]  /*1cf80*/  SEL R3, R14, RZ, P3 ;  /* 0x000000ff0e037207 */ /* 0x000fca0001800000 */
[----:B------:R-:W-:-:S04]  /*1cf90*/  IMAD.IADD R3, R2, 0x1, R3 ;  /* 0x0000000102037824 */ /* 0x000fc800078e0203 */
[----:B------:R-:W-:-:S07]  /*1cfa0*/  IMAD.MOV.U32 R13, RZ, RZ, R3 ;  /* 0x000000ffff0d7224 */ /* 0x000fce00078e0003 */
[----:B------:R-:W-:Y:S05]  /*1cfb0*/  WARPSYNC.COLLECTIVE R15, `(.L_x_2617) ;  /* 0x000000000f087348 */ /* 0x000fea0003c00000 */
[----:B------:R0:W1:Y:S02]  /*1cfc0*/  SHFL.UP P6, R14, R13, R12, R11 ;  /* 0x0400000c0d0e7389 */ /* 0x00006400000c000b */
[----:B01----:R-:W-:Y:S01]  /*1cfd0*/  ENDCOLLECTIVE ;  /* 0x000000000000791b */ /* 0x003fe20003800000 */
.L_x_2617:
[----:B------:R-:W-:Y:S01]  /*1cfe0*/  IMAD.MOV.U32 R12, RZ, RZ, 0x10 ;  /* 0x00000010ff0c7424 */ /* 0x000fe200078e00ff */
[----:B------:R-:W-:-:S05]  /*1cff0*/  SEL R14, R14, RZ, P4 ;  /* 0x000000ff0e0e7207 */ /* 0x000fca0002000000 */
[----:B------:R-:W-:-:S04]  /*1d000*/  IMAD.IADD R5, R3, 0x1, R14 ;  /* 0x0000000103057824 */ /* 0x000fc800078e020e */
[----:B------:R-:W-:-:S07]  /*1d010*/  IMAD.MOV.U32 R13, RZ, RZ, R5 ;  /* 0x000000ffff0d7224 */ /* 0x000fce00078e0005 */
[----:B------:R-:W-:Y:S05]  /*1d020*/  WARPSYNC.COLLECTIVE R15, `(.L_x_2618) ;  /* 0x000000000f087348 */ /* 0x000fea0003c00000 */
[----:B------:R0:W1:Y:S02]  /*1d030*/  SHFL.UP P6, R14, R13, R12, R11 ;  /* 0x0400000c0d0e7389 */ /* 0x00006400000c000b */
[----:B01----:R-:W-:Y:S01]  /*1d040*/  ENDCOLLECTIVE ;  /* 0x000000000000791b */ /* 0x003fe20003800000 */
.L_x_2618:
        /* <DEDUP_REMOVED lines=8> */
.L_x_2619:
[----:B------:R-:W-:Y:S05]  /*1d0d0*/  BRA `(.L_x_2620) ;  /* 0xffffffbc002c7947 */ /* 0x000fea000383ffff */
.L_x_2509:
[----:B------:R-:W-:Y:S01]  /*1d0e0*/  BSSY B0, `(.L_x_2621) ;  /* 0x0000006000007945 */ /* 0x000fe20003800000 */
[----:B------:R-:W-:Y:S01]  /*1d0f0*/  PLOP3.LUT P6, PT, P6, PT, PT, 0x8, 0x0 ;  /* 0x000000000000781c */ /* 0x000fe200037ce170 */
[----:B------:R-:W-:-:S12]  /*1d100*/  IMAD.MOV.U32 R15, RZ, RZ, -0x1 ;  /* 0xffffffffff0f7424 */ /* 0x000fd800078e00ff */
[----:B0-----:R-:W-:Y:S05]  /*1d110*/  WARPSYNC.COLLECTIVE R15, `(.L_x_2622) ;  /* 0x000000000f087348 */ /* 0x001fea0003c00000 */
[----:B------:R-:W-:Y:S01]  /*1d120*/  VOTE.ANY R14, PT, P6 ;  /* 0x00000000000e7806 */ /* 0x000fe200030e0100 */
[----:B0-----:R-:W-:Y:S06]  /*1d130*/  ENDCOLLECTIVE ;  /* 0x000000000000791b */ /* 0x001fec0003800000 */
.L_x_2622:
[----:B------:R-:W-:Y:S05]  /*1d140*/  BSYNC B0 ;  /* 0x0000000000007941 */ /* 0x000fea0003800000 */
.L_x_2621:
        /* <DEDUP_REMOVED lines=8> */
.L_x_2623:
[----:B------:R-:W-:Y:S02]  /*1d1d0*/  IMAD.IADD R27, R12, 0x1, R27 ;  /* 0x000000010c1b7824 */ /* 0x000fe400078e021b */
[----:B------:R-:W-:Y:S02]  /*1d1e0*/  IMAD.MOV.U32 R13, RZ, RZ, R4 ;  /* 0x000000ffff0d7224 */ /* 0x000fe400078e0004 */
[----:B------:R-:W-:-:S07]  /*1d1f0*/  IMAD.MOV.U32 R25, RZ, RZ, R14 ;  /* 0x000000ffff197224 */ /* 0x000fce00078e000e */
[----:B------:R-:W-:Y:S05]  /*1d200*/  WARPSYNC.COLLECTIVE R15, `(.L_x_2624) ;  /* 0x000000000f087348 */ /* 0x000fea0003c00000 */
[----:B------:R0:W1:Y:S02]  /*1d210*/  SHFL.IDX P6, R14, R13, R12, R11 ;  /* 0x0000000c0d0e7389 */ /* 0x00006400000c000b */
[----:B01----:R-:W-:Y:S01]  /*1d220*/  ENDCOLLECTIVE ;  /* 0x000000000000791b */ /* 0x003fe20003800000 */
.L_x_2624:
[----:B------:R-:W-:Y:S01]  /*1d230*/  IMAD.MOV.U32 R4, RZ, RZ, R14 ;  /* 0x000000ffff047224 */ /* 0x000fe200078e000e */
[----:B------:R-:W-:Y:S06]  /*1d240*/  BRA `(.L_x_2625) ;  /* 0xffffffbc00107947 */ /* 0x000fec000383ffff */
.L_x_2511:
[----:B------:R-:W-:Y:S01]  /*1d250*/  BSSY B0, `(.L_x_2626) ;  /* 0x0000007000007945 */ /* 0x000fe20003800000 */
[----:B------:R-:W-:Y:S02]  /*1d260*/  IMAD.MOV.U32 R13, RZ, RZ, R2 ;  /* 0x000000ffff0d7224 */ /* 0x000fe400078e0002 */
[----:B------:R-:W-:Y:S02]  /*1d270*/  IMAD.MOV.U32 R11, RZ, RZ, 0x1f ;  /* 0x0000001fff0b7424 */ /* 0x000fe400078e00ff */
[----:B------:R-:W-:-:S07]  /*1d280*/  IMAD.MOV.U32 R15, RZ, RZ, -0x1 ;  /* 0xffffffffff0f7424 */ /* 0x000fce00078e00ff */
[----:B0-23--:R-:W-:Y:S05]  /*1d290*/  WARPSYNC.COLLECTIVE R15, `(.L_x_2627) ;  /* 0x000000000f087348 */ /* 0x00dfea0003c00000 */
[----:B------:R1:W4:Y:S02]  /*1d2a0*/  SHFL.IDX P6, R14, R13, R12, R11 ;  /* 0x0000000c0d0e7389 */ /* 0x00032400000c000b */
[----:B01234-:R-:W-:Y:S01]  /*1d2b0*/  ENDCOLLECTIVE ;  /* 0x000000000000791b */ /* 0x01ffe20003800000 */
.L_x_2627:
[----:B------:R-:W-:Y:S05]  /*1d2c0*/  BSYNC B0 ;  /* 0x0000000000007941 */ /* 0x000fea0003800000 */
.L_x_2626:
[----:B------:R-:W-:Y:S01]  /*1d2d0*/  IMAD.MOV.U32 R6, RZ, RZ, R14 ;  /* 0x000000ffff067224 */ /* 0x000fe200078e000e */
[----:B------:R-:W-:Y:S06]  /*1d2e0*/  BRA `(.L_x_2510) ;  /* 0xffffffbc00007947 */ /* 0x000fec000383ffff */
.L_x_2517:
[----:B-1----:R1:W3:Y:S02]  /*1d2f0*/  SYNCS.PHASECHK.TRANS64.TRYWAIT P0, [R4+URZ+0x38820], R0 ;  /* 0x03882000040075a7 */ /* 0x0022e4000800017f */
[----:B---3--:R-:W-:Y:S05]  /*1d300*/  @!P0 NANOSLEEP.SYNCS 0x989680 ;  /* 0x009896800000895d */ /* 0x008fea0003900000 */
[----:B------:R-:W3:Y:S02]  /*1d310*/  @!P0 SYNCS.PHASECHK.TRANS64 P0, [R4+URZ+0x38820], R0 ;  /* 0x03882000040085a7 */ /* 0x000ee4000800007f */
[----:B---3--:R-:W-:Y:S05]  /*1d320*/  @!P0 BRA `(.L_x_2517) ;  /* 0xfffffffc00f08947 */ /* 0x008fea000383ffff */
[----:B------:R-:W-:Y:S05]  /*1d330*/  BRA `(.L_x_2628) ;  /* 0xffffffc400587947 */ /* 0x000fea000383ffff */
.L_x_2518:
        /* <DEDUP_REMOVED lines=11> */
.L_x_2630:
[----:B------:R-:W-:Y:S05]  /*1d3f0*/  BSYNC B0 ;  /* 0x0000000000007941 */ /* 0x000fea0003800000 */
.L_x_2629:
[----:B------:R-:W-:Y:S05]  /*1d400*/  BRA `(.L_x_2631) ;  /* 0xffffffc400407947 */ /* 0x000fea000383ffff */
.L_x_2521:
[----:B------:R-:W-:Y:S01]  /*1d410*/  BSSY B1, `(.L_x_2632) ;  /* 0x0000006000017945 */ /* 0x000fe20003800000 */
[----:B------:R-:W-:-:S07]  /*1d420*/  IMAD.MOV.U32 R15, RZ, RZ, -0x1 ;  /* 0xffffffffff0f7424 */ /* 0x000fce00078e00ff */
[----:B012---:R-:W-:Y:S05]  /*1d430*/  WARPSYNC.COLLECTIVE R15, `(.L_x_2633) ;  /* 0x000000000f0c7348 */ /* 0x007fea0003c00000 */
[----:B------:R-:W-:Y:S02]  /*1d440*/  ELECT P6, UR62, PT ;  /* 0x00000000003e782f */ /* 0x000fe400038c0000 */
[----:B------:R-:W-:Y:S01]  /*1d450*/  MOV R14, UR62 ;  /* 0x0000003e000e7c02 */ /* 0x000fe20008000f00 */
[----:B012---:R-:W-:Y:S10]  /*1d460*/  ENDCOLLECTIVE ;  /* 0x000000000000791b */ /* 0x007ff40003800000 */
.L_x_2633:
[----:B------:R-:W-:Y:S05]  /*1d470*/  BSYNC B1 ;  /* 0x0000000000017941 */ /* 0x000fea0003800000 */
.L_x_2632:
[----:B------:R-:W-:Y:S05]  /*1d480*/  BRA `(.L_x_2634) ;  /* 0xffffffc400387947 */ /* 0x000fea000383ffff */
.L_x_2523:
[----:B-1----:R1:W3:Y:S02]  /*1d490*/  SYNCS.PHASECHK.TRANS64.TRYWAIT P1, [R5+URZ+0x38840], R0 ;  /* 0x03884000050075a7 */ /* 0x0022e4000802017f */
[----:B---3--:R-:W-:Y:S05]  /*1d4a0*/  @!P1 NANOSLEEP.SYNCS 0x989680 ;  /* 0x009896800000995d */ /* 0x008fea0003900000 */
[----:B------:R-:W3:Y:S02]  /*1d4b0*/  @!P1 SYNCS.PHASECHK.TRANS64 P1, [R5+URZ+0x38840], R0 ;  /* 0x03884000050095a7 */ /* 0x000ee4000802007f */
[----:B---3--:R-:W-:Y:S05]  /*1d4c0*/  @!P1 BRA `(.L_x_2523) ;  /* 0xfffffffc00f09947 */ /* 0x008fea000383ffff */
[----:B------:R-:W-:Y:S05]  /*1d4d0*/  BRA `(.L_x_2635) ;  /* 0xffffffc400607947 */ /* 0x000fea000383ffff */
.L_x_2525:
[----:B---3--:R3:W4:Y:S02]  /*1d4e0*/  SYNCS.PHASECHK.TRANS64.TRYWAIT P1, [R23+URZ+0x38840], R2 ;  /* 0x03884002170075a7 */ /* 0x008724000802017f */
[----:B----4-:R-:W-:Y:S05]  /*1d4f0*/  @!P1 NANOSLEEP.SYNCS 0x989680 ;  /* 0x009896800000995d */ /* 0x010fea0003900000 */
[----:B------:R-:W4:Y:S02]  /*1d500*/  @!P1 SYNCS.PHASECHK.TRANS64 P1, [R23+URZ+0x38840], R2 ;  /* 0x03884002170095a7 */ /* 0x000f24000802007f */
[----:B----4-:R-:W-:Y:S05]  /*1d510*/  @!P1 BRA `(.L_x_2525) ;  /* 0xfffffffc00f09947 */ /* 0x010fea000383ffff */
[----:B------:R-:W-:Y:S05]  /*1d520*/  BRA `(.L_x_2636) ;  /* 0xffffffc4006c7947 */ /* 0x000fea000383ffff */
.L_x_2527:
[----:B----4-:R4:W0:Y:S02]  /*1d530*/  SYNCS.PHASECHK.TRANS64.TRYWAIT P1, [R5+URZ+0x38860], R0 ;  /* 0x03886000050075a7 */ /* 0x010824000802017f */
[----:B0-----:R-:W-:Y:S05]  /*1d540*/  @!P1 NANOSLEEP.SYNCS 0x989680 ;  /* 0x009896800000995d */ /* 0x001fea0003900000 */
[----:B------:R-:W0:Y:S02]  /*1d550*/  @!P1 SYNCS.PHASECHK.TRANS64 P1, [R5+URZ+0x38860], R0 ;  /* 0x03886000050095a7 */ /* 0x000e24000802007f */
[----:B0-----:R-:W-:Y:S05]  /*1d560*/  @!P1 BRA `(.L_x_2527) ;  /* 0xfffffffc00f09947 */ /* 0x001fea000383ffff */
[----:B------:R-:W-:Y:S05]  /*1d570*/  BRA `(.L_x_2637) ;  /* 0xffffffc400687947 */ /* 0x000fea000383ffff */
.L_x_2638:
        /* <DEDUP_REMOVED lines=16> */
.L_x_3278:


//--------------------- .text._ZN7cutlass13device_kernelIN5flash11enable_sm90INS1_16FlashAttnFwdSm90INS1_25CollectiveMainloopFwdSm90ILi2EN4cute5tupleIJNS5_1CILi1EEES8_S8_EEENS6_IJNS7_ILi128EEENS7_ILi80EEENS7_ILi256EEEEEELi256ENS_10bfloat16_tEfNS_4arch4Sm90ELb1ELb0ELb0ELb1ELb1ELb1ELb0ELb1ELb1ELb1ELb1ELb0EEENS1_21CollectiveEpilogueFwdINS6_IJSA_SC_SB_EEES9_SE_SG_Li256ELb1ELb1ELb1ELb0EEENS1_36VarlenDynamicPersistentTileSchedulerILi128ELi80ELi256ELi128ELb1ELb1ELb1ELb1ELb1ELb1EEEEEEEEEvNT_6ParamsE --------------------------
	.section	.text._ZN7cutlass13device_kernelIN5flash11enable_sm90INS1_16FlashAttnFwdSm90INS1_25CollectiveMainloopFwdSm90ILi2EN4cute5tupleIJNS5_1CILi1EEES8_S8_EEENS6_IJNS7_ILi128EEENS7_ILi80EEENS7_ILi256EEEEEELi256ENS_10bfloat16_tEfNS_4arch4Sm90ELb1ELb0ELb0ELb1ELb1ELb1ELb0ELb1ELb1ELb1ELb1ELb0EEENS1_21CollectiveEpilogueFwdINS6_IJSA_SC_SB_EEES9_SE_SG_Li256ELb1ELb1ELb1ELb0EEENS1_36VarlenDynamicPersistentTileSchedulerILi128ELi80ELi256ELi128ELb1ELb1ELb1ELb1ELb1ELb1EEEEEEEEEvNT_6ParamsE,"ax",@progbits
	.align	128
.text._ZN7cutlass13device_kernelIN5flash11enable_sm90INS1_16FlashAttnFwdSm90INS1_25CollectiveMainloopFwdSm90ILi2EN4cute5tupleIJNS5_1CILi1EEES8_S8_EEENS6_IJNS7_ILi128EEENS7_ILi80EEENS7_ILi256EEEEEELi256ENS_10bfloat16_tEfNS_4arch4Sm90ELb1ELb0ELb0ELb1ELb1ELb1ELb0ELb1ELb1ELb1ELb1ELb0EEENS1_21CollectiveEpilogueFwdINS6_IJSA_SC_SB_EEES9_SE_SG_Li256ELb1ELb1ELb1ELb0EEENS1_36VarlenDynamicPersistentTileSchedulerILi128ELi80ELi256ELi128ELb1ELb1ELb1ELb1ELb1ELb1EEEEEEEEEvNT_6ParamsE:
        .type           _ZN7cutlass13device_kernelIN5flash11enable_sm90INS1_16FlashAttnFwdSm90INS1_25CollectiveMainloopFwdSm90ILi2EN4cute5tupleIJNS5_1CILi1EEES8_S8_EEENS6_IJNS7_ILi128EEENS7_ILi80EEENS7_ILi256EEEEEELi256ENS_10bfloat16_tEfNS_4arch4Sm90ELb1ELb0ELb0ELb1ELb1ELb1ELb0ELb1ELb1ELb1ELb1ELb0EEENS1_21CollectiveEpilogueFwdINS6_IJSA_SC_SB_EEES9_SE_SG_Li256ELb1ELb1ELb1ELb0EEENS1_36VarlenDynamicPersistentTileSchedulerILi128ELi80ELi256ELi128ELb1ELb1ELb1ELb1ELb1ELb1EEEEEEEEEvNT_6ParamsE,@function
        .size           _ZN7cutlass13device_kernelIN5flash11enable_sm90INS1_16FlashAttnFwdSm90INS1_25CollectiveMainloopFwdSm90ILi2EN4cute5tupleIJNS5_1CILi1EEES8_S8_EEENS6_IJNS7_ILi128EEENS7_ILi80EEENS7_ILi256EEEEEELi256ENS_10bfloat16_tEfNS_4arch4Sm90ELb1ELb0ELb0ELb1ELb1ELb1ELb0ELb1ELb1ELb1ELb1ELb0EEENS1_21CollectiveEpilogueFwdINS6_IJSA_SC_SB_EEES9_SE_SG_Li256ELb1ELb1ELb1ELb0EEENS1_36VarlenDynamicPersistentTileSchedulerILi128ELi80ELi256ELi128ELb1ELb1ELb1ELb1ELb1ELb1EEEEEEEEEvNT_6ParamsE,(.L_x_3279 - _ZN7cutlass13device_kernelIN5flash11enable_sm90INS1_16FlashAttnFwdSm90INS1_25CollectiveMainloopFwdSm90ILi2EN4cute5tupleIJNS5_1CILi1EEES8_S8_EEENS6_IJNS7_ILi128EEENS7_ILi80EEENS7_ILi256EEEEEELi256ENS_10bfloat16_tEfNS_4arch4Sm90ELb1ELb0ELb0ELb1ELb1ELb1ELb0ELb1ELb1ELb1ELb1ELb0EEENS1_21CollectiveEpilogueFwdINS6_IJSA_SC_SB_EEES9_SE_SG_Li256ELb1ELb1ELb1ELb0EEENS1_36VarlenDynamicPersistentTileSchedulerILi128ELi80ELi256ELi128ELb1ELb1ELb1ELb1ELb1ELb1EEEEEEEEEvNT_6ParamsE)
        .other          _ZN7cutlass13device_kernelIN5flash11enable_sm90INS1_16FlashAttnFwdSm90INS1_25CollectiveMainloopFwdSm90ILi2EN4cute5tupleIJNS5_1CILi1EEES8_S8_EEENS6_IJNS7_ILi128EEENS7_ILi80EEENS7_ILi256EEEEEELi256ENS_10bfloat16_tEfNS_4arch4Sm90ELb1ELb0ELb0ELb1ELb1ELb1ELb0ELb1ELb1ELb1ELb1ELb0EEENS1_21CollectiveEpilogueFwdINS6_IJSA_SC_SB_EEES9_SE_SG_Li256ELb1ELb1ELb1ELb0EEENS1_36VarlenDynamicPersistentTileSchedulerILi128ELi80ELi256ELi128ELb1ELb1ELb1ELb1ELb1ELb1EEEEEEEEEvNT_6ParamsE,@"STO_CUDA_ENTRY STV_DEFAULT"
_ZN7cutlass13device_kernelIN5flash11enable_sm90INS1_16FlashAttnFwdSm90INS1_25CollectiveMainloopFwdSm90ILi2EN4cute5tupleIJNS5_1CILi1EEES8_S8_EEENS6_IJNS7_ILi128EEENS7_ILi80EEENS7_ILi256EEEEEELi256ENS_10bfloat16_tEfNS_4arch4Sm90ELb1ELb0ELb0ELb1ELb1ELb1ELb0ELb1ELb1ELb1ELb1ELb0EEENS1_21CollectiveEpilogueFwdINS6_IJSA_SC_SB_EEES9_SE_SG_Li256ELb1ELb1ELb1ELb0EEENS1_36VarlenDynamicPersistentTileSchedulerILi128ELi80ELi256ELi128ELb1ELb1ELb1ELb1ELb1ELb1EEEEEEEEEvNT_6ParamsE:
        /* <DEDUP_REMOVED lines=18> */
.L_x_2640:
[----:B------:R-:W-:Y:S05]  /*0120*/  BSYNC B0 ;  /* 0x0000000000007941 */ /* 0x000fea0003800000 */
.L_x_2639:
        /* <DEDUP_REMOVED lines=41> */
.L_x_2641:
        /* <DEDUP_REMOVED lines=22> */
.L_x_2642:
        /* <DEDUP_REMOVED lines=18> */
.L_x_2643:
        /* <DEDUP_REMOVED lines=22> */
.L_x_2644:
        /* <DEDUP_REMOVED lines=22> */
.L_x_2645:
[----:B------:R-:W-:Y:S01]  /*0900*/  PLOP3.LUT P0, PT, PT, PT, UP0, 0x80, 0x0 ;  /* 0x000000000000781c */ /* 0x000fe20003f0f008 */
[----:B------:R-:W-:Y:S01]  /*0910*/  UMOV UR60, 0x1 ;  /* 0x00000001003c7882 */ /* 0x000fe20000000000 */
[----:B------:R-:W-:Y:S01]  /*0920*/  NOP ;  /* 0x0000000000007918 */ /* 0x000fe20000000000 */
[----:B------:R-:W-:Y:S01]  /*0930*/  USEL UR60, UR60, 0x2, !UP0 ;  /* 0x000000023c3c7887 */ /* 0x000fe2000c000000 */
[----:B------:R-:W-:Y:S01]  /*0940*/  BSSY B9, `(.L_x_2646) ;  /* 0x0003255000097945 */ /* 0x000fe20003800000 */
[----:B012-4-:R-:W-:Y:S08]  /*0950*/  BAR.SYNC.DEFER_BLOCKING 0x0 ;  /* 0x0000000000007b1d */ /* 0x017ff00000010000 */
[----:B------:R-:W-:Y:S05]  /*0960*/  @!P0 BRA `(.L_x_2647) ;  /* 0x000002a000548947 */ /* 0x000fea0003800000 */
.L_x_2648:
        /* <DEDUP_REMOVED lines=10> */
[----:B------:R-:W-:-:S05]  /*0a10*/  LEA R23, R228, R23, 0x18 ;  /* 0x00000017e4177211 */ /* 0x000fca00078ec0ff */
[----:B------:R-:W0:Y:S01]  /*0a20*/  LDS.128 R12, [R23+0x388d0] ;  /* 0x0388d000170c7984 */ /* 0x000e220000000c00 */
[----:B------:R-:W-:Y:S06]  /*0a30*/  BAR.ARV 0x4, 0x180 ;  /* 0x0106000000007b1d */ /* 0x000fec0000002000 */
[----:B0-----:R-:W-:-:S13]  /*0a40*/  ISETP.GE.AND P0, PT, R15, UR4, PT ;  /* 0x000000040f007c0c */ /* 0x001fda000bf06270 */
[----:B------:R-:W-:Y:S05]  /*0a50*/  @P0 BRA `(.L_x_2649) ;  /* 0x00000324000c0947 */ /* 0x000fea0003800000 */
[----:B------:R-:W-:Y:S01]  /*0a60*/  VIADD R0, R0, 0xffffff80 ;  /* 0xffffff8000007836 */ /* 0x000fe20000000000 */
[----:B------:R-:W-:Y:S01]  /*0a70*/  R2UR UR4, R23 ;  /* 0x00000000170472ca */ /* 0x000fe200000e0000 */
[----:B------:R-:W-:Y:S01]  /*0a80*/  ULOP3.LUT UR5, UR60, 0x1, URZ, 0xfc, !UPT ;  /* 0x000000013c057892 */ /* 0x000fe2000f8efc3f */
[----:B------:R-:W-:Y:S01]  /*0a90*/  IMAD.MOV.U32 R213, RZ, RZ, RZ ;  /* 0x000000ffffd57224 */ /* 0x000fe200078e00ff */
[----:B------:R-:W-:Y:S02]  /*0aa0*/  CS2R R226, SRZ ;  /* 0x0000000000e27805 */ /* 0x000fe4000001ff00 */
[----:B------:R-:W-:Y:S01]  /*0ab0*/  SHF.R.S32.HI R3, RZ, 0x1f, R0 ;  /* 0x0000001fff037819 */ /* 0x000fe20000011400 */
[----:B------:R-:W-:-:S03]  /*0ac0*/  IMAD.MOV.U32 R220, RZ, RZ, RZ ;  /* 0x000000ffffdc7224 */ /* 0x000fc600078e00ff */
[CC--:B------:R-:W-:Y:S02]  /*0ad0*/  LEA.HI R2, R3.reuse, R0.reuse, RZ, 0x7 ;  /* 0x0000000003027211 */ /* 0x0c0fe400078f38ff */
[CC--:B------:R-:W-:Y:S02]  /*0ae0*/  LEA.HI R9, R3.reuse, R0.reuse, RZ, 0x2 ;  /* 0x0000000003097211 */ /* 0x0c0fe400078f10ff */
[----:B------:R-:W-:Y:S01]  /*0af0*/  LOP3.LUT R5, R2, 0xffffff80, RZ, 0xc0, !PT ;  /* 0xffffff8002057812 */ /* 0x000fe200078ec0ff */
[----:B------:R-:W-:Y:S01]  /*0b00*/  UIADD3 UR4, UR4, 0x14400, URZ ;  /* 0x0001440004047890 */ /* 0x000fe2000fffe03f */
[CC--:B------:R-:W-:Y:S02]  /*0b10*/  LEA.HI R4, R3.reuse, R0.reuse, RZ, 0x4 ;  /* 0x0000000003047211 */ /* 0x0c0fe400078f20ff */
[----:B------:R-:W-:Y:S01]  /*0b20*/  LEA.HI R225, R3, R0, RZ, 0x3 ;  /* 0x0000000003e17211 */ /* 0x000fe200078f18ff */
[----:B------:R-:W-:Y:S01]  /*0b30*/  IMAD.IADD R21, R0, 0x1, -R5 ;  /* 0x0000000100157824 */ /* 0x000fe200078e0a05 */
[----:B------:R-:W-:-:S02]  /*0b40*/  LOP3.LUT R11, R9, 0xfffffffc, RZ, 0xc0, !PT ;  /* 0xfffffffc090b7812 */ /* 0x000fc400078ec0ff */
[CC--:B------:R-:W-:Y:S02]  /*0b50*/  LEA.HI R6, R3.reuse, R0.reuse, RZ, 0x5 ;  /* 0x0000000003067211 */ /* 0x0c0fe400078f28ff */
[----:B------:R-:W-:Y:S01]  /*0b60*/  SHF.R.S32.HI R9, RZ, 0x1f, R21 ;  /* 0x0000001fff097819 */ /* 0x000fe20000011415 */
[----:B------:R-:W-:Y:S01]  /*0b70*/  IMAD.IADD R12, R0, 0x1, -R11 ;  /* 0x00000001000c7824 */ /* 0x000fe200078e0a0b */
[----:B------:R-:W-:Y:S01]  /*0b80*/  LEA.HI R8, R3, R0, RZ, 0x6 ;  /* 0x0000000003087211 */ /* 0x000fe200078f30ff */
[----:B------:R-:W-:Y:S01]  /*0b90*/  IMAD.SHL.U32 R6, R6, 0x20, RZ ;  /* 0x0000002006067824 */ /* 0x000fe200078e00ff */
[----:B------:R-:W-:Y:S01]  /*0ba0*/  LOP3.LUT R3, R4, 0x3fffff0, RZ, 0xc0, !PT ;  /* 0x03fffff004037812 */ /* 0x000fe200078ec0ff */
[----:B------:R-:W-:Y:S01]  /*0bb0*/  STL [R1+0x130], R21 ;  /* 0x0001301501007387 */ /* 0x000fe20000100800 */
[----:B------:R-:W-:Y:S01]  /*0bc0*/  LOP3.LUT R7, R225, 0xfffffff8, RZ, 0xc0, !PT ;  /* 0xfffffff8e1077812 */ /* 0x000fe200078ec0ff */
[----:B------:R-:W-:Y:S01]  /*0bd0*/  IMAD.SHL.U32 R8, R8, 0x8, RZ ;  /* 0x0000000808087824 */ /* 0x000fe200078e00ff */
[----:B------:R-:W-:Y:S01]  /*0be0*/  LEA.HI R10, R9, R21, RZ, 0x2 ;  /* 0x00000015090a7211 */ /* 0x000fe200078f10ff */
[C---:B------:R-:W-:Y:S01]  /*0bf0*/  IMAD.IADD R5, R0.reuse, 0x1, -R3 ;  /* 0x0000000100057824 */ /* 0x040fe200078e0a03 */
[----:B------:R-:W-:Y:S01]  /*0c00*/  SHF.R.S32.HI R3, RZ, 0x7, R2 ;  /* 0x00000007ff037819 */ /* 0x000fe20000011402 */
[----:B------:R-:W-:Y:S01]  /*0c10*/  IMAD.IADD R16, R0, 0x1, -R7 ;  /* 0x0000000100107824 */ /* 0x000fe200078e0a07 */
[----:B------:R-:W-:-:S02]  /*0c20*/  SHF.R.S32.HI R0, RZ, 0x2, R10 ;  /* 0x00000002ff007819 */ /* 0x000fc4000001140a */
[----:B------:R-:W-:Y:S01]  /*0c30*/  SHF.R.S32.HI R11, RZ, 0x1f, R10 ;  /* 0x0000001fff0b7819 */ /* 0x000fe2000001140a */
[----:B------:R-:W-:Y:S01]  /*0c40*/  IMAD.SHL.U32 R216, R16, 0x4, RZ ;  /* 0x0000000410d87824 */ /* 0x000fe200078e00ff */
[----:B------:R-:W-:Y:S01]  /*0c50*/  SHF.R.S32.HI R7, RZ, 0x4, R4 ;  /* 0x00000004ff077819 */ /* 0x000fe20000011404 */
[----:B------:R0:W-:Y:S01]  /*0c60*/  STL [R1+0x80], R16 ;  /* 0x0000801001007387 */ /* 0x0001e20000100800 */
[----:B------:R-:W-:Y:S01]  /*0c70*/  LEA.HI R11, R11, R0, RZ, 0x3 ;  /* 0x000000000b0b7211 */ /* 0x000fe200078f18ff */
[C---:B------:R-:W-:Y:S01]  /*0c80*/  VIADD R222, R216.reuse, 0x40 ;  /* 0x00000040d8de7836 */ /* 0x040fe20000000000 */
[----:B------:R-:W-:Y:S01]  /*0c90*/  LEA.HI R9, R9, R21, RZ, 0x5 ;  /* 0x0000001509097211 */ /* 0x000fe200078f28ff */
[C---:B------:R-:W-:Y:S01]  /*0ca0*/  VIADD R221, R216.reuse, 0x20 ;  /* 0x00000020d8dd7836 */ /* 0x040fe20000000000 */
[----:B------:R-:W-:Y:S01]  /*0cb0*/  LOP3.LUT R11, R11, 0xfffffff8, RZ, 0xc0, !PT ;  /* 0xfffffff80b0b7812 */ /* 0x000fe200078ec0ff */
[----:B------:R-:W-:Y:S01]  /*0cc0*/  IMAD.IADD R214, R216, 0x1, R222 ;  /* 0x00000001d8d67824 */ /* 0x000fe200078e02de */
[----:B------:R-:W-:Y:S01]  /*0cd0*/  LEA.HI R4, R4, R7, RZ, 0x1 ;  /* 0x0000000704047211 */ /* 0x000fe200078f08ff */
[----:B------:R-:W-:Y:S01]  /*0ce0*/  VIADD R223, R216, 0x60 ;  /* 0x00000060d8df7836 */ /* 0x000fe20000000000 */
[----:B------:R-:W-:Y:S01]  /*0cf0*/  LEA.HI R2, R2, R3, RZ, 0x1 ;  /* 0x0000000302027211 */ /* 0x000fe200078f08ff */
[----:B------:R-:W-:Y:S01]  /*0d00*/  IMAD.IADD R0, R0, 0x1, -R11 ;  /* 0x0000000100007824 */ /* 0x000fe200078e0a0b */
[----:B------:R-:W-:Y:S01]  /*0d10*/  SHF.R.S32.HI R9, RZ, 0x5, R9 ;  /* 0x00000005ff097819 */ /* 0x000fe20000011409 */
[----:B0-----:R-:W-:Y:S01]  /*0d20*/  IMAD.SHL.U32 R16, R16, 0x8, RZ ;  /* 0x0000000810107824 */ /* 0x001fe200078e00ff */
[----:B------:R-:W-:-:S02]  /*0d30*/  LOP3.LUT R6, R6, 0xfffffc00, RZ, 0xc0, !PT ;  /* 0xfffffc0006067812 */ /* 0x000fc400078ec0ff */
[----:B------:R-:W-:Y:S01]  /*0d40*/  LOP3.LUT R4, R4, 0x1ffffffe, RZ, 0xc0, !PT ;  /* 0x1ffffffe04047812 */ /* 0x000fe200078ec0ff */
[----:B------:R-:W-:Y:S01]  /*0d50*/  IMAD R9, R9, 0x10, R0 ;  /* 0x0000001009097824 */ /* 0x000fe200078e0200 */
[----:B------:R-:W-:Y:S01]  /*0d60*/  SHF.R.S32.HI R225, RZ, 0x3, R225 ;  /* 0x00000003ffe17819 */ /* 0x000fe200000114e1 */
[----:B------:R-:W-:Y:S01]  /*0d70*/  IMAD R5, R5, 0x40, R6 ;  /* 0x0000004005057824 */ /* 0x000fe200078e0206 */
[----:B------:R-:W-:Y:S01]  /*0d80*/  LOP3.LUT R2, R2, 0x3fffffe, RZ, 0xc0, !PT ;  /* 0x03fffffe02027812 */ /* 0x000fe200078ec0ff */
[----:B------:R-:W-:Y:S01]  /*0d90*/  IMAD.IADD R4, R7, 0x1, -R4 ;  /* 0x0000000107047824 */ /* 0x000fe200078e0a04 */
[----:B------:R-:W-:Y:S01]  /*0da0*/  LOP3.LUT R25, R8, 0xfffffe00, RZ, 0xc0, !PT ;  /* 0xfffffe0008197812 */ /* 0x000fe200078ec0ff */
[----:B------:R-:W-:Y:S01]  /*0db0*/  IMAD.SHL.U32 R0, R225, 0x40, RZ ;  /* 0x00000040e1007824 */ /* 0x000fe200078e00ff */
[----:B------:R-:W-:Y:S01]  /*0dc0*/  LOP3.LUT R10, R10, 0x7ffffffc, RZ, 0xc0, !PT ;  /* 0x7ffffffc0a0a7812 */ /* 0x000fe200078ec0ff */
[----:B------:R-:W-:Y:S01]  /*0dd0*/  IMAD.IADD R2, R3, 0x1, -R2 ;  /* 0x0000000103027824 */ /* 0x000fe200078e0a02 */
[----:B------:R-:W-:Y:S01]  /*0de0*/  SHF.R.S32.HI R217, RZ, 0x1f, R216 ;  /* 0x0000001fffd97819 */ /* 0x000fe200000114d8 */
[----:B------:R-:W-:Y:S01]  /*0df0*/  IMAD R3, R4, 0x8, R5 ;  /* 0x0000000804037824 */ /* 0x000fe200078e0205 */
[----:B------:R-:W-:Y:S01]  /*0e00*/  LOP3.LUT R19, R0, 0x1c0, RZ, 0xc0, !PT ;  /* 0x000001c000137812 */ /* 0x000fe200078ec0ff */
[----:B------:R-:W-:Y:S01]  /*0e10*/  VIADD R7, R225, 0x20 ;  /* 0x00000020e1077836 */ /* 0x000fe20000000000 */
[----:B------:R-:W-:Y:S01]  /*0e20*/  LEA.HI R0, R12, R12, RZ, 0x1 ;  /* 0x0000000c0c007211 */ /* 0x000fe200078f08ff */
[----:B------:R-:W-:Y:S01]  /*0e30*/  IMAD R11, R2, 0x40, R9 ;  /* 0x00000040020b7824 */ /* 0x000fe200078e0209 */
[----:B------:R-:W-:Y:S01]  /*0e40*/  SHF.R.S32.HI R5, RZ, 0x1f, R214 ;  /* 0x0000001fff057819 */ /* 0x000fe200000114d6 */
[----:B------:R0:W-:Y:S01]  /*0e50*/  STL [R1+0x1c4], R3 ;  /* 0x0001c40301007387 */ /* 0x0001e20000100800 */
[----:B------:R-:W-:Y:S01]  /*0e60*/  IMAD.SHL.U32 R4, R7, 0x40, RZ ;  /* 0x0000004007047824 */ /* 0x000fe200078e00ff */
[----:B------:R-:W-:Y:S01]  /*0e70*/  SHF.R.S32.HI R6, RZ, 0x1f, R7 ;  /* 0x0000001fff067819 */ /* 0x000fe20000011407 */
[----:B------:R-:W-:Y:S01]  /*0e80*/  VIADD R9, R225, 0x40 ;  /* 0x00000040e1097836 */ /* 0x000fe20000000000 */
[-C--:B------:R-:W-:Y:S01]  /*0e90*/  LEA.HI R212, R5, R214.reuse, RZ, 0x3 ;  /* 0x000000d605d47211 */ /* 0x080fe200078f18ff */
[----:B------:R-:W-:Y:S01]  /*0ea0*/  STL [R1+0x5c], R25 ;  /* 0x00005c1901007387 */ /* 0x000fe20000100800 */
[----:B------:R-:W-:Y:S01]  /*0eb0*/  LOP3.LUT R24, R4, 0x1c0, RZ, 0xc0, !PT ;  /* 0x000001c004187812 */ /* 0x000fe200078ec0ff */
[----:B------:R-:W-:Y:S01]  /*0ec0*/  IMAD.IADD R10, R21, 0x1, -R10 ;  /* 0x00000001150a7824 */ /* 0x000fe200078e0a0a */
[----:B------:R-:W-:Y:S01]  /*0ed0*/  SHF.R.U32.HI R26, RZ, 0x3, R19 ;  /* 0x00000003ff1a7819 */ /* 0x000fe20000011613 */
[----:B------:R-:W-:Y:S01]  /*0ee0*/  VIADD R22, R16, 0xc0 ;  /* 0x000000c010167836 */ /* 0x000fe20000000000 */
[----:B0-----:R-:W-:Y:S01]  /*0ef0*/  LOP3.LUT R3, R0, 0x1ffffffe, RZ, 0xc0, !PT ;  /* 0x1ffffffe00037812 */ /* 0x001fe200078ec0ff */
[----:B------:R-:W-:Y:S01]  /*0f00*/  IMAD.SHL.U32 R45, R10, 0x2, RZ ;  /* 0x000000020a2d7824 */ /* 0x000fe200078e00ff */
[----:B------:R-:W-:-:S02]  /*0f10*/  LEA.HI R0, R5, R214, RZ, 0x6 ;  /* 0x000000d605007211 */ /* 0x000fc400078f30ff */
[----:B------:R-:W-:Y:S01]  /*0f20*/  LEA.HI R6, R6, R7, RZ, 0x3 ;  /* 0x0000000706067211 */ /* 0x000fe200078f18ff */
[----:B------:R-:W-:Y:S01]  /*0f30*/  IMAD.IADD R3, R12, 0x1, -R3 ;  /* 0x000000010c037824 */ /* 0x000fe200078e0a03 */
[----:B------:R-:W-:Y:S01]  /*0f40*/  SHF.R.S32.HI R2, RZ, 0x1f, R9 ;  /* 0x0000001fff027819 */ /* 0x000fe20000011409 */
[----:B------:R-:W-:Y:S01]  /*0f50*/  IMAD.SHL.U32 R4, R0, 0x80, RZ ;  /* 0x0000008000047824 */ /* 0x000fe200078e00ff */
[----:B------:R-:W-:Y:S01]  /*0f60*/  LOP3.LUT R0, R19, 0x38, R212, 0xf8, !PT ;  /* 0x0000003813007812 */ /* 0x000fe200078ef8d4 */
[----:B------:R-:W-:Y:S01]  /*0f70*/  IMAD.SHL.U32 R6, R6, 0x40, RZ ;  /* 0x0000004006067824 */ /* 0x000fe200078e00ff */
[----:B------:R-:W-:Y:S01]  /*0f80*/  SHF.R.U32.HI R20, RZ, 0x3, R24 ;  /* 0x00000003ff147819 */ /* 0x000fe20000011618 */
[----:B------:R-:W-:Y:S01]  /*0f90*/  IMAD.U32 R12, RZ, RZ, UR4 ;  /* 0x00000004ff0c7e24 */ /* 0x000fe2000f8e00ff */
[----:B------:R-:W-:Y:S01]  /*0fa0*/  LOP3.LUT R5, R0, R26, RZ, 0x3c, !PT ;  /* 0x0000001a00057212 */ /* 0x000fe200078e3cff */
[----:B------:R-:W-:Y:S01]  /*0fb0*/  IMAD.U32 R0, RZ, RZ, UR5 ;  /* 0x00000005ff007e24 */ /* 0x000fe2000f8e00ff */
[----:B------:R-:W-:Y:S01]  /*0fc0*/  LOP3.LUT R7, R24, 0x38, R212, 0xf8, !PT ;  /* 0x0000003818077812 */ /* 0x000fe200078ef8d4 */
[----:B------:R-:W-:Y:S01]  /*0fd0*/  IMAD.SHL.U32 R0, R9, 0x40, RZ ;  /* 0x0000004009007824 */ /* 0x000fe200078e00ff */
[----:B------:R-:W-:Y:S01]  /*0fe0*/  LOP3.LUT R4, R4, 0xffffe000, RZ, 0xc0, !PT ;  /* 0xffffe00004047812 */ /* 0x000fe200078ec0ff */
[C---:B------:R-:W-:Y:S01]  /*0ff0*/  VIADD R44, R45.reuse, 0x8 ;  /* 0x000000082d2c7836 */ /* 0x040fe20000000000 */
[----:B------:R-:W-:Y:S01]  /*1000*/  LEA.HI R2, R2, R9, RZ, 0x3 ;  /* 0x0000000902027211 */ /* 0x000fe200078f18ff */
[----:B------:R-:W-:Y:S01]  /*1010*/  VIADD R43, R45, 0x10 ;  /* 0x000000102d2b7836 */ /* 0x000fe20000000000 */
[----:B------:R-:W-:Y:S01]  /*1020*/  LOP3.LUT R18, R6, 0xfffffe00, RZ, 0xc0, !PT ;  /* 0xfffffe0006127812 */ /* 0x000fe200078ec0ff */
[----:B------:R-:W-:Y:S01]  /*1030*/  IMAD.MOV.U32 R6, RZ, RZ, R14 ;  /* 0x000000ffff067224 */ /* 0x000fe200078e000e */
[----:B------:R-:W-:Y:S01]  /*1040*/  LOP3.LUT R9, R0, 0x1c0, RZ, 0xc0, !PT ;  /* 0x000001c000097812 */ /* 0x000fe200078ec0ff */
[----:B------:R-:W-:Y:S01]  /*1050*/  IMAD.SHL.U32 R2, R2, 0x40, RZ ;  /* 0x0000004002027824 */ /* 0x000fe200078e00ff */
[----:B------:R-:W-:Y:S01]  /*1060*/  LOP3.LUT R0, R19, 0x38, R16, 0xf8, !PT ;  /* 0x0000003813007812 */ /* 0x000fe200078ef810 */
[----:B------:R-:W-:Y:S01]  /*1070*/  STL [R1+0x58], R18 ;  /* 0x0000581201007387 */ /* 0x000fe20000100800 */
[----:B------:R-:W-:Y:S01]  /*1080*/  LOP3.LUT R7, R7, R20, RZ, 0x3c, !PT ;  /* 0x0000001407077212 */ /* 0x000fe200078e3cff */
[----:B------:R-:W-:Y:S01]  /*1090*/  VIADD R42, R45, 0x18 ;  /* 0x000000182d2a7836 */ /* 0x000fe20000000000 */
[----:B------:R-:W-:Y:S01]  /*10a0*/  IADD3 R8, R5, R4, R25 ;  /* 0x0000000405087210 */ /* 0x000fe20007ffe019 */
[----:B------:R-:W-:Y:S01]  /*10b0*/  IMAD.MOV.U32 R5, RZ, RZ, R13 ;  /* 0x000000ffff057224 */ /* 0x000fe200078e000d */
[----:B------:R-:W-:Y:S01]  /*10c0*/  LOP3.LUT R13, R25, R0, R26, 0xf6, !PT ;  /* 0x00000000190d7212 */ /* 0x000fe200078ef61a */
[----:B------:R-:W-:Y:S01]  /*10d0*/  STL [R1+0x1c0], R11 ;  /* 0x0001c00b01007387 */ /* 0x000fe20000100800 */
[----:B------:R-:W-:Y:S01]  /*10e0*/  IADD3 R4, R7, R4, R18 ;  /* 0x0000000407047210 */ /* 0x000fe20007ffe012 */
[----:B------:R-:W-:Y:S01]  /*10f0*/  IMAD.MOV.U32 R7, RZ, RZ, R15 ;  /* 0x000000ffff077224 */ /* 0x000fe200078e000f */
[----:B------:R-:W-:Y:S01]  /*1100*/  SHF.R.S32.HI R14, RZ, 0x1f, R221 ;  /* 0x0000001fff0e7819 */ /* 0x000fe200000114dd */
[----:B------:R-:W-:Y:S01]  /*1110*/  STL [R1+0x94], RZ ;  /* 0x000094ff01007387 */ /* 0x000fe20000100800 */
[----:B------:R-:W-:Y:S01]  /*1120*/  SHF.R.S32.HI R15, RZ, 0x1f, R222 ;  /* 0x0000001fff0f7819 */ /* 0x000fe200000114de */
[C---:B------:R-:W-:Y:S01]  /*1130*/  VIADD R41, R45.reuse, 0x20 ;  /* 0x000000202d297836 */ /* 0x040fe20000000000 */
[----:B------:R-:W-:Y:S01]  /*1140*/  LOP3.LUT R2, R2, 0xfffffe00, RZ, 0xc0, !PT ;  /* 0xfffffe0002027812 */ /* 0x000fe200078ec0ff */
[----:B------:R0:W-:Y:S01]  /*1150*/  STL [R1+0x11c], R12 ;  /* 0x00011c0c01007387 */ /* 0x0001e20000100800 */
[--C-:B------:R-:W-:Y:S01]  /*1160*/  LOP3.LUT R0, R24, 0x38, R16.reuse, 0xf8, !PT ;  /* 0x0000003818007812 */ /* 0x100fe200078ef810 */
[C---:B------:R-:W-:Y:S01]  /*1170*/  VIADD R40, R45.reuse, 0x28 ;  /* 0x000000282d287836 */ /* 0x040fe20000000000 */
[----:B------:R-:W-:Y:S01]  /*1180*/  SHF.R.S32.HI R17, RZ, 0x1f, R16 ;  /* 0x0000001fff117819 */ /* 0x000fe20000011410 */
[----:B------:R1:W-:Y:S01]  /*1190*/  STL [R1+0x7c], R13 ;  /* 0x00007c0d01007387 */ /* 0x0003e20000100800 */
[----:B------:R-:W-:Y:S01]  /*11a0*/  LOP3.LUT R0, R18, R0, R20, 0xf6, !PT ;  /* 0x0000000012007212 */ /* 0x000fe200078ef614 */
[C---:B------:R-:W-:Y:S01]  /*11b0*/  VIADD R39, R45.reuse, 0x30 ;  /* 0x000000302d277836 */ /* 0x040fe20000000000 */
[----:B------:R-:W-:Y:S01]  /*11c0*/  SHF.R.S32.HI R218, RZ, 0x1f, R22 ;  /* 0x0000001fffda7819 */ /* 0x000fe20000011416 */
[----:B------:R2:W-:Y:S01]  /*11d0*/  STL [R1+0x128], R14 ;  /* 0x0001280e01007387 */ /* 0x0005e20000100800 */
[C---:B------:R-:W-:Y:S01]  /*11e0*/  VIADD R38, R45.reuse, 0x38 ;  /* 0x000000382d267836 */ /* 0x040fe20000000000 */
[----:B0-----:R-:W-:Y:S01]  /*11f0*/  SHF.R.U32.HI R12, RZ, 0x3, R9 ;  /* 0x00000003ff0c7819 */ /* 0x001fe20000011609 */
[----:B------:R-:W-:Y:S01]  /*1200*/  VIADD R37, R45, 0x40 ;  /* 0x000000402d257836 */ /* 0x000fe20000000000 */
[----:B------:R-:W-:Y:S01]  /*1210*/  LOP3.LUT R9, R9, 0x38, R16, 0xf8, !PT ;  /* 0x0000003809097812 */ /* 0x000fe200078ef810 */
[----:B------:R-:W-:Y:S01]  /*1220*/  STL [R1+0x124], R15 ;  /* 0x0001240f01007387 */ /* 0x000fe20000100800 */
[----:B-1----:R-:W-:Y:S01]  /*1230*/  LEA R13, R13, UR4, 0x1 ;  /* 0x000000040d0d7c11 */ /* 0x002fe2000f8e08ff */
[C---:B------:R-:W-:Y:S01]  /*1240*/  VIADD R36, R45.reuse, 0x48 ;  /* 0x000000482d247836 */ /* 0x040fe20000000000 */
[----:B------:R-:W-:Y:S01]  /*1250*/  LOP3.LUT R9, R2, R9, R12, 0xf6, !PT ;  /* 0x0000000902097212 */ /* 0x000fe200078ef60c */
[----:B------:R0:W-:Y:S01]  /*1260*/  STL [R1+0x54], R2 ;  /* 0x0000540201007387 */ /* 0x0001e20000100800 */
[----:B--2---:R-:W-:Y:S01]  /*1270*/  SHF.R.S32.HI R14, RZ, 0x1f, R223 ;  /* 0x0000001fff0e7819 */ /* 0x004fe200000114df */
[----:B------:R-:W-:-:S02]  /*1280*/  VIADD R35, R45, 0x50 ;  /* 0x000000502d237836 */ /* 0x000fc40000000000 */
[C---:B------:R-:W-:Y:S02]  /*1290*/  VIADD R34, R45.reuse, 0x58 ;  /* 0x000000582d227836 */ /* 0x040fe40000000000 */
[----:B------:R-:W-:Y:S01]  /*12a0*/  STL [R1+0x120], R14 ;  /* 0x0001200e01007387 */ /* 0x000fe20000100800 */
[C---:B------:R-:W-:Y:S02]  /*12b0*/  VIADD R33, R45.reuse, 0x60 ;  /* 0x000000602d217836 */ /* 0x040fe40000000000 */
[C---:B------:R-:W-:Y:S01]  /*12c0*/  VIADD R32, R45.reuse, 0x68 ;  /* 0x000000682d207836 */ /* 0x040fe20000000000 */
[----:B0-----:R-:W-:Y:S01]  /*12d0*/  SHF.R.S32.HI R2, RZ, 0x3, R212 ;  /* 0x00000003ff027819 */ /* 0x001fe200000114d4 */
[----:B------:R-:W-:Y:S01]  /*12e0*/  STL [R1+0x64], R13 ;  /* 0x0000640d01007387 */ /* 0x000fe20000100800 */
[C---:B------:R-:W-:Y:S01]  /*12f0*/  VIADD R31, R45.reuse, 0x70 ;  /* 0x000000702d1f7836 */ /* 0x040fe20000000000 */
[----:B------:R-:W-:Y:S01]  /*1300*/  LOP3.LUT R212, R212, 0xfffffff8, RZ, 0xc0, !PT ;  /* 0xfffffff8d4d47812 */ /* 0x000fe200078ec0ff */
[C---:B------:R-:W-:Y:S01]  /*1310*/  VIADD R30, R45.reuse, 0x78 ;  /* 0x000000782d1e7836 */ /* 0x040fe20000000000 */
[----:B------:R-:W-:Y:S01]  /*1320*/  STL [R1+0x74], R45 ;  /* 0x0000742d01007387 */ /* 0x000fe20000100800 */
[C---:B------:R-:W-:Y:S01]  /*1330*/  VIADD R29, R45.reuse, 0x80 ;  /* 0x000000802d1d7836 */ /* 0x040fe20000000000 */
[----:B------:R-:W-:Y:S01]  /*1340*/  SHF.R.S32.HI R215, RZ, 0x1f, R212 ;  /* 0x0000001fffd77819 */ /* 0x000fe200000114d4 */
[C---:B------:R-:W-:Y:S01]  /*1350*/  VIADD R28, R45.reuse, 0x88 ;  /* 0x000000882d1c7836 */ /* 0x040fe20000000000 */
[----:B------:R0:W-:Y:S01]  /*1360*/  STL [R1+0x12c], R2 ;  /* 0x00012c0201007387 */ /* 0x0001e20000100800 */
[----:B------:R-:W-:-:S02]  /*1370*/  VIADD R27, R45, 0x90 ;  /* 0x000000902d1b7836 */ /* 0x000fc40000000000 */
[C---:B------:R-:W-:Y:S02]  /*1380*/  VIADD R26, R45.reuse, 0x98 ;  /* 0x000000982d1a7836 */ /* 0x040fe40000000000 */
[C---:B------:R-:W-:Y:S02]  /*1390*/  VIADD R25, R45.reuse, 0xa0 ;  /* 0x000000a02d197836 */ /* 0x040fe40000000000 */
[C---:B------:R-:W-:Y:S02]  /*13a0*/  VIADD R24, R45.reuse, 0xa8 ;  /* 0x000000a82d187836 */ /* 0x040fe40000000000 */
[C---:B------:R-:W-:Y:S01]  /*13b0*/  VIADD R21, R45.reuse, 0xb0 ;  /* 0x000000b02d157836 */ /* 0x040fe20000000000 */
[----:B0-----:R-:W-:Y:S01]  /*13c0*/  LEA R2, R0, UR4, 0x1 ;  /* 0x0000000400027c11 */ /* 0x001fe2000f8e08ff */
[----:B------:R-:W-:Y:S01]  /*13d0*/  VIADD R20, R45, 0xb8 ;  /* 0x000000b82d147836 */ /* 0x000fe20000000000 */
[----:B------:R-:W-:Y:S01]  /*13e0*/  LEA R0, R9, UR4, 0x1 ;  /* 0x0000000409007c11 */ /* 0x000fe2000f8e08ff */
[C---:B------:R-:W-:Y:S01]  /*13f0*/  VIADD R18, R45.reuse, 0xc0 ;  /* 0x000000c02d127836 */ /* 0x040fe20000000000 */
[----:B------:R-:W-:Y:S01]  /*1400*/  SHF.R.S32.HI R9, RZ, 0x1f, R43 ;  /* 0x0000001fff097819 */ /* 0x000fe2000001142b */
[----:B------:R0:W-:Y:S01]  /*1410*/  STL [R1+0x1b8], R2 ;  /* 0x0001b80201007387 */ /* 0x0001e20000100800 */
[----:B------:R-:W-:-:S02]  /*1420*/  VIADD R15, R45, 0xc8 ;  /* 0x000000c82d0f7836 */ /* 0x000fc40000000000 */
[C---:B------:R-:W-:Y:S01]  /*1430*/  VIADD R14, R45.reuse, 0xd0 ;  /* 0x000000d02d0e7836 */ /* 0x040fe20000000000 */
[----:B------:R1:W-:Y:S01]  /*1440*/  STL [R1+0x1b0], R0 ;  /* 0x0001b00001007387 */ /* 0x0003e20000100800 */
[C---:B------:R-:W-:Y:S02]  /*1450*/  VIADD R13, R45.reuse, 0xd8 ;  /* 0x000000d82d0d7836 */ /* 0x040fe40000000000 */
[C---:B------:R-:W-:Y:S01]  /*1460*/  VIADD R12, R45.reuse, 0xe0 ;  /* 0x000000e02d0c7836 */ /* 0x040fe20000000000 */
[----:B------:R2:W-:Y:S01]  /*1470*/  STL [R1+0x114], R44 ;  /* 0x0001142c01007387 */ /* 0x0005e20000100800 */
[C---:B------:R-:W-:Y:S02]  /*1480*/  VIADD R10, R45.reuse, 0xe8 ;  /* 0x000000e82d0a7836 */ /* 0x040fe40000000000 */
[----:B0-----:R-:W-:Y:S01]  /*1490*/  VIADD R2, R45, 0xf0 ;  /* 0x000000f02d027836 */ /* 0x001fe20000000000 */
[----:B------:R-:W-:Y:S01]  /*14a0*/  STL [R1+0x110], R43 ;  /* 0x0001102b01007387 */ /* 0x000fe20000100800 */
[----:B------:R-:W-:-:S02]  /*14b0*/  IMAD R3, R3, 0x8, R11 ;  /* 0x0000000803037824 */ /* 0x000fc400078e020b */
[----:B-1----:R-:W-:Y:S01]  /*14c0*/  VIADD R0, R45, 0xf8 ;  /* 0x000000f82d007836 */ /* 0x002fe20000000000 */
[----:B------:R0:W-:Y:S01]  /*14d0*/  STL [R1+0x10c], R42 ;  /* 0x00010c2a01007387 */ /* 0x0001e20000100800 */
[----:B------:R-:W-:Y:S01]  /*14e0*/  VIADD R19, R16, 0x80 ;  /* 0x0000008010137836 */ /* 0x000fe20000000000 */
[----:B--2---:R-:W-:Y:S02]  /*14f0*/  SHF.R.S32.HI R44, RZ, 0x1f, R44 ;  /* 0x0000001fff2c7819 */ /* 0x004fe4000001142c */
[----:B------:R1:W-:Y:S02]  /*1500*/  STL [R1+0x108], R41 ;  /* 0x0001082901007387 */ /* 0x0003e40000100800 */
[----:B------:R-:W-:Y:S02]  /*1510*/  SHF.R.S32.HI R219, RZ, 0x1f, R19 ;  /* 0x0000001fffdb7819 */ /* 0x000fe40000011413 */
[----:B------:R-:W-:Y:S01]  /*1520*/  STL [R1+0x104], R40 ;  /* 0x0001042801007387 */ /* 0x000fe20000100800 */
[----:B0-----:R-:W-:-:S03]  /*1530*/  SHF.R.S32.HI R42, RZ, 0x1f, R42 ;  /* 0x0000001fff2a7819 */ /* 0x001fc6000001142a */
[----:B------:R0:W-:Y:S01]  /*1540*/  STL [R1+0x100], R39 ;  /* 0x0001002701007387 */ /* 0x0001e20000100800 */
[----:B-1----:R-:W-:-:S03]  /*1550*/  SHF.R.S32.HI R41, RZ, 0x1f, R41 ;  /* 0x0000001fff297819 */ /* 0x002fc60000011429 */
[----:B------:R1:W-:Y:S04]  /*1560*/  STL [R1+0xfc], R38 ;  /* 0x0000fc2601007387 */ /* 0x0003e80000100800 */
        /* <DEDUP_REMOVED lines=39> */
[----:B------:R-:W-:Y:S04]  /*17e0*/  STL [R1+0x1ac], R44 ;  /* 0x0001ac2c01007387 */ /* 0x000fe80000100800 */
[----:B------:R1:W-:Y:S01]  /*17f0*/  STL [R1+0x9c], R0 ;  /* 0x00009c0001007387 */ /* 0x0003e20000100800 */
[----:B0-----:R-:W-:-:S03]  /*1800*/  SHF.R.S32.HI R2, RZ, 0x1f, R2 ;  /* 0x0000001fff027819 */ /* 0x001fc60000011402 */
[----:B------:R0:W-:Y:S04]  /*1810*/  STL [R1+0x1a8], R9 ;  /* 0x0001a80901007387 */ /* 0x0001e80000100800 */
[----:B------:R-:W-:Y:S01]  /*1820*/  STL [R1+0x1a4], R42 ;  /* 0x0001a42a01007387 */ /* 0x000fe20000100800 */
[----:B-1----:R-:W-:-:S03]  /*1830*/  SHF.R.S32.HI R0, RZ, 0x1f, R0 ;  /* 0x0000001fff007819 */ /* 0x002fc60000011400 */
[----:B------:R-:W-:Y:S01]  /*1840*/  STL [R1+0x1a0], R41 ;  /* 0x0001a02901007387 */ /* 0x000fe20000100800 */
[----:B0-----:R-:W-:-:S05]  /*1850*/  SHF.R.S32.HI R9, RZ, 0x1f, R40 ;  /* 0x0000001fff097819 */ /* 0x001fca0000011428 */
[----:B------:R0:W-:Y:S04]  /*1860*/  STL [R1+0x19c], R9 ;  /* 0x00019c0901007387 */ /* 0x0001e80000100800 */
[----:B------:R-:W-:Y:S04]  /*1870*/  STL [R1+0x198], R39 ;  /* 0x0001982701007387 */ /* 0x000fe80000100800 */
        /* <DEDUP_REMOVED lines=30> */
[----:B------:R-:W-:Y:S04]  /*1a60*/  STL [R1+0x13c], R9 ;  /* 0x00013c0901007387 */ /* 0x000fe80000100800 */
[----:B------:R0:W-:Y:S04]  /*1a70*/  STL [R1+0x138], R2 ;  /* 0x0001380201007387 */ /* 0x0001e80000100800 */
[----:B------:R1:W-:Y:S04]  /*1a80*/  STL [R1+0x134], R0 ;  /* 0x0001340001007387 */ /* 0x0003e80000100800 */
[----:B------:R2:W-:Y:S01]  /*1a90*/  STL [R1+0x78], R3 ;  /* 0x0000780301007387 */ /* 0x0005e20000100800 */
[----:B0-----:R-:W-:-:S02]  /*1aa0*/  LEA R2, R8, UR4, 0x1 ;  /* 0x0000000408027c11 */ /* 0x001fc4000f8e08ff */
[----:B-1----:R-:W-:-:S05]  /*1ab0*/  LEA R0, R4, UR4, 0x1 ;  /* 0x0000000404007c11 */ /* 0x002fca000f8e08ff */
[----:B------:R2:W-:Y:S04]  /*1ac0*/  STL [R1+0x1b4], R0 ;  /* 0x0001b40001007387 */ /* 0x0005e80000100800 */
[----:B------:R2:W-:Y:S02]  /*1ad0*/  STL [R1+0x1bc], R2 ;  /* 0x0001bc0201007387 */ /* 0x0005e40000100800 */
.L_x_2927:
[----:B0-23--:R-:W0:Y:S01]  /*1ae0*/  LDC.64 R2, c[0x0][0xc88] ;  /* 0x00032200ff027b82 */ /* 0x00de220000000a00 */
[----:B------:R-:W-:Y:S01]  /*1af0*/  ULDC.64 UR10, c[0x0][0x208] ;  /* 0x00008200000a7ab9 */ /* 0x000fe20000000a00 */
[----:B------:R-:W-:Y:S01]  /*1b00*/  ULDC.64 UR4, c[0x0][0xa28] ;  /* 0x00028a0000047ab9 */ /* 0x000fe20000000a00 */
[----:B------:R-:W-:Y:S01]  /*1b10*/  ULDC.64 UR8, c[0x0][0xa18] ;  /* 0x0002860000087ab9 */ /* 0x000fe20000000a00 */
[----:B------:R-:W-:Y:S01]  /*1b20*/  ULDC.64 UR6, c[0x0][0xa08] ;  /* 0x0002820000067ab9 */ /* 0x000fe20000000a00 */
[----:B0-----:R-:W-:-:S05]  /*1b30*/  IMAD.WIDE R2, R7, 0x4, R2 ;  /* 0x0000000407027825 */ /* 0x001fca00078e0202 */
[----:B------:R-:W2:Y:S01]  /*1b40*/  LDG.E R25, desc[UR10][R2.64] ;  /* 0x0000000a02197981 */ /* 0x000ea2000c1e1900 */
[----:B------:R-:W-:Y:S01]  /*1b50*/  ISETP.NE.U32.AND P2, PT, RZ, UR4, PT ;  /* 0x00000004ff007c0c */ /* 0x000fe2000bf45070 */
[----:B----4-:R-:W-:Y:S01]  /*1b60*/  IMAD.MOV.U32 R11, RZ, RZ, RZ ;  /* 0x000000ffff0b7224 */ /* 0x010fe200078e00ff */
[----:B------:R-:W-:Y:S01]  /*1b70*/  ISETP.NE.U32.AND P1, PT, RZ, UR8, PT ;  /* 0x00000008ff007c0c */ /* 0x000fe2000bf25070 */
[----:B------:R-:W-:Y:S01]  /*1b80*/  IMAD.MOV.U32 R115, RZ, RZ, RZ ;  /* 0x000000ffff737224 */ /* 0x000fe200078e00ff */
[----:B------:R-:W-:Y:S02]  /*1b90*/  ISETP.NE.AND.EX P2, PT, RZ, UR5, PT, P2 ;  /* 0x00000005ff007c0c */ /* 0x000fe4000bf45320 */
[----:B------:R-:W-:Y:S02]  /*1ba0*/  ISETP.NE.AND.EX P1, PT, RZ, UR9, PT, P1 ;  /* 0x00000009ff007c0c */ /* 0x000fe4000bf25310 */
[----:B------:R-:W-:-:S04]  /*1bb0*/  ISETP.NE.U32.AND P0, PT, RZ, UR6, PT ;  /* 0x00000006ff007c0c */ /* 0x000fc8000bf05070 */
[----:B------:R-:W-:Y:S02]  /*1bc0*/  ISETP.NE.AND.EX P0, PT, RZ, UR7, PT, P0 ;  /* 0x00000007ff007c0c */ /* 0x000fe4000bf05300 */
[----:B--2---:R-:W-:Y:S01]  /*1bd0*/  SHF.R.S32.HI R0, RZ, 0x1f, R25 ;  /* 0x0000001fff007819 */ /* 0x004fe20000011419 */
[C---:B------:R-:W-:Y:S02]  /*1be0*/  IMAD.SHL.U32 R28, R25.reuse, 0x4, RZ ;  /* 0x00000004191c7824 */ /* 0x040fe400078e00ff */
[C---:B------:R-:W-:Y:S01]  /*1bf0*/  @P2 LEA R8, P3, R25.reuse, UR4, 0x2 ;  /* 0x0000000419082c11 */ /* 0x040fe2000f8610ff */
[----:B------:R-:W-:Y:S01]  /*1c00*/  STL [R1+0x88], R25 ;  /* 0x0000881901007387 */ /* 0x000fe20000100800 */
[C-C-:B------:R-:W-:Y:S02]  /*1c10*/  SHF.L.U64.HI R27, R25.reuse, 0x2, R0.reuse ;  /* 0x00000002191b7819 */ /* 0x140fe40000010200 */
[----:B------:R-:W-:Y:S01]  /*1c20*/  @P2 LEA.HI.X R9, R25, UR5, R0, 0x2, P3 ;  /* 0x0000000519092c11 */ /* 0x000fe200098f1400 */
[----:B------:R-:W-:Y:S01]  /*1c30*/  ULDC UR4, c[0x0][0x288] ;  /* 0x0000a20000047ab9 */ /* 0x000fe20000000800 */
[----:B------:R0:W-:Y:S01]  /*1c40*/  STL [R1+0x118], R0 ;  /* 0x0001180001007387 */ /* 0x0001e20000100800 */
[----:B------:R-:W-:-:S03]  /*1c50*/  IADD3 R2, P4, R28, UR6, RZ ;  /* 0x000000061c027c10 */ /* 0x000fc6000ff9e0ff */
[----:B-1---5:R1:W5:Y:S01]  /*1c60*/  @P2 LDG.E R11, desc[UR10][R8.64] ;  /* 0x0000000a080b2981 */ /* 0x022362000c1e1900 */
[----:B------:R-:W-:Y:S01]  /*1c70*/  IADD3.X R3, R27, UR7, RZ, P4, !PT ;  /* 0x000000071b037c10 */ /* 0x000fe2000a7fe4ff */
[----:B------:R-:W-:Y:S01]  /*1c80*/  ULDC.64 UR6, c[0x0][0xa20] ;  /* 0x0002880000067ab9 */ /* 0x000fe20000000a00 */
[----:B------:R-:W-:Y:S01]  /*1c90*/  LOP3.LUT R4, R6, 0xff000000, RZ, 0xc0, !PT ;  /* 0xff00000006047812 */ /* 0x000fe200078ec0ff */
[----:B------:R-:W-:Y:S01]  /*1ca0*/  STL [R1+0x8c], R28 ;  /* 0x00008c1c01007387 */ /* 0x000fe20000100800 */
[----:B0-----:R-:W-:Y:S01]  /*1cb0*/  IMAD.U32 R0, RZ, RZ, UR4 ;  /* 0x00000004ff007e24 */ /* 0x001fe2000f8e00ff */
[----:B------:R-:W-:Y:S02]  /*1cc0*/  ULDC.64 UR4, c[0x0][0x418] ;  /* 0x0001060000047ab9 */ /* 0x000fe40000000a00 */
[----:B------:R-:W-:Y:S01]  /*1cd0*/  STL [R1+0x90], R27 ;  /* 0x0000901b01007387 */ /* 0x000fe20000100800 */
[----:B-1----:R-:W-:-:S03]  /*1ce0*/  @P1 IADD3 R8, P2, R28, UR8, RZ ;  /* 0x000000081c081c10 */ /* 0x002fc6000ff5e0ff */
[----:B------:R0:W5:Y:S01]  /*1cf0*/  @P0 LDG.E R115, desc[UR10][R2.64] ;  /* 0x0000000a02730981 */ /* 0x000162000c1e1900 */
[----:B------:R-:W-:-:S05]  /*1d00*/  @P1 IADD3.X R9, R27, UR9, RZ, P2, !PT ;  /* 0x000000091b091c10 */ /* 0x000fca00097fe4ff */
[----:B------:R-:W2:Y:S01]  /*1d10*/  @P1 LDG.E R0, desc[UR10][R8.64] ;  /* 0x0000000a08001981 */ /* 0x000ea2000c1e1900 */
[----:B------:R-:W-:-:S03]  /*1d20*/  UISETP.NE.U32.AND UP0, UPT, UR4, URZ, UPT ;  /* 0x0000003f0400728c */ /* 0x000fc6000bf05070 */
[----:B------:R-:W-:Y:S01]  /*1d30*/  ULDC UR4, c[0x0][0x424] ;  /* 0x0001090000047ab9 */ /* 0x000fe20000000800 */
[----:B------:R-:W-:Y:S01]  /*1d40*/  UISETP.NE.AND.EX UP0, UPT, UR5, URZ, UPT, UP0 ;  /* 0x0000003f0500728c */ /* 0x000fe2000bf05300 */
[----:B------:R-:W-:Y:S02]  /*1d50*/  ISETP.NE.U32.AND P2, PT, RZ, UR6, PT ;  /* 0x00000006ff007c0c */ /* 0x000fe4000bf45070 */
[----:B------:R-:W-:Y:S01]  /*1d60*/  ULDC UR5, c[0x0][0x2f0] ;  /* 0x0000bc0000057ab9 */ /* 0x000fe20000000800 */
[----:B------:R-:W-:Y:S01]  /*1d70*/  USEL UR4, UR4, 0x1, UP0 ;  /* 0x0000000104047887 */ /* 0x000fe20008000000 */
[----:B------:R-:W-:Y:S02]  /*1d80*/  SHF.R.U32.HI R7, RZ, 0x8, R4 ;  /* 0x00000008ff077819 */ /* 0x000fe40000011604 */
[----:B------:R-:W-:Y:S01]  /*1d90*/  ISETP.NE.AND.EX P2, PT, RZ, UR7, PT, P2 ;  /* 0x00000007ff007c0c */ /* 0x000fe2000bf45320 */
[----:B------:R-:W-:-:S03]  /*1da0*/  UIMAD UR4, UR4, UR5, URZ ;  /* 0x00000005040472a4 */ /* 0x000fc6000f8e023f */
[----:B------:R-:W-:Y:S01]  /*1db0*/  ULDC UR5, c[0x0][0x348] ;  /* 0x0000d20000057ab9 */ /* 0x000fe20000000800 */
[C---:B------:R-:W-:Y:S01]  /*1dc0*/  LOP3.LUT R224, R6.reuse, 0xffff, RZ, 0xc0, !PT ;  /* 0x0000ffff06e07812 */ /* 0x040fe200078ec0ff */
[----:B--2---:R1:W-:Y:S01]  /*1dd0*/  STL [R1+0x60], R0 ;  /* 0x0000600001007387 */ /* 0x0043e20000100800 */
[----:B------:R-:W-:Y:S01]  /*1de0*/  IMAD.MOV.U32 R10, RZ, RZ, R0 ;  /* 0x000000ffff0a7224 */ /* 0x000fe200078e0000 */
[----:B-1----:R-:W-:-:S04]  /*1df0*/  LOP3.LUT R0, R6, 0xff0000, RZ, 0xc0, !PT ;  /* 0x00ff000006007812 */ /* 0x002fc800078ec0ff */
[----:B------:R-:W-:Y:S01]  /*1e00*/  LEA.HI R8, R0, R7, RZ, 0x10 ;  /* 0x0000000700087211 */ /* 0x000fe200078f80ff */
[----:B0-----:R-:W-:Y:S06]  /*1e10*/  @P1 BRA `(.L_x_2650) ;  /* 0x00000000002c1947 */ /* 0x001fec0003800000 */
        /* <DEDUP_REMOVED lines=9> */
[----:B--2---:R-:W-:-:S05]  /*1eb0*/  IMAD.IADD R10, R9, 0x1, -R0 ;  /* 0x00000001090a7824 */ /* 0x004fca00078e0a00 */
[----:B------:R0:W-:Y:S02]  /*1ec0*/  STL [R1+0x60], R10 ;  /* 0x0000600a01007387 */ /* 0x0001e40000100800 */
.L_x_2650:
        /* <DEDUP_REMOVED lines=8> */
.L_x_2651:
[----:B------:R-:W-:Y:S05]  /*1f50*/  @!P0 BRA `(.L_x_2652) ;  /* 0x0000000000108947 */ /* 0x000fea0003800000 */
[----:B------:R-:W-:Y:S02]  /*1f60*/  ULDC.64 UR4, c[0x0][0x208] ;  /* 0x0000820000047ab9 */ /* 0x000fe40000000a00 */
[----:B------:R-:W2:Y:S04]  /*1f70*/  LDG.E R7, desc[UR4][R2.64] ;  /* 0x0000000402077981 */ /* 0x000ea8000c1e1900 */
[----:B------:R-:W2:Y:S02]  /*1f80*/  LDG.E R26, desc[UR4][R2.64+0x4] ;  /* 0x00000404021a7981 */ /* 0x000ea4000c1e1900 */
[----:B--2---:R-:W-:-:S07]  /*1f90*/  IMAD.IADD R26, R26, 0x1, -R7 ;  /* 0x000000011a1a7824 */ /* 0x004fce00078e0a07 */
.L_x_2652:
[----:B------:R-:W-:Y:S01]  /*1fa0*/  ULDC.64 UR4, c[0x0][0xa10] ;  /* 0x0002840000047ab9 */ /* 0x000fe20000000a00 */
[----:B------:R-:W-:Y:S01]  /*1fb0*/  ULDC.64 UR6, c[0x0][0x208] ;  /* 0x0000820000067ab9 */ /* 0x000fe20000000a00 */
[----:B------:R-:W-:Y:S01]  /*1fc0*/  ISETP.NE.U32.AND P0, PT, RZ, UR4, PT ;  /* 0x00000004ff007c0c */ /* 0x000fe2000bf05070 */
[----:B------:R-:W2:Y:S03]  /*1fd0*/  LDC R4, c[0x0][0x448] ;  /* 0x00011200ff047b82 */ /* 0x000ea60000000800 */
[----:B------:R-:W-:Y:S01]  /*1fe0*/  ISETP.NE.AND.EX P0, PT, RZ, UR5, PT, P0 ;  /* 0x00000005ff007c0c */ /* 0x000fe2000bf05300 */
[----:B------:R-:W-:-:S12]  /*1ff0*/  ULDC.64 UR4, c[0x0][0xa30] ;  /* 0x00028c0000047ab9 */ /* 0x000fd80000000a00 */
[----:B-1----:R-:W1:Y:S02]  /*2000*/  @P0 LDC.64 R2, c[0x0][0xa10] ;  /* 0x00028400ff020b82 */ /* 0x002e640000000a00 */
[----:B-1----:R-:W-:-:S05]  /*2010*/  @P0 IMAD.WIDE R2, R25, 0x4, R2 ;  /* 0x0000000419020825 */ /* 0x002fca00078e0202 */
[----:B------:R-:W3:Y:S04]  /*2020*/  @P0 LDG.E R0, desc[UR6][R2.64] ;  /* 0x0000000602000981 */ /* 0x000ee8000c1e1900 */
[----:B------:R1:W3:Y:S01]  /*2030*/  @P0 LDG.E R7, desc[UR6][R2.64+0x4] ;  /* 0x0000040602070981 */ /* 0x0002e2000c1e1900 */
[----:B------:R-:W-:Y:S01]  /*2040*/  ISETP.NE.U32.AND P1, PT, RZ, UR4, PT ;  /* 0x00000004ff007c0c */ /* 0x000fe2000bf25070 */
[----:B-----5:R-:W-:-:S03]  /*2050*/  IMAD.MOV.U32 R152, RZ, RZ, R26 ;  /* 0x000000ffff987224 */ /* 0x020fc600078e001a */
[----:B------:R-:W-:-:S13]  /*2060*/  ISETP.NE.AND.EX P1, PT, RZ, UR5, PT, P1 ;  /* 0x00000005ff007c0c */ /* 0x000fda000bf25310 */
[----:B-1----:R-:W-:-:S04]  /*2070*/  @P1 IADD3 R2, P2, R28, UR4, RZ ;  /* 0x000000041c021c10 */ /* 0x002fc8000ff5e0ff */
[----:B------:R-:W-:-:S05]  /*2080*/  @P1 IADD3.X R3, R27, UR5, RZ, P2, !PT ;  /* 0x000000051b031c10 */ /* 0x000fca00097fe4ff */
[----:B------:R1:W5:Y:S01]  /*2090*/  @P1 LDG.E R152, desc[UR6][R2.64] ;  /* 0x0000000602981981 */ /* 0x000362000c1e1900 */
[----:B--2---:R-:W-:Y:S01]  /*20a0*/  ISETP.NE.AND P1, PT, R4, 0x1, PT ;  /* 0x000000010400780c */ /* 0x004fe20003f25270 */
[----:B------:R-:W-:Y:S01]  /*20b0*/  IMAD.SHL.U32 R5, R5, 0x80, RZ ;  /* 0x0000008005057824 */ /* 0x000fe200078e00ff */
[----:B------:R-:W-:Y:S01]  /*20c0*/  LOP3.LUT R12, R8, 0xff, RZ, 0xc0, !PT ;  /* 0x000000ff080c7812 */ /* 0x000fe200078ec0ff */
[----:B------:R-:W-:Y:S01]  /*20d0*/  IMAD.IADD R11, R26, 0x1, -R11 ;  /* 0x000000011a0b7824 */ /* 0x000fe200078e0a0b */
[----:B------:R-:W-:Y:S01]  /*20e0*/  BSSY B0, `(.L_x_2653) ;  /* 0x0000038000007945 */ /* 0x000fe20003800000 */
[----:B------:R-:W-:Y:S01]  /*20f0*/  VIADD R4, R5, 0x7f ;  /* 0x0000007f05047836 */ /* 0x000fe20000000000 */
[----:B------:R-:W-:Y:S07]  /*2100*/  STL [R1+0x68], R5 ;  /* 0x0000680501007387 */ /* 0x000fee0000100800 */
[----:B------:R-:W2:Y:S08]  /*2110*/  @P1 LDC R9, c[0x0][0x44c] ;  /* 0x00011300ff091b82 */ /* 0x000eb00000000800 */
[----:B------:R-:W4:Y:S01]  /*2120*/  @P1 LDC R13, c[0x0][0x450] ;  /* 0x00011400ff0d1b82 */ /* 0x000f220000000800 */
[----:B---3--:R-:W-:-:S02]  /*2130*/  @P0 IMAD.IADD R24, R7, 0x1, -R0 ;  /* 0x0000000107180824 */ /* 0x008fc400078e0a00 */
[----:B--2---:R-:W-:-:S04]  /*2140*/  @P1 IMAD.HI.U32 R0, R4, R9, RZ ;  /* 0x0000000904001227 */ /* 0x004fc800078e00ff */
[----:B-1----:R-:W-:Y:S01]  /*2150*/  IMAD.IADD R2, R11, 0x1, R24 ;  /* 0x000000010b027824 */ /* 0x002fe200078e0218 */
[----:B----4-:R-:W-:-:S03]  /*2160*/  @P1 SHF.R.U32.HI R4, RZ, R13, R0 ;  /* 0x0000000dff041219 */ /* 0x010fc60000011600 */
[C---:B------:R-:W-:Y:S01]  /*2170*/  VIADD R0, R2.reuse, 0x4f ;  /* 0x0000004f02007836 */ /* 0x040fe20000000000 */
[----:B------:R-:W-:Y:S01]  /*2180*/  IADD3 R130, R2, 0x50, -R10 ;  /* 0x0000005002827810 */ /* 0x000fe20007ffe80a */
[----:B------:R1:W-:Y:S02]  /*2190*/  STL [R1+0x6c], R2 ;  /* 0x00006c0201007387 */ /* 0x0003e40000100800 */
[----:B------:R-:W-:Y:S02]  /*21a0*/  IMAD.HI R0, R0, 0x66666667, RZ ;  /* 0x6666666700007827 */ /* 0x000fe400078e02ff */
[----:B------:R2:W-:Y:S02]  /*21b0*/  STL [R1+0x98], R12 ;  /* 0x0000980c01007387 */ /* 0x0005e40000100800 */
[----:B------:R-:W-:Y:S01]  /*21c0*/  IMAD.IADD R4, R130, 0x1, R4 ;  /* 0x0000000182047824 */ /* 0x000fe200078e0204 */
[----:B------:R-:W-:-:S03]  /*21d0*/  SHF.R.U32.HI R131, RZ, 0x1f, R0 ;  /* 0x0000001fff837819 */ /* 0x000fc60000011600 */
[----:B------:R-:W-:Y:S01]  /*21e0*/  IMAD.HI R4, R4, 0x66666667, RZ ;  /* 0x6666666704047827 */ /* 0x000fe200078e02ff */
[----:B-1----:R-:W-:Y:S02]  /*21f0*/  SHF.R.U32.HI R2, RZ, 0x10, R8 ;  /* 0x00000010ff027819 */ /* 0x002fe40000011608 */
[----:B------:R-:W-:Y:S01]  /*2200*/  LEA.HI.SX32 R131, R0, R131, 0x1b ;  /* 0x0000008300837211 */ /* 0x000fe200078fdaff */
[----:B------:R-:W-:Y:S01]  /*2210*/  IMAD.MOV.U32 R0, RZ, RZ, RZ ;  /* 0x000000ffff007224 */ /* 0x000fe200078e00ff */
[----:B------:R-:W-:Y:S01]  /*2220*/  SHF.R.U32.HI R3, RZ, 0x1f, R4 ;  /* 0x0000001fff037819 */ /* 0x000fe20000011604 */
[----:B------:R2:W-:Y:S03]  /*2230*/  STL [R1+0x84], R2 ;  /* 0x0000840201007387 */ /* 0x0005e60000100800 */
[----:B------:R-:W-:-:S04]  /*2240*/  LEA.HI.SX32 R4, R4, R3, 0x1b ;  /* 0x0000000304047211 */ /* 0x000fc800078fdaff */
[----:B------:R-:W-:-:S04]  /*2250*/  VIMNMX R6, R131, R4, PT ;  /* 0x0000000483067248 */ /* 0x000fc80003fe0100 */
[----:B------:R-:W-:-:S13]  /*2260*/  ISETP.GE.AND P0, PT, R6, 0x1, PT ;  /* 0x000000010600780c */ /* 0x000fda0003f06270 */
[----:B--2---:R-:W-:Y:S05]  /*2270*/  @!P0 BRA `(.L_x_2654) ;  /* 0x0000000000788947 */ /* 0x004fea0003800000 */
[----:B------:R-:W-:Y:S01]  /*2280*/  ISETP.NE.AND P0, PT, R2, RZ, PT ;  /* 0x000000ff0200720c */ /* 0x000fe20003f05270 */
[----:B------:R-:W-:-:S03]  /*2290*/  ULDC UR4, c[0x0][0x9f0] ;  /* 0x00027c0000047ab9 */ /* 0x000fc60000000800 */
[----:B------:R-:W-:-:S04]  /*22a0*/  SEL R9, R2, UR4, P0 ;  /* 0x0000000402097c07 */ /* 0x000fc80008000000 */
[-C--:B------:R-:W-:Y:S02]  /*22b0*/  IABS R5, R9.reuse ;  /* 0x0000000900057213 */ /* 0x080fe40000000000 */
[----:B------:R-:W-:Y:S02]  /*22c0*/  IADD3 R0, R9, -0x1, R6 ;  /* 0xffffffff09007810 */ /* 0x000fe40007ffe006 */
[----:B------:R-:W1:Y:S01]  /*22d0*/  I2F.RP R4, R5 ;  /* 0x0000000500047306 */ /* 0x000e620000209400 */
[----:B0-----:R-:W-:-:S05]  /*22e0*/  IABS R10, R9 ;  /* 0x00000009000a7213 */ /* 0x001fca0000000000 */
[----:B------:R-:W-:Y:S02]  /*22f0*/  IMAD.MOV R10, RZ, RZ, -R10 ;  /* 0x000000ffff0a7224 */ /* 0x000fe400078e0a0a */
[----:B-1----:R-:W0:Y:S02]  /*2300*/  MUFU.RCP R4, R4 ;  /* 0x0000000400047308 */ /* 0x002e240000001000 */
        /* <DEDUP_REMOVED lines=21> */
.L_x_2654:
[----:B------:R-:W-:Y:S05]  /*2460*/  BSYNC B0 ;  /* 0x0000000000007941 */ /* 0x000fea0003800000 */
.L_x_2653:
[----:B------:R-:W-:-:S05]  /*2470*/  IMAD R3, R12, R0, RZ ;  /* 0x000000000c037224 */ /* 0x000fca00078e02ff */
[C---:B------:R-:W-:Y:S01]  /*2480*/  VIADDMNMX R0, R3.reuse, R0, R6, PT ;  /* 0x0000000003007246 */ /* 0x040fe20003800106 */
[----:B------:R-:W-:-:S04]  /*2490*/  IMAD R3, R3, 0x50, -R11 ;  /* 0x0000005003037824 */ /* 0x000fc800078e0a0b */
[----:B------:R-:W-:Y:S01]  /*24a0*/  IMAD R5, R0, 0x50, -R11 ;  /* 0x0000005000057824 */ /* 0x000fe200078e0a0b */
[----:B------:R-:W-:-:S04]  /*24b0*/  VIMNMX R3, RZ, R3, !PT ;  /* 0x00000003ff037248 */ /* 0x000fc80007fe0100 */
[----:B------:R-:W-:-:S04]  /*24c0*/  VIMNMX R0, R5, R24, PT ;  /* 0x0000001805007248 */ /* 0x000fc80003fe0100 */
[----:B------:R-:W-:Y:S01]  /*24d0*/  ISETP.GT.AND P0, PT, R0, R3, PT ;  /* 0x000000030000720c */ /* 0x000fe20003f04270 */
[----:B------:R-:W-:-:S05]  /*24e0*/  IMAD.WIDE.U32 R2, R3, -0x33333333, RZ ;  /* 0xcccccccd03027825 */ /* 0x000fca00078e00ff */
[----:B------:R-:W-:-:S05]  /*24f0*/  SHF.R.U32.HI R113, RZ, 0x6, R3 ;  /* 0x00000006ff717819 */ /* 0x000fca0000011603 */
[----:B------:R-:W-:Y:S02]  /*2500*/  IMAD.MOV.U32 R2, RZ, RZ, R113 ;  /* 0x000000ffff027224 */ /* 0x000fe400078e0071 */
        /* <DEDUP_REMOVED lines=16> */
[----:B------:R-:W1:Y:S01]  /*2610*/  LDC.64 R14, c[0x4][R14] ;  /* 0x010000000e0e7b82 */ /* 0x000e620000000a00 */
[----:B------:R-:W-:Y:S01]  /*2620*/  ULDC.64 UR4, c[0x4][0xb0] ;  /* 0x01002c0000047ab9 */ /* 0x000fe20000000a00 */
        /* <DEDUP_REMOVED lines=8> */
[----:B-1---5:R-:W-:Y:S05]  /*26b0*/  CALL.ABS.NOINC R14 ;  /* 0x000000000e007343 */ /* 0x022fea0003c00000 */
.L_x_2657:
[----:B------:R-:W-:Y:S05]  /*26c0*/  BSYNC B6 ;  /* 0x0000000000067941 */ /* 0x000fea0003800000 */
.L_x_2656:
        /* <DEDUP_REMOVED lines=20> */
.L_x_2659:
[----:B------:R-:W-:Y:S05]  /*2810*/  BSYNC B6 ;  /* 0x0000000000067941 */ /* 0x000fea0003800000 */
.L_x_2658:
[----:B------:R-:W-:Y:S01]  /*2820*/  ULDC.64 UR4, c[0x0][0x9f8] ;  /* 0x00027e0000047ab9 */ /* 0x000fe20000000a00 */
[----:B------:R-:W1:Y:S01]  /*2830*/  LDC R7, c[0x0][0x3f4] ;  /* 0x0000fd00ff077b82 */ /* 0x000e620000000800 */
[----:B------:R-:W-:Y:S01]  /*2840*/  ISETP.NE.U32.AND P0, PT, RZ, UR4, PT ;  /* 0x00000004ff007c0c */ /* 0x000fe2000bf05070 */
[----:B------:R-:W-:Y:S01]  /*2850*/  IMAD.MOV.U32 R0, RZ, RZ, R25 ;  /* 0x000000ffff007224 */ /* 0x000fe200078e0019 */
[----:B------:R-:W-:Y:S01]  /*2860*/  ULDC.64 UR6, c[0x0][0x208] ;  /* 0x0000820000067ab9 */ /* 0x000fe20000000a00 */
[----:B------:R-:W2:Y:S01]  /*2870*/  LDL R20, [R1+0x54] ;  /* 0x0000540001147983 */ /* 0x000ea20000100800 */
[----:B------:R-:W-:-:S03]  /*2880*/  ISETP.NE.AND.EX P0, PT, RZ, UR5, PT, P0 ;  /* 0x00000005ff007c0c */ /* 0x000fc6000bf05300 */
[----:B------:R-:W3:Y:S01]  /*2890*/  LDC.64 R96, c[0x0][0x3f8] ;  /* 0x0000fe00ff607b82 */ /* 0x000ee20000000a00 */
[----:B------:R-:W-:-:S07]  /*28a0*/  SHF.R.S32.HI R9, RZ, 0x1f, R225 ;  /* 0x0000001fff097819 */ /* 0x000fce00000114e1 */
[----:B------:R-:W4:Y:S02]  /*28b0*/  LDC.64 R90, c[0x0][0x408] ;  /* 0x00010200ff5a7b82 */ /* 0x000f240000000a00 */
[----:B------:R-:W-:Y:S01]  /*28c0*/  @P0 IADD3 R4, P1, R28, UR4, RZ ;  /* 0x000000041c040c10 */ /* 0x000fe2000ff3e0ff */
[----:B------:R-:W-:Y:S01]  /*28d0*/  ULDC UR4, c[0x0][0x2f4] ;  /* 0x0000bd0000047ab9 */ /* 0x000fe20000000800 */
[----:B------:R-:W2:Y:S02]  /*28e0*/  LDL R28, [R1+0x5c] ;  /* 0x00005c00011c7983 */ /* 0x000ea40000100800 */
[----:B------:R-:W-:Y:S02]  /*28f0*/  @P0 IADD3.X R5, R27, UR5, RZ, P1, !PT ;  /* 0x000000051b050c10 */ /* 0x000fe40008ffe4ff */
[----:B------:R-:W4:Y:S01]  /*2900*/  LDL R27, [R1+0x58] ;  /* 0x00005800011b7983 */ /* 0x000f220000100800 */
[----:B------:R-:W-:-:S03]  /*2910*/  ISETP.GE.AND P1, PT, R214, UR4, PT ;  /* 0x00000004d6007c0c */ /* 0x000fc6000bf26270 */
[----:B------:R0:W2:Y:S01]  /*2920*/  @P0 LDG.E R0, desc[UR6][R4.64] ;  /* 0x0000000604000981 */ /* 0x0000a2000c1e1900 */
[----:B------:R-:W-:Y:S02]  /*2930*/  SEL R6, RZ, 0xffffffff, P1 ;  /* 0xffffffffff067807 */ /* 0x000fe40000800000 */
[----:B------:R-:W-:Y:S02]  /*2940*/  ISETP.GE.AND P0, PT, R16, UR4, PT ;  /* 0x0000000410007c0c */ /* 0x000fe4000bf06270 */
[----:B------:R-:W-:Y:S01]  /*2950*/  ISETP.GE.AND P2, PT, R19, UR4, PT ;  /* 0x0000000413007c0c */ /* 0x000fe2000bf46270 */
[----:B------:R-:W-:Y:S01]  /*2960*/  IMAD.SHL.U32 R6, R6, 0x2, RZ ;  /* 0x0000000206067824 */ /* 0x000fe200078e00ff */
[----:B------:R-:W-:Y:S02]  /*2970*/  SEL R3, RZ, 0x1, P0 ;  /* 0x00000001ff037807 */ /* 0x000fe40000000000 */
[----:B0-----:R-:W-:Y:S02]  /*2980*/  SEL R4, RZ, 0x4, P2 ;  /* 0x00000004ff047807 */ /* 0x001fe40001000000 */
[----:B------:R-:W-:-:S02]  /*2990*/  LOP3.LUT R3, R6, 0x2, R3, 0xe2, !PT ;  /* 0x0000000206037812 */ /* 0x000fc400078ee203 */
[-C--:B-1----:R-:W-:Y:S01]  /*29a0*/  ISETP.GE.AND P2, PT, R16, R7.reuse, PT ;  /* 0x000000071000720c */ /* 0x082fe20003f46270 */
[----:B---3--:R-:W-:Y:S01]  /*29b0*/  IMAD R8, R9, R96, RZ ;  /* 0x0000006009087224 */ /* 0x008fe200078e02ff */
[----:B------:R-:W-:Y:S02]  /*29c0*/  LOP3.LUT R4, R3, R4, RZ, 0xfc, !PT ;  /* 0x0000000403047212 */ /* 0x000fe400078efcff */
[----:B------:R-:W-:Y:S01]  /*29d0*/  SEL R3, R7, RZ, P2 ;  /* 0x000000ff07037207 */ /* 0x000fe20001000000 */
[----:B------:R-:W-:Y:S01]  /*29e0*/  IMAD.WIDE.U32 R100, R225, R96, R216 ;  /* 0x00000060e1647225 */ /* 0x000fe200078e00d8 */
[----:B------:R-:W-:-:S03]  /*29f0*/  ISETP.GE.AND P1, PT, R214, R7, PT ;  /* 0x00000007d600720c */ /* 0x000fc60003f26270 */
[C---:B------:R-:W-:Y:S02]  /*2a00*/  IMAD R5, R225.reuse, R97, R8 ;  /* 0x00000061e1057224 */ /* 0x040fe400078e0208 */
[----:B------:R-:W-:-:S04]  /*2a10*/  IMAD.WIDE.U32 R98, R225, R96, R16 ;  /* 0x00000060e1627225 */ /* 0x000fc800078e0010 */
[----:B------:R-:W-:Y:S02]  /*2a20*/  IMAD.IADD R3, R16, 0x1, R3 ;  /* 0x0000000110037824 */ /* 0x000fe400078e0203 */
[C---:B------:R-:W-:Y:S02]  /*2a30*/  VIADD R31, R225.reuse, 0x20 ;  /* 0x00000020e11f7836 */ /* 0x040fe40000000000 */
[----:B------:R-:W-:Y:S02]  /*2a40*/  VIADD R25, R225, 0x20 ;  /* 0x00000020e1197836 */ /* 0x000fe40000000000 */
[----:B------:R-:W-:Y:S02]  /*2a50*/  IMAD.IADD R101, R101, 0x1, R5 ;  /* 0x0000000165657824 */ /* 0x000fe400078e0205 */
[----:B------:R-:W-:Y:S01]  /*2a60*/  IMAD.IADD R99, R5, 0x1, R99 ;  /* 0x0000000105637824 */ /* 0x000fe200078e0263 */
[----:B------:R-:W-:Y:S01]  /*2a70*/  SEL R5, R7, RZ, P1 ;  /* 0x000000ff07057207 */ /* 0x000fe20000800000 */
[----:B------:R-:W-:Y:S01]  /*2a80*/  IMAD.SHL.U32 R31, R31, 0x40, RZ ;  /* 0x000000401f1f7824 */ /* 0x000fe200078e00ff */
[----:B------:R-:W-:Y:S01]  /*2a90*/  SHF.R.S32.HI R10, RZ, 0x1f, R3 ;  /* 0x0000001fff0a7819 */ /* 0x000fe20000011403 */
[----:B------:R-:W-:-:S02]  /*2aa0*/  IMAD.SHL.U32 R25, R25, 0x40, RZ ;  /* 0x0000004019197824 */ /* 0x000fc400078e00ff */
[----:B------:R-:W-:Y:S01]  /*2ab0*/  IMAD.IADD R8, R214, 0x1, R5 ;  /* 0x00000001d6087824 */ /* 0x000fe200078e0205 */
[CC--:B------:R-:W-:Y:S02]  /*2ac0*/  LEA.HI R5, R10.reuse, R3.reuse, RZ, 0x6 ;  /* 0x000000030a057211 */ /* 0x0c0fe400078f30ff */
[----:B------:R-:W-:Y:S02]  /*2ad0*/  LEA.HI R10, R10, R3, RZ, 0x3 ;  /* 0x000000030a0a7211 */ /* 0x000fe400078f18ff */
[----:B------:R-:W-:Y:S02]  /*2ae0*/  LOP3.LUT R31, R31, 0x1c0, RZ, 0xc0, !PT ;  /* 0x000001c01f1f7812 */ /* 0x000fe400078ec0ff */
[----:B------:R-:W-:Y:S02]  /*2af0*/  LOP3.LUT R25, R25, 0x1c0, RZ, 0xc0, !PT ;  /* 0x000001c019197812 */ /* 0x000fe400078ec0ff */
[----:B------:R-:W-:Y:S02]  /*2b00*/  SHF.R.S32.HI R5, RZ, 0x6, R5 ;  /* 0x00000006ff057819 */ /* 0x000fe40000011405 */
[----:B------:R-:W-:-:S02]  /*2b10*/  LOP3.LUT R11, R31, 0x38, R10, 0xf8, !PT ;  /* 0x000000381f0b7812 */ /* 0x000fc400078ef80a */
[----:B------:R-:W-:-:S04]  /*2b20*/  SHF.R.U32.HI R25, RZ, 0x3, R25 ;  /* 0x00000003ff197819 */ /* 0x000fc80000011619 */
[----:B------:R-:W-:Y:S01]  /*2b30*/  LOP3.LUT R12, R11, R25, RZ, 0x3c, !PT ;  /* 0x000000190b0c7212 */ /* 0x000fe200078e3cff */
[----:B----4-:R-:W-:-:S04]  /*2b40*/  IMAD R125, R5, 0x1400, R27 ;  /* 0x00001400057d7824 */ /* 0x010fc800078e021b */
[----:B------:R-:W-:Y:S02]  /*2b50*/  IMAD.IADD R125, R125, 0x1, R12 ;  /* 0x000000017d7d7824 */ /* 0x000fe400078e020c */
[----:B------:R-:W3:Y:S01]  /*2b60*/  LDL R12, [R1+0x80] ;  /* 0x00008000010c7983 */ /* 0x000ee20000100800 */
[-C--:B------:R-:W-:Y:S02]  /*2b70*/  IMAD R6, R9, R90.reuse, RZ ;  /* 0x0000005a09067224 */ /* 0x080fe400078e02ff */
[C---:B------:R-:W-:Y:S02]  /*2b80*/  IMAD.SHL.U32 R32, R225.reuse, 0x40, RZ ;  /* 0x00000040e1207824 */ /* 0x040fe400078e00ff */
[C---:B------:R-:W-:Y:S02]  /*2b90*/  IMAD.SHL.U32 R29, R225.reuse, 0x40, RZ ;  /* 0x00000040e11d7824 */ /* 0x040fe400078e00ff */
[----:B------:R-:W-:-:S04]  /*2ba0*/  IMAD.WIDE.U32 R94, R225, R90, R216 ;  /* 0x0000005ae15e7225 */ /* 0x000fc800078e00d8 */
[C---:B------:R-:W-:Y:S02]  /*2bb0*/  IMAD R9, R225.reuse, R91, R6 ;  /* 0x0000005be1097224 */ /* 0x040fe400078e0206 */
[----:B------:R-:W-:Y:S01]  /*2bc0*/  IMAD.WIDE.U32 R92, R225, R90, R16 ;  /* 0x0000005ae15c7225 */ /* 0x000fe200078e0010 */
[----:B------:R-:W-:Y:S02]  /*2bd0*/  LOP3.LUT R32, R32, 0x1c0, RZ, 0xc0, !PT ;  /* 0x000001c020207812 */ /* 0x000fe400078ec0ff */
[----:B------:R-:W-:Y:S01]  /*2be0*/  LOP3.LUT R29, R29, 0x1c0, RZ, 0xc0, !PT ;  /* 0x000001c01d1d7812 */ /* 0x000fe200078ec0ff */
[----:B------:R-:W-:Y:S02]  /*2bf0*/  IMAD.IADD R95, R95, 0x1, R9 ;  /* 0x000000015f5f7824 */ /* 0x000fe400078e0209 */
[----:B------:R-:W-:Y:S01]  /*2c00*/  IMAD.IADD R93, R9, 0x1, R93 ;  /* 0x00000001095d7824 */ /* 0x000fe200078e025d */
[----:B------:R-:W-:Y:S01]  /*2c10*/  SHF.R.S32.HI R9, RZ, 0x1f, R8 ;  /* 0x0000001fff097819 */ /* 0x000fe20000011408 */
[----:B------:R-:W-:-:S02]  /*2c20*/  VIADD R30, R225, 0x40 ;  /* 0x00000040e11e7836 */ /* 0x000fc40000000000 */
[----:B------:R-:W-:Y:S01]  /*2c30*/  VIADD R15, R225, 0x40 ;  /* 0x00000040e10f7836 */ /* 0x000fe20000000000 */
[----:B------:R-:W0:Y:S01]  /*2c40*/  S2R R155, SR_TID.X ;  /* 0x00000000009b7919 */ /* 0x000e220000002100 */
[----:B------:R-:W-:Y:S01]  /*2c50*/  LOP3.LUT R3, R32, 0x38, R10, 0xf8, !PT ;  /* 0x0000003820037812 */ /* 0x000fe200078ef80a */
[----:B------:R-:W-:Y:S01]  /*2c60*/  IMAD.SHL.U32 R30, R30, 0x40, RZ ;  /* 0x000000401e1e7824 */ /* 0x000fe200078e00ff */
[----:B------:R-:W-:Y:S01]  /*2c70*/  SHF.R.U32.HI R29, RZ, 0x3, R29 ;  /* 0x00000003ff1d7819 */ /* 0x000fe2000001161d */
[----:B------:R-:W-:Y:S01]  /*2c80*/  IMAD.SHL.U32 R15, R15, 0x40, RZ ;  /* 0x000000400f0f7824 */ /* 0x000fe200078e00ff */
[CC--:B------:R-:W-:Y:S02]  /*2c90*/  LEA.HI R21, R9.reuse, R8.reuse, RZ, 0x3 ;  /* 0x0000000809157211 */ /* 0x0c0fe400078f18ff */
[----:B------:R-:W-:Y:S01]  /*2ca0*/  LEA.HI R8, R9, R8, RZ, 0x6 ;  /* 0x0000000809087211 */ /* 0x000fe200078f30ff */
[----:B--2---:R-:W-:Y:S01]  /*2cb0*/  IMAD R127, R5, 0x1400, R28 ;  /* 0x00001400057f7824 */ /* 0x004fe200078e021c */
[----:B------:R-:W-:Y:S01]  /*2cc0*/  LOP3.LUT R6, R3, R29, RZ, 0x3c, !PT ;  /* 0x0000001d03067212 */ /* 0x000fe200078e3cff */
[----:B------:R-:W-:Y:S01]  /*2cd0*/  IMAD R123, R5, 0x1400, R20 ;  /* 0x00001400057b7824 */ /* 0x000fe200078e0214 */
[----:B------:R-:W-:-:S02]  /*2ce0*/  LOP3.LUT R30, R30, 0x1c0, RZ, 0xc0, !PT ;  /* 0x000001c01e1e7812 */ /* 0x000fc400078ec0ff */
[----:B------:R-:W-:Y:S02]  /*2cf0*/  LOP3.LUT R15, R15, 0x1c0, RZ, 0xc0, !PT ;  /* 0x000001c00f0f7812 */ /* 0x000fe400078ec0ff */
[----:B------:R-:W-:Y:S02]  /*2d00*/  SHF.R.S32.HI R8, RZ, 0x6, R8 ;  /* 0x00000006ff087819 */ /* 0x000fe40000011408 */
[----:B------:R-:W-:Y:S01]  /*2d10*/  LOP3.LUT R5, R31, 0x38, R21, 0xf8, !PT ;  /* 0x000000381f057812 */ /* 0x000fe200078ef815 */
[----:B------:R-:W-:Y:S01]  /*2d20*/  IMAD.IADD R127, R127, 0x1, R6 ;  /* 0x000000017f7f7824 */ /* 0x000fe200078e0206 */
[----:B------:R-:W-:Y:S01]  /*2d30*/  SHF.R.U32.HI R15, RZ, 0x3, R15 ;  /* 0x00000003ff0f7819 */ /* 0x000fe2000001160f */
[----:B------:R-:W-:Y:S01]  /*2d40*/  IMAD R124, R8, 0x1400, R27 ;  /* 0x00001400087c7824 */ /* 0x000fe200078e021b */
[--C-:B------:R-:W-:Y:S02]  /*2d50*/  LOP3.LUT R3, R32, 0x38, R21.reuse, 0xf8, !PT ;  /* 0x0000003820037812 */ /* 0x100fe400078ef815 */
[----:B------:R-:W-:-:S02]  /*2d60*/  LOP3.LUT R6, R30, 0x38, R21, 0xf8, !PT ;  /* 0x000000381e067812 */ /* 0x000fc400078ef815 */
[----:B------:R-:W-:Y:S02]  /*2d70*/  LOP3.LUT R5, R5, R25, RZ, 0x3c, !PT ;  /* 0x0000001905057212 */ /* 0x000fe400078e3cff */
[----:B-----5:R-:W-:Y:S01]  /*2d80*/  SHF.R.S32.HI R11, RZ, 0x1f, R152 ;  /* 0x0000001fff0b7819 */ /* 0x020fe20000011498 */
[C---:B------:R-:W-:Y:S01]  /*2d90*/  IMAD R126, R8.reuse, 0x1400, R28 ;  /* 0x00001400087e7824 */ /* 0x040fe200078e021c */
[----:B------:R-:W-:Y:S01]  /*2da0*/  LOP3.LUT R3, R3, R29, RZ, 0x3c, !PT ;  /* 0x0000001d03037212 */ /* 0x000fe200078e3cff */
[----:B------:R-:W-:Y:S01]  /*2db0*/  IMAD R122, R8, 0x1400, R20 ;  /* 0x00001400087a7824 */ /* 0x000fe200078e0214 */
[-C--:B------:R-:W-:Y:S01]  /*2dc0*/  LOP3.LUT R9, R6, R15.reuse, RZ, 0x3c, !PT ;  /* 0x0000000f06097212 */ /* 0x080fe200078e3cff */
[----:B------:R-:W-:Y:S01]  /*2dd0*/  IMAD.IADD R124, R124, 0x1, R5 ;  /* 0x000000017c7c7824 */ /* 0x000fe200078e0205 */
[----:B------:R-:W-:Y:S01]  /*2de0*/  LOP3.LUT R13, R30, 0x38, R10, 0xf8, !PT ;  /* 0x000000381e0d7812 */ /* 0x000fe200078ef80a */
[----:B------:R-:W-:Y:S01]  /*2df0*/  IMAD R5, R11, R96, RZ ;  /* 0x000000600b057224 */ /* 0x000fe200078e02ff */
[----:B------:R-:W-:Y:S01]  /*2e00*/  ISETP.GE.AND P0, PT, R22, UR4, PT ;  /* 0x0000000416007c0c */ /* 0x000fe2000bf06270 */
[----:B------:R-:W-:Y:S01]  /*2e10*/  IMAD.IADD R126, R126, 0x1, R3 ;  /* 0x000000017e7e7824 */ /* 0x000fe200078e0203 */
[----:B------:R-:W-:Y:S01]  /*2e20*/  LOP3.LUT R14, R13, R15, RZ, 0x3c, !PT ;  /* 0x0000000f0d0e7212 */ /* 0x000fe200078e3cff */
[----:B------:R-:W-:Y:S01]  /*2e30*/  IMAD.IADD R122, R122, 0x1, R9 ;  /* 0x000000017a7a7824 */ /* 0x000fe200078e0209 */
[C-C-:B------:R-:W-:Y:S01]  /*2e40*/  SHF.L.U64.HI R3, R96.reuse, 0x5, R97.reuse ;  /* 0x0000000560037819 */ /* 0x140fe20000010261 */
[----:B------:R-:W-:Y:S01]  /*2e50*/  IMAD R9, R97, 0x50, RZ ;  /* 0x0000005061097824 */ /* 0x000fe200078e02ff */
[----:B------:R-:W-:Y:S01]  /*2e60*/  SHF.L.U64.HI R105, R96, 0x6, R97 ;  /* 0x0000000660697819 */ /* 0x000fe20000010261 */
[----:B------:R-:W-:-:S02]  /*2e70*/  IMAD R13, R152, R97, R5 ;  /* 0x00000061980d7224 */ /* 0x000fc400078e0205 */
[C---:B------:R-:W-:Y:S02]  /*2e80*/  IMAD.SHL.U32 R102, R96.reuse, 0x20, RZ ;  /* 0x0000002060667824 */ /* 0x040fe400078e00ff */
[----:B------:R-:W-:Y:S02]  /*2e90*/  IMAD.SHL.U32 R106, R96, 0x40, RZ ;  /* 0x00000040606a7824 */ /* 0x000fe400078e00ff */
[----:B------:R-:W-:Y:S01]  /*2ea0*/  IMAD.WIDE.U32 R100, R152, R96, R100 ;  /* 0x0000006098647225 */ /* 0x000fe200078e0064 */
[----:B------:R-:W-:-:S03]  /*2eb0*/  SEL R5, RZ, 0x8, P0 ;  /* 0x00000008ff057807 */ /* 0x000fc60000000000 */
[----:B------:R-:W-:-:S04]  /*2ec0*/  IMAD.WIDE.U32 R98, R152, R96, R98 ;  /* 0x0000006098627225 */ /* 0x000fc800078e0062 */
[----:B------:R-:W-:-:S04]  /*2ed0*/  IMAD.WIDE.U32 R96, R96, 0x50, RZ ;  /* 0x0000005060607825 */ /* 0x000fc800078e00ff */
[-C--:B------:R-:W-:Y:S01]  /*2ee0*/  IMAD R11, R11, R90.reuse, RZ ;  /* 0x0000005a0b0b7224 */ /* 0x080fe200078e02ff */
[C---:B------:R-:W-:Y:S01]  /*2ef0*/  SHF.L.U64.HI R103, R90.reuse, 0x5, R91 ;  /* 0x000000055a677819 */ /* 0x040fe2000001025b */
[----:B------:R-:W-:Y:S01]  /*2f00*/  IMAD.IADD R116, R97, 0x1, R9 ;  /* 0x0000000161747824 */ /* 0x000fe200078e0209 */
[----:B------:R-:W-:Y:S01]  /*2f10*/  SHF.L.U64.HI R107, R90, 0x6, R91 ;  /* 0x000000065a6b7819 */ /* 0x000fe2000001025b */
[----:B------:R-:W-:Y:S01]  /*2f20*/  IMAD R117, R91, 0x50, RZ ;  /* 0x000000505b757824 */ /* 0x000fe200078e02ff */
[----:B------:R-:W-:Y:S01]  /*2f30*/  LOP3.LUT R27, R4, R5, RZ, 0xfc, !PT ;  /* 0x00000005041b7212 */ /* 0x000fe200078efcff */
[----:B------:R-:W-:Y:S01]  /*2f40*/  IMAD R11, R152, R91, R11 ;  /* 0x0000005b980b7224 */ /* 0x000fe200078e020b */
[----:B------:R-:W-:Y:S01]  /*2f50*/  SHF.R.S32.HI R9, RZ, 0x3, R10 ;  /* 0x00000003ff097819 */ /* 0x000fe2000001140a */
[C---:B------:R-:W-:Y:S01]  /*2f60*/  IMAD.SHL.U32 R104, R90.reuse, 0x20, RZ ;  /* 0x000000205a687824 */ /* 0x040fe200078e00ff */
[----:B------:R-:W-:Y:S01]  /*2f70*/  SHF.R.S32.HI R20, RZ, 0x3, R21 ;  /* 0x00000003ff147819 */ /* 0x000fe20000011415 */
[----:B------:R-:W-:Y:S01]  /*2f80*/  IMAD.SHL.U32 R108, R90, 0x40, RZ ;  /* 0x000000405a6c7824 */ /* 0x000fe200078e00ff */
[----:B------:R-:W-:Y:S01]  /*2f90*/  LOP3.LUT R10, R10, 0xfffffff8, RZ, 0xc0, !PT ;  /* 0xfffffff80a0a7812 */ /* 0x000fe200078ec0ff */
[----:B------:R-:W-:Y:S01]  /*2fa0*/  IMAD.WIDE.U32 R94, R152, R90, R94 ;  /* 0x0000005a985e7225 */ /* 0x000fe200078e005e */
[----:B------:R-:W-:-:S03]  /*2fb0*/  LOP3.LUT R21, R21, 0xfffffff8, RZ, 0xc0, !PT ;  /* 0xfffffff815157812 */ /* 0x000fc600078ec0ff */
[----:B------:R-:W-:Y:S01]  /*2fc0*/  IMAD.WIDE.U32 R92, R152, R90, R92 ;  /* 0x0000005a985c7225 */ /* 0x000fe200078e005c */
[----:B------:R-:W-:-:S03]  /*2fd0*/  LOP3.LUT R25, R27, 0x2, RZ, 0xc0, !PT ;  /* 0x000000021b197812 */ /* 0x000fc600078ec0ff */
[----:B------:R-:W-:Y:S01]  /*2fe0*/  IMAD.WIDE.U32 R90, R90, 0x50, RZ ;  /* 0x000000505a5a7825 */ /* 0x000fe200078e00ff */
[----:B0-----:R-:W-:-:S03]  /*2ff0*/  LEA.HI R155, R155, 0x8, RZ, 0x19 ;  /* 0x000000089b9b7811 */ /* 0x001fc600078fc8ff */
[----:B------:R-:W-:Y:S01]  /*3000*/  IMAD.IADD R115, R115, 0x1, R26 ;  /* 0x0000000173737824 */ /* 0x000fe200078e021a */
[----:B------:R-:W-:Y:S01]  /*3010*/  LOP3.LUT R26, R27, 0x4, RZ, 0xc0, !PT ;  /* 0x000000041b1a7812 */ /* 0x000fe200078ec0ff */
[----:B------:R-:W-:Y:S01]  /*3020*/  IMAD.SHL.U32 R112, R7, 0x2, RZ ;  /* 0x0000000207707824 */ /* 0x000fe200078e00ff */
        /* <DEDUP_REMOVED lines=11> */
[----:B---3--:R-:W-:-:S07]  /*30e0*/  IMAD R109, R12, 0x20, R225 ;  /* 0x000000200c6d7824 */ /* 0x008fce00078e02e1 */
.L_x_2776:
[----:B--2---:R-:W2:Y:S01]  /*30f0*/  LDL R34, [R1+0x7c] ;  /* 0x00007c0001227983 */ /* 0x004ea20000100800 */
[----:B------:R-:W0:Y:S01]  /*3100*/  LDC R32, c[0x0][0x430] ;  /* 0x00010c00ff207b82 */ /* 0x000e220000000800 */
[----:B------:R-:W-:Y:S01]  /*3110*/  VIADD R2, R2, 0xffffffff ;  /* 0xffffffff02027836 */ /* 0x000fe20000000000 */
[----:B------:R-:W-:-:S03]  /*3120*/  ULDC.64 UR4, c[0x0][0x208] ;  /* 0x0000820000047ab9 */ /* 0x000fc60000000a00 */
[----:B---3--:R-:W-:-:S03]  /*3130*/  IMAD R11, R2, 0x50, R109 ;  /* 0x00000050020b7824 */ /* 0x008fc600078e026d */
        /* <DEDUP_REMOVED lines=13> */
[--C-:B------:R-:W-:Y:S01]  /*3210*/  @!P0 SHF.R.S32.HI R31, RZ, 0x1f, R11.reuse ;  /* 0x0000001fff1f8819 */ /* 0x100fe2000001140b */
[----:B------:R-:W-:Y:S02]  /*3220*/  @!P0 IMAD R33, R0, R15, R30 ;  /* 0x0000000f00218224 */ /* 0x000fe400078e021e */
[----:B------:R-:W-:-:S04]  /*3230*/  @!P0 IMAD.MOV.U32 R30, RZ, RZ, R11 ;  /* 0x000000ffff1e8224 */ /* 0x000fc800078e000b */
[----:B------:R-:W-:-:S04]  /*3240*/  @!P0 IMAD.WIDE.U32 R14, R0, R14, R30 ;  /* 0x0000000e000e8225 */ /* 0x000fc800078e001e */
[----:B------:R-:W-:Y:S01]  /*3250*/  @!P0 IMAD.IADD R15, R15, 0x1, R33 ;  /* 0x000000010f0f8824 */ /* 0x000fe200078e0221 */
[----:B---3--:R-:W-:Y:S01]  /*3260*/  @!P0 LEA R12, P3, R14, R12, 0x2 ;  /* 0x0000000c0e0c8211 */ /* 0x008fe200078610ff */
[----:B------:R-:W-:-:S03]  /*3270*/  IMAD.MOV.U32 R30, RZ, RZ, RZ ;  /* 0x000000ffff1e7224 */ /* 0x000fc600078e00ff */
[----:B------:R-:W-:-:S05]  /*3280*/  @!P0 LEA.HI.X R13, R14, R13, R15, 0x2, P3 ;  /* 0x0000000d0e0d8211 */ /* 0x000fca00018f140f */
[----:B------:R0:W5:Y:S01]  /*3290*/  @!P0 LDG.E R30, desc[UR4][R12.64] ;  /* 0x000000040c1e8981 */ /* 0x000162000c1e1900 */
[----:B------:R-:W-:Y:S01]  /*32a0*/  ISETP.GE.AND P0, PT, R111, 0x1, PT ;  /* 0x000000016f00780c */ /* 0x000fe20003f06270 */
[----:B------:R-:W-:Y:S01]  /*32b0*/  IMAD.MOV R31, RZ, RZ, -R11 ;  /* 0x000000ffff1f7224 */ /* 0x000fe200078e0a0b */
[----:B------:R-:W-:Y:S01]  /*32c0*/  ISETP.GT.AND P3, PT, R2, R113, PT ;  /* 0x000000710200720c */ /* 0x000fe20003f64270 */
[----:B------:R-:W-:Y:S05]  /*32d0*/  YIELD ;  /* 0x0000000000007946 */ /* 0x000fea0003800000 */
[----:B------:R-:W-:Y:S01]  /*32e0*/  BSSY B0, `(.L_x_2660) ;  /* 0x000084f000007945 */ /* 0x000fe20003800000 */
[----:B------:R-:W-:Y:S01]  /*32f0*/  IMAD R31, R32, R31, R35 ;  /* 0x0000001f201f7224 */ /* 0x000fe200078e0223 */
[----:B------:R-:W-:Y:S01]  /*3300*/  P2R R110, PR, RZ, 0x8 ;  /* 0x00000008ff6e7803 */ /* 0x000fe20000000000 */
        /* <DEDUP_REMOVED lines=10> */
[----:B------:R-:W-:Y:S02]  /*33b0*/  IMAD R87, R2, -0x50, R24 ;  /* 0xffffffb002577824 */ /* 0x000fe400078e0218 */
[----:B------:R-:W-:Y:S01]  /*33c0*/  IMAD R11, R31, UR5, R14 ;  /* 0x000000051f0b7c24 */ /* 0x000fe2000f8e020e */
[----:B------:R-:W-:Y:S01]  /*33d0*/  ULDC.64 UR4, c[0x0][0x310] ;  /* 0x0000c40000047ab9 */ /* 0x000fe20000000a00 */
[----:B------:R-:W-:Y:S01]  /*33e0*/  IMAD R14, R116, R2, RZ ;  /* 0x00000002740e7224 */ /* 0x000fe200078e02ff */
[----:B------:R-:W-:Y:S01]  /*33f0*/  VIMNMX R87, R87, 0x50, PT ;  /* 0x0000005057577848 */ /* 0x000fe20003fe0100 */
[----:B------:R-:W-:-:S02]  /*3400*/  IMAD R15, R86, UR4, RZ ;  /* 0x00000004560f7c24 */ /* 0x000fc4000f8e02ff */
[----:B------:R-:W-:Y:S01]  /*3410*/  IMAD.IADD R13, R13, 0x1, R11 ;  /* 0x000000010d0d7824 */ /* 0x000fe200078e020b */
[----:B------:R-:W-:Y:S01]  /*3420*/  SHF.R.S32.HI R11, RZ, 0x1f, R2 ;  /* 0x0000001fff0b7819 */ /* 0x000fe20000011402 */
[C---:B------:R-:W-:Y:S02]  /*3430*/  IMAD R15, R30.reuse, UR5, R15 ;  /* 0x000000051e0f7c24 */ /* 0x040fe4000f8e020f */
[----:B------:R-:W-:Y:S01]  /*3440*/  IMAD.WIDE.U32 R12, R30, UR4, R12 ;  /* 0x000000041e0c7c25 */ /* 0x000fe2000f8e000c */
[----:B------:R-:W-:-:S03]  /*3450*/  ULDC.64 UR4, c[0x0][0x308] ;  /* 0x0000c20000047ab9 */ /* 0x000fc60000000a00 */
[----:B------:R-:W-:Y:S02]  /*3460*/  IMAD.IADD R13, R13, 0x1, R15 ;  /* 0x000000010d0d7824 */ /* 0x000fe400078e020f */
        /* <DEDUP_REMOVED lines=27> */
[----:B------:R-:W-:Y:S02]  /*3620*/  IADD3 R33, P4, R94, R12, RZ ;  /* 0x0000000c5e217210 */ /* 0x000fe40007f9e0ff */
[----:B------:R-:W-:Y:S02]  /*3630*/  CS2R R76, SRZ ;  /* 0x00000000004c7805 */ /* 0x000fe4000001ff00 */
[-C--:B------:R-:W-:Y:S01]  /*3640*/  ISETP.GE.AND P5, PT, R216, R111.reuse, PT ;  /* 0x0000006fd800720c */ /* 0x080fe20003fa6270 */
[----:B------:R-:W-:Y:S01]  /*3650*/  IMAD.X R35, R11, 0x1, R5, P0 ;  /* 0x000000010b237824 */ /* 0x000fe200000e0605 */
[----:B------:R-:W-:Y:S01]  /*3660*/  LEA R34, P0, R32, UR4, 0x1 ;  /* 0x0000000420227c11 */ /* 0x000fe2000f8008ff */
[----:B------:R-:W-:Y:S01]  /*3670*/  IMAD.X R36, R80, 0x1, R7, P4 ;  /* 0x0000000150247824 */ /* 0x000fe200020e0607 */
[----:B------:R-:W-:Y:S01]  /*3680*/  CS2R R78, SRZ ;  /* 0x00000000004e7805 */ /* 0x000fe2000001ff00 */
[----:B------:R-:W-:Y:S01]  /*3690*/  ULDC.64 UR6, c[0x0][0x208] ;  /* 0x0000820000067ab9 */ /* 0x000fe20000000a00 */
[----:B------:R-:W-:Y:S01]  /*36a0*/  LEA.HI.X R35, R32, UR5, R35, 0x1, P0 ;  /* 0x0000000520237c11 */ /* 0x000fe200080f0c23 */
[----:B------:R-:W-:Y:S01]  /*36b0*/  ULDC.64 UR4, c[0x0][0x400] ;  /* 0x0001000000047ab9 */ /* 0x000fe20000000a00 */
[----:B------:R-:W-:-:S02]  /*36c0*/  ISETP.GE.AND P4, PT, R221, R111, PT ;  /* 0x0000006fdd00720c */ /* 0x000fc40003f86270 */
[----:B------:R-:W-:-:S03]  /*36d0*/  LEA R32, P0, R33, UR4, 0x1 ;  /* 0x0000000421207c11 */ /* 0x000fc6000f8008ff */
[----:B------:R0:W5:Y:S01]  /*36e0*/  @!P5 LDG.E.64 R76, desc[UR6][R34.64] ;  /* 0x00000006224cd981 */ /* 0x000162000c1e1b00 */
        /* <DEDUP_REMOVED lines=16> */
.L_x_2664:
[----:B------:R-:W-:Y:S05]  /*37f0*/  BSYNC B1 ;  /* 0x0000000000017941 */ /* 0x000fea0003800000 */
.L_x_2663:
[----:B0----5:R-:W-:Y:S01]  /*3800*/  IMAD.MOV.U32 R32, RZ, RZ, R64 ;  /* 0x000000ffff207224 */ /* 0x021fe200078e0040 */
[----:B------:R-:W-:Y:S01]  /*3810*/  BSSY B1, `(.L_x_2665) ;  /* 0x0000043000017945 */ /* 0x000fe20003800000 */
[----:B------:R-:W-:Y:S01]  /*3820*/  IMAD.MOV.U32 R34, RZ, RZ, R65 ;  /* 0x000000ffff227224 */ /* 0x000fe200078e0041 */
[----:B------:R-:W-:Y:S01]  /*3830*/  CS2R R52, SRZ ;  /* 0x0000000000347805 */ /* 0x000fe2000001ff00 */
[----:B------:R-:W-:Y:S01]  /*3840*/  IMAD.MOV.U32 R33, RZ, RZ, R68 ;  /* 0x000000ffff217224 */ /* 0x000fe200078e0044 */
[----:B------:R-:W-:Y:S01]  /*3850*/  CS2R R56, SRZ ;  /* 0x0000000000387805 */ /* 0x000fe2000001ff00 */
[----:B------:R-:W-:Y:S01]  /*3860*/  VIADD R35, R225, 0x20 ;  /* 0x00000020e1237836 */ /* 0x000fe20000000000 */
[----:B------:R-:W-:Y:S01]  /*3870*/  PRMT R147, R34, 0x5410, R32 ;  /* 0x0000541022937816 */ /* 0x000fe20000000020 */
[----:B------:R-:W-:Y:S01]  /*3880*/  IMAD.MOV.U32 R32, RZ, RZ, R69 ;  /* 0x000000ffff207224 */ /* 0x000fe200078e0045 */
[----:B------:R-:W-:Y:S01]  /*3890*/  CS2R R60, SRZ ;  /* 0x00000000003c7805 */ /* 0x000fe2000001ff00 */
[----:B------:R-:W-:Y:S01]  /*38a0*/  IMAD.MOV.U32 R34, RZ, RZ, R76 ;  /* 0x000000ffff227224 */ /* 0x000fe200078e004c */
[----:B------:R-:W-:-:S02]  /*38b0*/  ISETP.GE.AND P4, PT, R35, R87, PT ;  /* 0x000000572300720c */ /* 0x000fc40003f86270 */
[----:B------:R-:W-:Y:S02]  /*38c0*/  CS2R R50, SRZ ;  /* 0x0000000000327805 */ /* 0x000fe4000001ff00 */
[----:B------:R-:W-:Y:S01]  /*38d0*/  PRMT R149, R32, 0x5410, R33 ;  /* 0x0000541020957816 */ /* 0x000fe20000000021 */
[----:B------:R-:W-:Y:S01]  /*38e0*/  IMAD.MOV.U32 R33, RZ, RZ, R72 ;  /* 0x000000ffff217224 */ /* 0x000fe200078e0048 */
[----:B------:R-:W-:Y:S01]  /*38f0*/  CS2R R54, SRZ ;  /* 0x0000000000367805 */ /* 0x000fe2000001ff00 */
[----:B------:R-:W-:Y:S01]  /*3900*/  IMAD.MOV.U32 R32, RZ, RZ, R73 ;  /* 0x000000ffff207224 */ /* 0x000fe200078e0049 */
[----:B------:R-:W-:Y:S02]  /*3910*/  CS2R R58, SRZ ;  /* 0x00000000003a7805 */ /* 0x000fe4000001ff00 */
[----:B------:R-:W-:Y:S02]  /*3920*/  CS2R R62, SRZ ;  /* 0x00000000003e7805 */ /* 0x000fe4000001ff00 */
[----:B------:R-:W-:Y:S01]  /*3930*/  PRMT R150, R32, 0x5410, R33 ;  /* 0x0000541020967816 */ /* 0x000fe20000000021 */
[----:B------:R-:W-:-:S02]  /*3940*/  IMAD.MOV.U32 R33, RZ, RZ, R77 ;  /* 0x000000ffff217224 */ /* 0x000fc400078e004d */
[----:B------:R-:W-:-:S03]  /*3950*/  IMAD.MOV.U32 R32, RZ, RZ, R66 ;  /* 0x000000ffff207224 */ /* 0x000fc600078e0042 */
[----:B------:R-:W-:Y:S01]  /*3960*/  PRMT R83, R33, 0x5410, R34 ;  /* 0x0000541021537816 */ /* 0x000fe20000000022 */
[----:B------:R-:W-:Y:S02]  /*3970*/  IMAD.MOV.U32 R34, RZ, RZ, R67 ;  /* 0x000000ffff227224 */ /* 0x000fe400078e0043 */
[----:B------:R-:W-:-:S03]  /*3980*/  IMAD.MOV.U32 R33, RZ, RZ, R70 ;  /* 0x000000ffff217224 */ /* 0x000fc600078e0046 */
[----:B------:R-:W-:Y:S01]  /*3990*/  PRMT R146, R34, 0x5410, R32 ;  /* 0x0000541022927816 */ /* 0x000fe20000000020 */
[----:B------:R-:W-:Y:S02]  /*39a0*/  IMAD.MOV.U32 R32, RZ, RZ, R71 ;  /* 0x000000ffff207224 */ /* 0x000fe400078e0047 */
[----:B------:R-:W-:-:S03]  /*39b0*/  IMAD.MOV.U32 R34, RZ, RZ, R74 ;  /* 0x000000ffff227224 */ /* 0x000fc600078e004a */
[----:B------:R-:W-:Y:S01]  /*39c0*/  PRMT R148, R32, 0x5410, R33 ;  /* 0x0000541020947816 */ /* 0x000fe20000000021 */
[----:B------:R-:W-:Y:S01]  /*39d0*/  IMAD.MOV.U32 R33, RZ, RZ, R75 ;  /* 0x000000ffff217224 */ /* 0x000fe200078e004b */
[----:B------:R-:W-:Y:S01]  /*39e0*/  PRMT R151, R151, 0x5410, R34 ;  /* 0x0000541097977816 */ /* 0x000fe20000000022 */
[----:B------:R-:W-:Y:S02]  /*39f0*/  IMAD.MOV.U32 R32, RZ, RZ, R78 ;  /* 0x000000ffff207224 */ /* 0x000fe400078e004e */
[----:B------:R-:W-:Y:S01]  /*3a00*/  IMAD.MOV.U32 R34, RZ, RZ, R79 ;  /* 0x000000ffff227224 */ /* 0x000fe200078e004f */
[----:B------:R-:W-:Y:S02]  /*3a10*/  PRMT R153, R153, 0x5410, R33 ;  /* 0x0000541099997816 */ /* 0x000fe40000000021 */
[----:B------:R-:W-:Y:S02]  /*3a20*/  PRMT R128, R128, 0x5410, R32 ;  /* 0x0000541080807816 */ /* 0x000fe40000000020 */
[----:B------:R-:W-:Y:S01]  /*3a30*/  PRMT R129, R129, 0x5410, R34 ;  /* 0x0000541081817816 */ /* 0x000fe20000000022 */
        /* <DEDUP_REMOVED lines=10> */
[----:B------:R-:W-:Y:S02]  /*3ae0*/  LEA R34, P0, R32, UR4, 0x1 ;  /* 0x0000000420227c11 */ /* 0x000fe4000f8008ff */
[----:B------:R-:W-:Y:S02]  /*3af0*/  ISETP.GE.AND P5, PT, R216, R111, PT ;  /* 0x0000006fd800720c */ /* 0x000fe40003fa6270 */
[----:B------:R-:W-:Y:S02]  /*3b00*/  LEA.HI.X R35, R32, UR5, R35, 0x1, P0 ;  /* 0x0000000520237c11 */ /* 0x000fe400080f0c23 */
[----:B------:R-:W-:-:S04]  /*3b10*/  LEA R32, P0, R33, UR6, 0x1 ;  /* 0x0000000621207c11 */ /* 0x000fc8000f8008ff */
[----:B------:R-:W-:Y:S02]  /*3b20*/  LEA.HI.X R33, R33, UR7, R36, 0x1, P0 ;  /* 0x0000000721217c11 */ /* 0x000fe400080f0c24 */
[-C--:B------:R-:W-:Y:S02]  /*3b30*/  ISETP.GE.AND P0, PT, R221, R111.reuse, PT ;  /* 0x0000006fdd00720c */ /* 0x080fe40003f06270 */
[----:B------:R-:W-:Y:S02]  /*3b40*/  CS2R R56, SRZ ;  /* 0x0000000000387805 */ /* 0x000fe4000001ff00 */
[----:B------:R-:W-:Y:S01]  /*3b50*/  CS2R R58, SRZ ;  /* 0x00000000003a7805 */ /* 0x000fe2000001ff00 */
        /* <DEDUP_REMOVED lines=8> */
[----:B------:R-:W-:-:S02]  /*3be0*/  CS2R R54, SRZ ;  /* 0x0000000000367805 */ /* 0x000fc4000001ff00 */
[----:B------:R-:W-:Y:S01]  /*3bf0*/  CS2R R50, SRZ ;  /* 0x0000000000327805 */ /* 0x000fe2000001ff00 */
[----:B------:R0:W5:Y:S04]  /*3c00*/  @!P5 LDG.E.64 R52, desc[UR8][R34.64+0x80] ;  /* 0x000080082234d981 */ /* 0x000168000c1e1b00 */
[----:B------:R0:W5:Y:S04]  /*3c10*/  @!P5 LDG.E.64 R54, desc[UR8][R32.64+0x80] ;  /* 0x000080082036d981 */ /* 0x000168000c1e1b00 */
[----:B------:R0:W5:Y:S04]  /*3c20*/  @!P0 LDG.E.64 R48, desc[UR8][R34.64+0xc0] ;  /* 0x0000c00822308981 */ /* 0x000168000c1e1b00 */
[----:B------:R0:W5:Y:S02]  /*3c30*/  @!P0 LDG.E.64 R50, desc[UR8][R32.64+0xc0] ;  /* 0x0000c00820328981 */ /* 0x000164000c1e1b00 */
.L_x_2666:
[----:B------:R-:W-:Y:S05]  /*3c40*/  BSYNC B1 ;  /* 0x0000000000017941 */ /* 0x000fea0003800000 */
.L_x_2665:
[----:B0----5:R-:W-:Y:S01]  /*3c50*/  IMAD.MOV.U32 R33, RZ, RZ, R52 ;  /* 0x000000ffff217224 */ /* 0x021fe200078e0034 */
[----:B------:R-:W-:Y:S01]  /*3c60*/  BSSY B1, `(.L_x_2667) ;  /* 0x0000044000017945 */ /* 0x000fe20003800000 */
[----:B------:R-:W-:Y:S01]  /*3c70*/  IMAD.MOV.U32 R32, RZ, RZ, R53 ;  /* 0x000000ffff207224 */ /* 0x000fe200078e0035 */
[----:B------:R-:W-:Y:S01]  /*3c80*/  CS2R R40, SRZ ;  /* 0x0000000000287805 */ /* 0x000fe2000001ff00 */
        /* <DEDUP_REMOVED lines=65> */
.L_x_2668:
[----:B------:R-:W-:Y:S05]  /*40a0*/  BSYNC B1 ;  /* 0x0000000000017941 */ /* 0x000fea0003800000 */
.L_x_2667:
        /* <DEDUP_REMOVED lines=32> */
.L_x_2669:
[----:B------:R-:W-:Y:S01]  /*42b0*/  IMAD R88, R213, 0x8, R23 ;  /* 0x00000008d5587824 */ /* 0x000fe200078e0217 */
[----:B------:R-:W-:Y:S01]  /*42c0*/  SHF.L.U32 R89, R227, 0x1f, RZ ;  /* 0x0000001fe3597819 */ /* 0x000fe200000006ff */
[----:B------:R-:W-:Y:S03]  /*42d0*/  BSSY B1, `(.L_x_2670) ;  /* 0x0000003000017945 */ /* 0x000fe60003800000 */
[----:B------:R-:W0:Y:S02]  /*42e0*/  SYNCS.PHASECHK.TRANS64.TRYWAIT P6, [R88+URZ+0x38890], R89 ;  /* 0x03889059580075a7 */ /* 0x000e2400080c017f */
[----:B0-----:R-:W-:Y:S05]  /*42f0*/  @!P6 BRA `(.L_x_2671) ;  /* 0x000002e800ece947 */ /* 0x001fea0003800000 */
.L_x_3062:
[----:B------:R-:W-:Y:S05]  /*4300*/  BSYNC B1 ;  /* 0x0000000000017941 */ /* 0x000fea0003800000 */
.L_x_2670:
[----:B------:R-:W-:-:S03]  /*4310*/  UMOV UR4, 0xffffffff ;  /* 0xffffffff00047882 */ /* 0x000fc60000000000 */
[----:B------:R-:W-:Y:S05]  /*4320*/  BRA.DIV UR4, `(.L_x_2672) ;  /* 0x000002ea04f47947 */ /* 0x000fea000b800000 */
[----:B------:R1:W2:Y:S04]  /*4330*/  SHFL.IDX PT, R80, R118, RZ, 0x181f ;  /* 0x00181fff76507589 */ /* 0x0002a800000e0000 */
[----:B------:R1:W3:Y:S02]  /*4340*/  SHFL.IDX PT, R11, R119, RZ, 0x181f ;  /* 0x00181fff770b7589 */ /* 0x0002e400000e0000 */
.L_x_3066:
        /* <DEDUP_REMOVED lines=9> */
[----:B------:R-:W-:Y:S02]  /*43e0*/  SHF.R.U64 R76, R76, 0x10, R77 ;  /* 0x000000104c4c7819 */ /* 0x000fe4000000124d */
[----:B------:R-:W-:Y:S02]  /*43f0*/  SHF.R.U64 R78, R78, 0x10, R79 ;  /* 0x000000104e4e7819 */ /* 0x000fe4000000124f */
[----:B------:R-:W-:Y:S02]  /*4400*/  SHF.R.U32.HI R81, RZ, 0x10, R77 ;  /* 0x00000010ff517819 */ /* 0x000fe4000001164d */
[----:B------:R-:W-:Y:S02]  /*4410*/  PRMT R77, R83, 0x5432, R76 ;  /* 0x00005432534d7816 */ /* 0x000fe4000000004c */
[----:B------:R-:W-:Y:S02]  /*4420*/  PRMT R76, R128, 0x5432, R78 ;  /* 0x00005432804c7816 */ /* 0x000fe4000000004e */
[----:B------:R-:W-:-:S02]  /*4430*/  SHF.R.U32.HI R82, RZ, 0x10, R79 ;  /* 0x00000010ff527819 */ /* 0x000fc4000001164f */
[----:B------:R-:W-:Y:S02]  /*4440*/  PRMT R79, R83, 0x5410, R81 ;  /* 0x00005410534f7816 */ /* 0x000fe40000000051 */
[----:B0-----:R-:W-:Y:S02]  /*4450*/  LOP3.LUT R83, R13, 0xffff0000, RZ, 0xc0, !PT ;  /* 0xffff00000d537812 */ /* 0x001fe400078ec0ff */
[C---:B------:R-:W-:Y:S01]  /*4460*/  LOP3.LUT R78, R76.reuse, 0xffff0000, RZ, 0xc0, !PT ;  /* 0xffff00004c4e7812 */ /* 0x040fe200078ec0ff */
[----:B------:R-:W-:Y:S01]  /*4470*/  IMAD.U32 R76, R76, 0x10000, RZ ;  /* 0x000100004c4c7824 */ /* 0x000fe200078e00ff */
[C---:B------:R-:W-:Y:S01]  /*4480*/  LOP3.LUT R128, R77.reuse, 0xffff0000, RZ, 0xc0, !PT ;  /* 0xffff00004d807812 */ /* 0x040fe200078ec0ff */
[----:B------:R-:W-:Y:S01]  /*4490*/  IMAD.U32 R77, R77, 0x10000, RZ ;  /* 0x000100004d4d7824 */ /* 0x000fe200078e00ff */
[----:B------:R-:W-:Y:S01]  /*44a0*/  PRMT R81, R129, 0x5432, R82 ;  /* 0x0000543281517816 */ /* 0x000fe20000000052 */
[----:B------:R-:W-:Y:S02]  /*44b0*/  IMAD.U32 R82, R13, 0x10000, RZ ;  /* 0x000100000d527824 */ /* 0x000fe400078e00ff */
[C---:B------:R-:W-:Y:S01]  /*44c0*/  FMUL.FTZ R13, R83.reuse, R78 ;  /* 0x0000004e530d7220 */ /* 0x040fe20000410000 */
[-C--:B------:R-:W-:Y:S01]  /*44d0*/  FMUL.FTZ R83, R83, R128.reuse ;  /* 0x0000008053537220 */ /* 0x080fe20000410000 */
[C---:B------:R-:W-:Y:S01]  /*44e0*/  IMAD.U32 R129, R79.reuse, 0x10000, RZ ;  /* 0x000100004f817824 */ /* 0x040fe200078e00ff */
[----:B------:R-:W-:Y:S01]  /*44f0*/  LOP3.LUT R79, R79, 0xffff0000, RZ, 0xc0, !PT ;  /* 0xffff00004f4f7812 */ /* 0x000fe200078ec0ff */
[C---:B------:R-:W-:Y:S01]  /*4500*/  FFMA.FTZ R13, R82.reuse, R128, -R13 ;  /* 0x00000080520d7223 */ /* 0x040fe2000001080d */
        /* <DEDUP_REMOVED lines=26> */
.L_x_2678:
[----:B------:R-:W-:Y:S05]  /*46b0*/  BSYNC B3 ;  /* 0x0000000000037941 */ /* 0x000fea0003800000 */
.L_x_2677:
[----:B---3--:R-:W-:Y:S01]  /*46c0*/  LEA R76, P3, R16, R11, 0x1 ;  /* 0x0000000b104c7211 */ /* 0x008fe200078608ff */
[----:B------:R-:W-:-:S03]  /*46d0*/  ULDC.64 UR4, c[0x0][0x208] ;  /* 0x0000820000047ab9 */ /* 0x000fc60000000a00 */
[----:B--2---:R-:W-:-:S05]  /*46e0*/  LEA.HI.X R77, R16, R80, R17, 0x1, P3 ;  /* 0x00000050104d7211 */ /* 0x004fca00018f0c11 */
[----:B0-----:R4:W-:Y:S04]  /*46f0*/  ST.E.128 desc[UR4][R76.64], R12 ;  /* 0x0000000c4c007985 */ /* 0x0019e8000c101d04 */
.L_x_2676:
[----:B------:R-:W-:Y:S05]  /*4700*/  BSYNC B2 ;  /* 0x0000000000027941 */ /* 0x000fea0003800000 */
.L_x_2675:
[----:B------:R-:W-:Y:S01]  /*4710*/  ISETP.NE.AND P3, PT, R25, RZ, PT ;  /* 0x000000ff1900720c */ /* 0x000fe20003f65270 */
[----:B------:R-:W-:-:S12]  /*4720*/  BSSY B2, `(.L_x_2679) ;  /* 0x0000039000027945 */ /* 0x000fd80003800000 */
[----:B------:R-:W-:Y:S05]  /*4730*/  @!P3 BRA `(.L_x_2680) ;  /* 0x0000000000dcb947 */ /* 0x000fea0003800000 */
[----:B----4-:R4:W0:Y:S01]  /*4740*/  LDS.128 R12, [R84+0x26c00] ;  /* 0x026c0000540c7984 */ /* 0x0108220000000c00 */
[----:B------:R-:W-:Y:S01]  /*4750*/  ISETP.GE.AND P3, PT, R221, R111, PT ;  /* 0x0000006fdd00720c */ /* 0x000fe20003f66270 */
[----:B------:R-:W-:-:S12]  /*4760*/  BSSY B3, `(.L_x_2681) ;  /* 0x0000030000037945 */ /* 0x000fd80003800000 */
[----:B----4-:R-:W-:Y:S05]  /*4770*/  @P3 BRA `(.L_x_2682) ;  /* 0x0000000000b83947 */ /* 0x010fea0003800000 */
[----:B------:R-:W-:Y:S01]  /*4780*/  SHF.R.U64 R74, R74, 0x10, R75 ;  /* 0x000000104a4a7819 */ /* 0x000fe2000000124b */
[----:B0-----:R-:W-:Y:S01]  /*4790*/  IMAD.U32 R77, R13, 0x10000, RZ ;  /* 0x000100000d4d7824 */ /* 0x001fe200078e00ff */
[--C-:B------:R-:W-:Y:S02]  /*47a0*/  SHF.R.U64 R72, R72, 0x10, R73.reuse ;  /* 0x0000001048487819 */ /* 0x100fe40000001249 */
[----:B------:R-:W-:Y:S02]  /*47b0*/  PRMT R74, R151, 0x5432, R74 ;  /* 0x00005432974a7816 */ /* 0x000fe4000000004a */
[----:B------:R-:W-:Y:S02]  /*47c0*/  SHF.R.U32.HI R73, RZ, 0x10, R73 ;  /* 0x00000010ff497819 */ /* 0x000fe40000011649 */
[----:B------:R-:W-:Y:S02]  /*47d0*/  PRMT R72, R150, 0x5432, R72 ;  /* 0x0000543296487816 */ /* 0x000fe40000000048 */
[----:B------:R-:W-:-:S02]  /*47e0*/  LOP3.LUT R79, R13, 0xffff0000, RZ, 0xc0, !PT ;  /* 0xffff00000d4f7812 */ /* 0x000fc400078ec0ff */
[C---:B------:R-:W-:Y:S01]  /*47f0*/  LOP3.LUT R78, R74.reuse, 0xffff0000, RZ, 0xc0, !PT ;  /* 0xffff00004a4e7812 */ /* 0x040fe200078ec0ff */
[----:B------:R-:W-:Y:S01]  /*4800*/  IMAD.U32 R74, R74, 0x10000, RZ ;  /* 0x000100004a4a7824 */ /* 0x000fe200078e00ff */
[----:B------:R-:W-:Y:S02]  /*4810*/  SHF.R.U32.HI R76, RZ, 0x10, R75 ;  /* 0x00000010ff4c7819 */ /* 0x000fe4000001164b */
[----:B------:R-:W-:Y:S01]  /*4820*/  PRMT R75, R150, 0x5410, R73 ;  /* 0x00005410964b7816 */ /* 0x000fe20000000049 */
[----:B------:R-:W-:Y:S01]  /*4830*/  FMUL.FTZ R73, R79, R78 ;  /* 0x0000004e4f497220 */ /* 0x000fe20000410000 */
[C---:B------:R-:W-:Y:S01]  /*4840*/  LOP3.LUT R13, R72.reuse, 0xffff0000, RZ, 0xc0, !PT ;  /* 0xffff0000480d7812 */ /* 0x040fe200078ec0ff */
[----:B------:R-:W-:Y:S01]  /*4850*/  IMAD.U32 R72, R72, 0x10000, RZ ;  /* 0x0001000048487824 */ /* 0x000fe200078e00ff */
[----:B------:R-:W-:Y:S01]  /*4860*/  PRMT R76, R153, 0x5432, R76 ;  /* 0x00005432994c7816 */ /* 0x000fe2000000004c */
[C---:B------:R-:W-:Y:S01]  /*4870*/  IMAD.U32 R81, R75.reuse, 0x10000, RZ ;  /* 0x000100004b517824 */ /* 0x040fe200078e00ff */
[----:B------:R-:W-:Y:S01]  /*4880*/  LOP3.LUT R75, R75, 0xffff0000, RZ, 0xc0, !PT ;  /* 0xffff00004b4b7812 */ /* 0x000fe200078ec0ff */
[-C--:B------:R-:W-:Y:S01]  /*4890*/  FFMA.FTZ R73, R77, R13.reuse, -R73 ;  /* 0x0000000d4d497223 */ /* 0x080fe20000010849 */
[----:B------:R-:W-:Y:S01]  /*48a0*/  FMUL.FTZ R13, R79, R13 ;  /* 0x0000000d4f0d7220 */ /* 0x000fe20000410000 */
[----:B------:R-:W-:-:S03]  /*48b0*/  LOP3.LUT R79, R14, 0xffff0000, RZ, 0xc0, !PT ;  /* 0xffff00000e4f7812 */ /* 0x000fc600078ec0ff */
[----:B------:R-:W-:Y:S01]  /*48c0*/  FFMA.FTZ R13, R77, R78, R13 ;  /* 0x0000004e4d0d7223 */ /* 0x000fe2000001000d */
[C---:B------:R-:W-:Y:S01]  /*48d0*/  IMAD.U32 R77, R76.reuse, 0x10000, RZ ;  /* 0x000100004c4d7824 */ /* 0x040fe200078e00ff */
[----:B------:R-:W-:Y:S01]  /*48e0*/  LOP3.LUT R76, R76, 0xffff0000, RZ, 0xc0, !PT ;  /* 0xffff00004c4c7812 */ /* 0x000fe200078ec0ff */
[----:B------:R-:W-:Y:S02]  /*48f0*/  IMAD.U32 R78, R14, 0x10000, RZ ;  /* 0x000100000e4e7824 */ /* 0x000fe400078e00ff */
[C---:B------:R-:W-:Y:S01]  /*4900*/  FMUL.FTZ R14, R79.reuse, R77 ;  /* 0x0000004d4f0e7220 */ /* 0x040fe20000410000 */
[----:B------:R-:W-:Y:S01]  /*4910*/  FMUL.FTZ R79, R79, R81 ;  /* 0x000000514f4f7220 */ /* 0x000fe20000410000 */
[----:B------:R-:W-:Y:S02]  /*4920*/  F2FP.BF16.F32.PACK_AB R13, R13, R73 ;  /* 0x000000490d0d723e */ /* 0x000fe400000010ff */
        /* <DEDUP_REMOVED lines=17> */
[----:B------:R-:W-:-:S04]  /*4a40*/  IMAD.MOV.U32 R15, RZ, RZ, R75 ;  /* 0x000000ffff0f7224 */ /* 0x000fc800078e004b */
[----:B------:R-:W-:-:S07]  /*4a50*/  IMAD.MOV.U32 R12, RZ, RZ, R76 ;  /* 0x000000ffff0c7224 */ /* 0x000fce00078e004c */
.L_x_2682:
[----:B------:R-:W-:Y:S05]  /*4a60*/  BSYNC B3 ;  /* 0x0000000000037941 */ /* 0x000fea0003800000 */
.L_x_2681:
[----:B---3--:R-:W-:Y:S01]  /*4a70*/  LEA R72, P3, R212, R11, 0x1 ;  /* 0x0000000bd4487211 */ /* 0x008fe200078608ff */
[----:B------:R-:W-:-:S03]  /*4a80*/  ULDC.64 UR4, c[0x0][0x208] ;  /* 0x0000820000047ab9 */ /* 0x000fc60000000a00 */
[----:B--2---:R-:W-:-:S05]  /*4a90*/  LEA.HI.X R73, R212, R80, R215, 0x1, P3 ;  /* 0x00000050d4497211 */ /* 0x004fca00018f0cd7 */
[----:B0-----:R0:W-:Y:S04]  /*4aa0*/  ST.E.128 desc[UR4][R72.64], R12 ;  /* 0x0000000c48007985 */ /* 0x0011e8000c101d04 */
.L_x_2680:
[----:B------:R-:W-:Y:S05]  /*4ab0*/  BSYNC B2 ;  /* 0x0000000000027941 */ /* 0x000fea0003800000 */
.L_x_2679:
        /* <DEDUP_REMOVED lines=54> */
.L_x_2686:
[----:B------:R-:W-:Y:S05]  /*4e20*/  BSYNC B3 ;  /* 0x0000000000037941 */ /* 0x000fea0003800000 */
.L_x_2685:
[----:B---3--:R-:W-:Y:S01]  /*4e30*/  LEA R68, P3, R19, R11, 0x1 ;  /* 0x0000000b13447211 */ /* 0x008fe200078608ff */
[----:B------:R-:W-:-:S03]  /*4e40*/  ULDC.64 UR4, c[0x0][0x208] ;  /* 0x0000820000047ab9 */ /* 0x000fc60000000a00 */
[----:B--2---:R-:W-:-:S05]  /*4e50*/  LEA.HI.X R69, R19, R80, R219, 0x1, P3 ;  /* 0x0000005013457211 */ /* 0x004fca00018f0cdb */
[----:B----4-:R0:W-:Y:S04]  /*4e60*/  ST.E.128 desc[UR4][R68.64], R12 ;  /* 0x0000000c44007985 */ /* 0x0101e8000c101d04 */
.L_x_2684:
[----:B------:R-:W-:Y:S05]  /*4e70*/  BSYNC B2 ;  /* 0x0000000000027941 */ /* 0x000fea0003800000 */
.L_x_2683:
        /* <DEDUP_REMOVED lines=53> */
.L_x_2688:
[----:B------:R-:W-:Y:S05]  /*51d0*/  BSYNC B2 ;  /* 0x0000000000027941 */ /* 0x000fea0003800000 */
.L_x_2687:
[----:B---3--:R-:W-:Y:S01]  /*51e0*/  LEA R64, P3, R22, R11, 0x1 ;  /* 0x0000000b16407211 */ /* 0x008fe200078608ff */
[----:B------:R-:W-:-:S03]  /*51f0*/  ULDC.64 UR4, c[0x0][0x208] ;  /* 0x0000820000047ab9 */ /* 0x000fc60000000a00 */
[----:B--2---:R-:W-:-:S05]  /*5200*/  LEA.HI.X R65, R22, R80, R218, 0x1, P3 ;  /* 0x0000005016417211 */ /* 0x004fca00018f0cda */
[----:B----4-:R0:W-:Y:S04]  /*5210*/  ST.E.128 desc[UR4][R64.64], R12 ;  /* 0x0000000c40007985 */ /* 0x0101e8000c101d04 */
.L_x_2674:
[----:B------:R-:W-:Y:S05]  /*5220*/  BSYNC B1 ;  /* 0x0000000000017941 */ /* 0x000fea0003800000 */
.L_x_2673:
[----:B------:R-:W-:-:S03]  /*5230*/  UMOV UR4, 0xffffffff ;  /* 0xffffffff00047882 */ /* 0x000fc60000000000 */
[----:B------:R-:W-:Y:S05]  /*5240*/  BRA.DIV UR4, `(.L_x_2689) ;  /* 0x000002de04787947 */ /* 0x000fea000b800000 */
[----:B0-----:R0:W0:Y:S04]  /*5250*/  SHFL.IDX PT, R64, R118, 0x1, 0x181f ;  /* 0x00381f0076407f89 */ /* 0x00102800000e0000 */
[----:B---3--:R3:W0:Y:S02]  /*5260*/  SHFL.IDX PT, R11, R119, 0x1, 0x181f ;  /* 0x00381f00770b7f89 */ /* 0x00862400000e0000 */
.L_x_3070:
        /* <DEDUP_REMOVED lines=56> */
.L_x_2695:
[----:B------:R-:W-:Y:S05]  /*55f0*/  BSYNC B3 ;  /* 0x0000000000037941 */ /* 0x000fea0003800000 */
.L_x_2694:
[----:B0-----:R-:W-:Y:S01]  /*5600*/  LEA R60, P3, R16, R11, 0x1 ;  /* 0x0000000b103c7211 */ /* 0x001fe200078608ff */
[----:B------:R-:W-:-:S03]  /*5610*/  ULDC.64 UR4, c[0x0][0x208] ;  /* 0x0000820000047ab9 */ /* 0x000fc60000000a00 */
[----:B------:R-:W-:-:S05]  /*5620*/  LEA.HI.X R61, R16, R64, R17, 0x1, P3 ;  /* 0x00000040103d7211 */ /* 0x000fca00018f0c11 */
[----:B------:R0:W-:Y:S04]  /*5630*/  ST.E.128 desc[UR4][R60.64], R12 ;  /* 0x0000000c3c007985 */ /* 0x0001e8000c101d04 */
.L_x_2693:
[----:B------:R-:W-:Y:S05]  /*5640*/  BSYNC B2 ;  /* 0x0000000000027941 */ /* 0x000fea0003800000 */
.L_x_2692:
        /* <DEDUP_REMOVED lines=54> */
.L_x_2699:
[----:B------:R-:W-:Y:S05]  /*59b0*/  BSYNC B3 ;  /* 0x0000000000037941 */ /* 0x000fea0003800000 */
.L_x_2698:
[----:B------:R-:W-:Y:S01]  /*59c0*/  LEA R56, P3, R212, R11, 0x1 ;  /* 0x0000000bd4387211 */ /* 0x000fe200078608ff */
[----:B------:R-:W-:-:S03]  /*59d0*/  ULDC.64 UR4, c[0x0][0x208] ;  /* 0x0000820000047ab9 */ /* 0x000fc60000000a00 */
[----:B------:R-:W-:-:S05]  /*59e0*/  LEA.HI.X R57, R212, R64, R215, 0x1, P3 ;  /* 0x00000040d4397211 */ /* 0x000fca00018f0cd7 */
[----:B----4-:R0:W-:Y:S04]  /*59f0*/  ST.E.128 desc[UR4][R56.64], R12 ;  /* 0x0000000c38007985 */ /* 0x0101e8000c101d04 */
.L_x_2697:
[----:B------:R-:W-:Y:S05]  /*5a00*/  BSYNC B2 ;  /* 0x0000000000027941 */ /* 0x000fea0003800000 */
.L_x_2696:
        /* <DEDUP_REMOVED lines=54> */
.L_x_2703:
[----:B------:R-:W-:Y:S05]  /*5d70*/  BSYNC B3 ;  /* 0x0000000000037941 */ /* 0x000fea0003800000 */
.L_x_2702:
[----:B------:R-:W-:Y:S01]  /*5d80*/  LEA R52, P3, R19, R11, 0x1 ;  /* 0x0000000b13347211 */ /* 0x000fe200078608ff */
[----:B------:R-:W-:-:S03]  /*5d90*/  ULDC.64 UR4, c[0x0][0x208] ;  /* 0x0000820000047ab9 */ /* 0x000fc60000000a00 */
[----:B------:R-:W-:-:S05]  /*5da0*/  LEA.HI.X R53, R19, R64, R219, 0x1, P3 ;  /* 0x0000004013357211 */ /* 0x000fca00018f0cdb */
[----:B----4-:R0:W-:Y:S04]  /*5db0*/  ST.E.128 desc[UR4][R52.64], R12 ;  /* 0x0000000c34007985 */ /* 0x0101e8000c101d04 */
.L_x_2701:
[----:B------:R-:W-:Y:S05]  /*5dc0*/  BSYNC B2 ;  /* 0x0000000000027941 */ /* 0x000fea0003800000 */
.L_x_2700:
[----:B------:R-:W-:-:S13]  /*5dd0*/  ISETP.NE.AND P3, PT, R27, RZ, PT ;  /* 0x000000ff1b00720c */ /* 0x000fda0003f65270 */
[----:B------:R-:W-:Y:S05]  /*5de0*/  @!P3 BRA `(.L_x_2691) ;  /* 0x0000000000e0b947 */ /* 0x000fea0003800000 */
[----:B0---4-:R0:W4:Y:S01]  /*5df0*/  LDS.128 R12, [R84+0x2cc00] ;  /* 0x02cc0000540c7984 */ /* 0x0111220000000c00 */
[----:B------:R-:W-:Y:S01]  /*5e00*/  ISETP.GE.AND P3, PT, R223, R111, PT ;  /* 0x0000006fdf00720c */ /* 0x000fe20003f66270 */
[----:B------:R-:W-:-:S12]  /*5e10*/  BSSY B2, `(.L_x_2704) ;  /* 0x0000031000027945 */ /* 0x000fd80003800000 */
[----:B0-----:R-:W-:Y:S05]  /*5e20*/  @P3 BRA `(.L_x_2705) ;  /* 0x0000000000bc3947 */ /* 0x001fea0003800000 */
[--C-:B------:R-:W-:Y:S02]  /*5e30*/  SHF.R.U64 R48, R48, 0x10, R49.reuse ;  /* 0x0000001030307819 */ /* 0x100fe40000001231 */
[----:B------:R-:W-:Y:S02]  /*5e40*/  SHF.R.U32.HI R52, RZ, 0x10, R49 ;  /* 0x00000010ff347819 */ /* 0x000fe40000011631 */
[--C-:B------:R-:W-:Y:S02]  /*5e50*/  SHF.R.U64 R49, R50, 0x10, R51.reuse ;  /* 0x0000001032317819 */ /* 0x100fe40000001233 */
[----:B------:R-:W-:Y:S02]  /*5e60*/  SHF.R.U32.HI R50, RZ, 0x10, R51 ;  /* 0x00000010ff327819 */ /* 0x000fe40000011633 */
[----:B------:R-:W-:Y:S02]  /*5e70*/  PRMT R49, R137, 0x5410, R49 ;  /* 0x0000541089317816 */ /* 0x000fe40000000031 */
[----:B------:R-:W-:-:S02]  /*5e80*/  PRMT R48, R136, 0x5410, R48 ;  /* 0x0000541088307816 */ /* 0x000fc40000000030 */
[----:B------:R-:W-:Y:S02]  /*5e90*/  PRMT R137, R137, 0x5432, R50 ;  /* 0x0000543289897816 */ /* 0x000fe40000000032 */
[C---:B----4-:R-:W-:Y:S01]  /*5ea0*/  LOP3.LUT R53, R13.reuse, 0xffff0000, RZ, 0xc0, !PT ;  /* 0xffff00000d357812 */ /* 0x050fe200078ec0ff */
[----:B------:R-:W-:Y:S01]  /*5eb0*/  IMAD.U32 R13, R13, 0x10000, RZ ;  /* 0x000100000d0d7824 */ /* 0x000fe200078e00ff */
[C---:B------:R-:W-:Y:S01]  /*5ec0*/  LOP3.LUT R51, R49.reuse, 0xffff0000, RZ, 0xc0, !PT ;  /* 0xffff000031337812 */ /* 0x040fe200078ec0ff */
[----:B------:R-:W-:Y:S01]  /*5ed0*/  IMAD.U32 R49, R49, 0x10000, RZ ;  /* 0x0001000031317824 */ /* 0x000fe200078e00ff */
[C---:B------:R-:W-:Y:S01]  /*5ee0*/  LOP3.LUT R50, R48.reuse, 0xffff0000, RZ, 0xc0, !PT ;  /* 0xffff000030327812 */ /* 0x040fe200078ec0ff */
[----:B------:R-:W-:Y:S01]  /*5ef0*/  IMAD.U32 R48, R48, 0x10000, RZ ;  /* 0x0001000030307824 */ /* 0x000fe200078e00ff */
[----:B------:R-:W-:Y:S01]  /*5f00*/  PRMT R52, R136, 0x5432, R52 ;  /* 0x0000543288347816 */ /* 0x000fe20000000034 */
[C---:B------:R-:W-:Y:S02]  /*5f10*/  FMUL.FTZ R54, R53.reuse, R51 ;  /* 0x0000003335367220 */ /* 0x040fe40000410000 */
[----:B------:R-:W-:-:S02]  /*5f20*/  FMUL.FTZ R53, R53, R50 ;  /* 0x0000003235357220 */ /* 0x000fc40000410000 */
[C---:B------:R-:W-:Y:S01]  /*5f30*/  FFMA.FTZ R50, R13.reuse, R50, -R54 ;  /* 0x000000320d327223 */ /* 0x040fe20000010836 */
[----:B------:R-:W-:Y:S02]  /*5f40*/  IMAD.U32 R54, R52, 0x10000, RZ ;  /* 0x0001000034367824 */ /* 0x000fe400078e00ff */
[----:B------:R-:W-:Y:S01]  /*5f50*/  FFMA.FTZ R13, R13, R51, R53 ;  /* 0x000000330d0d7223 */ /* 0x000fe20000010035 */
[C---:B------:R-:W-:Y:S01]  /*5f60*/  LOP3.LUT R53, R14.reuse, 0xffff0000, RZ, 0xc0, !PT ;  /* 0xffff00000e357812 */ /* 0x040fe200078ec0ff */
        /* <DEDUP_REMOVED lines=27> */
.L_x_2705:
[----:B------:R-:W-:Y:S05]  /*6120*/  BSYNC B2 ;  /* 0x0000000000027941 */ /* 0x000fea0003800000 */
.L_x_2704:
[----:B------:R-:W-:Y:S01]  /*6130*/  LEA R48, P3, R22, R11, 0x1 ;  /* 0x0000000b16307211 */ /* 0x000fe200078608ff */
[----:B------:R-:W-:-:S03]  /*6140*/  ULDC.64 UR4, c[0x0][0x208] ;  /* 0x0000820000047ab9 */ /* 0x000fc60000000a00 */
[----:B------:R-:W-:-:S05]  /*6150*/  LEA.HI.X R49, R22, R64, R218, 0x1, P3 ;  /* 0x0000004016317211 */ /* 0x000fca00018f0cda */
[----:B----4-:R0:W-:Y:S04]  /*6160*/  ST.E.128 desc[UR4][R48.64], R12 ;  /* 0x0000000c30007985 */ /* 0x0101e8000c101d04 */
.L_x_2691:
[----:B------:R-:W-:Y:S05]  /*6170*/  BSYNC B1 ;  /* 0x0000000000017941 */ /* 0x000fea0003800000 */
.L_x_2690:
[----:B------:R-:W-:-:S03]  /*6180*/  UMOV UR4, 0xffffffff ;  /* 0xffffffff00047882 */ /* 0x000fc60000000000 */
[----:B------:R-:W-:Y:S05]  /*6190*/  BRA.DIV UR4, `(.L_x_2706) ;  /* 0x000002ce04f07947 */ /* 0x000fea000b800000 */
[----:B01----:R-:W0:Y:S04]  /*61a0*/  SHFL.IDX PT, R118, R118, 0x2, 0x181f ;  /* 0x00581f0076767f89 */ /* 0x003e2800000e0000 */
[----:B---3--:R-:W1:Y:S02]  /*61b0*/  SHFL.IDX PT, R119, R119, 0x2, 0x181f ;  /* 0x00581f0077777f89 */ /* 0x008e6400000e0000 */
.L_x_3074:
[----:B------:R-:W-:Y:S05]  /*61c0*/  @P5 BRA `(.L_x_2707) ;  /* 0x0000005400805947 */ /* 0x000fea0003800000 */
[----:B------:R-:W-:Y:S01]  /*61d0*/  ISETP.NE.AND P3, PT, R4, RZ, PT ;  /* 0x000000ff0400720c */ /* 0x000fe20003f65270 */
[----:B------:R-:W-:-:S12]  /*61e0*/  BSSY B1, `(.L_x_2708) ;  /* 0x000003a000017945 */ /* 0x000fd80003800000 */
[----:B------:R-:W-:Y:S05]  /*61f0*/  @!P3 BRA `(.L_x_2709) ;  /* 0x0000000000e0b947 */ /* 0x000fea0003800000 */
[----:B----4-:R3:W4:Y:S01]  /*6200*/  LDS.128 R12, [R84+0x26400] ;  /* 0x02640000540c7984 */ /* 0x0107220000000c00 */
[----:B------:R-:W-:Y:S01]  /*6210*/  ISETP.GE.AND P3, PT, R216, R111, PT ;  /* 0x0000006fd800720c */ /* 0x000fe20003f66270 */
[----:B------:R-:W-:-:S12]  /*6220*/  BSSY B2, `(.L_x_2710) ;  /* 0x0000031000027945 */ /* 0x000fd80003800000 */
[----:B---3--:R-:W-:Y:S05]  /*6230*/  @P3 BRA `(.L_x_2711) ;  /* 0x0000000000bc3947 */ /* 0x008fea0003800000 */
        /* <DEDUP_REMOVED lines=13> */
[C---:B------:R-:W-:Y:S01]  /*6310*/  FMUL.FTZ R48, R49.reuse, R45 ;  /* 0x0000002d31307220 */ /* 0x040fe20000410000 */
[----:B------:R-:W-:Y:S01]  /*6320*/  PRMT R44, R138, 0x5432, R44 ;  /* 0x000054328a2c7816 */ /* 0x000fe2000000002c */
[-C--:B------:R-:W-:Y:S01]  /*6330*/  FMUL.FTZ R49, R49, R47.reuse ;  /* 0x0000002f31317220 */ /* 0x080fe20000410000 */
[----:B------:R-:W-:Y:S01]  /*6340*/  LOP3.LUT R50, R14, 0xffff0000, RZ, 0xc0, !PT ;  /* 0xffff00000e327812 */ /* 0x000fe200078ec0ff */
[----:B------:R-:W-:-:S02]  /*6350*/  FFMA.FTZ R48, R13, R47, -R48 ;  /* 0x0000002f0d307223 */ /* 0x000fc40000010830 */
[----:B------:R-:W-:Y:S01]  /*6360*/  FFMA.FTZ R49, R13, R45, R49 ;  /* 0x0000002d0d317223 */ /* 0x000fe20000010031 */
[C---:B------:R-:W-:Y:S01]  /*6370*/  IMAD.U32 R45, R46.reuse, 0x10000, RZ ;  /* 0x000100002e2d7824 */ /* 0x040fe200078e00ff */
[----:B------:R-:W-:Y:S01]  /*6380*/  LOP3.LUT R46, R46, 0xffff0000, RZ, 0xc0, !PT ;  /* 0xffff00002e2e7812 */ /* 0x000fe200078ec0ff */
        /* <DEDUP_REMOVED lines=26> */
.L_x_2711:
[----:B------:R-:W-:Y:S05]  /*6530*/  BSYNC B2 ;  /* 0x0000000000027941 */ /* 0x000fea0003800000 */
.L_x_2710:
[----:B-1----:R-:W-:Y:S01]  /*6540*/  LEA R44, P3, R16, R119, 0x1 ;  /* 0x00000077102c7211 */ /* 0x002fe200078608ff */
[----:B------:R-:W-:-:S03]  /*6550*/  ULDC.64 UR4, c[0x0][0x208] ;  /* 0x0000820000047ab9 */ /* 0x000fc60000000a00 */
[----:B0-----:R-:W-:-:S05]  /*6560*/  LEA.HI.X R45, R16, R118, R17, 0x1, P3 ;  /* 0x00000076102d7211 */ /* 0x001fca00018f0c11 */
[----:B----4-:R3:W-:Y:S04]  /*6570*/  ST.E.128 desc[UR4][R44.64], R12 ;  /* 0x0000000c2c007985 */ /* 0x0107e8000c101d04 */
.L_x_2709:
[----:B------:R-:W-:Y:S05]  /*6580*/  BSYNC B1 ;  /* 0x0000000000017941 */ /* 0x000fea0003800000 */
.L_x_2708:
        /* <DEDUP_REMOVED lines=22> */
[----:B------:R-:W-:Y:S01]  /*66f0*/  FMUL.FTZ R47, R48, R43 ;  /* 0x0000002b302f7220 */ /* 0x000fe20000410000 */
        /* <DEDUP_REMOVED lines=33> */
.L_x_2715:
[----:B------:R-:W-:Y:S05]  /*6910*/  BSYNC B2 ;  /* 0x0000000000027941 */ /* 0x000fea0003800000 */
.L_x_2714:
[----:B------:R-:W-:Y:S02]  /*6920*/  ULDC.64 UR4, c[0x0][0x208] ;  /* 0x0000820000047ab9 */ /* 0x000fe40000000a00 */
[----:B----4-:R0:W-:Y:S03]  /*6930*/  ST.E.128 desc[UR4][R44.64], R12 ;  /* 0x0000000c2c007985 */ /* 0x0101e6000c101d04 */
.L_x_2713:
[----:B------:R-:W-:Y:S05]  /*6940*/  BSYNC B1 ;  /* 0x0000000000017941 */ /* 0x000fea0003800000 */
.L_x_2712:
        /* <DEDUP_REMOVED lines=9> */
[--C-:B------:R-:W-:Y:S01]  /*69e0*/  SHF.R.U64 R11, R36, 0x10, R37.reuse ;  /* 0x00000010240b7819 */ /* 0x100fe20000001225 */
[----:B---3--:R-:W-:Y:S01]  /*69f0*/  IMAD.U32 R46, R13, 0x10000, RZ ;  /* 0x000100000d2e7824 */ /* 0x008fe200078e00ff */
[----:B------:R-:W-:Y:S02]  /*6a00*/  SHF.R.U32.HI R36, RZ, 0x10, R37 ;  /* 0x00000010ff247819 */ /* 0x000fe40000011625 */
[----:B------:R-:W-:Y:S02]  /*6a10*/  SHF.R.U64 R37, R38, 0x10, R39 ;  /* 0x0000001026257819 */ /* 0x000fe40000001227 */
[----:B------:R-:W-:Y:S02]  /*6a20*/  PRMT R11, R132, 0x5410, R11 ;  /* 0x00005410840b7816 */ /* 0x000fe4000000000b */
[----:B------:R-:W-:Y:S02]  /*6a30*/  PRMT R37, R133, 0x5410, R37 ;  /* 0x0000541085257816 */ /* 0x000fe40000000025 */
[----:B------:R-:W-:Y:S01]  /*6a40*/  SHF.R.U32.HI R42, RZ, 0x10, R39 ;  /* 0x00000010ff2a7819 */ /* 0x000fe20000011627 */
[----:B------:R-:W-:Y:S01]  /*6a50*/  IMAD.U32 R39, R14, 0x10000, RZ ;  /* 0x000100000e277824 */ /* 0x000fe200078e00ff */
[----:B------:R-:W-:-:S02]  /*6a60*/  LOP3.LUT R44, R13, 0xffff0000, RZ, 0xc0, !PT ;  /* 0xffff00000d2c7812 */ /* 0x000fc400078ec0ff */
        /* <DEDUP_REMOVED lines=9> */
[----:B------:R-:W-:Y:S02]  /*6b00*/  IMAD.U32 R13, R42, 0x10000, RZ ;  /* 0x000100002a0d7824 */ /* 0x000fe400078e00ff */
[----:B------:R-:W-:Y:S01]  /*6b10*/  FFMA.FTZ R47, R46, R45, -R47 ;  /* 0x0000002d2e2f7223 */ /* 0x000fe2000001082f */
[----:B------:R-:W-:-:S02]  /*6b20*/  IMAD.U32 R45, R36, 0x10000, RZ ;  /* 0x00010000242d7824 */ /* 0x000fc400078e00ff */
[----:B------:R-:W-:Y:S01]  /*6b30*/  FFMA.FTZ R44, R46, R43, R44 ;  /* 0x0000002b2e2c7223 */ /* 0x000fe2000001002c */
[----:B------:R-:W-:Y:S01]  /*6b40*/  FMUL.FTZ R43, R14, R13 ;  /* 0x0000000d0e2b7220 */ /* 0x000fe20000410000 */
[----:B------:R-:W-:Y:S01]  /*6b50*/  LOP3.LUT R38, R15, 0xffff0000, RZ, 0xc0, !PT ;  /* 0xffff00000f267812 */ /* 0x000fe200078ec0ff */
[----:B------:R-:W-:Y:S02]  /*6b60*/  IMAD.U32 R46, R12, 0x10000, RZ ;  /* 0x000100000c2e7824 */ /* 0x000fe400078e00ff */
[-C--:B------:R-:W-:Y:S01]  /*6b70*/  FMUL.FTZ R14, R14, R45.reuse ;  /* 0x0000002d0e0e7220 */ /* 0x080fe20000410000 */
[----:B------:R-:W-:Y:S01]  /*6b80*/  LOP3.LUT R42, R42, 0xffff0000, RZ, 0xc0, !PT ;  /* 0xffff00002a2a7812 */ /* 0x000fe200078ec0ff */
[C---:B------:R-:W-:Y:S01]  /*6b90*/  FFMA.FTZ R43, R39.reuse, R45, -R43 ;  /* 0x0000002d272b7223 */ /* 0x040fe2000001082b */
[----:B------:R-:W-:Y:S01]  /*6ba0*/  LOP3.LUT R36, R36, 0xffff0000, RZ, 0xc0, !PT ;  /* 0xffff000024247812 */ /* 0x000fe200078ec0ff */
[----:B------:R-:W-:Y:S01]  /*6bb0*/  FFMA.FTZ R14, R39, R13, R14 ;  /* 0x0000000d270e7223 */ /* 0x000fe2000001000e */
[----:B------:R-:W-:Y:S01]  /*6bc0*/  LOP3.LUT R12, R12, 0xffff0000, RZ, 0xc0, !PT ;  /* 0xffff00000c0c7812 */ /* 0x000fe200078ec0ff */
[----:B------:R-:W-:Y:S01]  /*6bd0*/  FMUL.FTZ R13, R38, R42 ;  /* 0x0000002a260d7220 */ /* 0x000fe20000410000 */
[----:B------:R-:W-:-:S02]  /*6be0*/  IMAD.U32 R15, R15, 0x10000, RZ ;  /* 0x000100000f0f7824 */ /* 0x000fc400078e00ff */
[-C--:B------:R-:W-:Y:S01]  /*6bf0*/  FMUL.FTZ R39, R38, R36.reuse ;  /* 0x0000002426277220 */ /* 0x080fe20000410000 */
[----:B------:R-:W-:Y:S01]  /*6c00*/  F2FP.BF16.F32.PACK_AB R44, R44, R47 ;  /* 0x0000002f2c2c723e */ /* 0x000fe200000010ff */
[C---:B------:R-:W-:Y:S01]  /*6c10*/  FMUL.FTZ R38, R12.reuse, R37 ;  /* 0x000000250c267220 */ /* 0x040fe20000410000 */
[-C--:B------:R-:W-:Y:S01]  /*6c20*/  FMUL.FTZ R12, R12, R11.reuse ;  /* 0x0000000b0c0c7220 */ /* 0x080fe20000410000 */
[C---:B------:R-:W-:Y:S01]  /*6c30*/  FFMA.FTZ R13, R15.reuse, R36, -R13 ;  /* 0x000000240f0d7223 */ /* 0x040fe2000001080d */
[----:B------:R-:W-:Y:S01]  /*6c40*/  FFMA.FTZ R39, R15, R42, R39 ;  /* 0x0000002a0f277223 */ /* 0x000fe20000010027 */
[C---:B------:R-:W-:Y:S01]  /*6c50*/  FFMA.FTZ R38, R46.reuse, R11, -R38 ;  /* 0x0000000b2e267223 */ /* 0x040fe20000010826 */
[----:B------:R-:W-:Y:S01]  /*6c60*/  FFMA.FTZ R12, R46, R37, R12 ;  /* 0x000000252e0c7223 */ /* 0x000fe2000001000c */
[----:B------:R-:W-:Y:S02]  /*6c70*/  F2FP.BF16.F32.PACK_AB R14, R14, R43 ;  /* 0x0000002b0e0e723e */ /* 0x000fe400000010ff */
[----:B------:R-:W-:Y:S01]  /*6c80*/  F2FP.BF16.F32.PACK_AB R15, R39, R13 ;  /* 0x0000000d270f723e */ /* 0x000fe200000010ff */
[----:B------:R-:W-:Y:S01]  /*6c90*/  IMAD.MOV.U32 R13, RZ, RZ, R44 ;  /* 0x000000ffff0d7224 */ /* 0x000fe200078e002c */
[----:B------:R-:W-:-:S07]  /*6ca0*/  F2FP.BF16.F32.PACK_AB R12, R12, R38 ;  /* 0x000000260c0c723e */ /* 0x000fce00000010ff */
.L_x_2719:
[----:B------:R-:W-:Y:S05]  /*6cb0*/  BSYNC B2 ;  /* 0x0000000000027941 */ /* 0x000fea0003800000 */
.L_x_2718:
[----:B------:R-:W-:Y:S02]  /*6cc0*/  ULDC.64 UR4, c[0x0][0x208] ;  /* 0x0000820000047ab9 */ /* 0x000fe40000000a00 */
[----:B---3--:R0:W-:Y:S03]  /*6cd0*/  ST.E.128 desc[UR4][R40.64], R12 ;  /* 0x0000000c28007985 */ /* 0x0081e6000c101d04 */
.L_x_2717:
[----:B------:R-:W-:Y:S05]  /*6ce0*/  BSYNC B1 ;  /* 0x0000000000017941 */ /* 0x000fea0003800000 */
.L_x_2716:
        /* <DEDUP_REMOVED lines=53> */
.L_x_2721:
[----:B------:R-:W-:Y:S05]  /*7040*/  BSYNC B1 ;  /* 0x0000000000017941 */ /* 0x000fea0003800000 */
.L_x_2720:
[----:B------:R-:W-:Y:S02]  /*7050*/  ULDC.64 UR4, c[0x0][0x208] ;  /* 0x0000820000047ab9 */ /* 0x000fe40000000a00 */
[----:B---3--:R0:W-:Y:S01]  /*7060*/  ST.E.128 desc[UR4][R36.64], R12 ;  /* 0x0000000c24007985 */ /* 0x0081e2000c101d04 */
[----:B------:R-:W-:Y:S05]  /*7070*/  BRA `(.L_x_2707) ;  /* 0x0000004400d47947 */ /* 0x000fea0003800000 */
.L_x_2662:
        /* <DEDUP_REMOVED lines=14> */
[-C--:B------:R-:W-:Y:S02]  /*7160*/  ISETP.GE.AND P4, PT, R16, R111.reuse, PT ;  /* 0x0000006f1000720c */ /* 0x080fe40003f86270 */
[----:B------:R-:W-:Y:S02]  /*7170*/  CS2R R38, SRZ ;  /* 0x0000000000267805 */ /* 0x000fe4000001ff00 */
[----:B------:R-:W-:Y:S01]  /*7180*/  LEA R40, P5, R32, UR4, 0x1 ;  /* 0x0000000420287c11 */ /* 0x000fe2000f8a08ff */
[----:B------:R-:W-:Y:S01]  /*7190*/  IMAD.X R33, R11, 0x1, R6, P0 ;  /* 0x000000010b217824 */ /* 0x000fe200000e0606 */
[----:B------:R-:W-:Y:S02]  /*71a0*/  ISETP.GE.AND P0, PT, R214, R111, PT ;  /* 0x0000006fd600720c */ /* 0x000fe40003f06270 */
[----:B------:R-:W-:-:S02]  /*71b0*/  CS2R R36, SRZ ;  /* 0x0000000000247805 */ /* 0x000fc4000001ff00 */
[----:B------:R-:W-:Y:S01]  /*71c0*/  CS2R R34, SRZ ;  /* 0x0000000000227805 */ /* 0x000fe2000001ff00 */
[----:B------:R-:W-:Y:S01]  /*71d0*/  ULDC.64 UR6, c[0x0][0x208] ;  /* 0x0000820000067ab9 */ /* 0x000fe20000000a00 */
[----:B------:R-:W-:Y:S01]  /*71e0*/  LEA.HI.X R41, R32, UR5, R33, 0x1, P5 ;  /* 0x0000000520297c11 */ /* 0x000fe2000a8f0c21 */
[----:B------:R-:W-:Y:S01]  /*71f0*/  ULDC.64 UR4, c[0x0][0x400] ;  /* 0x0001000000047ab9 */ /* 0x000fe20000000a00 */
[----:B------:R-:W-:Y:S02]  /*7200*/  IADD3 R42, P5, R92, R12, RZ ;  /* 0x0000000c5c2a7210 */ /* 0x000fe40007fbe0ff */
[----:B------:R-:W-:Y:S02]  /*7210*/  CS2R R32, SRZ ;  /* 0x0000000000207805 */ /* 0x000fe4000001ff00 */
[----:B------:R-:W-:Y:S01]  /*7220*/  CS2R R46, SRZ ;  /* 0x00000000002e7805 */ /* 0x000fe2000001ff00 */
[----:B------:R-:W5:Y:S01]  /*7230*/  @!P4 LDG.E.128 R36, desc[UR6][R40.64] ;  /* 0x000000062824c981 */ /* 0x000f62000c1e1d00 */
[----:B------:R-:W-:Y:S01]  /*7240*/  IMAD.X R43, R80, 0x1, R8, P5 ;  /* 0x00000001502b7824 */ /* 0x000fe200028e0608 */
[----:B------:R-:W-:-:S02]  /*7250*/  LEA R48, P5, R42, UR4, 0x1 ;  /* 0x000000042a307c11 */ /* 0x000fc4000f8a08ff */
[----:B------:R0:W5:Y:S01]  /*7260*/  @!P0 LDG.E.128 R32, desc[UR6][R40.64+0x80] ;  /* 0x0000800628208981 */ /* 0x000162000c1e1d00 */
[----:B------:R-:W-:Y:S02]  /*7270*/  CS2R R44, SRZ ;  /* 0x00000000002c7805 */ /* 0x000fe4000001ff00 */
[----:B------:R-:W-:Y:S02]  /*7280*/  LEA.HI.X R49, R42, UR5, R43, 0x1, P5 ;  /* 0x000000052a317c11 */ /* 0x000fe4000a8f0c2b */
[----:B------:R-:W-:-:S03]  /*7290*/  CS2R R42, SRZ ;  /* 0x00000000002a7805 */ /* 0x000fc6000001ff00 */
[----:B------:R1:W5:Y:S01]  /*72a0*/  @!P4 LDG.E.128 R44, desc[UR6][R48.64] ;  /* 0x00000006302cc981 */ /* 0x000362000c1e1d00 */
[----:B0-----:R-:W-:-:S06]  /*72b0*/  CS2R R40, SRZ ;  /* 0x0000000000287805 */ /* 0x001fcc000001ff00 */
[----:B------:R1:W5:Y:S02]  /*72c0*/  @!P0 LDG.E.128 R40, desc[UR6][R48.64+0x80] ;  /* 0x0000800630288981 */ /* 0x000364000c1e1d00 */
.L_x_2723:
[----:B------:R-:W-:Y:S05]  /*72d0*/  BSYNC B1 ;  /* 0x0000000000017941 */ /* 0x000fea0003800000 */
.L_x_2722:
[----:B-1---5:R-:W-:Y:S01]  /*72e0*/  IMAD.MOV.U32 R48, RZ, RZ, R34 ;  /* 0x000000ffff307224 */ /* 0x022fe200078e0022 */
        /* <DEDUP_REMOVED lines=21> */
[----:B------:R-:W-:-:S03]  /*7440*/  IMAD.MOV.U32 R48, RZ, RZ, R42 ;  /* 0x000000ffff307224 */ /* 0x000fc600078e002a */
[----:B------:R-:W-:Y:S01]  /*7450*/  PRMT R135, R135, 0x5410, R49 ;  /* 0x0000541087877816 */ /* 0x000fe20000000031 */
[----:B------:R-:W-:Y:S01]  /*7460*/  IMAD.MOV.U32 R49, RZ, RZ, R40 ;  /* 0x000000ffff317224 */ /* 0x000fe200078e0028 */
        /* <DEDUP_REMOVED lines=10> */
[----:B------:R-:W-:-:S02]  /*7510*/  CS2R R48, SRZ ;  /* 0x0000000000307805 */ /* 0x000fc4000001ff00 */
        /* <DEDUP_REMOVED lines=13> */
[----:B------:R-:W-:Y:S02]  /*75f0*/  LEA R64, P5, R50, UR6, 0x1 ;  /* 0x0000000632407c11 */ /* 0x000fe4000f8a08ff */
[----:B------:R-:W-:Y:S02]  /*7600*/  LEA.HI.X R57, R48, UR5, R49, 0x1, P0 ;  /* 0x0000000530397c11 */ /* 0x000fe400080f0c31 */
[----:B------:R-:W-:Y:S02]  /*7610*/  CS2R R48, SRZ ;  /* 0x0000000000307805 */ /* 0x000fe4000001ff00 */
[----:B------:R-:W-:-:S02]  /*7620*/  LEA.HI.X R65, R50, UR7, R51, 0x1, P5 ;  /* 0x0000000732417c11 */ /* 0x000fc4000a8f0c33 */
[----:B------:R-:W-:Y:S02]  /*7630*/  CS2R R50, SRZ ;  /* 0x0000000000327805 */ /* 0x000fe4000001ff00 */
[-C--:B------:R-:W-:Y:S02]  /*7640*/  ISETP.GE.AND P0, PT, R16, R111.reuse, PT ;  /* 0x0000006f1000720c */ /* 0x080fe40003f06270 */
[----:B------:R-:W-:Y:S02]  /*7650*/  ISETP.GE.AND P5, PT, R214, R111, PT ;  /* 0x0000006fd600720c */ /* 0x000fe40003fa6270 */
[----:B------:R-:W-:Y:S02]  /*7660*/  CS2R R62, SRZ ;  /* 0x00000000003e7805 */ /* 0x000fe4000001ff00 */
[----:B------:R-:W-:Y:S02]  /*7670*/  CS2R R60, SRZ ;  /* 0x00000000003c7805 */ /* 0x000fe4000001ff00 */
[----:B------:R-:W-:-:S05]  /*7680*/  CS2R R58, SRZ ;  /* 0x00000000003a7805 */ /* 0x000fca000001ff00 */
[----:B------:R-:W5:Y:S04]  /*7690*/  @!P0 LDG.E.128 R52, desc[UR8][R56.64] ;  /* 0x0000000838348981 */ /* 0x000f68000c1e1d00 */
[----:B------:R0:W5:Y:S04]  /*76a0*/  @!P5 LDG.E.128 R48, desc[UR8][R56.64+0x80] ;  /* 0x000080083830d981 */ /* 0x000168000c1e1d00 */
[----:B------:R1:W5:Y:S01]  /*76b0*/  @!P0 LDG.E.128 R60, desc[UR8][R64.64] ;  /* 0x00000008403c8981 */ /* 0x000362000c1e1d00 */
[----:B0-----:R-:W-:-:S06]  /*76c0*/  CS2R R56, SRZ ;  /* 0x0000000000387805 */ /* 0x001fcc000001ff00 */
[----:B------:R1:W5:Y:S02]  /*76d0*/  @!P5 LDG.E.128 R56, desc[UR8][R64.64+0x80] ;  /* 0x000080084038d981 */ /* 0x000364000c1e1d00 */
.L_x_2725:
[----:B------:R-:W-:Y:S05]  /*76e0*/  BSYNC B1 ;  /* 0x0000000000017941 */ /* 0x000fea0003800000 */
.L_x_2724:
[----:B-1---5:R-:W-:Y:S01]  /*76f0*/  IMAD.MOV.U32 R65, RZ, RZ, R48 ;  /* 0x000000ffff417224 */ /* 0x022fe200078e0030 */
        /* <DEDUP_REMOVED lines=56> */
.L_x_2727:
[----:B------:R-:W-:Y:S05]  /*7a80*/  BSYNC B1 ;  /* 0x0000000000017941 */ /* 0x000fea0003800000 */
.L_x_2726:
        /* <DEDUP_REMOVED lines=32> */
.L_x_2728:
[----:B------:R-:W-:Y:S01]  /*7c90*/  IMAD R88, R213, 0x8, R23 ;  /* 0x00000008d5587824 */ /* 0x000fe200078e0217 */
[----:B------:R-:W-:Y:S01]  /*7ca0*/  SHF.L.U32 R89, R227, 0x1f, RZ ;  /* 0x0000001fe3597819 */ /* 0x000fe200000006ff */
[----:B------:R-:W-:Y:S03]  /*7cb0*/  BSSY B1, `(.L_x_2729) ;  /* 0x0000003000017945 */ /* 0x000fe60003800000 */
[----:B------:R-:W0:Y:S02]  /*7cc0*/  SYNCS.PHASECHK.TRANS64.TRYWAIT P6, [R88+URZ+0x38890], R89 ;  /* 0x03889059580075a7 */ /* 0x000e2400080c017f */
[----:B0-----:R-:W-:Y:S05]  /*7cd0*/  @!P6 BRA `(.L_x_2730) ;  /* 0x000002b4006ce947 */ /* 0x001fea0003800000 */
.L_x_3075:
[----:B------:R-:W-:Y:S05]  /*7ce0*/  BSYNC B1 ;  /* 0x0000000000017941 */ /* 0x000fea0003800000 */
.L_x_2729:
[----:B------:R-:W1:Y:S01]  /*7cf0*/  LDC R128, c[0x0][0x2f4] ;  /* 0x0000bd00ff807b82 */ /* 0x000e620000000800 */
[----:B------:R-:W-:Y:S01]  /*7d00*/  UMOV UR4, 0xffffffff ;  /* 0xffffffff00047882 */ /* 0x000fe20000000000 */
[----:B-1----:R-:W-:Y:S02]  /*7d10*/  IMAD.IADD R129, R128, 0x1, -R112 ;  /* 0x0000000180817824 */ /* 0x002fe400078e0a70 */
[----:B------:R-:W-:Y:S05]  /*7d20*/  BRA.DIV UR4, `(.L_x_2731) ;  /* 0x000002b6046c7947 */ /* 0x000fea000b800000 */
[----:B------:R1:W2:Y:S04]  /*7d30*/  SHFL.IDX PT, R121, R118, RZ, 0x181f ;  /* 0x00181fff76797589 */ /* 0x0002a800000e0000 */
[----:B------:R1:W3:Y:S02]  /*7d40*/  SHFL.IDX PT, R11, R119, RZ, 0x181f ;  /* 0x00181fff770b7589 */ /* 0x0002e400000e0000 */
.L_x_3079:
        /* <DEDUP_REMOVED lines=8> */
[C---:B------:R-:W-:Y:S01]  /*7dd0*/  IMAD.SHL.U32 R14, R225.reuse, 0x40, RZ ;  /* 0x00000040e10e7824 */ /* 0x040fe200078e00ff */
        /* <DEDUP_REMOVED lines=30> */
[--C-:B------:R-:W-:Y:S02]  /*7fc0*/  SHF.R.U64 R44, R46, 0x10, R47.reuse ;  /* 0x000000102e2c7819 */ /* 0x100fe4000000122f */
[----:B------:R-:W-:Y:S02]  /*7fd0*/  SHF.R.U32.HI R135, RZ, 0x10, R47 ;  /* 0x00000010ff877819 */ /* 0x000fe4000001162f */
[----:B------:R-:W-:Y:S02]  /*7fe0*/  PRMT R36, R133, 0x5432, R36 ;  /* 0x0000543285247816 */ /* 0x000fe40000000024 */
[----:B------:R-:W-:Y:S02]  /*7ff0*/  PRMT R47, R161, 0x5410, R45 ;  /* 0x00005410a12f7816 */ /* 0x000fe4000000002d */
[----:B------:R-:W-:Y:S02]  /*8000*/  SHF.R.U32.HI R133, RZ, 0x10, R39 ;  /* 0x00000010ff857819 */ /* 0x000fe40000011627 */
[----:B------:R-:W-:-:S02]  /*8010*/  PRMT R39, R140, 0x5410, R37 ;  /* 0x000054108c277816 */ /* 0x000fc40000000025 */
[----:B------:R-:W-:Y:S02]  /*8020*/  PRMT R37, R141, 0x5432, R38 ;  /* 0x000054328d257816 */ /* 0x000fe40000000026 */
[----:B------:R-:W-:Y:S01]  /*8030*/  PRMT R38, R140, 0x5432, R44 ;  /* 0x000054328c267816 */ /* 0x000fe2000000002c */
[----:B---3--:R-:W-:Y:S01]  /*8040*/  IMAD.U32 R140, R81, 0x10000, RZ ;  /* 0x00010000518c7824 */ /* 0x008fe200078e00ff */
[----:B------:R-:W-:Y:S01]  /*8050*/  PRMT R46, R141, 0x5410, R133 ;  /* 0x000054108d2e7816 */ /* 0x000fe20000000085 */
[C---:B------:R-:W-:Y:S01]  /*8060*/  IMAD.U32 R44, R47.reuse, 0x10000, RZ ;  /* 0x000100002f2c7824 */ /* 0x040fe200078e00ff */
[----:B------:R-:W-:Y:S01]  /*8070*/  PRMT R133, R160, 0x5410, R135 ;  /* 0x00005410a0857816 */ /* 0x000fe20000000087 */
[----:B------:R-:W-:Y:S01]  /*8080*/  IMAD.U32 R141, R134, 0x10000, RZ ;  /* 0x00010000868d7824 */ /* 0x000fe200078e00ff */
[----:B------:R-:W-:Y:S01]  /*8090*/  LOP3.LUT R47, R47, 0xffff0000, RZ, 0xc0, !PT ;  /* 0xffff00002f2f7812 */ /* 0x000fe200078ec0ff */
[----:B------:R-:W-:Y:S01]  /*80a0*/  FMUL.FTZ R45, R140, R44 ;  /* 0x0000002c8c2d7220 */ /* 0x000fe20000410000 */
[----:B----4-:R-:W-:-:S02]  /*80b0*/  IMAD.U32 R135, R13, 0x10000, RZ ;  /* 0x000100000d877824 */ /* 0x010fc400078e00ff */
[-C--:B------:R-:W-:Y:S01]  /*80c0*/  FMUL.FTZ R140, R140, R141.reuse ;  /* 0x0000008d8c8c7220 */ /* 0x080fe20000410000 */
[----:B------:R-:W-:Y:S01]  /*80d0*/  LOP3.LUT R81, R81, 0xffff0000, RZ, 0xc0, !PT ;  /* 0xffff000051517812 */ /* 0x000fe200078ec0ff */
[C---:B------:R-:W-:Y:S02]  /*80e0*/  FFMA.FTZ R45, R135.reuse, R141, -R45 ;  /* 0x0000008d872d7223 */ /* 0x040fe4000001082d */
[----:B------:R-:W-:Y:S01]  /*80f0*/  FFMA.FTZ R44, R135, R44, R140 ;  /* 0x0000002c872c7223 */ /* 0x000fe2000001008c */
[----:B------:R-:W-:Y:S01]  /*8100*/  LOP3.LUT R135, R134, 0xffff0000, RZ, 0xc0, !PT ;  /* 0xffff000086877812 */ /* 0x000fe200078ec0ff */
[----:B------:R-:W-:Y:S01]  /*8110*/  IMAD.U32 R140, R83, 0x10000, RZ ;  /* 0x00010000538c7824 */ /* 0x000fe200078e00ff */
[----:B------:R-:W-:Y:S01]  /*8120*/  LOP3.LUT R134, R13, 0xffff0000, RZ, 0xc0, !PT ;  /* 0xffff00000d867812 */ /* 0x000fe200078ec0ff */
[C---:B------:R-:W-:Y:S01]  /*8130*/  FMUL.FTZ R13, R81.reuse, R47 ;  /* 0x0000002f510d7220 */ /* 0x040fe20000410000 */
[----:B------:R-:W-:Y:S02]  /*8140*/  IMAD.U32 R141, R46, 0x10000, RZ ;  /* 0x000100002e8d7824 */ /* 0x000fe400078e00ff */
[-C--:B------:R-:W-:Y:S01]  /*8150*/  FMUL.FTZ R81, R81, R135.reuse ;  /* 0x0000008751517220 */ /* 0x080fe20000410000 */
[----:B------:R-:W-:Y:S01]  /*8160*/  LOP3.LUT R83, R83, 0xffff0000, RZ, 0xc0, !PT ;  /* 0xffff000053537812 */ /* 0x000fe200078ec0ff */
[----:B------:R-:W-:Y:S01]  /*8170*/  FFMA.FTZ R13, R134, R135, -R13 ;  /* 0x00000087860d7223 */ /* 0x000fe2000001080d */
[----:B------:R-:W-:-:S02]  /*8180*/  IMAD.U32 R135, R15, 0x10000, RZ ;  /* 0x000100000f877824 */ /* 0x000fc400078e00ff */
[----:B------:R-:W-:Y:S01]  /*8190*/  FFMA.FTZ R47, R134, R47, R81 ;  /* 0x0000002f862f7223 */ /* 0x000fe20000010051 */
[C---:B------:R-:W-:Y:S01]  /*81a0*/  IMAD.U32 R134, R133.reuse, 0x10000, RZ ;  /* 0x0001000085867824 */ /* 0x040fe200078e00ff */
[----:B------:R-:W-:Y:S02]  /*81b0*/  LOP3.LUT R133, R133, 0xffff0000, RZ, 0xc0, !PT ;  /* 0xffff000085857812 */ /* 0x000fe400078ec0ff */
[----:B------:R-:W-:Y:S01]  /*81c0*/  F2FP.BF16.F32.PACK_AB R13, R13, R45 ;  /* 0x0000002d0d0d723e */ /* 0x000fe200000010ff */
[C---:B------:R-:W-:Y:S01]  /*81d0*/  FMUL.FTZ R81, R140.reuse, R134 ;  /* 0x000000868c517220 */ /* 0x040fe20000410000 */
[-C--:B------:R-:W-:Y:S01]  /*81e0*/  FMUL.FTZ R140, R140, R141.reuse ;  /* 0x0000008d8c8c7220 */ /* 0x080fe20000410000 */
[----:B------:R-:W-:Y:S01]  /*81f0*/  F2FP.BF16.F32.PACK_AB R44, R47, R44 ;  /* 0x0000002c2f2c723e */ /* 0x000fe200000010ff */
[----:B------:R-:W-:Y:S02]  /*8200*/  IMAD.U32 R47, R12, 0x10000, RZ ;  /* 0x000100000c2f7824 */ /* 0x000fe400078e00ff */
[C---:B------:R-:W-:Y:S01]  /*8210*/  FFMA.FTZ R81, R135.reuse, R141, -R81 ;  /* 0x0000008d87517223 */ /* 0x040fe20000010851 */
[----:B------:R-:W-:Y:S01]  /*8220*/  FFMA.FTZ R134, R135, R134, R140 ;  /* 0x0000008687867223 */ /* 0x000fe2000001008c */
[----:B------:R-:W-:-:S02]  /*8230*/  LOP3.LUT R135, R46, 0xffff0000, RZ, 0xc0, !PT ;  /* 0xffff00002e877812 */ /* 0x000fc400078ec0ff */
[----:B------:R-:W-:Y:S01]  /*8240*/  LOP3.LUT R46, R15, 0xffff0000, RZ, 0xc0, !PT ;  /* 0xffff00000f2e7812 */ /* 0x000fe200078ec0ff */
[C---:B------:R-:W-:Y:S02]  /*8250*/  FMUL.FTZ R15, R83.reuse, R133 ;  /* 0x00000085530f7220 */ /* 0x040fe40000410000 */
[-C--:B------:R-:W-:Y:S02]  /*8260*/  FMUL.FTZ R83, R83, R135.reuse ;  /* 0x0000008753537220 */ /* 0x080fe40000410000 */
[C---:B------:R-:W-:Y:S02]  /*8270*/  FFMA.FTZ R15, R46.reuse, R135, -R15 ;  /* 0x000000872e0f7223 */ /* 0x040fe4000001080f */
[----:B------:R-:W-:Y:S01]  /*8280*/  FFMA.FTZ R46, R46, R133, R83 ;  /* 0x000000852e2e7223 */ /* 0x000fe20000010053 */
[C---:B------:R-:W-:Y:S01]  /*8290*/  IMAD.U32 R83, R36.reuse, 0x10000, RZ ;  /* 0x0001000024537824 */ /* 0x040fe200078e00ff */
[----:B------:R-:W-:Y:S02]  /*82a0*/  LOP3.LUT R36, R36, 0xffff0000, RZ, 0xc0, !PT ;  /* 0xffff000024247812 */ /* 0x000fe400078ec0ff */
[----:B------:R-:W-:Y:S01]  /*82b0*/  F2FP.BF16.F32.PACK_AB R15, R15, R81 ;  /* 0x000000510f0f723e */ /* 0x000fe200000010ff */
[----:B------:R-:W-:Y:S01]  /*82c0*/  IMAD.U32 R81, R80, 0x10000, RZ ;  /* 0x0001000050517824 */ /* 0x000fe200078e00ff */
[----:B------:R-:W-:Y:S01]  /*82d0*/  F2FP.BF16.F32.PACK_AB R134, R46, R134 ;  /* 0x000000862e86723e */ /* 0x000fe200000010ff */
[C---:B------:R-:W-:Y:S01]  /*82e0*/  IMAD.U32 R46, R37.reuse, 0x10000, RZ ;  /* 0x00010000252e7824 */ /* 0x040fe200078e00ff */
[----:B------:R-:W-:-:S03]  /*82f0*/  LOP3.LUT R37, R37, 0xffff0000, RZ, 0xc0, !PT ;  /* 0xffff000025257812 */ /* 0x000fc600078ec0ff */
        /* <DEDUP_REMOVED lines=33> */
[----:B------:R-:W-:Y:S02]  /*8510*/  IMAD.MOV.U32 R82, RZ, RZ, R83 ;  /* 0x000000ffff527224 */ /* 0x000fe400078e0053 */
[----:B------:R-:W-:-:S07]  /*8520*/  IMAD.MOV.U32 R83, RZ, RZ, R134 ;  /* 0x000000ffff537224 */ /* 0x000fce00078e0086 */
.L_x_2737:
[----:B------:R-:W-:Y:S05]  /*8530*/  BSYNC B3 ;  /* 0x0000000000037941 */ /* 0x000fea0003800000 */
.L_x_2736:
[----:B------:R-:W-:Y:S01]  /*8540*/  LEA R36, P3, R10, R11, 0x1 ;  /* 0x0000000b0a247211 */ /* 0x000fe200078608ff */
[----:B------:R-:W-:-:S03]  /*8550*/  ULDC.64 UR4, c[0x0][0x208] ;  /* 0x0000820000047ab9 */ /* 0x000fc60000000a00 */
[----:B--2---:R-:W-:Y:S02]  /*8560*/  LEA.HI.X R37, R10, R121, R28, 0x1, P3 ;  /* 0x000000790a257211 */ /* 0x004fe400018f0c1c */
[----:B------:R-:W-:-:S03]  /*8570*/  ISETP.GE.AND P3, PT, R132, R128, PT ;  /* 0x000000808400720c */ /* 0x000fc60003f66270 */
[----:B----4-:R2:W-:Y:S10]  /*8580*/  ST.E.128 desc[UR4][R36.64], R12 ;  /* 0x0000000c24007985 */ /* 0x0105f4000c101d04 */
[----:B--2---:R-:W-:-:S05]  /*8590*/  @!P3 IMAD.WIDE R12, R132, 0x2, R120 ;  /* 0x00000002840cb825 */ /* 0x004fca00078e0278 */
[----:B---3--:R3:W-:Y:S02]  /*85a0*/  @!P3 ST.E.128 desc[UR4][R12.64], R80 ;  /* 0x000000500c00b985 */ /* 0x0087e4000c101d04 */
.L_x_2735:
[----:B------:R-:W-:Y:S05]  /*85b0*/  BSYNC B2 ;  /* 0x0000000000027941 */ /* 0x000fea0003800000 */
.L_x_2734:
[----:B------:R-:W-:-:S13]  /*85c0*/  ISETP.NE.AND P3, PT, R25, RZ, PT ;  /* 0x000000ff1900720c */ /* 0x000fda0003f65270 */
[----:B------:R-:W-:Y:S05]  /*85d0*/  @!P3 BRA `(.L_x_2733) ;  /* 0x000000080004b947 */ /* 0x000fea0003800000 */
[----:B------:R-:W4:Y:S01]  /*85e0*/  LDL R15, [R1+0x5c] ;  /* 0x00005c00010f7983 */ /* 0x000f220000100800 */
[----:B---3--:R-:W-:Y:S01]  /*85f0*/  SEL R12, R112, R129, !P1 ;  /* 0x00000081700c7207 */ /* 0x008fe20004800000 */
        /* <DEDUP_REMOVED lines=119> */
.L_x_2739:
[----:B------:R-:W-:Y:S05]  /*8d70*/  BSYNC B2 ;  /* 0x0000000000027941 */ /* 0x000fea0003800000 */
.L_x_2738:
[----:B------:R-:W-:Y:S01]  /*8d80*/  LEA R32, P3, R21, R11, 0x1 ;  /* 0x0000000b15207211 */ /* 0x000fe200078608ff */
[----:B------:R-:W-:-:S03]  /*8d90*/  ULDC.64 UR4, c[0x0][0x208] ;  /* 0x0000820000047ab9 */ /* 0x000fc60000000a00 */
[----:B--2---:R-:W-:Y:S02]  /*8da0*/  LEA.HI.X R33, R21, R121, R29, 0x1, P3 ;  /* 0x0000007915217211 */ /* 0x004fe400018f0c1d */
[----:B------:R-:W-:-:S03]  /*8db0*/  ISETP.GE.AND P3, PT, R44, R128, PT ;  /* 0x000000802c00720c */ /* 0x000fc60003f66270 */
[----:B----4-:R4:W-:Y:S10]  /*8dc0*/  ST.E.128 desc[UR4][R32.64], R12 ;  /* 0x0000000c20007985 */ /* 0x0109f4000c101d04 */
[----:B------:R-:W-:-:S05]  /*8dd0*/  @!P3 IMAD.WIDE R120, R44, 0x2, R120 ;  /* 0x000000022c78b825 */ /* 0x000fca00078e0278 */
[----:B---3--:R4:W-:Y:S02]  /*8de0*/  @!P3 ST.E.128 desc[UR4][R120.64], R36 ;  /* 0x000000247800b985 */ /* 0x0089e4000c101d04 */
.L_x_2733:
[----:B------:R-:W-:Y:S05]  /*8df0*/  BSYNC B1 ;  /* 0x0000000000017941 */ /* 0x000fea0003800000 */
.L_x_2732:
[----:B------:R-:W-:-:S03]  /*8e00*/  UMOV UR4, 0xffffffff ;  /* 0xffffffff00047882 */ /* 0x000fc60000000000 */
[----:B------:R-:W-:Y:S05]  /*8e10*/  BRA.DIV UR4, `(.L_x_2740) ;  /* 0x000002a6047c7947 */ /* 0x000fea000b800000 */
[----:B----4-:R4:W0:Y:S04]  /*8e20*/  SHFL.IDX PT, R37, R118, 0x1, 0x181f ;  /* 0x00381f0076257f89 */ /* 0x01082800000e0000 */
[----:B---3--:R4:W3:Y:S02]  /*8e30*/  SHFL.IDX PT, R11, R119, 0x1, 0x181f ;  /* 0x00381f00770b7f89 */ /* 0x0088e400000e0000 */
.L_x_3083:
        /* <DEDUP_REMOVED lines=8> */
[C---:B------:R-:W-:Y:S01]  /*8ec0*/  VIADD R14, R225.reuse, 0x20 ;  /* 0x00000020e10e7836 */ /* 0x040fe20000000000 */
        /* <DEDUP_REMOVED lines=48> */
[----:B------:R-:W-:Y:S01]  /*91d0*/  FMUL.FTZ R13, R33, R60 ;  /* 0x0000003c210d7220 */ /* 0x000fe20000410000 */
        /* <DEDUP_REMOVED lines=69> */
.L_x_2746:
[----:B------:R-:W-:Y:S05]  /*9630*/  BSYNC B3 ;  /* 0x0000000000037941 */ /* 0x000fea0003800000 */
.L_x_2745:
[----:B------:R-:W-:Y:S01]  /*9640*/  LEA R38, P3, R10, R11, 0x1 ;  /* 0x0000000b0a267211 */ /* 0x000fe200078608ff */
[----:B------:R-:W-:-:S03]  /*9650*/  ULDC.64 UR4, c[0x0][0x208] ;  /* 0x0000820000047ab9 */ /* 0x000fc60000000a00 */
[----:B0-----:R-:W-:Y:S02]  /*9660*/  LEA.HI.X R39, R10, R37, R28, 0x1, P3 ;  /* 0x000000250a277211 */ /* 0x001fe400018f0c1c */
[----:B------:R-:W-:-:S03]  /*9670*/  ISETP.GE.AND P3, PT, R40, R128, PT ;  /* 0x000000802800720c */ /* 0x000fc60003f66270 */
[----:B------:R0:W-:Y:S10]  /*9680*/  ST.E.128 desc[UR4][R38.64], R12 ;  /* 0x0000000c26007985 */ /* 0x0001f4000c101d04 */
[----:B0-----:R-:W-:-:S05]  /*9690*/  @!P3 IMAD.WIDE R12, R40, 0x2, R36 ;  /* 0x00000002280cb825 */ /* 0x001fca00078e0224 */
[----:B---3--:R3:W-:Y:S02]  /*96a0*/  @!P3 ST.E.128 desc[UR4][R12.64], R32 ;  /* 0x000000200c00b985 */ /* 0x0087e4000c101d04 */
.L_x_2744:
[----:B------:R-:W-:Y:S05]  /*96b0*/  BSYNC B2 ;  /* 0x0000000000027941 */ /* 0x000fea0003800000 */
.L_x_2743:
[----:B------:R-:W-:-:S13]  /*96c0*/  ISETP.NE.AND P3, PT, R25, RZ, PT ;  /* 0x000000ff1900720c */ /* 0x000fda0003f65270 */
[----:B------:R-:W-:Y:S05]  /*96d0*/  @!P3 BRA `(.L_x_2742) ;  /* 0x000000080004b947 */ /* 0x000fea0003800000 */
[----:B------:R-:W5:Y:S01]  /*96e0*/  LDL R15, [R1+0x58] ;  /* 0x00005800010f7983 */ /* 0x000f620000100800 */
[----:B---3--:R-:W-:Y:S01]  /*96f0*/  SEL R12, R112, R129, !P1 ;  /* 0x00000081700c7207 */ /* 0x008fe20004800000 */
        /* <DEDUP_REMOVED lines=119> */
.L_x_2748:
[----:B------:R-:W-:Y:S05]  /*9e70*/  BSYNC B2 ;  /* 0x0000000000027941 */ /* 0x000fea0003800000 */
.L_x_2747:
[----:B------:R-:W-:Y:S01]  /*9e80*/  ISETP.GE.AND P4, PT, R40, R128, PT ;  /* 0x000000802800720c */ /* 0x000fe20003f86270 */
[----:B------:R-:W-:Y:S01]  /*9e90*/  ULDC.64 UR4, c[0x0][0x208] ;  /* 0x0000820000047ab9 */ /* 0x000fe20000000a00 */
[----:B------:R-:W-:-:S04]  /*9ea0*/  LEA R38, P3, R21, R11, 0x1 ;  /* 0x0000000b15267211 */ /* 0x000fc800078608ff */
[----:B0-----:R-:W-:-:S05]  /*9eb0*/  LEA.HI.X R39, R21, R37, R29, 0x1, P3 ;  /* 0x0000002515277211 */ /* 0x001fca00018f0c1d */
[----:B------:R0:W-:Y:S02]  /*9ec0*/  ST.E.128 desc[UR4][R38.64], R12 ;  /* 0x0000000c26007985 */ /* 0x0001e4000c101d04 */
[----:B------:R-:W-:-:S05]  /*9ed0*/  @!P4 IMAD.WIDE R36, R40, 0x2, R36 ;  /* 0x000000022824c825 */ /* 0x000fca00078e0224 */
[----:B---3--:R0:W-:Y:S02]  /*9ee0*/  @!P4 ST.E.128 desc[UR4][R36.64], R32 ;  /* 0x000000202400c985 */ /* 0x0081e4000c101d04 */
.L_x_2742:
[----:B------:R-:W-:Y:S05]  /*9ef0*/  BSYNC B1 ;  /* 0x0000000000017941 */ /* 0x000fea0003800000 */
.L_x_2741:
[----:B------:R-:W-:-:S03]  /*9f00*/  UMOV UR4, 0xffffffff ;  /* 0xffffffff00047882 */ /* 0x000fc60000000000 */
[----:B------:R-:W-:Y:S05]  /*9f10*/  BRA.DIV UR4, `(.L_x_2749) ;  /* 0x0000029604887947 */ /* 0x000fea000b800000 */
[----:B-1--4-:R-:W1:Y:S04]  /*9f20*/  SHFL.IDX PT, R118, R118, 0x2, 0x181f ;  /* 0x00581f0076767f89 */ /* 0x012e6800000e0000 */
[----:B------:R-:W4:Y:S02]  /*9f30*/  SHFL.IDX PT, R119, R119, 0x2, 0x181f ;  /* 0x00581f0077777f89 */ /* 0x000f2400000e0000 */
.L_x_3087:
        /* <DEDUP_REMOVED lines=37> */
[----:B------:R-:W-:Y:S01]  /*a190*/  SHF.R.U64 R38, R68, 0x10, R69 ;  /* 0x0000001044267819 */ /* 0x000fe20000001245 */
[----:B-1----:R-:W-:Y:S01]  /*a1a0*/  IMAD.U32 R42, R13, 0x10000, RZ ;  /* 0x000100000d2a7824 */ /* 0x002fe200078e00ff */
[----:B------:R-:W-:Y:S01]  /*a1b0*/  SHF.R.U32.HI R76, RZ, 0x10, R77 ;  /* 0x00000010ff4c7819 */ /* 0x000fe2000001164d */
[----:B------:R-:W-:Y:S01]  /*a1c0*/  IMAD.U32 R48, R35, 0x10000, RZ ;  /* 0x0001000023307824 */ /* 0x000fe200078e00ff */
[----:B------:R-:W-:Y:S02]  /*a1d0*/  SHF.R.U32.HI R68, RZ, 0x10, R69 ;  /* 0x00000010ff447819 */ /* 0x000fe40000011645 */
[----:B------:R-:W-:Y:S02]  /*a1e0*/  PRMT R76, R145, 0x5432, R76 ;  /* 0x00005432914c7816 */ /* 0x000fe4000000004c */
[----:B------:R-:W-:-:S02]  /*a1f0*/  PRMT R68, R143, 0x5432, R68 ;  /* 0x000054328f447816 */ /* 0x000fc40000000044 */
[--C-:B------:R-:W-:Y:S01]  /*a200*/  SHF.R.U64 R41, R78, 0x10, R79.reuse ;  /* 0x000000104e297819 */ /* 0x100fe2000000124f */
[----:B------:R-:W-:Y:S01]  /*a210*/  IMAD.U32 R44, R76, 0x10000, RZ ;  /* 0x000100004c2c7824 */ /* 0x000fe200078e00ff */
[----:B------:R-:W-:Y:S01]  /*a220*/  SHF.R.U32.HI R78, RZ, 0x10, R79 ;  /* 0x00000010ff4e7819 */ /* 0x000fe2000001164f */
[----:B------:R-:W-:Y:S01]  /*a230*/  IMAD.U32 R43, R68, 0x10000, RZ ;  /* 0x00010000442b7824 */ /* 0x000fe200078e00ff */
[--C-:B------:R-:W-:Y:S01]  /*a240*/  SHF.R.U64 R39, R70, 0x10, R71.reuse ;  /* 0x0000001046277819 */ /* 0x100fe20000001247 */
[CC--:B------:R-:W-:Y:S01]  /*a250*/  FMUL.FTZ R46, R45.reuse, R44.reuse ;  /* 0x0000002c2d2e7220 */ /* 0x0c0fe20000410000 */
[----:B------:R-:W-:Y:S01]  /*a260*/  LOP3.LUT R68, R68, 0xffff0000, RZ, 0xc0, !PT ;  /* 0xffff000044447812 */ /* 0x000fe200078ec0ff */
[-C--:B------:R-:W-:Y:S01]  /*a270*/  FMUL.FTZ R45, R45, R43.reuse ;  /* 0x0000002b2d2d7220 */ /* 0x080fe20000410000 */
[----:B------:R-:W-:Y:S01]  /*a280*/  SHF.R.U32.HI R70, RZ, 0x10, R71 ;  /* 0x00000010ff467819 */ /* 0x000fe20000011647 */
[----:B------:R-:W-:Y:S01]  /*a290*/  FFMA.FTZ R43, R42, R43, -R46 ;  /* 0x0000002b2a2b7223 */ /* 0x000fe2000001082e */
[----:B------:R-:W-:Y:S01]  /*a2a0*/  PRMT R78, R144, 0x5432, R78 ;  /* 0x00005432904e7816 */ /* 0x000fe2000000004e */
[----:B------:R-:W-:Y:S01]  /*a2b0*/  FFMA.FTZ R42, R42, R44, R45 ;  /* 0x0000002c2a2a7223 */ /* 0x000fe2000001002d */
[----:B------:R-:W-:Y:S01]  /*a2c0*/  LOP3.LUT R44, R76, 0xffff0000, RZ, 0xc0, !PT ;  /* 0xffff00004c2c7812 */ /* 0x000fe200078ec0ff */
[----:B------:R-:W-:Y:S01]  /*a2d0*/  IMAD.U32 R46, R15, 0x10000, RZ ;  /* 0x000100000f2e7824 */ /* 0x000fe200078e00ff */
[----:B------:R-:W-:Y:S01]  /*a2e0*/  LOP3.LUT R45, R33, 0xffff0000, RZ, 0xc0, !PT ;  /* 0xffff0000212d7812 */ /* 0x000fe200078ec0ff */
[----:B------:R-:W-:Y:S01]  /*a2f0*/  IMAD.U32 R47, R78, 0x10000, RZ ;  /* 0x000100004e2f7824 */ /* 0x000fe200078e00ff */
[----:B------:R-:W-:-:S02]  /*a300*/  LOP3.LUT R13, R13, 0xffff0000, RZ, 0xc0, !PT ;  /* 0xffff00000d0d7812 */ /* 0x000fc400078ec0ff */
[----:B------:R-:W-:Y:S01]  /*a310*/  PRMT R70, R142, 0x5432, R70 ;  /* 0x000054328e467816 */ /* 0x000fe20000000046 */
[C---:B------:R-:W-:Y:S01]  /*a320*/  FMUL.FTZ R33, R45.reuse, R44 ;  /* 0x0000002c2d217220 */ /* 0x040fe20000410000 */
[-C--:B------:R-:W-:Y:S01]  /*a330*/  FMUL.FTZ R45, R45, R68.reuse ;  /* 0x000000442d2d7220 */ /* 0x080fe20000410000 */
[----:B------:R-:W-:Y:S02]  /*a340*/  LOP3.LUT R78, R78, 0xffff0000, RZ, 0xc0, !PT ;  /* 0xffff00004e4e7812 */ /* 0x000fe400078ec0ff */
[C---:B------:R-:W-:Y:S01]  /*a350*/  FFMA.FTZ R33, R13.reuse, R68, -R33 ;  /* 0x000000440d217223 */ /* 0x040fe20000010821 */
[----:B------:R-:W-:Y:S01]  /*a360*/  FFMA.FTZ R13, R13, R44, R45 ;  /* 0x0000002c0d0d7223 */ /* 0x000fe2000001002d */
[----:B------:R-:W-:Y:S02]  /*a370*/  IMAD.U32 R44, R70, 0x10000, RZ ;  /* 0x00010000462c7824 */ /* 0x000fe400078e00ff */
[----:B------:R-:W-:Y:S01]  /*a380*/  FMUL.FTZ R45, R48, R47 ;  /* 0x0000002f302d7220 */ /* 0x000fe20000410000 */
[----:B------:R-:W-:-:S02]  /*a390*/  PRMT R40, R145, 0x5410, R40 ;  /* 0x0000541091287816 */ /* 0x000fc40000000028 */
[----:B------:R-:W-:Y:S01]  /*a3a0*/  LOP3.LUT R70, R70, 0xffff0000, RZ, 0xc0, !PT ;  /* 0xffff000046467812 */ /* 0x000fe200078ec0ff */
[-C--:B------:R-:W-:Y:S01]  /*a3b0*/  FFMA.FTZ R45, R46, R44.reuse, -R45 ;  /* 0x0000002c2e2d7223 */ /* 0x080fe2000001082d */
[----:B------:R-:W-:Y:S01]  /*a3c0*/  FMUL.FTZ R44, R48, R44 ;  /* 0x0000002c302c7220 */ /* 0x000fe20000410000 */
[----:B------:R-:W-:Y:S01]  /*a3d0*/  PRMT R38, R143, 0x5410, R38 ;  /* 0x000054108f267816 */ /* 0x000fe20000000026 */
[----:B------:R-:W-:Y:S01]  /*a3e0*/  IMAD.U32 R48, R32, 0x10000, RZ ;  /* 0x0001000020307824 */ /* 0x000fe200078e00ff */
[----:B------:R-:W-:Y:S01]  /*a3f0*/  LOP3.LUT R15, R15, 0xffff0000, RZ, 0xc0, !PT ;  /* 0xffff00000f0f7812 */ /* 0x000fe200078ec0ff */
[----:B------:R-:W-:Y:S01]  /*a400*/  FFMA.FTZ R44, R46, R47, R44 ;  /* 0x0000002f2e2c7223 */ /* 0x000fe2000001002c */
[----:B------:R-:W-:Y:S01]  /*a410*/  LOP3.LUT R46, R35, 0xffff0000, RZ, 0xc0, !PT ;  /* 0xffff0000232e7812 */ /* 0x000fe200078ec0ff */
[----:B------:R-:W-:Y:S01]  /*a420*/  IMAD.U32 R47, R40, 0x10000, RZ ;  /* 0x00010000282f7824 */ /* 0x000fe200078e00ff */
[----:B------:R-:W-:Y:S01]  /*a430*/  LOP3.LUT R32, R32, 0xffff0000, RZ, 0xc0, !PT ;  /* 0xffff000020207812 */ /* 0x000fe200078ec0ff */
[----:B------:R-:W-:Y:S01]  /*a440*/  IMAD.U32 R49, R38, 0x10000, RZ ;  /* 0x0001000026317824 */ /* 0x000fe200078e00ff */
[----:B------:R-:W-:Y:S01]  /*a450*/  LOP3.LUT R40, R40, 0xffff0000, RZ, 0xc0, !PT ;  /* 0xffff000028287812 */ /* 0x000fe200078ec0ff */
[C---:B------:R-:W-:Y:S01]  /*a460*/  FMUL.FTZ R35, R46.reuse, R78 ;  /* 0x0000004e2e237220 */ /* 0x040fe20000410000 */
[-C--:B------:R-:W-:Y:S01]  /*a470*/  FMUL.FTZ R46, R46, R70.reuse ;  /* 0x000000462e2e7220 */ /* 0x080fe20000410000 */
[C---:B------:R-:W-:Y:S01]  /*a480*/  FMUL.FTZ R50, R48.reuse, R47 ;  /* 0x0000002f30327220 */ /* 0x040fe20000410000 */
[----:B------:R-:W-:Y:S01]  /*a490*/  FMUL.FTZ R48, R48, R49 ;  /* 0x0000003130307220 */ /* 0x000fe20000410000 */
[C---:B------:R-:W-:Y:S01]  /*a4a0*/  FFMA.FTZ R35, R15.reuse, R70, -R35 ;  /* 0x000000460f237223 */ /* 0x040fe20000010823 */
[----:B------:R-:W-:Y:S01]  /*a4b0*/  FFMA.FTZ R15, R15, R78, R46 ;  /* 0x0000004e0f0f7223 */ /* 0x000fe2000001002e */
[----:B------:R-:W-:Y:S01]  /*a4c0*/  IMAD.U32 R46, R12, 0x10000, RZ ;  /* 0x000100000c2e7824 */ /* 0x000fe200078e00ff */
[----:B------:R-:W-:-:S02]  /*a4d0*/  LOP3.LUT R38, R38, 0xffff0000, RZ, 0xc0, !PT ;  /* 0xffff000026267812 */ /* 0x000fc400078ec0ff */
[----:B------:R-:W-:Y:S01]  /*a4e0*/  PRMT R41, R144, 0x5410, R41 ;  /* 0x0000541090297816 */ /* 0x000fe20000000029 */
[C---:B------:R-:W-:Y:S01]  /*a4f0*/  FFMA.FTZ R50, R46.reuse, R49, -R50 ;  /* 0x000000312e327223 */ /* 0x040fe20000010832 */
[----:B------:R-:W-:Y:S01]  /*a500*/  FFMA.FTZ R48, R46, R47, R48 ;  /* 0x0000002f2e307223 */ /* 0x000fe20000010030 */
[----:B------:R-:W-:Y:S01]  /*a510*/  LOP3.LUT R46, R12, 0xffff0000, RZ, 0xc0, !PT ;  /* 0xffff00000c2e7812 */ /* 0x000fe200078ec0ff */
        /* <DEDUP_REMOVED lines=18> */
[----:B------:R-:W-:Y:S01]  /*a640*/  FMUL.FTZ R34, R34, R39 ;  /* 0x0000002722227220 */ /* 0x000fe20000410000 */
[----:B------:R-:W-:Y:S02]  /*a650*/  F2FP.BF16.F32.PACK_AB R33, R33, R43 ;  /* 0x0000002b2121723e */ /* 0x000fe400000010ff */
[C---:B------:R-:W-:Y:S01]  /*a660*/  FFMA.FTZ R38, R14.reuse, R39, -R38 ;  /* 0x000000270e267223 */ /* 0x040fe20000010826 */
[----:B------:R-:W-:Y:S01]  /*a670*/  F2FP.BF16.F32.PACK_AB R35, R35, R45 ;  /* 0x0000002d2323723e */ /* 0x000fe200000010ff */
[----:B------:R-:W-:Y:S01]  /*a680*/  FFMA.FTZ R34, R14, R41, R34 ;  /* 0x000000290e227223 */ /* 0x000fe20000010022 */
[----:B------:R-:W-:Y:S01]  /*a690*/  F2FP.BF16.F32.PACK_AB R42, R13, R42 ;  /* 0x0000002a0d2a723e */ /* 0x000fe200000010ff */
[----:B------:R-:W-:Y:S01]  /*a6a0*/  IMAD.MOV.U32 R13, RZ, RZ, R33 ;  /* 0x000000ffff0d7224 */ /* 0x000fe200078e0021 */
        /* <DEDUP_REMOVED lines=8> */
[----:B------:R-:W-:-:S07]  /*a730*/  F2FP.BF16.F32.PACK_AB R34, R34, R46 ;  /* 0x0000002e2222723e */ /* 0x000fce00000010ff */
.L_x_2753:
[----:B------:R-:W-:Y:S05]  /*a740*/  BSYNC B2 ;  /* 0x0000000000027941 */ /* 0x000fea0003800000 */
.L_x_2752:
[----:B------:R-:W-:Y:S01]  /*a750*/  ISETP.GE.AND P4, PT, R11, R128, PT ;  /* 0x000000800b00720c */ /* 0x000fe20003f86270 */
[----:B------:R-:W-:Y:S01]  /*a760*/  ULDC.64 UR4, c[0x0][0x208] ;  /* 0x0000820000047ab9 */ /* 0x000fe20000000a00 */
[----:B------:R-:W-:-:S04]  /*a770*/  LEA R38, P3, R10, R119, 0x1 ;  /* 0x000000770a267211 */ /* 0x000fc800078608ff */
[----:B------:R-:W-:-:S05]  /*a780*/  LEA.HI.X R39, R10, R118, R28, 0x1, P3 ;  /* 0x000000760a277211 */ /* 0x000fca00018f0c1c */
[----:B-1----:R1:W-:Y:S02]  /*a790*/  ST.E.128 desc[UR4][R38.64], R12 ;  /* 0x0000000c26007985 */ /* 0x0023e4000c101d04 */
[----:B-1----:R-:W-:-:S05]  /*a7a0*/  @!P4 IMAD.WIDE R12, R11, 0x2, R36 ;  /* 0x000000020b0cc825 */ /* 0x002fca00078e0224 */
[----:B0-----:R0:W-:Y:S02]  /*a7b0*/  @!P4 ST.E.128 desc[UR4][R12.64], R32 ;  /* 0x000000200c00c985 */ /* 0x0011e4000c101d04 */
.L_x_2751:
[----:B------:R-:W-:Y:S05]  /*a7c0*/  BSYNC B1 ;  /* 0x0000000000017941 */ /* 0x000fea0003800000 */
.L_x_2750:
[----:B------:R-:W-:-:S13]  /*a7d0*/  ISETP.NE.AND P3, PT, R25, RZ, PT ;  /* 0x000000ff1900720c */ /* 0x000fda0003f65270 */
[----:B------:R-:W-:Y:S05]  /*a7e0*/  @!P3 BRA `(.L_x_2707) ;  /* 0x0000000c00f8b947 */ /* 0x000fea0003800000 */
[----:B------:R-:W4:Y:S01]  /*a7f0*/  LDL R15, [R1+0x54] ;  /* 0x00005400010f7983 */ /* 0x000f220000100800 */
[----:B------:R-:W-:Y:S01]  /*a800*/  SEL R129, R112, R129, !P1 ;  /* 0x0000008170817207 */ /* 0x000fe20004800000 */
[C---:B------:R-:W-:Y:S01]  /*a810*/  VIADD R14, R225.reuse, 0x40 ;  /* 0x00000040e10e7836 */ /* 0x040fe20000000000 */
[----:B------:R-:W-:Y:S01]  /*a820*/  ISETP.GE.AND P4, PT, R214, R111, PT ;  /* 0x0000006fd600720c */ /* 0x000fe20003f86270 */
[----:B0--3--:R-:W-:Y:S01]  /*a830*/  VIADD R12, R225, 0x40 ;  /* 0x00000040e10c7836 */ /* 0x009fe20000000000 */
        /* <DEDUP_REMOVED lines=32> */
[----:B------:R-:W-:Y:S02]  /*aa40*/  PRMT R44, R137, 0x5432, R44 ;  /* 0x00005432892c7816 */ /* 0x000fe4000000002c */
        /* <DEDUP_REMOVED lines=12> */
[----:B------:R-:W-:-:S02]  /*ab10*/  LOP3.LUT R43, R33, 0xffff0000, RZ, 0xc0, !PT ;  /* 0xffff0000212b7812 */ /* 0x000fc400078ec0ff */
[----:B------:R-:W-:Y:S02]  /*ab20*/  PRMT R64, R137, 0x5410, R64 ;  /* 0x0000541089407816 */ /* 0x000fe40000000040 */
[----:B------:R-:W-:Y:S01]  /*ab30*/  SHF.R.U64 R74, R74, 0x10, R75 ;  /* 0x000000104a4a7819 */ /* 0x000fe2000000124b */
[C---:B------:R-:W-:Y:S01]  /*ab40*/  FMUL.FTZ R33, R43.reuse, R42 ;  /* 0x0000002a2b217220 */ /* 0x040fe20000410000 */
[-C--:B------:R-:W-:Y:S01]  /*ab50*/  FMUL.FTZ R43, R43, R44.reuse ;  /* 0x0000002c2b2b7220 */ /* 0x080fe20000410000 */
[----:B------:R-:W-:Y:S02]  /*ab60*/  SHF.R.U64 R66, R66, 0x10, R67 ;  /* 0x0000001042427819 */ /* 0x000fe40000001243 */
[C---:B------:R-:W-:Y:S01]  /*ab70*/  FFMA.FTZ R33, R13.reuse, R44, -R33 ;  /* 0x0000002c0d217223 */ /* 0x040fe20000010821 */
[----:B------:R-:W-:Y:S01]  /*ab80*/  FFMA.FTZ R13, R13, R42, R43 ;  /* 0x0000002a0d0d7223 */ /* 0x000fe2000001002b */
[----:B------:R-:W-:Y:S01]  /*ab90*/  SHF.R.U32.HI R43, RZ, 0x10, R75 ;  /* 0x00000010ff2b7819 */ /* 0x000fe2000001164b */
[----:B------:R-:W-:Y:S01]  /*aba0*/  IMAD.U32 R44, R15, 0x10000, RZ ;  /* 0x000100000f2c7824 */ /* 0x000fe200078e00ff */
[----:B------:R-:W-:-:S02]  /*abb0*/  SHF.R.U32.HI R42, RZ, 0x10, R67 ;  /* 0x00000010ff2a7819 */ /* 0x000fc40000011643 */
        /* <DEDUP_REMOVED lines=8> */
[----:B------:R-:W-:Y:S01]  /*ac40*/  PRMT R74, R138, 0x5410, R74 ;  /* 0x000054108a4a7816 */ /* 0x000fe2000000004a */
[-C--:B------:R-:W-:Y:S01]  /*ac50*/  FMUL.FTZ R48, R48, R46.reuse ;  /* 0x0000002e30307220 */ /* 0x080fe20000410000 */
[----:B------:R-:W-:Y:S01]  /*ac60*/  PRMT R66, R136, 0x5410, R66 ;  /* 0x0000541088427816 */ /* 0x000fe20000000042 */
[----:B------:R-:W-:Y:S01]  /*ac70*/  FFMA.FTZ R47, R44, R46, -R47 ;  /* 0x0000002e2c2f7223 */ /* 0x000fe2000001082f */
[----:B------:R-:W-:-:S02]  /*ac80*/  IMAD.U32 R46, R32, 0x10000, RZ ;  /* 0x00010000202e7824 */ /* 0x000fc400078e00ff */
[----:B------:R-:W-:Y:S01]  /*ac90*/  FFMA.FTZ R48, R44, R45, R48 ;  /* 0x0000002d2c307223 */ /* 0x000fe20000010030 */
[----:B------:R-:W-:Y:S01]  /*aca0*/  LOP3.LUT R44, R35, 0xffff0000, RZ, 0xc0, !PT ;  /* 0xffff0000232c7812 */ /* 0x000fe200078ec0ff */
[----:B------:R-:W-:Y:S01]  /*acb0*/  IMAD.U32 R49, R74, 0x10000, RZ ;  /* 0x000100004a317824 */ /* 0x000fe200078e00ff */
[----:B------:R-:W-:Y:S02]  /*acc0*/  LOP3.LUT R32, R32, 0xffff0000, RZ, 0xc0, !PT ;  /* 0xffff000020207812 */ /* 0x000fe400078ec0ff */
[----:B------:R-:W-:Y:S01]  /*acd0*/  LOP3.LUT R74, R74, 0xffff0000, RZ, 0xc0, !PT ;  /* 0xffff00004a4a7812 */ /* 0x000fe200078ec0ff */
[C---:B------:R-:W-:Y:S01]  /*ace0*/  FMUL.FTZ R35, R44.reuse, R43 ;  /* 0x0000002b2c237220 */ /* 0x040fe20000410000 */
[-C--:B------:R-:W-:Y:S01]  /*acf0*/  FMUL.FTZ R44, R44, R42.reuse ;  /* 0x0000002a2c2c7220 */ /* 0x080fe20000410000 */
[----:B------:R-:W-:Y:S02]  /*ad00*/  F2FP.BF16.F32.PACK_AB R33, R33, R41 ;  /* 0x000000292121723e */ /* 0x000fe400000010ff */
[----:B------:R-:W-:Y:S01]  /*ad10*/  FFMA.FTZ R35, R15, R42, -R35 ;  /* 0x0000002a0f237223 */ /* 0x000fe20000010823 */
[----:B------:R-:W-:-:S02]  /*ad20*/  IMAD.U32 R42, R72, 0x10000, RZ ;  /* 0x00010000482a7824 */ /* 0x000fc400078e00ff */
[----:B------:R-:W-:Y:S01]  /*ad30*/  FFMA.FTZ R44, R15, R43, R44 ;  /* 0x0000002b0f2c7223 */ /* 0x000fe2000001002c */
[----:B------:R-:W-:Y:S01]  /*ad40*/  IMAD.U32 R43, R64, 0x10000, RZ ;  /* 0x00010000402b7824 */ /* 0x000fe200078e00ff */
[----:B------:R-:W-:Y:S01]  /*ad50*/  LOP3.LUT R72, R72, 0xffff0000, RZ, 0xc0, !PT ;  /* 0xffff000048487812 */ /* 0x000fe200078ec0ff */
[----:B------:R-:W-:Y:S02]  /*ad60*/  IMAD.U32 R15, R12, 0x10000, RZ ;  /* 0x000100000c0f7824 */ /* 0x000fe400078e00ff */
[----:B------:R-:W-:Y:S01]  /*ad70*/  FMUL.FTZ R45, R46, R42 ;  /* 0x0000002a2e2d7220 */ /* 0x000fe20000410000 */
[----:B------:R-:W-:Y:S01]  /*ad80*/  LOP3.LUT R64, R64, 0xffff0000, RZ, 0xc0, !PT ;  /* 0xffff000040407812 */ /* 0x000fe200078ec0ff */
[-C--:B------:R-:W-:Y:S01]  /*ad90*/  FMUL.FTZ R46, R46, R43.reuse ;  /* 0x0000002b2e2e7220 */ /* 0x080fe20000410000 */
[----:B------:R-:W-:Y:S01]  /*ada0*/  LOP3.LUT R12, R12, 0xffff0000, RZ, 0xc0, !PT ;  /* 0xffff00000c0c7812 */ /* 0x000fe200078ec0ff */
[C---:B------:R-:W-:Y:S01]  /*adb0*/  FFMA.FTZ R45, R15.reuse, R43, -R45 ;  /* 0x0000002b0f2d7223 */ /* 0x040fe2000001082d */
[C---:B------:R-:W-:Y:S01]  /*adc0*/  FMUL.FTZ R43, R32.reuse, R72 ;  /* 0x00000048202b7220 */ /* 0x040fe20000410000 */
[----:B------:R-:W-:Y:S01]  /*add0*/  FFMA.FTZ R46, R15, R42, R46 ;  /* 0x0000002a0f2e7223 */ /* 0x000fe2000001002e */
[----:B------:R-:W-:Y:S01]  /*ade0*/  FMUL.FTZ R32, R32, R64 ;  /* 0x0000004020207220 */ /* 0x000fe20000410000 */
[----:B------:R-:W-:-:S02]  /*adf0*/  IMAD.U32 R42, R34, 0x10000, RZ ;  /* 0x00010000222a7824 */ /* 0x000fc400078e00ff */
[----:B------:R-:W-:Y:S01]  /*ae00*/  FFMA.FTZ R43, R12, R64, -R43 ;  /* 0x000000400c2b7223 */ /* 0x000fe2000001082b */
[----:B------:R-:W-:Y:S02]  /*ae10*/  IMAD.U32 R15, R14, 0x10000, RZ ;  /* 0x000100000e0f7824 */ /* 0x000fe400078e00ff */
[----:B------:R-:W-:Y:S01]  /*ae20*/  FFMA.FTZ R32, R12, R72, R32 ;  /* 0x000000480c207223 */ /* 0x000fe20000010020 */
[----:B------:R-:W-:Y:S01]  /*ae30*/  LOP3.LUT R34, R34, 0xffff0000, RZ, 0xc0, !PT ;  /* 0xffff000022227812 */ /* 0x000fe200078ec0ff */
[----:B------:R-:W-:Y:S02]  /*ae40*/  IMAD.U32 R12, R66, 0x10000, RZ ;  /* 0x00010000420c7824 */ /* 0x000fe400078e00ff */
[----:B------:R-:W-:Y:S01]  /*ae50*/  FMUL.FTZ R50, R42, R49 ;  /* 0x000000312a327220 */ /* 0x000fe20000410000 */
[----:B------:R-:W-:Y:S02]  /*ae60*/  LOP3.LUT R66, R66, 0xffff0000, RZ, 0xc0, !PT ;  /* 0xffff000042427812 */ /* 0x000fe400078ec0ff */
[----:B------:R-:W-:Y:S01]  /*ae70*/  LOP3.LUT R14, R14, 0xffff0000, RZ, 0xc0, !PT ;  /* 0xffff00000e0e7812 */ /* 0x000fe200078ec0ff */
[-C--:B------:R-:W-:Y:S01]  /*ae80*/  FMUL.FTZ R42, R42, R12.reuse ;  /* 0x0000000c2a2a7220 */ /* 0x080fe20000410000 */
[----:B------:R-:W-:Y:S01]  /*ae90*/  FFMA.FTZ R50, R15, R12, -R50 ;  /* 0x0000000c0f327223 */ /* 0x000fe20000010832 */
[C---:B------:R-:W-:Y:S01]  /*aea0*/  FMUL.FTZ R12, R34.reuse, R74 ;  /* 0x0000004a220c7220 */ /* 0x040fe20000410000 */
[-C--:B------:R-:W-:Y:S01]  /*aeb0*/  FMUL.FTZ R34, R34, R66.reuse ;  /* 0x0000004222227220 */ /* 0x080fe20000410000 */
[----:B------:R-:W-:Y:S01]  /*aec0*/  F2FP.BF16.F32.PACK_AB R35, R35, R47 ;  /* 0x0000002f2323723e */ /* 0x000fe200000010ff */
[----:B------:R-:W-:Y:S01]  /*aed0*/  FFMA.FTZ R42, R15, R49, R42 ;  /* 0x000000310f2a7223 */ /* 0x000fe2000001002a */
[C---:B------:R-:W-:Y:S01]  /*aee0*/  FFMA.FTZ R12, R14.reuse, R66, -R12 ;  /* 0x000000420e0c7223 */ /* 0x040fe2000001080c */
[----:B------:R-:W-:Y:S01]  /*aef0*/  FFMA.FTZ R34, R14, R74, R34 ;  /* 0x0000004a0e227223 */ /* 0x000fe20000010022 */
[----:B------:R-:W-:Y:S01]  /*af00*/  F2FP.BF16.F32.PACK_AB R14, R43, R45 ;  /* 0x0000002d2b0e723e */ /* 0x000fe200000010ff */
[----:B------:R-:W-:Y:S01]  /*af10*/  IMAD.MOV.U32 R15, RZ, RZ, R35 ;  /* 0x000000ffff0f7224 */ /* 0x000fe200078e0023 */
[----:B------:R-:W-:Y:S01]  /*af20*/  F2FP.BF16.F32.PACK_AB R40, R13, R40 ;  /* 0x000000280d28723e */ /* 0x000fe200000010ff */
[----:B------:R-:W-:Y:S01]  /*af30*/  IMAD.MOV.U32 R13, RZ, RZ, R33 ;  /* 0x000000ffff0d7224 */ /* 0x000fe200078e0021 */
[----:B------:R-:W-:-:S02]  /*af40*/  F2FP.BF16.F32.PACK_AB R44, R44, R48 ;  /* 0x000000302c2c723e */ /* 0x000fc400000010ff */
[----:B------:R-:W-:Y:S01]  /*af50*/  F2FP.BF16.F32.PACK_AB R50, R12, R50 ;  /* 0x000000320c32723e */ /* 0x000fe200000010ff */
[----:B------:R-:W-:Y:S01]  /*af60*/  IMAD.MOV.U32 R12, RZ, RZ, R14 ;  /* 0x000000ffff0c7224 */ /* 0x000fe200078e000e */
[----:B------:R-:W-:Y:S01]  /*af70*/  F2FP.BF16.F32.PACK_AB R32, R32, R46 ;  /* 0x0000002e2020723e */ /* 0x000fe200000010ff */
[----:B------:R-:W-:Y:S01]  /*af80*/  IMAD.MOV.U32 R33, RZ, RZ, R40 ;  /* 0x000000ffff217224 */ /* 0x000fe200078e0028 */
[----:B------:R-:W-:Y:S01]  /*af90*/  F2FP.BF16.F32.PACK_AB R34, R34, R42 ;  /* 0x0000002a2222723e */ /* 0x000fe200000010ff */
[----:B------:R-:W-:Y:S02]  /*afa0*/  IMAD.MOV.U32 R14, RZ, RZ, R50 ;  /* 0x000000ffff0e7224 */ /* 0x000fe400078e0032 */
[----:B------:R-:W-:-:S07]  /*afb0*/  IMAD.MOV.U32 R35, RZ, RZ, R44 ;  /* 0x000000ffff237224 */ /* 0x000fce00078e002c */
.L_x_2755:
[----:B------:R-:W-:Y:S05]  /*afc0*/  BSYNC B1 ;  /* 0x0000000000017941 */ /* 0x000fea0003800000 */
.L_x_2754:
        /* <DEDUP_REMOVED lines=8> */
.L_x_2661:
[----:B------:R-:W-:-:S04]  /*b050*/  ULOP3.LUT UR4, UR60, 0x1, URZ, 0xfc, !UPT ;  /* 0x000000013c047892 */ /* 0x000fc8000f8efc3f */
[----:B------:R-:W-:-:S06]  /*b060*/  UISETP.NE.AND UP0, UPT, UR4, 0x3, UPT ;  /* 0x000000030400788c */ /* 0x000fcc000bf05270 */
[----:B------:R-:W-:-:S13]  /*b070*/  PLOP3.LUT P0, PT, PT, PT, UP0, 0x80, 0x0 ;  /* 0x000000000000781c */ /* 0x000fda0003f0f008 */
[----:B------:R-:W-:Y:S05]  /*b080*/  @!P0 BRA `(.L_x_2756) ;  /* 0x0000000000048947 */ /* 0x000fea0003800000 */
[----:B------:R-:W-:Y:S01]  /*b090*/  BPT.TRAP 0x1 ;  /* 0x000000040000795c */ /* 0x000fe20000300000 */
.L_x_2756:
[----:B------:R-:W-:Y:S01]  /*b0a0*/  IMAD R88, R213, 0x8, R23 ;  /* 0x00000008d5587824 */ /* 0x000fe200078e0217 */
[----:B------:R-:W-:Y:S01]  /*b0b0*/  SHF.L.U32 R89, R227, 0x1f, RZ ;  /* 0x0000001fe3597819 */ /* 0x000fe200000006ff */
[----:B------:R-:W-:Y:S01]  /*b0c0*/  BSSY B1, `(.L_x_2757) ;  /* 0x0000004000017945 */ /* 0x000fe20003800000 */
[----:B------:R-:W-:Y:S02]  /*b0d0*/  SHF.R.S32.HI R85, RZ, 0x1f, R31 ;  /* 0x0000001fff557819 */ /* 0x000fe4000001141f */
[----:B------:R-:W0:Y:S02]  /*b0e0*/  SYNCS.PHASECHK.TRANS64.TRYWAIT P3, [R88+URZ+0x38890], R89 ;  /* 0x03889059580075a7 */ /* 0x000e24000806017f */
[----:B0-----:R-:W-:Y:S05]  /*b0f0*/  @!P3 BRA `(.L_x_2758) ;  /* 0x00000284005cb947 */ /* 0x001fea0003800000 */
.L_x_3088:
[----:B------:R-:W-:Y:S05]  /*b100*/  BSYNC B1 ;  /* 0x0000000000017941 */ /* 0x000fea0003800000 */
.L_x_2757:
        /* <DEDUP_REMOVED lines=25> */
.L_x_3092:
[----:B------:R-:W-:Y:S04]  /*b2a0*/  BSSY B1, `(.L_x_2760) ;  /* 0x0000018000017945 */ /* 0x000fe80003800000 */
[----:B------:R-:W-:Y:S05]  /*b2b0*/  @!P3 BRA `(.L_x_2761) ;  /* 0x000000000058b947 */ /* 0x000fea0003800000 */
[----:B------:R-:W-:Y:S01]  /*b2c0*/  ULDC UR4, c[0x0][0x2f4] ;  /* 0x0000bd0000047ab9 */ /* 0x000fe20000000800 */
[----:B------:R-:W-:Y:S01]  /*b2d0*/  ULDC.64 UR6, c[0x0][0x208] ;  /* 0x0000820000067ab9 */ /* 0x000fe20000000a00 */
[----:B------:R-:W-:Y:S02]  /*b2e0*/  ISETP.GE.AND P4, PT, R16, UR4, PT ;  /* 0x0000000410007c0c */ /* 0x000fe4000bf86270 */
[----:B------:R-:W-:-:S11]  /*b2f0*/  ISETP.GE.AND P3, PT, R214, UR4, PT ;  /* 0x00000004d6007c0c */ /* 0x000fd6000bf66270 */
[----:B------:R-:W4:Y:S01]  /*b300*/  @!P4 LDS.128 R12, [R84+0x24400] ;  /* 0x02440000540cc984 */ /* 0x000f220000000c00 */
[----:B---3--:R-:W-:-:S04]  /*b310*/  @!P4 LEA R32, P5, R16, R11, 0x1 ;  /* 0x0000000b1020c211 */ /* 0x008fc800078a08ff */
[----:B--2---:R-:W-:-:S05]  /*b320*/  @!P4 LEA.HI.X R33, R16, R37, R17, 0x1, P5 ;  /* 0x000000251021c211 */ /* 0x004fca00028f0c11 */
[----:B----4-:R2:W-:Y:S01]  /*b330*/  @!P4 ST.E.128 desc[UR6][R32.64], R12 ;  /* 0x0000000c2000c985 */ /* 0x0105e2000c101d06 */
[----:B------:R-:W-:-:S03]  /*b340*/  ISETP.GE.AND P4, PT, R19, UR4, PT ;  /* 0x0000000413007c0c */ /* 0x000fc6000bf86270 */
[----:B------:R-:W3:Y:S01]  /*b350*/  @!P3 LDS.128 R12, [R84+0x26c00] ;  /* 0x026c0000540cb984 */ /* 0x000ee20000000c00 */
[----:B--2---:R-:W-:-:S04]  /*b360*/  @!P3 LEA R32, P5, R212, R11, 0x1 ;  /* 0x0000000bd420b211 */ /* 0x004fc800078a08ff */
[----:B------:R-:W-:-:S05]  /*b370*/  @!P3 LEA.HI.X R33, R212, R37, R215, 0x1, P5 ;  /* 0x00000025d421b211 */ /* 0x000fca00028f0cd7 */
[----:B---3--:R2:W-:Y:S01]  /*b380*/  @!P3 ST.E.128 desc[UR6][R32.64], R12 ;  /* 0x0000000c2000b985 */ /* 0x0085e2000c101d06 */
[----:B------:R-:W-:-:S03]  /*b390*/  ISETP.GE.AND P3, PT, R22, UR4, PT ;  /* 0x0000000416007c0c */ /* 0x000fc6000bf66270 */
[----:B------:R-:W3:Y:S01]  /*b3a0*/  @!P4 LDS.128 R12, [R84+0x29400] ;  /* 0x02940000540cc984 */ /* 0x000ee20000000c00 */
[----:B--2---:R-:W-:-:S04]  /*b3b0*/  @!P4 LEA R32, P5, R19, R11, 0x1 ;  /* 0x0000000b1320c211 */ /* 0x004fc800078a08ff */
[----:B------:R-:W-:-:S05]  /*b3c0*/  @!P4 LEA.HI.X R33, R19, R37, R219, 0x1, P5 ;  /* 0x000000251321c211 */ /* 0x000fca00028f0cdb */
[----:B---3--:R2:W-:Y:S04]  /*b3d0*/  @!P4 ST.E.128 desc[UR6][R32.64], R12 ;  /* 0x0000000c2000c985 */ /* 0x0085e8000c101d06 */
[----:B------:R-:W3:Y:S01]  /*b3e0*/  @!P3 LDS.128 R12, [R84+0x2bc00] ;  /* 0x02bc0000540cb984 */ /* 0x000ee20000000c00 */
[----:B--2---:R-:W-:-:S04]  /*b3f0*/  @!P3 LEA R32, P4, R22, R11, 0x1 ;  /* 0x0000000b1620b211 */ /* 0x004fc800078808ff */
[----:B------:R-:W-:-:S05]  /*b400*/  @!P3 LEA.HI.X R33, R22, R37, R218, 0x1, P4 ;  /* 0x000000251621b211 */ /* 0x000fca00020f0cda */
[----:B---3--:R4:W-:Y:S04]  /*b410*/  @!P3 ST.E.128 desc[UR6][R32.64], R12 ;  /* 0x0000000c2000b985 */ /* 0x0089e8000c101d06 */
.L_x_2761:
[----:B------:R-:W-:Y:S05]  /*b420*/  BSYNC B1 ;  /* 0x0000000000017941 */ /* 0x000fea0003800000 */
.L_x_2760:
[----:B------:R-:W-:-:S03]  /*b430*/  UMOV UR4, 0xffffffff ;  /* 0xffffffff00047882 */ /* 0x000fc60000000000 */
[----:B------:R-:W-:Y:S05]  /*b440*/  BRA.DIV UR4, `(.L_x_2762) ;  /* 0x0000028204e87947 */ /* 0x000fea000b800000 */
[----:B--2---:R2:W0:Y:S04]  /*b450*/  SHFL.IDX PT, R37, R35, 0x1, 0x181f ;  /* 0x00381f0023257f89 */ /* 0x00442800000e0000 */
[----:B---3--:R2:W3:Y:S02]  /*b460*/  SHFL.IDX PT, R11, R34, 0x1, 0x181f ;  /* 0x00381f00220b7f89 */ /* 0x0084e400000e0000 */
.L_x_3096:
[----:B------:R-:W-:Y:S01]  /*b470*/  ISETP.GE.AND P3, PT, R36, 0x21, PT ;  /* 0x000000212400780c */ /* 0x000fe20003f66270 */
[----:B------:R-:W-:-:S12]  /*b480*/  BSSY B1, `(.L_x_2763) ;  /* 0x0000018000017945 */ /* 0x000fd80003800000 */
[----:B------:R-:W-:Y:S05]  /*b490*/  @!P3 BRA `(.L_x_2764) ;  /* 0x000000000058b947 */ /* 0x000fea0003800000 */
[----:B------:R-:W-:Y:S01]  /*b4a0*/  ULDC UR4, c[0x0][0x2f4] ;  /* 0x0000bd0000047ab9 */ /* 0x000fe20000000800 */
[----:B------:R-:W-:Y:S01]  /*b4b0*/  ULDC.64 UR6, c[0x0][0x208] ;  /* 0x0000820000067ab9 */ /* 0x000fe20000000a00 */
[----:B------:R-:W-:Y:S02]  /*b4c0*/  ISETP.GE.AND P5, PT, R16, UR4, PT ;  /* 0x0000000410007c0c */ /* 0x000fe4000bfa6270 */
[----:B------:R-:W-:-:S11]  /*b4d0*/  ISETP.GE.AND P4, PT, R214, UR4, PT ;  /* 0x00000004d6007c0c */ /* 0x000fd6000bf86270 */
[----:B----4-:R-:W4:Y:S01]  /*b4e0*/  @!P5 LDS.128 R12, [R84+0x25400] ;  /* 0x02540000540cd984 */ /* 0x010f220000000c00 */
[----:B---3--:R-:W-:-:S04]  /*b4f0*/  @!P5 LEA R32, P3, R16, R11, 0x1 ;  /* 0x0000000b1020d211 */ /* 0x008fc800078608ff */
[----:B0-----:R-:W-:Y:S02]  /*b500*/  @!P5 LEA.HI.X R33, R16, R37, R17, 0x1, P3 ;  /* 0x000000251021d211 */ /* 0x001fe400018f0c11 */
[----:B------:R-:W-:-:S03]  /*b510*/  ISETP.GE.AND P3, PT, R19, UR4, PT ;  /* 0x0000000413007c0c */ /* 0x000fc6000bf66270 */
[----:B----4-:R0:W-:Y:S04]  /*b520*/  @!P5 ST.E.128 desc[UR6][R32.64], R12 ;  /* 0x0000000c2000d985 */ /* 0x0101e8000c101d06 */
[----:B------:R-:W3:Y:S01]  /*b530*/  @!P4 LDS.128 R12, [R84+0x27c00] ;  /* 0x027c0000540cc984 */ /* 0x000ee20000000c00 */
[----:B0-----:R-:W-:-:S04]  /*b540*/  @!P4 LEA R32, P5, R212, R11, 0x1 ;  /* 0x0000000bd420c211 */ /* 0x001fc800078a08ff */
[----:B------:R-:W-:-:S05]  /*b550*/  @!P4 LEA.HI.X R33, R212, R37, R215, 0x1, P5 ;  /* 0x00000025d421c211 */ /* 0x000fca00028f0cd7 */
[----:B---3--:R0:W-:Y:S01]  /*b560*/  @!P4 ST.E.128 desc[UR6][R32.64], R12 ;  /* 0x0000000c2000c985 */ /* 0x0081e2000c101d06 */
[----:B------:R-:W-:-:S03]  /*b570*/  ISETP.GE.AND P4, PT, R22, UR4, PT ;  /* 0x0000000416007c0c */ /* 0x000fc6000bf86270 */
[----:B------:R-:W3:Y:S01]  /*b580*/  @!P3 LDS.128 R12, [R84+0x2a400] ;  /* 0x02a40000540cb984 */ /* 0x000ee20000000c00 */
[----:B0-----:R-:W-:-:S04]  /*b590*/  @!P3 LEA R32, P5, R19, R11, 0x1 ;  /* 0x0000000b1320b211 */ /* 0x001fc800078a08ff */
[----:B------:R-:W-:-:S05]  /*b5a0*/  @!P3 LEA.HI.X R33, R19, R37, R219, 0x1, P5 ;  /* 0x000000251321b211 */ /* 0x000fca00028f0cdb */
[----:B---3--:R0:W-:Y:S04]  /*b5b0*/  @!P3 ST.E.128 desc[UR6][R32.64], R12 ;  /* 0x0000000c2000b985 */ /* 0x0081e8000c101d06 */
[----:B------:R-:W3:Y:S01]  /*b5c0*/  @!P4 LDS.128 R12, [R84+0x2cc00] ;  /* 0x02cc0000540cc984 */ /* 0x000ee20000000c00 */
[----:B0-----:R-:W-:-:S04]  /*b5d0*/  @!P4 LEA R32, P3, R22, R11, 0x1 ;  /* 0x0000000b1620c211 */ /* 0x001fc800078608ff */
[----:B------:R-:W-:-:S05]  /*b5e0*/  @!P4 LEA.HI.X R33, R22, R37, R218, 0x1, P3 ;  /* 0x000000251621c211 */ /* 0x000fca00018f0cda */
[----:B---3--:R0:W-:Y:S04]  /*b5f0*/  @!P4 ST.E.128 desc[UR6][R32.64], R12 ;  /* 0x0000000c2000c985 */ /* 0x0081e8000c101d06 */
.L_x_2764:
[----:B------:R-:W-:Y:S05]  /*b600*/  BSYNC B1 ;  /* 0x0000000000017941 */ /* 0x000fea0003800000 */
.L_x_2763:
[----:B------:R-:W-:-:S03]  /*b610*/  UMOV UR4, 0xffffffff ;  /* 0xffffffff00047882 */ /* 0x000fc60000000000 */
[----:B------:R-:W-:Y:S05]  /*b620*/  BRA.DIV UR4, `(.L_x_2765) ;  /* 0x0000028204bc7947 */ /* 0x000fea000b800000 */
[----:B-12---:R-:W1:Y:S04]  /*b630*/  SHFL.IDX PT, R35, R35, 0x2, 0x181f ;  /* 0x00581f0023237f89 */ /* 0x006e6800000e0000 */
[----:B------:R-:W2:Y:S02]  /*b640*/  SHFL.IDX PT, R34, R34, 0x2, 0x181f ;  /* 0x00581f0022227f89 */ /* 0x000ea400000e0000 */
.L_x_3100:
[----:B------:R-:W-:-:S13]  /*b650*/  ISETP.GE.AND P3, PT, R36, 0x41, PT ;  /* 0x000000412400780c */ /* 0x000fda0003f66270 */
[----:B------:R-:W-:Y:S05]  /*b660*/  @!P3 BRA `(.L_x_2707) ;  /* 0x000000000058b947 */ /* 0x000fea0003800000 */
[----:B------:R-:W-:Y:S01]  /*b670*/  ULDC UR4, c[0x0][0x2f4] ;  /* 0x0000bd0000047ab9 */ /* 0x000fe20000000800 */
[----:B------:R-:W-:Y:S01]  /*b680*/  ULDC.64 UR6, c[0x0][0x208] ;  /* 0x0000820000067ab9 */ /* 0x000fe20000000a00 */
[----:B------:R-:W-:Y:S02]  /*b690*/  ISETP.GE.AND P5, PT, R16, UR4, PT ;  /* 0x0000000410007c0c */ /* 0x000fe4000bfa6270 */
[----:B------:R-:W-:-:S11]  /*b6a0*/  ISETP.GE.AND P4, PT, R214, UR4, PT ;  /* 0x00000004d6007c0c */ /* 0x000fd6000bf86270 */
[----:B0---4-:R-:W0:Y:S01]  /*b6b0*/  @!P5 LDS.128 R12, [R84+0x26400] ;  /* 0x02640000540cd984 */ /* 0x011e220000000c00 */
        /* <DEDUP_REMOVED lines=11> */
[----:B------:R-:W-:-:S05]  /*b770*/  @!P3 LEA.HI.X R33, R19, R35, R219, 0x1, P5 ;  /* 0x000000231321b211 */ /* 0x000fca00028f0cdb */
[----:B-1----:R0:W-:Y:S04]  /*b780*/  @!P3 ST.E.128 desc[UR6][R32.64], R12 ;  /* 0x0000000c2000b985 */ /* 0x0021e8000c101d06 */
[----:B------:R-:W1:Y:S01]  /*b790*/  @!P4 LDS.128 R12, [R84+0x2dc00] ;  /* 0x02dc0000540cc984 */ /* 0x000e620000000c00 */
[----:B0-----:R-:W-:-:S04]  /*b7a0*/  @!P4 LEA R32, P3, R22, R34, 0x1 ;  /* 0x000000221620c211 */ /* 0x001fc800078608ff */
[----:B------:R-:W-:-:S05]  /*b7b0*/  @!P4 LEA.HI.X R33, R22, R35, R218, 0x1, P3 ;  /* 0x000000231621c211 */ /* 0x000fca00018f0cda */
[----:B-1----:R0:W-:Y:S04]  /*b7c0*/  @!P4 ST.E.128 desc[UR6][R32.64], R12 ;  /* 0x0000000c2000c985 */ /* 0x0021e8000c101d06 */
.L_x_2707:
[----:B------:R-:W-:Y:S05]  /*b7d0*/  BSYNC B0 ;  /* 0x0000000000007941 */ /* 0x000fea0003800000 */
.L_x_2660:
        /* <DEDUP_REMOVED lines=17> */
.L_x_2767:
[----:B------:R-:W-:Y:S05]  /*b8f0*/  BSYNC B0 ;  /* 0x0000000000007941 */ /* 0x000fea0003800000 */
.L_x_2766:
[----:B------:R-:W5:Y:S01]  /*b900*/  SYNCS.PHASECHK.TRANS64.TRYWAIT P0, [R88+URZ+0x388b0], R89 ;  /* 0x0388b059580075a7 */ /* 0x000f62000800017f */
[----:B------:R-:W-:Y:S01]  /*b910*/  ULDC UR61, c[0x0][0x2f4] ;  /* 0x0000bd00003d7ab9 */ /* 0x000fe20000000800 */
[----:B------:R-:W-:Y:S04]  /*b920*/  BSSY B0, `(.L_x_2768) ;  /* 0x0000002000007945 */ /* 0x000fe80003800000 */
[----:B-----5:R-:W-:Y:S05]  /*b930*/  @!P0 BRA `(.L_x_2769) ;  /* 0x0000028000448947 */ /* 0x020fea0003800000 */
.L_x_3101:
[----:B------:R-:W-:Y:S05]  /*b940*/  BSYNC B0 ;  /* 0x0000000000007941 */ /* 0x000fea0003800000 */
.L_x_2768:
[----:B------:R-:W-:Y:S01]  /*b950*/  ULDC.64 UR4, c[0x0][0x328] ;  /* 0x0000ca0000047ab9 */ /* 0x000fe20000000a00 */
[----:B------:R-:W-:Y:S01]  /*b960*/  IMAD.IADD R87, R87, 0x1, -R225 ;  /* 0x0000000157577824 */ /* 0x000fe200078e0ae1 */
[----:B------:R-:W-:Y:S01]  /*b970*/  ULDC.64 UR6, c[0x0][0x318] ;  /* 0x0000c60000067ab9 */ /* 0x000fe20000000a00 */
[----:B0---4-:R-:W-:Y:S01]  /*b980*/  IMAD R14, R85, UR4, RZ ;  /* 0x00000004550e7c24 */ /* 0x011fe2000f8e02ff */
[----:B------:R-:W-:Y:S01]  /*b990*/  BSSY B0, `(.L_x_2770) ;  /* 0x0000028000007945 */ /* 0x000fe20003800000 */
[----:B------:R-:W-:Y:S01]  /*b9a0*/  IMAD.WIDE.U32 R12, R31, UR4, RZ ;  /* 0x000000041f0c7c25 */ /* 0x000fe2000f8e00ff */
[C---:B------:R-:W-:Y:S02]  /*b9b0*/  ISETP.GE.AND P4, PT, R87.reuse, 0x1, PT ;  /* 0x000000015700780c */ /* 0x040fe40003f86270 */
[----:B------:R-:W-:Y:S01]  /*b9c0*/  ISETP.GE.AND P0, PT, R87, 0x21, PT ;  /* 0x000000215700780c */ /* 0x000fe20003f06270 */
[----:B------:R-:W-:Y:S01]  /*b9d0*/  IMAD R31, R31, UR5, R14 ;  /* 0x000000051f1f7c24 */ /* 0x000fe2000f8e020e */
[----:B------:R-:W-:-:S02]  /*b9e0*/  ULDC.64 UR4, c[0x0][0x338] ;  /* 0x0000ce0000047ab9 */ /* 0x000fc40000000a00 */
[----:B---3--:R-:W-:Y:S02]  /*b9f0*/  IMAD R11, R86, UR4, RZ ;  /* 0x00000004560b7c24 */ /* 0x008fe4000f8e02ff */
        /* <DEDUP_REMOVED lines=8> */
[----:B-1----:R-:W-:Y:S01]  /*ba80*/  LEA.HI.X R32, R12, UR7, R13, 0x1, P5 ;  /* 0x000000070c207c11 */ /* 0x002fe2000a8f0c0d */
[----:B------:R0:W1:Y:S04]  /*ba90*/  SHFL.IDX PT, R35, R11, RZ, 0x181f ;  /* 0x00181fff0b237589 */ /* 0x00006800000e0000 */
[----:B------:R0:W3:Y:S01]  /*baa0*/  SHFL.IDX PT, R33, R32, RZ, 0x181f ;  /* 0x00181fff20217589 */ /* 0x0000e200000e0000 */
[----:B------:R-:W-:Y:S05]  /*bab0*/  @!P4 BRA `(.L_x_2771) ;  /* 0x000000000054c947 */ /* 0x000fea0003800000 */
[----:B------:R-:W-:Y:S01]  /*bac0*/  ISETP.GE.AND P5, PT, R16, UR61, PT ;  /* 0x0000003d10007c0c */ /* 0x000fe2000bfa6270 */
[----:B------:R-:W-:-:S12]  /*bad0*/  ULDC.64 UR4, c[0x0][0x208] ;  /* 0x0000820000047ab9 */ /* 0x000fd80000000a00 */
[----:B------:R-:W4:Y:S01]  /*bae0*/  @!P5 LDS.128 R12, [R84+0x400] ;  /* 0x00040000540cd984 */ /* 0x000f220000000c00 */
[----:B-1----:R-:W-:-:S04]  /*baf0*/  @!P5 LEA R30, P4, R16, R35, 0x1 ;  /* 0x00000023101ed211 */ /* 0x002fc800078808ff */
[----:B---3--:R-:W-:Y:S02]  /*bb00*/  @!P5 LEA.HI.X R31, R16, R33, R17, 0x1, P4 ;  /* 0x00000021101fd211 */ /* 0x008fe400020f0c11 */
[----:B------:R-:W-:-:S03]  /*bb10*/  ISETP.GE.AND P4, PT, R214, UR61, PT ;  /* 0x0000003dd6007c0c */ /* 0x000fc6000bf86270 */
[----:B----4-:R1:W-:Y:S10]  /*bb20*/  @!P5 ST.E.128 desc[UR4][R30.64], R12 ;  /* 0x0000000c1e00d985 */ /* 0x0103f4000c101d04 */
[----:B------:R-:W3:Y:S01]  /*bb30*/  @!P4 LDS.128 R12, [R84+0x2c00] ;  /* 0x002c0000540cc984 */ /* 0x000ee20000000c00 */
[----:B-1----:R-:W-:-:S04]  /*bb40*/  @!P4 LEA R30, P5, R212, R35, 0x1 ;  /* 0x00000023d41ec211 */ /* 0x002fc800078a08ff */
[----:B------:R-:W-:Y:S02]  /*bb50*/  @!P4 LEA.HI.X R31, R212, R33, R215, 0x1, P5 ;  /* 0x00000021d41fc211 */ /* 0x000fe400028f0cd7 */
[----:B------:R-:W-:-:S03]  /*bb60*/  ISETP.GE.AND P5, PT, R19, UR61, PT ;  /* 0x0000003d13007c0c */ /* 0x000fc6000bfa6270 */
[----:B---3--:R1:W-:Y:S10]  /*bb70*/  @!P4 ST.E.128 desc[UR4][R30.64], R12 ;  /* 0x0000000c1e00c985 */ /* 0x0083f4000c101d04 */
[----:B------:R-:W3:Y:S01]  /*bb80*/  @!P5 LDS.128 R12, [R84+0x5400] ;  /* 0x00540000540cd984 */ /* 0x000ee20000000c00 */
[----:B-1----:R-:W-:-:S04]  /*bb90*/  @!P5 LEA R30, P4, R19, R35, 0x1 ;  /* 0x00000023131ed211 */ /* 0x002fc800078808ff */
[----:B------:R-:W-:Y:S02]  /*bba0*/  @!P5 LEA.HI.X R31, R19, R33, R219, 0x1, P4 ;  /* 0x00000021131fd211 */ /* 0x000fe400020f0cdb */
[----:B------:R-:W-:-:S03]  /*bbb0*/  ISETP.GE.AND P4, PT, R22, UR61, PT ;  /* 0x0000003d16007c0c */ /* 0x000fc6000bf86270 */
[----:B---3--:R1:W-:Y:S10]  /*bbc0*/  @!P5 ST.E.128 desc[UR4][R30.64], R12 ;  /* 0x0000000c1e00d985 */ /* 0x0083f4000c101d04 */
[----:B------:R-:W3:Y:S01]  /*bbd0*/  @!P4 LDS.128 R12, [R84+0x7c00] ;  /* 0x007c0000540cc984 */ /* 0x000ee20000000c00 */
[----:B-1----:R-:W-:-:S04]  /*bbe0*/  @!P4 LEA R30, P5, R22, R35, 0x1 ;  /* 0x00000023161ec211 */ /* 0x002fc800078a08ff */
[----:B------:R-:W-:-:S05]  /*bbf0*/  @!P4 LEA.HI.X R31, R22, R33, R218, 0x1, P5 ;  /* 0x00000021161fc211 */ /* 0x000fca00028f0cda */
[----:B---3--:R4:W-:Y:S04]  /*bc00*/  @!P4 ST.E.128 desc[UR4][R30.64], R12 ;  /* 0x0000000c1e00c985 */ /* 0x0089e8000c101d04 */
.L_x_2771:
[----:B------:R-:W-:Y:S05]  /*bc10*/  BSYNC B0 ;  /* 0x0000000000007941 */ /* 0x000fea0003800000 */
.L_x_2770:
[----:B---3--:R3:W0:Y:S01]  /*bc20*/  SHFL.IDX PT, R33, R32, 0x1, 0x181f ;  /* 0x00381f0020217f89 */ /* 0x00862200000e0000 */
[----:B------:R-:W-:Y:S03]  /*bc30*/  BSSY B0, `(.L_x_2772) ;  /* 0x0000018000007945 */ /* 0x000fe60003800000 */
[----:B-1----:R3:W1:Y:S01]  /*bc40*/  SHFL.IDX PT, R35, R11, 0x1, 0x181f ;  /* 0x00381f000b237f89 */ /* 0x00266200000e0000 */
[----:B------:R-:W-:Y:S05]  /*bc50*/  @!P0 BRA `(.L_x_2773) ;  /* 0x0000000000548947 */ /* 0x000fea0003800000 */
[----:B------:R-:W-:Y:S01]  /*bc60*/  ISETP.GE.AND P5, PT, R16, UR61, PT ;  /* 0x0000003d10007c0c */ /* 0x000fe2000bfa6270 */
[----:B------:R-:W-:Y:S01]  /*bc70*/  ULDC.64 UR4, c[0x0][0x208] ;  /* 0x0000820000047ab9 */ /* 0x000fe20000000a00 */
[----:B------:R-:W-:-:S11]  /*bc80*/  ISETP.GE.AND P4, PT, R214, UR61, PT ;  /* 0x0000003dd6007c0c */ /* 0x000fd6000bf86270 */
[----:B----4-:R-:W4:Y:S01]  /*bc90*/  @!P5 LDS.128 R12, [R84+0x1400] ;  /* 0x00140000540cd984 */ /* 0x010f220000000c00 */
[----:B-1----:R-:W-:-:S04]  /*bca0*/  @!P5 LEA R30, P0, R16, R35, 0x1 ;  /* 0x00000023101ed211 */ /* 0x002fc800078008ff */
[----:B0-----:R-:W-:Y:S02]  /*bcb0*/  @!P5 LEA.HI.X R31, R16, R33, R17, 0x1, P0 ;  /* 0x00000021101fd211 */ /* 0x001fe400000f0c11 */
[----:B------:R-:W-:-:S03]  /*bcc0*/  ISETP.GE.AND P0, PT, R19, UR61, PT ;  /* 0x0000003d13007c0c */ /* 0x000fc6000bf06270 */
[----:B----4-:R0:W-:Y:S04]  /*bcd0*/  @!P5 ST.E.128 desc[UR4][R30.64], R12 ;  /* 0x0000000c1e00d985 */ /* 0x0101e8000c101d04 */
        /* <DEDUP_REMOVED lines=13> */
.L_x_2773:
[----:B------:R-:W-:Y:S05]  /*bdb0*/  BSYNC B0 ;  /* 0x0000000000007941 */ /* 0x000fea0003800000 */
.L_x_2772:
[----:B------:R-:W-:Y:S01]  /*bdc0*/  ISETP.GE.AND P0, PT, R87, 0x41, PT ;  /* 0x000000415700780c */ /* 0x000fe20003f06270 */
[----:B0-----:R0:W0:Y:S01]  /*bdd0*/  SHFL.IDX PT, R33, R32, 0x2, 0x181f ;  /* 0x00581f0020217f89 */ /* 0x00102200000e0000 */
[----:B------:R-:W-:Y:S03]  /*bde0*/  BSSY B0, `(.L_x_2774) ;  /* 0x0000018000007945 */ /* 0x000fe60003800000 */
[----:B---3--:R-:W3:Y:S08]  /*bdf0*/  SHFL.IDX PT, R11, R11, 0x2, 0x181f ;  /* 0x00581f000b0b7f89 */ /* 0x008ef000000e0000 */
[----:B------:R-:W-:Y:S05]  /*be00*/  @!P0 BRA `(.L_x_2775) ;  /* 0x0000000000548947 */ /* 0x000fea0003800000 */
[----:B------:R-:W-:Y:S01]  /*be10*/  ISETP.GE.AND P5, PT, R16, UR61, PT ;  /* 0x0000003d10007c0c */ /* 0x000fe2000bfa6270 */
[----:B------:R-:W-:Y:S01]  /*be20*/  ULDC.64 UR4, c[0x0][0x208] ;  /* 0x0000820000047ab9 */ /* 0x000fe20000000a00 */
        /* <DEDUP_REMOVED lines=19> */
.L_x_2775:
[----:B------:R-:W-:Y:S05]  /*bf60*/  BSYNC B0 ;  /* 0x0000000000007941 */ /* 0x000fea0003800000 */
.L_x_2774:
        /* <DEDUP_REMOVED lines=8> */
[----:B------:R-:W-:Y:S01]  /*bff0*/  ISETP.NE.AND P4, PT, R110, RZ, PT ;  /* 0x000000ff6e00720c */ /* 0x000fe20003f85270 */
[----:B------:R-:W-:-:S02]  /*c000*/  VIADD R213, R213, 0x1 ;  /* 0x00000001d5d57836 */ /* 0x000fc40000000000 */
[----:B------:R-:W-:Y:S02]  /*c010*/  @!P3 PRMT R88, RZ, 0x654, R88 ;  /* 0x00000654ff58b816 */ /* 0x000fe40000000058 */
[----:B------:R-:W-:Y:S02]  /*c020*/  PLOP3.LUT P0, PT, PT, PT, PT, 0x8, 0x0 ;  /* 0x000000000000781c */ /* 0x000fe40003f0e170 */
[----:B------:R1:W-:Y:S01]  /*c030*/  @!P3 SYNCS.ARRIVE.TRANS64.RED.A1T0 RZ, [R88+URZ], RZ ;  /* 0x000000ff58ffb9a7 */ /* 0x0003e2000810043f */
[----:B------:R-:W-:-:S04]  /*c040*/  ISETP.NE.AND P3, PT, R213, 0x2, PT ;  /* 0x00000002d500780c */ /* 0x000fc80003f65270 */
[----:B0---4-:R-:W-:Y:S02]  /*c050*/  SEL R12, RZ, 0x1, P3 ;  /* 0x00000001ff0c7807 */ /* 0x011fe40001800000 */
[----:B------:R-:W-:Y:S02]  /*c060*/  SEL R213, R213, RZ, P3 ;  /* 0x000000ffd5d57207 */ /* 0x000fe40001800000 */
[----:B------:R-:W-:Y:S01]  /*c070*/  LOP3.LUT R227, R227, R12, RZ, 0x3c, !PT ;  /* 0x0000000ce3e37212 */ /* 0x000fe200078e3cff */
[----:B-1----:R-:W-:Y:S06]  /*c080*/  @P4 BRA `(.L_x_2776) ;  /* 0xffffff7000184947 */ /* 0x002fec000383ffff */
.L_x_2655:
[----:B---3--:R-:W3:Y:S01]  /*c090*/  LDL R11, [R1+0x68] ;  /* 0x00006800010b7983 */ /* 0x008ee20000100800 */
[----:B------:R-:W1:Y:S01]  /*c0a0*/  LDC R0, c[0x0][0x448] ;  /* 0x00011200ff007b82 */ /* 0x000e620000000800 */
[----:B------:R-:W-:Y:S01]  /*c0b0*/  BSSY B0, `(.L_x_2777) ;  /* 0x0000011000007945 */ /* 0x000fe20003800000 */
[----:B------:R-:W-:Y:S01]  /*c0c0*/  IMAD.MOV.U32 R2, RZ, RZ, RZ ;  /* 0x000000ffff027224 */ /* 0x000fe200078e00ff */
[----:B-1----:R-:W-:-:S13]  /*c0d0*/  ISETP.NE.AND P1, PT, R0, 0x1, PT ;  /* 0x000000010000780c */ /* 0x002fda0003f25270 */
[----:B------:R-:W1:Y:S08]  /*c0e0*/  @P1 LDC R0, c[0x0][0x44c] ;  /* 0x00011300ff001b82 */ /* 0x000e700000000800 */
[----:B------:R-:W4:Y:S01]  /*c0f0*/  @P1 LDC R5, c[0x0][0x450] ;  /* 0x00011400ff051b82 */ /* 0x000f220000000800 */
[----:B---3--:R-:W-:-:S04]  /*c100*/  VIADD R3, R11, 0x7f ;  /* 0x0000007f0b037836 */ /* 0x008fc80000000000 */
[----:B-1----:R-:W-:-:S05]  /*c110*/  @P1 IMAD.HI.U32 R0, R3, R0, RZ ;  /* 0x0000000003001227 */ /* 0x002fca00078e00ff */
[----:B----4-:R-:W-:-:S05]  /*c120*/  @P1 SHF.R.U32.HI R3, RZ, R5, R0 ;  /* 0x00000005ff031219 */ /* 0x010fca0000011600 */
[----:B------:R-:W-:-:S04]  /*c130*/  IMAD.IADD R3, R130, 0x1, R3 ;  /* 0x0000000182037824 */ /* 0x000fc800078e0203 */
[----:B------:R-:W-:-:S05]  /*c140*/  IMAD.HI R3, R3, 0x66666667, RZ ;  /* 0x6666666703037827 */ /* 0x000fca00078e02ff */
[----:B------:R-:W-:-:S04]  /*c150*/  SHF.R.U32.HI R0, RZ, 0x1f, R3 ;  /* 0x0000001fff007819 */ /* 0x000fc80000011603 */
[----:B------:R-:W-:-:S04]  /*c160*/  LEA.HI.SX32 R0, R3, R0, 0x1b ;  /* 0x0000000003007211 */ /* 0x000fc800078fdaff */
[----:B------:R-:W-:-:S04]  /*c170*/  VIMNMX R131, R131, R0, PT ;  /* 0x0000000083837248 */ /* 0x000fc80003fe0100 */
[----:B------:R-:W-:Y:S01]  /*c180*/  ISETP.GE.AND P1, PT, R131, 0x1, PT ;  /* 0x000000018300780c */ /* 0x000fe20003f26270 */
[----:B------:R-:W-:-:S12]  /*c190*/  @P0 BRA `(.L_x_2778) ;  /* 0x0000000000080947 */ /* 0x000fd80003800000 */
[----:B------:R-:W1:Y:S02]  /*c1a0*/  FENCE.VIEW.ASYNC.G ;  /* 0x00000000000073c6 */ /* 0x000e640000000100 */
[----:B-1----:R-:W-:Y:S06]  /*c1b0*/  BAR.ARV 0xc, 0x180 ;  /* 0x0306000000007b1d */ /* 0x002fec0000002000 */
.L_x_2778:
[----:B------:R-:W-:Y:S05]  /*c1c0*/  BSYNC B0 ;  /* 0x0000000000007941 */ /* 0x000fea0003800000 */
.L_x_2777:
[----:B------:R-:W-:Y:S04]  /*c1d0*/  BSSY B0, `(.L_x_2779) ;  /* 0x0000021000007945 */ /* 0x000fe80003800000 */
        /* <DEDUP_REMOVED lines=8> */
[----:B------:R-:W-:-:S05]  /*c260*/  IABS R9, R6 ;  /* 0x0000000600097213 */ /* 0x000fca0000000000 */
[----:B------:R-:W-:Y:S02]  /*c270*/  IMAD.MOV R9, RZ, RZ, -R9 ;  /* 0x000000ffff097224 */ /* 0x000fe400078e0a09 */
[----:B-1----:R-:W1:Y:S02]  /*c280*/  MUFU.RCP R4, R4 ;  /* 0x0000000400047308 */ /* 0x002e640000001000 */
[----:B-1----:R-:W-:Y:S01]  /*c290*/  VIADD R2, R4, 0xffffffe ;  /* 0x0ffffffe04027836 */ /* 0x002fe20000000000 */
[----:B------:R-:W-:Y:S02]  /*c2a0*/  IABS R4, R0 ;  /* 0x0000000000047213 */ /* 0x000fe40000000000 */
[----:B------:R-:W-:-:S03]  /*c2b0*/  LOP3.LUT R0, R0, R6, RZ, 0x3c, !PT ;  /* 0x0000000600007212 */ /* 0x000fc600078e3cff */
[----:B------:R1:W3:Y:S01]  /*c2c0*/  F2I.FTZ.U32.TRUNC.NTZ R3, R2 ;  /* 0x0000000200037305 */ /* 0x0002e2000021f000 */
[----:B------:R-:W-:Y:S01]  /*c2d0*/  ISETP.GE.AND P2, PT, R0, RZ, PT ;  /* 0x000000ff0000720c */ /* 0x000fe20003f46270 */
[----:B-1----:R-:W-:Y:S02]  /*c2e0*/  IMAD.MOV.U32 R2, RZ, RZ, RZ ;  /* 0x000000ffff027224 */ /* 0x002fe400078e00ff */
[----:B---3--:R-:W-:-:S04]  /*c2f0*/  IMAD.MOV R8, RZ, RZ, -R3 ;  /* 0x000000ffff087224 */ /* 0x008fc800078e0a03 */
        /* <DEDUP_REMOVED lines=14> */
.L_x_2780:
[----:B------:R-:W-:Y:S05]  /*c3e0*/  BSYNC B0 ;  /* 0x0000000000007941 */ /* 0x000fea0003800000 */
.L_x_2779:
[----:B------:R-:W3:Y:S01]  /*c3f0*/  LDL R0, [R1+0x98] ;  /* 0x0000980001007983 */ /* 0x000ee20000100800 */
[----:B------:R-:W-:Y:S01]  /*c400*/  PLOP3.LUT P0, PT, PT, PT, PT, 0x80, 0x0 ;  /* 0x000000000000781c */ /* 0x000fe20003f0f070 */
[----:B------:R-:W-:Y:S01]  /*c410*/  IMAD.MOV.U32 R153, RZ, RZ, RZ ;  /* 0x000000ffff997224 */ /* 0x000fe200078e00ff */
[----:B------:R-:W-:Y:S01]  /*c420*/  CS2R R150, SRZ ;  /* 0x0000000000967805 */ /* 0x000fe2000001ff00 */
[----:B------:R-:W-:Y:S01]  /*c430*/  IMAD.MOV.U32 R154, RZ, RZ, RZ ;  /* 0x000000ffff9a7224 */ /* 0x000fe200078e00ff */
        /* <DEDUP_REMOVED lines=13> */
[----:B--2---:R-:W-:Y:S02]  /*c510*/  CS2R R120, SRZ ;  /* 0x0000000000787805 */ /* 0x004fe4000001ff00 */
        /* <DEDUP_REMOVED lines=48> */
[----:B---3--:R-:W-:-:S05]  /*c820*/  IMAD R0, R0, R2, RZ ;  /* 0x0000000200007224 */ /* 0x008fca00078e02ff */
[----:B------:R1:W-:Y:S01]  /*c830*/  STL [R1+0x70], R0 ;  /* 0x0000700001007387 */ /* 0x0003e20000100800 */
[----:B------:R-:W-:Y:S02]  /*c840*/  VIADDMNMX R2, R0, R2, R131, PT ;  /* 0x0000000200027246 */ /* 0x000fe40003800183 */
[----:B------:R-:W-:Y:S02]  /*c850*/  CS2R R130, SRZ ;  /* 0x0000000000827805 */ /* 0x000fe4000001ff00 */
[----:B------:R-:W-:-:S13]  /*c860*/  ISETP.GT.AND P1, PT, R2, R0, PT ;  /* 0x000000000200720c */ /* 0x000fda0003f24270 */
[----:B-1----:R-:W-:Y:S05]  /*c870*/  @!P1 BRA `(.L_x_2781) ;  /* 0x0000019800949947 */ /* 0x002fea0003800000 */
[----:B------:R-:W2:Y:S02]  /*c880*/  LDL R0, [R1+0x11c] ;  /* 0x00011c0001007983 */ /* 0x000ea40000100800 */
[----:B--2---:R-:W-:Y:S02]  /*c890*/  R2UR UR4, R0 ;  /* 0x00000000000472ca */ /* 0x004fe400000e0000 */
[----:B------:R-:W1:Y:S11]  /*c8a0*/  S2R R0, SR_TID.X ;  /* 0x0000000000007919 */ /* 0x000e760000002100 */
[----:B------:R-:W-:-:S06]  /*c8b0*/  ULOP3.LUT UP0, URZ, UR4, 0x9f, URZ, 0xc0, !UPT ;  /* 0x0000009f043f7892 */ /* 0x000fcc000f80c03f */
[----:B------:R-:W-:Y:S01]  /*c8c0*/  PLOP3.LUT P0, PT, PT, PT, UP0, 0x80, 0x0 ;  /* 0x000000000000781c */ /* 0x000fe20003f0f008 */
[----:B-1----:R-:W-:-:S05]  /*c8d0*/  VIADD R0, R0, 0xffffff80 ;  /* 0xffffff8000007836 */ /* 0x002fca0000000000 */
[----:B------:R-:W-:-:S04]  /*c8e0*/  SHF.R.S32.HI R3, RZ, 0x1f, R0 ;  /* 0x0000001fff037819 */ /* 0x000fc80000011400 */
[----:B------:R-:W-:-:S04]  /*c8f0*/  LEA.HI R3, R3, R0, RZ, 0x7 ;  /* 0x0000000003037211 */ /* 0x000fc800078f38ff */
[----:B------:R-:W-:-:S06]  /*c900*/  SHF.R.S32.HI R0, RZ, 0x7, R3 ;  /* 0x00000007ff007819 */ /* 0x000fcc0000011403 */
[----:B------:R-:W1:Y:S02]  /*c910*/  SHFL.IDX PT, R0, R0, RZ, 0x1f ;  /* 0x00001fff00007589 */ /* 0x000e6400000e0000 */
[----:B-1----:R-:W-:-:S04]  /*c920*/  LEA.HI R3, R0, R0, RZ, 0x1 ;  /* 0x0000000000037211 */ /* 0x002fc800078f08ff */
[----:B------:R-:W-:-:S05]  /*c930*/  LOP3.LUT R3, R3, 0x1e, RZ, 0xc0, !PT ;  /* 0x0000001e03037812 */ /* 0x000fca00078ec0ff */
[----:B------:R-:W-:-:S05]  /*c940*/  IMAD.IADD R3, R0, 0x1, -R3 ;  /* 0x0000000100037824 */ /* 0x000fca00078e0a03 */
        /* <DEDUP_REMOVED lines=9> */
[----:B------:R-:W1:Y:S01]  /*c9e0*/  LDC.64 R14, c[0x4][R14] ;  /* 0x010000000e0e7b82 */ /* 0x000e620000000a00 */
[----:B------:R-:W-:Y:S01]  /*c9f0*/  ULDC.64 UR4, c[0x4][0x28] ;  /* 0x01000a0000047ab9 */ /* 0x000fe20000000a00 */
[----:B------:R-:W-:Y:S02]  /*ca00*/  IMAD.U32 R6, RZ, RZ, UR6 ;  /* 0x00000006ff067e24 */ /* 0x000fe4000f8e00ff */
[----:B------:R-:W-:-:S02]  /*ca10*/  IMAD.U32 R7, RZ, RZ, UR7 ;  /* 0x00000007ff077e24 */ /* 0x000fc4000f8e00ff */
[----:B0-----:R-:W-:Y:S02]  /*ca20*/  IMAD.U32 R10, RZ, RZ, UR4 ;  /* 0x00000004ff0a7e24 */ /* 0x001fe4000f8e00ff */
[----:B------:R-:W-:Y:S02]  /*ca30*/  IMAD.U32 R11, RZ, RZ, UR5 ;  /* 0x00000005ff0b7e24 */ /* 0x000fe4000f8e00ff */
[----:B------:R-:W-:Y:S02]  /*ca40*/  IMAD.MOV.U32 R8, RZ, RZ, 0x70 ;  /* 0x00000070ff087424 */ /* 0x000fe400078e00ff */
[----:B------:R-:W-:Y:S02]  /*ca50*/  IMAD.MOV.U32 R12, RZ, RZ, 0x1 ;  /* 0x00000001ff0c7424 */ /* 0x000fe400078e00ff */
[----:B------:R-:W-:-:S07]  /*ca60*/  IMAD.MOV.U32 R13, RZ, RZ, RZ ;  /* 0x000000ffff0d7224 */ /* 0x000fce00078e00ff */
[----:B------:R-:W-:-:S07]  /*ca70*/  LEPC R20, `(.L_x_2782) ;  /* 0x000000001014794e */ /* 0x000fce0000000000 */
[----:B-1---5:R-:W-:Y:S05]  /*ca80*/  CALL.ABS.NOINC R14 ;  /* 0x000000000e007343 */ /* 0x022fea0003c00000 */
.L_x_2782:
        /* <DEDUP_REMOVED lines=8> */
[----:B------:R1:W2:Y:S03]  /*cb10*/  SYNCS.PHASECHK.TRANS64.TRYWAIT P0, [R23+URZ+0x38800], R0 ;  /* 0x03880000170075a7 */ /* 0x0002a6000800017f */
[----:B--2---:R-:W-:Y:S05]  /*cb20*/  @!P0 NANOSLEEP.SYNCS 0x989680 ;  /* 0x009896800000895d */ /* 0x004fea0003900000 */
[----:B------:R-:W2:Y:S01]  /*cb30*/  @!P0 SYNCS.PHASECHK.TRANS64 P0, [R23+URZ+0x38800], R0 ;  /* 0x03880000170085a7 */ /* 0x000ea2000800007f */
[----:B------:R-:W-:Y:S04]  /*cb40*/  BSSY B0, `(.L_x_2784) ;  /* 0x0000006000007945 */ /* 0x000fe80003800000 */
[----:B--2---:R-:W-:Y:S05]  /*cb50*/  @P0 BRA `(.L_x_2785) ;  /* 0x0000000000100947 */ /* 0x004fea0003800000 */
.L_x_2786:
[----:B--2---:R2:W3:Y:S02]  /*cb60*/  SYNCS.PHASECHK.TRANS64.TRYWAIT P0, [R23+URZ+0x38800], R0 ;  /* 0x03880000170075a7 */ /* 0x0044e4000800017f */
[----:B---3--:R-:W-:Y:S05]  /*cb70*/  @!P0 NANOSLEEP.SYNCS 0x989680 ;  /* 0x009896800000895d */ /* 0x008fea0003900000 */
[----:B------:R-:W3:Y:S02]  /*cb80*/  @!P0 SYNCS.PHASECHK.TRANS64 P0, [R23+URZ+0x38800], R0 ;  /* 0x03880000170085a7 */ /* 0x000ee4000800007f */
[----:B---3--:R-:W-:Y:S05]  /*cb90*/  @!P0 BRA `(.L_x_2786) ;  /* 0xfffffffc00f08947 */ /* 0x008fea000383ffff */
.L_x_2785:
[----:B------:R-:W-:Y:S05]  /*cba0*/  BSYNC B0 ;  /* 0x0000000000007941 */ /* 0x000fea0003800000 */
.L_x_2784:
[----:B------:R-:W-:Y:S05]  /*cbb0*/  BRA `(.L_x_2787) ;  /* 0x0000009c00c07947 */ /* 0x000fea0003800000 */
.L_x_2783:
[----:B------:R-:W2:Y:S01]  /*cbc0*/  LDL R0, [R1+0x11c] ;  /* 0x00011c0001007983 */ /* 0x000ea20000100800 */
[----:B------:R-:W-:Y:S01]  /*cbd0*/  ULDC.64 UR6, c[0x0][0x408] ;  /* 0x0001020000067ab9 */ /* 0x000fe20000000a00 */
[----:B--2---:R-:W-:Y:S02]  /*cbe0*/  R2UR UR4, R0 ;  /* 0x00000000000472ca */ /* 0x004fe400000e0000 */
[----:B-----5:R-:W-:-:S05]  /*cbf0*/  SHF.R.S32.HI R0, RZ, 0x1f, R152 ;  /* 0x0000001fff007819 */ /* 0x020fca0000011498 */
[----:B------:R-:W-:-:S04]  /*cc00*/  IMAD R5, R0, UR6, RZ ;  /* 0x0000000600057c24 */ /* 0x000fc8000f8e02ff */
[----:B------:R-:W-:Y:S02]  /*cc10*/  IMAD R5, R152, UR7, R5 ;  /* 0x0000000798057c24 */ /* 0x000fe4000f8e0205 */
[----:B------:R-:W-:-:S03]  /*cc20*/  ULOP3.LUT UP0, URZ, UR4, 0x3ff, URZ, 0xc0, !UPT ;  /* 0x000003ff043f7892 */ /* 0x000fc6000f80c03f */
[----:B------:R-:W-:Y:S02]  /*cc30*/  ULDC.64 UR4, c[0x0][0x3f8] ;  /* 0x0000fe0000047ab9 */ /* 0x000fe40000000a00 */
[----:B------:R-:W-:Y:S01]  /*cc40*/  IMAD R3, R0, UR4, RZ ;  /* 0x0000000400037c24 */ /* 0x000fe2000f8e02ff */
[----:B------:R-:W-:Y:S01]  /*cc50*/  PLOP3.LUT P0, PT, PT, PT, UP0, 0x80, 0x0 ;  /* 0x000000000000781c */ /* 0x000fe20003f0f008 */
[----:B------:R-:W-:-:S04]  /*cc60*/  IMAD.WIDE.U32 R24, R152, UR4, RZ ;  /* 0x0000000498187c25 */ /* 0x000fc8000f8e00ff */
        /* <DEDUP_REMOVED lines=20> */
[----:B-1----:R-:W-:Y:S05]  /*cdb0*/  CALL.ABS.NOINC R14 ;  /* 0x000000000e007343 */ /* 0x002fea0003c00000 */
.L_x_2788:
[----:B------:R-:W2:Y:S01]  /*cdc0*/  LDL R21, [R1+0x68] ;  /* 0x0000680001157983 */ /* 0x000ea20000100800 */
[----:B------:R-:W-:-:S03]  /*cdd0*/  ULDC.U8 UR4, c[0x0][0x410] ;  /* 0x0001040000047ab9 */ /* 0x000fc60000000000 */
[----:B------:R-:W3:Y:S01]  /*cde0*/  LDL R20, [R1+0x80] ;  /* 0x0000800001147983 */ /* 0x000ee20000100800 */
[----:B------:R-:W-:Y:S01]  /*cdf0*/  ISETP.NE.AND P0, PT, RZ, UR4, PT ;  /* 0x00000004ff007c0c */ /* 0x000fe2000bf05270 */
[----:B------:R-:W-:Y:S01]  /*ce00*/  BSSY B0, `(.L_x_2789) ;  /* 0x00009c3000007945 */ /* 0x000fe20003800000 */
[----:B--2---:R-:W-:-:S04]  /*ce10*/  IMAD.IADD R0, R225, 0x1, R21 ;  /* 0x00000001e1007824 */ /* 0x004fc800078e0215 */
[----:B---3--:R-:W-:-:S07]  /*ce20*/  IMAD R3, R20, 0x20, R0 ;  /* 0x0000002014037824 */ /* 0x008fce00078e0200 */
[----:B------:R-:W-:Y:S05]  /*ce30*/  @!P0 BRA `(.L_x_2790) ;  /* 0x0000004c003c8947 */ /* 0x000fea0003800000 */
[----:B------:R-:W1:Y:S01]  /*ce40*/  LDC R20, c[0x0][0x448] ;  /* 0x00011200ff147b82 */ /* 0x000e620000000800 */
[----:B------:R-:W-:Y:S01]  /*ce50*/  ULDC.64 UR4, c[0x0][0x3f8] ;  /* 0x0000fe0000047ab9 */ /* 0x000fe20000000a00 */
[----:B------:R-:W-:Y:S01]  /*ce60*/  ULDC.64 UR6, c[0x0][0x408] ;  /* 0x0001020000067ab9 */ /* 0x000fe20000000a00 */
[----:B------:R-:W-:Y:S02]  /*ce70*/  IMAD.MOV.U32 R6, RZ, RZ, R24 ;  /* 0x000000ffff067224 */ /* 0x000fe400078e0018 */
[----:B------:R-:W-:Y:S01]  /*ce80*/  IMAD.MOV.U32 R7, RZ, RZ, R27 ;  /* 0x000000ffff077224 */ /* 0x000fe200078e001b */
[----:B-1----:R-:W-:-:S13]  /*ce90*/  ISETP.NE.AND P0, PT, R20, 0x1, PT ;  /* 0x000000011400780c */ /* 0x002fda0003f05270 */
[----:B------:R-:W1:Y:S08]  /*cea0*/  @P0 LDC R4, c[0x0][0x44c] ;  /* 0x00011300ff040b82 */ /* 0x000e700000000800 */
[----:B------:R-:W2:Y:S01]  /*ceb0*/  @P0 LDC R5, c[0x0][0x450] ;  /* 0x00011400ff050b82 */ /* 0x000ea20000000800 */
[----:B-1----:R-:W-:-:S05]  /*cec0*/  @P0 IMAD.HI.U32 R4, R3, R4, RZ ;  /* 0x0000000403040227 */ /* 0x002fca00078e00ff */
[----:B--2---:R-:W-:Y:S01]  /*ced0*/  @P0 SHF.R.U32.HI R3, RZ, R5, R4 ;  /* 0x00000005ff030219 */ /* 0x004fe20000011604 */
[----:B------:R-:W-:Y:S02]  /*cee0*/  IMAD.MOV.U32 R4, RZ, RZ, R152 ;  /* 0x000000ffff047224 */ /* 0x000fe400078e0098 */
[----:B------:R-:W-:Y:S01]  /*cef0*/  IMAD.MOV.U32 R5, RZ, RZ, R29 ;  /* 0x000000ffff057224 */ /* 0x000fe200078e001d */
[----:B------:R-:W-:Y:S01]  /*cf00*/  SHF.R.S32.HI R8, RZ, 0x1f, R3 ;  /* 0x0000001fff087819 */ /* 0x000fe20000011403 */
[----:B------:R-:W-:-:S04]  /*cf10*/  IMAD.WIDE.U32 R6, R3, UR4, R6 ;  /* 0x0000000403067c25 */ /* 0x000fc8000f8e0006 */
[C---:B0-----:R-:W-:Y:S02]  /*cf20*/  IMAD R10, R8.reuse, UR4, RZ ;  /* 0x00000004080a7c24 */ /* 0x041fe4000f8e02ff */
        /* <DEDUP_REMOVED lines=18> */
.L_x_3107:
[----:B------:R-:W5:Y:S01]  /*d050*/  LDL R3, [R1+0x60] ;  /* 0x0000600001037983 */ /* 0x000f620000100800 */
        /* <DEDUP_REMOVED lines=8> */
[----:B------:R-:W-:Y:S01]  /*d0e0*/  CS2R R76, SRZ ;  /* 0x00000000004c7805 */ /* 0x000fe2000001ff00 */
[----:B-----5:R-:W-:-:S05]  /*d0f0*/  IMAD R3, R3, R20, RZ ;  /* 0x0000001403037224 */ /* 0x020fca00078e02ff */
[----:B------:R-:W-:-:S13]  /*d100*/  ISETP.GE.AND P0, PT, R0, R3, PT ;  /* 0x000000030000720c */ /* 0x000fda0003f06270 */
[----:B------:R-:W-:Y:S05]  /*d110*/  @P0 BRA `(.L_x_2793) ;  /* 0x0000000000c40947 */ /* 0x000fea0003800000 */
[----:B------:R-:W3:Y:S01]  /*d120*/  LDL R11, [R1+0x128] ;  /* 0x00012800010b7983 */ /* 0x000ee20000100800 */
[----:B------:R-:W-:-:S03]  /*d130*/  ULDC UR4, c[0x0][0x3f4] ;  /* 0x0000fd0000047ab9 */ /* 0x000fc60000000800 */
[----:B------:R-:W3:Y:S04]  /*d140*/  LDL R10, [R1+0x124] ;  /* 0x00012400010a7983 */ /* 0x000ee80000100800 */
[----:B------:R-:W3:Y:S01]  /*d150*/  LDL R5, [R1+0x120] ;  /* 0x0001200001057983 */ /* 0x000ee20000100800 */
[----:B------:R-:W-:Y:S02]  /*d160*/  ISETP.GE.AND P3, PT, R216, UR4, PT ;  /* 0x00000004d8007c0c */ /* 0x000fe4000bf66270 */
[----:B------:R-:W-:Y:S02]  /*d170*/  CS2R R74, SRZ ;  /* 0x00000000004a7805 */ /* 0x000fe4000001ff00 */
[----:B------:R-:W-:Y:S02]  /*d180*/  ISETP.GE.AND P2, PT, R221, UR4, PT ;  /* 0x00000004dd007c0c */ /* 0x000fe4000bf46270 */
[----:B------:R-:W-:-:S02]  /*d190*/  CS2R R76, SRZ ;  /* 0x00000000004c7805 */ /* 0x000fc4000001ff00 */
[----:B------:R-:W-:Y:S01]  /*d1a0*/  ISETP.GE.AND P1, PT, R222, UR4, PT ;  /* 0x00000004de007c0c */ /* 0x000fe2000bf26270 */
[----:B------:R-:W-:Y:S01]  /*d1b0*/  ULDC.64 UR6, c[0x0][0x208] ;  /* 0x0000820000067ab9 */ /* 0x000fe20000000a00 */
[----:B------:R-:W-:-:S03]  /*d1c0*/  ISETP.GE.AND P0, PT, R223, UR4, PT ;  /* 0x00000004df007c0c */ /* 0x000fc6000bf06270 */
[C---:B------:R-:W-:Y:S01]  /*d1d0*/  @!P3 IMAD.SHL.U32 R21, R216.reuse, 0x2, RZ ;  /* 0x00000002d815b824 */ /* 0x040fe200078e00ff */
[----:B------:R-:W-:-:S03]  /*d1e0*/  @!P3 SHF.L.U64.HI R4, R216, 0x1, R217 ;  /* 0x00000001d804b819 */ /* 0x000fc600000102d9 */
[----:B------:R-:W-:Y:S01]  /*d1f0*/  @!P2 IMAD.SHL.U32 R13, R221, 0x2, RZ ;  /* 0x00000002dd0da824 */ /* 0x000fe200078e00ff */
[-C--:B--2---:R-:W-:Y:S02]  /*d200*/  @!P3 IADD3 R24, P5, R6, R21.reuse, RZ ;  /* 0x000000150618b210 */ /* 0x084fe40007fbe0ff */
[----:B----4-:R-:W-:Y:S02]  /*d210*/  @!P3 IADD3 R20, P4, R8, R21, RZ ;  /* 0x000000150814b210 */ /* 0x010fe40007f9e0ff */
[-C--:B------:R-:W-:Y:S01]  /*d220*/  @!P2 IADD3 R14, P6, R6, R13.reuse, RZ ;  /* 0x0000000d060ea210 */ /* 0x080fe20007fde0ff */
[--C-:B-1----:R-:W-:Y:S01]  /*d230*/  @!P3 IMAD.X R25, R7, 0x1, R4.reuse, P5 ;  /* 0x000000010719b824 */ /* 0x102fe200028e0604 */
[----:B------:R-:W-:Y:S01]  /*d240*/  @!P2 IADD3 R12, P5, R8, R13, RZ ;  /* 0x0000000d080ca210 */ /* 0x000fe20007fbe0ff */
[----:B---3--:R-:W-:Y:S01]  /*d250*/  @!P3 IMAD.X R21, R9, 0x1, R4, P4 ;  /* 0x000000010915b824 */ /* 0x008fe200020e0604 */
[----:B------:R-:W-:Y:S02]  /*d260*/  CS2R R70, SRZ ;  /* 0x0000000000467805 */ /* 0x000fe4000001ff00 */
[----:B------:R-:W-:-:S02]  /*d270*/  CS2R R72, SRZ ;  /* 0x0000000000487805 */ /* 0x000fc4000001ff00 */
[----:B------:R-:W-:Y:S02]  /*d280*/  CS2R R66, SRZ ;  /* 0x0000000000427805 */ /* 0x000fe4000001ff00 */
[----:B------:R-:W-:Y:S02]  /*d290*/  CS2R R68, SRZ ;  /* 0x0000000000447805 */ /* 0x000fe4000001ff00 */
[----:B------:R-:W-:Y:S02]  /*d2a0*/  CS2R R62, SRZ ;  /* 0x00000000003e7805 */ /* 0x000fe4000001ff00 */
[----:B------:R-:W-:Y:S01]  /*d2b0*/  CS2R R64, SRZ ;  /* 0x0000000000407805 */ /* 0x000fe2000001ff00 */
[----:B------:R1:W5:Y:S04]  /*d2c0*/  @!P3 LD.E.64 R74, desc[UR6][R24.64] ;  /* 0x00000006184ab980 */ /* 0x000368000c101b00 */
[----:B------:R1:W5:Y:S01]  /*d2d0*/  @!P3 LD.E.64 R76, desc[UR6][R20.64] ;  /* 0x00000006144cb980 */ /* 0x000362000c101b00 */
[----:B------:R-:W-:Y:S01]  /*d2e0*/  @!P2 SHF.L.U64.HI R34, R221, 0x1, R11 ;  /* 0x00000001dd22a819 */ /* 0x000fe2000001020b */
[C---:B------:R-:W-:Y:S01]  /*d2f0*/  @!P1 IMAD.SHL.U32 R11, R222.reuse, 0x2, RZ ;  /* 0x00000002de0b9824 */ /* 0x040fe200078e00ff */
[----:B------:R-:W-:-:S03]  /*d300*/  @!P1 SHF.L.U64.HI R28, R222, 0x1, R10 ;  /* 0x00000001de1c9819 */ /* 0x000fc6000001020a */
[--C-:B------:R-:W-:Y:S01]  /*d310*/  @!P2 IMAD.X R15, R7, 0x1, R34.reuse, P6 ;  /* 0x00000001070fa824 */ /* 0x100fe200030e0622 */
[-C--:B------:R-:W-:Y:S01]  /*d320*/  @!P1 IADD3 R10, P4, R6, R11.reuse, RZ ;  /* 0x0000000b060a9210 */ /* 0x080fe20007f9e0ff */
[----:B------:R-:W-:Y:S01]  /*d330*/  @!P2 IMAD.X R13, R9, 0x1, R34, P5 ;  /* 0x00000001090da824 */ /* 0x000fe200028e0622 */
[C---:B------:R-:W-:Y:S01]  /*d340*/  @!P0 SHF.L.U64.HI R26, R223.reuse, 0x1, R5 ;  /* 0x00000001df1a8819 */ /* 0x040fe20000010205 */
[----:B------:R-:W-:Y:S01]  /*d350*/  @!P0 IMAD.SHL.U32 R5, R223, 0x2, RZ ;  /* 0x00000002df058824 */ /* 0x000fe200078e00ff */
[----:B------:R-:W-:Y:S01]  /*d360*/  @!P1 IADD3 R4, P6, R8, R11, RZ ;  /* 0x0000000b08049210 */ /* 0x000fe20007fde0ff */
[--C-:B------:R-:W-:Y:S01]  /*d370*/  @!P1 IMAD.X R11, R7, 0x1, R28.reuse, P4 ;  /* 0x00000001070b9824 */ /* 0x100fe200020e061c */
[----:B------:R1:W5:Y:S02]  /*d380*/  @!P2 LD.E.64 R70, desc[UR6][R14.64] ;  /* 0x000000060e46a980 */ /* 0x000364000c101b00 */
[-C--:B------:R-:W-:Y:S02]  /*d390*/  @!P0 IADD3 R6, P5, R6, R5.reuse, RZ ;  /* 0x0000000506068210 */ /* 0x080fe40007fbe0ff */
[----:B------:R-:W-:Y:S01]  /*d3a0*/  @!P0 IADD3 R8, P4, R8, R5, RZ ;  /* 0x0000000508088210 */ /* 0x000fe20007f9e0ff */
[----:B------:R-:W-:Y:S01]  /*d3b0*/  @!P1 IMAD.X R5, R9, 0x1, R28, P6 ;  /* 0x0000000109059824 */ /* 0x000fe200030e061c */
[----:B------:R1:W5:Y:S01]  /*d3c0*/  @!P2 LD.E.64 R72, desc[UR6][R12.64] ;  /* 0x000000060c48a980 */ /* 0x000362000c101b00 */
[----:B------:R-:W-:-:S02]  /*d3d0*/  @!P0 IMAD.X R7, R7, 0x1, R26, P5 ;  /* 0x0000000107078824 */ /* 0x000fc400028e061a */
[----:B------:R-:W-:Y:S01]  /*d3e0*/  @!P0 IMAD.X R9, R9, 0x1, R26, P4 ;  /* 0x0000000109098824 */ /* 0x000fe200020e061a */
[----:B------:R1:W5:Y:S04]  /*d3f0*/  @!P1 LD.E.64 R66, desc[UR6][R10.64] ;  /* 0x000000060a429980 */ /* 0x000368000c101b00 */
[----:B------:R1:W5:Y:S04]  /*d400*/  @!P1 LD.E.64 R68, desc[UR6][R4.64] ;  /* 0x0000000604449980 */ /* 0x000368000c101b00 */
[----:B------:R1:W5:Y:S04]  /*d410*/  @!P0 LD.E.64 R62, desc[UR6][R6.64] ;  /* 0x00000006063e8980 */ /* 0x000368000c101b00 */
[----:B------:R1:W5:Y:S02]  /*d420*/  @!P0 LD.E.64 R64, desc[UR6][R8.64] ;  /* 0x0000000608408980 */ /* 0x000364000c101b00 */
.L_x_2793:
[----:B------:R-:W-:Y:S05]  /*d430*/  BSYNC B1 ;  /* 0x0000000000017941 */ /* 0x000fea0003800000 */
.L_x_2792:
        /* <DEDUP_REMOVED lines=33> */
[----:B------:R1:W2:Y:S04]  /*d650*/  SHFL.IDX PT, R7, R33, 0x1, 0x181f ;  /* 0x00381f0021077f89 */ /* 0x0002a800000e0000 */
[----:B------:R1:W0:Y:S04]  /*d660*/  SHFL.IDX PT, R6, R32, 0x1, 0x181f ;  /* 0x00381f0020067f89 */ /* 0x00022800000e0000 */
[----:B---3--:R1:W3:Y:S04]  /*d670*/  SHFL.IDX PT, R9, R31, 0x1, 0x181f ;  /* 0x00381f001f097f89 */ /* 0x0082e800000e0000 */
[----:B----4-:R1:W4:Y:S02]  /*d680*/  SHFL.IDX PT, R8, R30, 0x1, 0x181f ;  /* 0x00381f001e087f89 */ /* 0x01032400000e0000 */
.L_x_3113:
        /* <DEDUP_REMOVED lines=14> */
[----:B------:R-:W3:Y:S01]  /*d770*/  LDL R10, [R1+0x120] ;  /* 0x00012000010a7983 */ /* 0x000ee20000100800 */
[----:B------:R-:W-:Y:S02]  /*d780*/  ISETP.GE.AND P3, PT, R216, UR4, PT ;  /* 0x00000004d8007c0c */ /* 0x000fe4000bf66270 */
[----:B------:R-:W-:Y:S02]  /*d790*/  ISETP.GE.AND P2, PT, R221, UR4, PT ;  /* 0x00000004dd007c0c */ /* 0x000fe4000bf46270 */
[----:B------:R-:W-:Y:S02]  /*d7a0*/  ISETP.GE.AND P1, PT, R222, UR4, PT ;  /* 0x00000004de007c0c */ /* 0x000fe4000bf26270 */
[----:B------:R-:W-:-:S07]  /*d7b0*/  ISETP.GE.AND P0, PT, R223, UR4, PT ;  /* 0x00000004df007c0c */ /* 0x000fce000bf06270 */
[C---:B------:R-:W-:Y:S01]  /*d7c0*/  @!P3 IMAD.SHL.U32 R21, R216.reuse, 0x2, RZ ;  /* 0x00000002d815b824 */ /* 0x040fe200078e00ff */
[----:B------:R-:W-:Y:S01]  /*d7d0*/  @!P3 SHF.L.U64.HI R4, R216, 0x1, R217 ;  /* 0x00000001d804b819 */ /* 0x000fe200000102d9 */
[----:B------:R-:W-:-:S03]  /*d7e0*/  @!P2 IMAD.SHL.U32 R13, R221, 0x2, RZ ;  /* 0x00000002dd0da824 */ /* 0x000fc600078e00ff */
[-C--:B0-----:R-:W-:Y:S02]  /*d7f0*/  @!P3 IADD3 R24, P5, R6, R21.reuse, RZ ;  /* 0x000000150618b210 */ /* 0x081fe40007fbe0ff */
[----:B----4-:R-:W-:Y:S02]  /*d800*/  @!P3 IADD3 R20, P4, R8, R21, RZ ;  /* 0x000000150814b210 */ /* 0x010fe40007f9e0ff */
[-C--:B------:R-:W-:Y:S01]  /*d810*/  @!P2 IADD3 R14, P6, R6, R13.reuse, RZ ;  /* 0x0000000d060ea210 */ /* 0x080fe20007fde0ff */
[--C-:B--2---:R-:W-:Y:S01]  /*d820*/  @!P3 IMAD.X R25, R7, 0x1, R4.reuse, P5 ;  /* 0x000000010719b824 */ /* 0x104fe200028e0604 */
[----:B------:R-:W-:Y:S01]  /*d830*/  @!P2 IADD3 R12, P5, R8, R13, RZ ;  /* 0x0000000d080ca210 */ /* 0x000fe20007fbe0ff */
[----:B---3--:R-:W-:Y:S02]  /*d840*/  @!P3 IMAD.X R21, R9, 0x1, R4, P4 ;  /* 0x000000010915b824 */ /* 0x008fe400020e0604 */
[----:B------:R-:W-:Y:S01]  /*d850*/  @!P0 IMAD.SHL.U32 R27, R223, 0x2, RZ ;  /* 0x00000002df1b8824 */ /* 0x000fe200078e00ff */
[----:B------:R-:W-:-:S02]  /*d860*/  CS2R R58, SRZ ;  /* 0x00000000003a7805 */ /* 0x000fc4000001ff00 */
[----:B------:R-:W-:Y:S02]  /*d870*/  CS2R R60, SRZ ;  /* 0x00000000003c7805 */ /* 0x000fe4000001ff00 */
[----:B------:R-:W-:Y:S02]  /*d880*/  CS2R R54, SRZ ;  /* 0x0000000000367805 */ /* 0x000fe4000001ff00 */
[----:B------:R-:W-:Y:S02]  /*d890*/  CS2R R56, SRZ ;  /* 0x0000000000387805 */ /* 0x000fe4000001ff00 */
[----:B------:R-:W-:Y:S02]  /*d8a0*/  CS2R R50, SRZ ;  /* 0x0000000000327805 */ /* 0x000fe4000001ff00 */
[----:B------:R-:W-:Y:S02]  /*d8b0*/  CS2R R52, SRZ ;  /* 0x0000000000347805 */ /* 0x000fe4000001ff00 */
[----:B------:R-:W-:-:S02]  /*d8c0*/  CS2R R46, SRZ ;  /* 0x00000000002e7805 */ /* 0x000fc4000001ff00 */
[----:B------:R-:W-:Y:S01]  /*d8d0*/  CS2R R48, SRZ ;  /* 0x0000000000307805 */ /* 0x000fe2000001ff00 */
[----:B------:R-:W-:Y:S02]  /*d8e0*/  ULDC.64 UR6, c[0x0][0x208] ;  /* 0x0000820000067ab9 */ /* 0x000fe40000000a00 */
[----:B------:R0:W5:Y:S04]  /*d8f0*/  @!P3 LD.E.64 R58, desc[UR6][R24.64] ;  /* 0x00000006183ab980 */ /* 0x000168000c101b00 */
[----:B------:R0:W5:Y:S01]  /*d900*/  @!P3 LD.E.64 R60, desc[UR6][R20.64] ;  /* 0x00000006143cb980 */ /* 0x000162000c101b00 */
[C---:B------:R-:W-:Y:S01]  /*d910*/  @!P1 SHF.L.U64.HI R28, R222.reuse, 0x1, R5 ;  /* 0x00000001de1c9819 */ /* 0x040fe20000010205 */
[----:B------:R-:W-:Y:S01]  /*d920*/  @!P1 IMAD.SHL.U32 R5, R222, 0x2, RZ ;  /* 0x00000002de059824 */ /* 0x000fe200078e00ff */
[----:B------:R-:W-:-:S02]  /*d930*/  @!P2 SHF.L.U64.HI R26, R221, 0x1, R11 ;  /* 0x00000001dd1aa819 */ /* 0x000fc4000001020b */
[----:B------:R-:W-:Y:S02]  /*d940*/  @!P0 SHF.L.U64.HI R34, R223, 0x1, R10 ;  /* 0x00000001df228819 */ /* 0x000fe4000001020a */
[-C--:B------:R-:W-:Y:S01]  /*d950*/  @!P1 IADD3 R10, P4, R6, R5.reuse, RZ ;  /* 0x00000005060a9210 */ /* 0x080fe20007f9e0ff */
[--C-:B------:R-:W-:Y:S01]  /*d960*/  @!P2 IMAD.X R15, R7, 0x1, R26.reuse, P6 ;  /* 0x00000001070fa824 */ /* 0x100fe200030e061a */
[----:B------:R-:W-:Y:S01]  /*d970*/  @!P1 IADD3 R4, P6, R8, R5, RZ ;  /* 0x0000000508049210 */ /* 0x000fe20007fde0ff */
[----:B------:R-:W-:Y:S01]  /*d980*/  @!P2 IMAD.X R13, R9, 0x1, R26, P5 ;  /* 0x00000001090da824 */ /* 0x000fe200028e061a */
[-C--:B------:R-:W-:Y:S01]  /*d990*/  @!P0 IADD3 R6, P5, R6, R27.reuse, RZ ;  /* 0x0000001b06068210 */ /* 0x080fe20007fbe0ff */
[--C-:B------:R-:W-:Y:S01]  /*d9a0*/  @!P1 IMAD.X R11, R7, 0x1, R28.reuse, P4 ;  /* 0x00000001070b9824 */ /* 0x100fe200020e061c */
        /* <DEDUP_REMOVED lines=8> */
[----:B------:R0:W5:Y:S04]  /*da30*/  @!P0 LD.E.64 R46, desc[UR6][R6.64] ;  /* 0x00000006062e8980 */ /* 0x000168000c101b00 */
[----:B------:R0:W5:Y:S02]  /*da40*/  @!P0 LD.E.64 R48, desc[UR6][R8.64] ;  /* 0x0000000608308980 */ /* 0x000164000c101b00 */
.L_x_2796:
[----:B------:R-:W-:Y:S05]  /*da50*/  BSYNC B1 ;  /* 0x0000000000017941 */ /* 0x000fea0003800000 */
.L_x_2795:
        /* <DEDUP_REMOVED lines=30> */
.L_x_3119:
        /* <DEDUP_REMOVED lines=23> */
[-C--:B0-----:R-:W-:Y:S01]  /*ddb0*/  @!P3 IADD3 R24, P5, R6, R21.reuse, RZ ;  /* 0x000000150618b210 */ /* 0x081fe20007fbe0ff */
[----:B------:R-:W-:Y:S01]  /*ddc0*/  @!P1 IMAD.SHL.U32 R4, R222, 0x2, RZ ;  /* 0x00000002de049824 */ /* 0x000fe200078e00ff */
[----:B----4-:R-:W-:Y:S02]  /*ddd0*/  @!P3 IADD3 R20, P4, R8, R21, RZ ;  /* 0x000000150814b210 */ /* 0x010fe40007f9e0ff */
[C---:B------:R-:W-:Y:S01]  /*dde0*/  @!P2 IADD3 R14, P6, R6.reuse, R13, RZ ;  /* 0x0000000d060ea210 */ /* 0x040fe20007fde0ff */
[--C-:B--2---:R-:W-:Y:S02]  /*ddf0*/  @!P3 IMAD.X R25, R7, 0x1, R10.reuse, P5 ;  /* 0x000000010719b824 */ /* 0x104fe400028e060a */
[----:B------:R-:W-:Y:S01]  /*de00*/  @!P3 IMAD.X R21, R9, 0x1, R10, P4 ;  /* 0x000000010915b824 */ /* 0x000fe200020e060a */
[----:B------:R-:W-:Y:S01]  /*de10*/  @!P1 IADD3 R10, P4, R6, R4, RZ ;  /* 0x00000004060a9210 */ /* 0x000fe20007f9e0ff */
[----:B------:R-:W-:Y:S01]  /*de20*/  @!P0 IMAD.SHL.U32 R27, R223, 0x2, RZ ;  /* 0x00000002df1b8824 */ /* 0x000fe200078e00ff */
[----:B------:R-:W-:-:S02]  /*de30*/  CS2R R42, SRZ ;  /* 0x00000000002a7805 */ /* 0x000fc4000001ff00 */
[----:B------:R-:W-:Y:S02]  /*de40*/  CS2R R44, SRZ ;  /* 0x00000000002c7805 */ /* 0x000fe4000001ff00 */
[----:B------:R-:W-:Y:S02]  /*de50*/  CS2R R38, SRZ ;  /* 0x0000000000267805 */ /* 0x000fe4000001ff00 */
[----:B------:R-:W-:Y:S02]  /*de60*/  CS2R R40, SRZ ;  /* 0x0000000000287805 */ /* 0x000fe4000001ff00 */
[----:B------:R-:W-:Y:S02]  /*de70*/  CS2R R34, SRZ ;  /* 0x0000000000227805 */ /* 0x000fe4000001ff00 */
[----:B------:R-:W-:Y:S02]  /*de80*/  CS2R R36, SRZ ;  /* 0x0000000000247805 */ /* 0x000fe4000001ff00 */
[----:B------:R-:W-:Y:S01]  /*de90*/  CS2R R28, SRZ ;  /* 0x00000000001c7805 */ /* 0x000fe2000001ff00 */
[----:B------:R-:W-:-:S02]  /*dea0*/  ULDC.64 UR6, c[0x0][0x208] ;  /* 0x0000820000067ab9 */ /* 0x000fc40000000a00 */
[----:B------:R0:W5:Y:S04]  /*deb0*/  @!P3 LD.E.64 R42, desc[UR6][R24.64] ;  /* 0x00000006182ab980 */ /* 0x000168000c101b00 */
[----:B------:R0:W5:Y:S01]  /*dec0*/  @!P3 LD.E.64 R44, desc[UR6][R20.64] ;  /* 0x00000006142cb980 */ /* 0x000162000c101b00 */
[----:B---3--:R-:W-:Y:S02]  /*ded0*/  @!P0 SHF.L.U64.HI R26, R223, 0x1, R12 ;  /* 0x00000001df1a8819 */ /* 0x008fe4000001020c */
[----:B------:R-:W-:Y:S02]  /*dee0*/  @!P2 IADD3 R12, P5, R8, R13, RZ ;  /* 0x0000000d080ca210 */ /* 0x000fe40007fbe0ff */
[----:B------:R-:W-:Y:S02]  /*def0*/  @!P2 SHF.L.U64.HI R11, R221, 0x1, R11 ;  /* 0x00000001dd0ba819 */ /* 0x000fe4000001020b */
[----:B------:R-:W-:-:S03]  /*df00*/  @!P1 SHF.L.U64.HI R5, R222, 0x1, R5 ;  /* 0x00000001de059819 */ /* 0x000fc60000010205 */
        /* <DEDUP_REMOVED lines=8> */
[--C-:B------:R-:W-:Y:S02]  /*df90*/  @!P0 IMAD.X R7, R7, 0x1, R26.reuse, P5 ;  /* 0x0000000107078824 */ /* 0x100fe400028e061a */
[----:B------:R-:W-:Y:S01]  /*dfa0*/  @!P0 IMAD.X R9, R9, 0x1, R26, P4 ;  /* 0x0000000109098824 */ /* 0x000fe200020e061a */
[----:B------:R-:W-:Y:S01]  /*dfb0*/  CS2R R26, SRZ ;  /* 0x00000000001a7805 */ /* 0x000fe2000001ff00 */
[----:B------:R0:W5:Y:S04]  /*dfc0*/  @!P2 LD.E.64 R40, desc[UR6][R12.64] ;  /* 0x000000060c28a980 */ /* 0x000168000c101b00 */
[----:B------:R0:W5:Y:S04]  /*dfd0*/  @!P1 LD.E.64 R34, desc[UR6][R10.64] ;  /* 0x000000060a229980 */ /* 0x000168000c101b00 */
[----:B------:R0:W5:Y:S04]  /*dfe0*/  @!P1 LD.E.64 R36, desc[UR6][R4.64] ;  /* 0x0000000604249980 */ /* 0x000168000c101b00 */
[----:B------:R0:W5:Y:S04]  /*dff0*/  @!P0 LD.E.64 R28, desc[UR6][R6.64] ;  /* 0x00000006061c8980 */ /* 0x000168000c101b00 */
[----:B------:R0:W5:Y:S02]  /*e000*/  @!P0 LD.E.64 R26, desc[UR6][R8.64] ;  /* 0x00000006081a8980 */ /* 0x000164000c101b00 */
.L_x_2799:
[----:B------:R-:W-:Y:S05]  /*e010*/  BSYNC B1 ;  /* 0x0000000000017941 */ /* 0x000fea0003800000 */
.L_x_2798:
[----:B0----5:R-:W-:Y:S01]  /*e020*/  IMAD.MOV.U32 R5, RZ, RZ, R34 ;  /* 0x000000ffff057224 */ /* 0x021fe200078e0022 */
[----:B------:R-:W-:Y:S01]  /*e030*/  UMOV UR4, 0xffffffff ;  /* 0xffffffff00047882 */ /* 0x000fe20000000000 */
[----:B------:R-:W-:Y:S02]  /*e040*/  IMAD.MOV.U32 R4, RZ, RZ, R35 ;  /* 0x000000ffff047224 */ /* 0x000fe400078e0023 */
[----:B--2---:R-:W-:Y:S02]  /*e050*/  IMAD.MOV.U32 R7, RZ, RZ, R28 ;  /* 0x000000ffff077224 */ /* 0x004fe400078e001c */
        /* <DEDUP_REMOVED lines=24> */
[----:B------:R0:W0:Y:S04]  /*e1e0*/  SHFL.IDX PT, R80, R32, 0x3, 0x181f ;  /* 0x00781f0020507f89 */ /* 0x00002800000e0000 */
[----:B------:R0:W0:Y:S04]  /*e1f0*/  SHFL.IDX PT, R79, R31, 0x3, 0x181f ;  /* 0x00781f001f4f7f89 */ /* 0x00002800000e0000 */
[----:B------:R0:W0:Y:S02]  /*e200*/  SHFL.IDX PT, R12, R30, 0x3, 0x181f ;  /* 0x00781f001e0c7f89 */ /* 0x00002400000e0000 */
.L_x_3125:
[----:B------:R-:W-:Y:S01]  /*e210*/  VIADD R0, R0, 0x60 ;  /* 0x0000006000007836 */ /* 0x000fe20000000000 */
[----:B------:R-:W-:Y:S01]  /*e220*/  BSSY B1, `(.L_x_2801) ;  /* 0x000003b000017945 */ /* 0x000fe20003800000 */
[----:B------:R-:W-:Y:S02]  /*e230*/  CS2R R6, SRZ ;  /* 0x0000000000067805 */ /* 0x000fe4000001ff00 */
[----:B------:R-:W-:Y:S02]  /*e240*/  CS2R R20, SRZ ;  /* 0x0000000000147805 */ /* 0x000fe4000001ff00 */
[----:B01-3--:R-:W-:Y:S02]  /*e250*/  CS2R R30, SRZ ;  /* 0x00000000001e7805 */ /* 0x00bfe4000001ff00 */
[----:B------:R-:W-:Y:S02]  /*e260*/  ISETP.GE.AND P0, PT, R0, R3, PT ;  /* 0x000000030000720c */ /* 0x000fe40003f06270 */
[----:B----4-:R-:W-:-:S02]  /*e270*/  CS2R R8, SRZ ;  /* 0x0000000000087805 */ /* 0x010fc4000001ff00 */
[----:B------:R-:W-:Y:S02]  /*e280*/  CS2R R10, SRZ ;  /* 0x00000000000a7805 */ /* 0x000fe4000001ff00 */
[----:B------:R-:W-:Y:S02]  /*e290*/  CS2R R24, SRZ ;  /* 0x0000000000187805 */ /* 0x000fe4000001ff00 */
[----:B------:R-:W-:-:S05]  /*e2a0*/  CS2R R32, SRZ ;  /* 0x0000000000207805 */ /* 0x000fca000001ff00 */
[----:B------:R-:W-:Y:S05]  /*e2b0*/  @P0 BRA `(.L_x_2802) ;  /* 0x0000000000c40947 */ /* 0x000fea0003800000 */
[----:B------:R-:W3:Y:S01]  /*e2c0*/  LDL R15, [R1+0x128] ;  /* 0x00012800010f7983 */ /* 0x000ee20000100800 */
[----:B------:R-:W-:-:S03]  /*e2d0*/  ULDC UR4, c[0x0][0x3f4] ;  /* 0x0000fd0000047ab9 */ /* 0x000fc60000000800 */
[----:B------:R-:W4:Y:S04]  /*e2e0*/  LDL R13, [R1+0x124] ;  /* 0x00012400010d7983 */ /* 0x000f280000100800 */
[----:B------:R-:W4:Y:S01]  /*e2f0*/  LDL R14, [R1+0x120] ;  /* 0x00012000010e7983 */ /* 0x000f220000100800 */
[----:B------:R-:W-:Y:S02]  /*e300*/  ISETP.GE.AND P2, PT, R216, UR4, PT ;  /* 0x00000004d8007c0c */ /* 0x000fe4000bf46270 */
[----:B------:R-:W-:Y:S02]  /*e310*/  CS2R R30, SRZ ;  /* 0x00000000001e7805 */ /* 0x000fe4000001ff00 */
[----:B------:R-:W-:Y:S01]  /*e320*/  ISETP.GE.AND P3, PT, R221, UR4, PT ;  /* 0x00000004dd007c0c */ /* 0x000fe2000bf66270 */
[----:B------:R-:W-:Y:S01]  /*e330*/  ULDC.64 UR6, c[0x0][0x208] ;  /* 0x0000820000067ab9 */ /* 0x000fe20000000a00 */
[----:B------:R-:W-:-:S07]  /*e340*/  CS2R R32, SRZ ;  /* 0x0000000000207805 */ /* 0x000fce000001ff00 */
[C---:B------:R-:W-:Y:S01]  /*e350*/  @!P2 IMAD.SHL.U32 R4, R216.reuse, 0x2, RZ ;  /* 0x00000002d804a824 */ /* 0x040fe200078e00ff */
[----:B------:R-:W-:-:S03]  /*e360*/  @!P2 SHF.L.U64.HI R5, R216, 0x1, R217 ;  /* 0x00000001d805a819 */ /* 0x000fc600000102d9 */
[----:B------:R-:W-:Y:S01]  /*e370*/  @!P3 IMAD.SHL.U32 R0, R221, 0x2, RZ ;  /* 0x00000002dd00b824 */ /* 0x000fe200078e00ff */
[-C--:B------:R-:W-:Y:S02]  /*e380*/  @!P2 IADD3 R6, P0, R80, R4.reuse, RZ ;  /* 0x000000045006a210 */ /* 0x080fe40007f1e0ff */
[----:B------:R-:W-:-:S03]  /*e390*/  @!P2 IADD3 R4, P1, R12, R4, RZ ;  /* 0x000000040c04a210 */ /* 0x000fc60007f3e0ff */
[--C-:B--2---:R-:W-:Y:S02]  /*e3a0*/  @!P2 IMAD.X R7, R78, 0x1, R5.reuse, P0 ;  /* 0x000000014e07a824 */ /* 0x104fe400000e0605 */
[----:B------:R-:W-:Y:S01]  /*e3b0*/  @!P2 IMAD.X R5, R79, 0x1, R5, P1 ;  /* 0x000000014f05a824 */ /* 0x000fe200008e0605 */
[----:B------:R-:W-:Y:S02]  /*e3c0*/  ISETP.GE.AND P1, PT, R222, UR4, PT ;  /* 0x00000004de007c0c */ /* 0x000fe4000bf26270 */
[----:B------:R0:W5:Y:S04]  /*e3d0*/  @!P2 LD.E.64 R30, desc[UR6][R6.64] ;  /* 0x00000006061ea980 */ /* 0x000168000c101b00 */
[----:B------:R1:W5:Y:S01]  /*e3e0*/  @!P2 LD.E.64 R32, desc[UR6][R4.64] ;  /* 0x000000060420a980 */ /* 0x000362000c101b00 */
[----:B0-----:R-:W-:-:S02]  /*e3f0*/  @!P3 IADD3 R6, P0, R80, R0, RZ ;  /* 0x000000005006b210 */ /* 0x001fc40007f1e0ff */
[----:B------:R-:W-:Y:S02]  /*e400*/  CS2R R24, SRZ ;  /* 0x0000000000187805 */ /* 0x000fe4000001ff00 */
[----:B------:R-:W-:Y:S02]  /*e410*/  CS2R R20, SRZ ;  /* 0x0000000000147805 */ /* 0x000fe4000001ff00 */
[----:B------:R-:W-:Y:S02]  /*e420*/  ISETP.GE.AND P2, PT, R223, UR4, PT ;  /* 0x00000004df007c0c */ /* 0x000fe4000bf46270 */
[----:B------:R-:W-:Y:S02]  /*e430*/  CS2R R10, SRZ ;  /* 0x00000000000a7805 */ /* 0x000fe4000001ff00 */
[----:B---3--:R-:W-:-:S05]  /*e440*/  @!P3 SHF.L.U64.HI R8, R221, 0x1, R15 ;  /* 0x00000001dd08b819 */ /* 0x008fca000001020f */
[----:B------:R-:W-:Y:S01]  /*e450*/  @!P3 IMAD.X R7, R78, 0x1, R8, P0 ;  /* 0x000000014e07b824 */ /* 0x000fe200000e0608 */
[----:B-1----:R-:W-:-:S04]  /*e460*/  @!P3 IADD3 R4, P0, R12, R0, RZ ;  /* 0x000000000c04b210 */ /* 0x002fc80007f1e0ff */
[----:B------:R0:W5:Y:S01]  /*e470*/  @!P3 LD.E.64 R20, desc[UR6][R6.64] ;  /* 0x000000060614b980 */ /* 0x000162000c101b00 */
[----:B------:R-:W-:Y:S02]  /*e480*/  @!P3 IMAD.X R5, R79, 0x1, R8, P0 ;  /* 0x000000014f05b824 */ /* 0x000fe400000e0608 */
[C---:B------:R-:W-:Y:S01]  /*e490*/  @!P1 IMAD.SHL.U32 R8, R222.reuse, 0x2, RZ ;  /* 0x00000002de089824 */ /* 0x040fe200078e00ff */
[----:B----4-:R-:W-:Y:S02]  /*e4a0*/  @!P1 SHF.L.U64.HI R0, R222, 0x1, R13 ;  /* 0x00000001de009819 */ /* 0x010fe4000001020d */
[----:B------:R1:W5:Y:S01]  /*e4b0*/  @!P3 LD.E.64 R24, desc[UR6][R4.64] ;  /* 0x000000060418b980 */ /* 0x000362000c101b00 */
[----:B0-----:R-:W-:Y:S02]  /*e4c0*/  CS2R R6, SRZ ;  /* 0x0000000000067805 */ /* 0x001fe4000001ff00 */
[----:B-1----:R-:W-:-:S05]  /*e4d0*/  @!P1 IADD3 R4, P0, R80, R8, RZ ;  /* 0x0000000850049210 */ /* 0x002fca0007f1e0ff */
[----:B------:R-:W-:Y:S02]  /*e4e0*/  @!P1 IMAD.X R5, R78, 0x1, R0, P0 ;  /* 0x000000014e059824 */ /* 0x000fe400000e0600 */
[----:B------:R-:W-:-:S03]  /*e4f0*/  @!P2 IMAD.SHL.U32 R13, R223, 0x2, RZ ;  /* 0x00000002df0da824 */ /* 0x000fc600078e00ff */
[----:B------:R0:W5:Y:S02]  /*e500*/  @!P1 LD.E.64 R6, desc[UR6][R4.64] ;  /* 0x0000000604069980 */ /* 0x000164000c101b00 */
[----:B0-----:R-:W-:-:S05]  /*e510*/  @!P1 IADD3 R4, P0, R12, R8, RZ ;  /* 0x000000080c049210 */ /* 0x001fca0007f1e0ff */
[----:B------:R-:W-:Y:S01]  /*e520*/  @!P1 IMAD.X R5, R79, 0x1, R0, P0 ;  /* 0x000000014f059824 */ /* 0x000fe200000e0600 */
[-C--:B------:R-:W-:Y:S02]  /*e530*/  @!P2 IADD3 R8, P0, R80, R13.reuse, RZ ;  /* 0x0000000d5008a210 */ /* 0x080fe40007f1e0ff */
[----:B------:R-:W-:Y:S02]  /*e540*/  @!P2 SHF.L.U64.HI R0, R223, 0x1, R14 ;  /* 0x00000001df00a819 */ /* 0x000fe4000001020e */
[----:B------:R0:W5:Y:S01]  /*e550*/  @!P1 LD.E.64 R10, desc[UR6][R4.64] ;  /* 0x00000006040a9980 */ /* 0x000162000c101b00 */
[----:B------:R-:W-:Y:S02]  /*e560*/  @!P2 IADD3 R12, P1, R12, R13, RZ ;  /* 0x0000000d0c0ca210 */ /* 0x000fe40007f3e0ff */
[--C-:B------:R-:W-:Y:S01]  /*e570*/  @!P2 IMAD.X R9, R78, 0x1, R0.reuse, P0 ;  /* 0x000000014e09a824 */ /* 0x100fe200000e0600 */
[----:B0-----:R-:W-:Y:S02]  /*e580*/  CS2R R4, SRZ ;  /* 0x0000000000047805 */ /* 0x001fe4000001ff00 */
[----:B------:R-:W-:-:S04]  /*e590*/  @!P2 IMAD.X R13, R79, 0x1, R0, P1 ;  /* 0x000000014f0da824 */ /* 0x000fc800008e0600 */
[----:B------:R0:W5:Y:S02]  /*e5a0*/  @!P2 LD.E.64 R4, desc[UR6][R8.64] ;  /* 0x000000060804a980 */ /* 0x000164000c101b00 */
[----:B0-----:R-:W-:-:S06]  /*e5b0*/  CS2R R8, SRZ ;  /* 0x0000000000087805 */ /* 0x001fcc000001ff00 */
[----:B------:R0:W5:Y:S02]  /*e5c0*/  @!P2 LD.E.64 R8, desc[UR6][R12.64] ;  /* 0x000000060c08a980 */ /* 0x000164000c101b00 */
.L_x_2802:
[----:B------:R-:W-:Y:S05]  /*e5d0*/  BSYNC B1 ;  /* 0x0000000000017941 */ /* 0x000fea0003800000 */
.L_x_2801:
[----:B0-----:R-:W3:Y:S01]  /*e5e0*/  LDL R12, [R1+0x94] ;  /* 0x00009400010c7983 */ /* 0x001ee20000100800 */
[----:B------:R-:W-:Y:S01]  /*e5f0*/  BSSY B1, `(.L_x_2803) ;  /* 0x0000007000017945 */ /* 0x000fe20003800000 */
[----:B---3--:R-:W-:-:S04]  /*e600*/  LEA.HI R0, R12, R12, RZ, 0x1 ;  /* 0x0000000c0c007211 */ /* 0x008fc800078f08ff */
[----:B------:R-:W-:-:S05]  /*e610*/  LOP3.LUT R0, R0, 0xfffffffe, RZ, 0xc0, !PT ;  /* 0xfffffffe00007812 */ /* 0x000fca00078ec0ff */
[----:B------:R-:W-:-:S05]  /*e620*/  IMAD.IADD R0, R12, 0x1, -R0 ;  /* 0x000000010c007824 */ /* 0x000fca00078e0a00 */
[----:B------:R-:W-:-:S04]  /*e630*/  SHF.L.U32 R0, R0, 0x1f, RZ ;  /* 0x0000001f00007819 */ /* 0x000fc800000006ff */
[----:B------:R-:W0:Y:S02]  /*e640*/  SYNCS.PHASECHK.TRANS64.TRYWAIT P0, [R23+URZ+0x38800], R0 ;  /* 0x03880000170075a7 */ /* 0x000e24000800017f */
[----:B0-----:R-:W-:Y:S05]  /*e650*/  @!P0 BRA `(.L_x_2804) ;  /* 0x0000025800e08947 */ /* 0x001fea0003800000 */
.L_x_3126:
[----:B------:R-:W-:Y:S05]  /*e660*/  BSYNC B1 ;  /* 0x0000000000017941 */ /* 0x000fea0003800000 */
.L_x_2803:
[----:B------:R-:W3:Y:S01]  /*e670*/  LDL R13, [R1+0x68] ;  /* 0x00006800010d7983 */ /* 0x000ee20000100800 */
[----:B-----5:R-:W-:Y:S01]  /*e680*/  IMAD.MOV.U32 R12, RZ, RZ, R4 ;  /* 0x000000ffff0c7224 */ /* 0x020fe200078e0004 */
[----:B------:R-:W-:Y:S01]  /*e690*/  BSSY B1, `(.L_x_2805) ;  /* 0x00000e3000017945 */ /* 0x000fe20003800000 */
[----:B0-----:R-:W-:-:S05]  /*e6a0*/  IMAD.MOV.U32 R0, RZ, RZ, R5 ;  /* 0x000000ffff007224 */ /* 0x001fca00078e0005 */
[----:B--2---:R-:W-:Y:S01]  /*e6b0*/  PRMT R78, R12, 0x5410, R0 ;  /* 0x000054100c4e7816 */ /* 0x004fe20000000000 */
        /* <DEDUP_REMOVED lines=16> */
[----:B---3--:R-:W-:Y:S01]  /*e7c0*/  VIADDMNMX R0, R3, -R13, 0x80, PT ;  /* 0x0000008003007446 */ /* 0x008fe2000380090d */
        /* <DEDUP_REMOVED lines=17> */
[C---:B------:R-:W-:Y:S02]  /*e8e0*/  PRMT R76, R94.reuse, 0x5432, R76 ;  /* 0x000054325e4c7816 */ /* 0x040fe4000000004c */
[----:B------:R-:W-:-:S02]  /*e8f0*/  PRMT R75, R94, 0x5410, R75 ;  /* 0x000054105e4b7816 */ /* 0x000fc4000000004b */
[C---:B------:R-:W-:Y:S01]  /*e900*/  PRMT R3, R93.reuse, 0x5410, R3 ;  /* 0x000054105d037816 */ /* 0x040fe20000000003 */
[C---:B------:R-:W-:Y:S01]  /*e910*/  IMAD.U32 R77, R76.reuse, 0x10000, RZ ;  /* 0x000100004c4d7824 */ /* 0x040fe200078e00ff */
[----:B------:R-:W-:Y:S01]  /*e920*/  PRMT R74, R93, 0x5432, R74 ;  /* 0x000054325d4a7816 */ /* 0x000fe2000000004a */
[C---:B------:R-:W-:Y:S01]  /*e930*/  IMAD.U32 R95, R75.reuse, 0x10000, RZ ;  /* 0x000100004b5f7824 */ /* 0x040fe200078e00ff */
[----:B------:R-:W-:Y:S02]  /*e940*/  LOP3.LUT R76, R76, 0xffff0000, RZ, 0xc0, !PT ;  /* 0xffff00004c4c7812 */ /* 0x000fe400078ec0ff */
[----:B------:R-:W-:Y:S02]  /*e950*/  LOP3.LUT R75, R75, 0xffff0000, RZ, 0xc0, !PT ;  /* 0xffff00004b4b7812 */ /* 0x000fe400078ec0ff */
[C---:B0-----:R-:W-:Y:S01]  /*e960*/  LOP3.LUT R94, R14.reuse, 0xffff0000, RZ, 0xc0, !PT ;  /* 0xffff00000e5e7812 */ /* 0x041fe200078ec0ff */
[----:B------:R-:W-:-:S04]  /*e970*/  IMAD.U32 R93, R14, 0x10000, RZ ;  /* 0x000100000e5d7824 */ /* 0x000fc800078e00ff */
[C---:B------:R-:W-:Y:S01]  /*e980*/  FMUL.FTZ R14, R94.reuse, R77 ;  /* 0x0000004d5e0e7220 */ /* 0x040fe20000410000 */
[----:B------:R-:W-:-:S03]  /*e990*/  FMUL.FTZ R94, R94, R95 ;  /* 0x0000005f5e5e7220 */ /* 0x000fc60000410000 */
[C---:B------:R-:W-:Y:S01]  /*e9a0*/  FFMA.FTZ R14, R93.reuse, R95, -R14 ;  /* 0x0000005f5d0e7223 */ /* 0x040fe2000001080e */
[----:B------:R-:W-:Y:S01]  /*e9b0*/  FFMA.FTZ R77, R93, R77, R94 ;  /* 0x0000004d5d4d7223 */ /* 0x000fe2000001005e */
[C---:B------:R-:W-:Y:S01]  /*e9c0*/  IMAD.U32 R93, R15.reuse, 0x10000, RZ ;  /* 0x000100000f5d7824 */ /* 0x040fe200078e00ff */
[----:B------:R-:W-:-:S03]  /*e9d0*/  LOP3.LUT R15, R15, 0xffff0000, RZ, 0xc0, !PT ;  /* 0xffff00000f0f7812 */ /* 0x000fc600078ec0ff */
[----:B------:R-:W-:Y:S01]  /*e9e0*/  F2FP.BF16.F32.PACK_AB R14, R77, R14 ;  /* 0x0000000e4d0e723e */ /* 0x000fe200000010ff */
[----:B------:R-:W-:Y:S02]  /*e9f0*/  IMAD.U32 R77, R3, 0x10000, RZ ;  /* 0x00010000034d7824 */ /* 0x000fe400078e00ff */
[CC--:B------:R-:W-:Y:S01]  /*ea00*/  FMUL.FTZ R94, R15.reuse, R76.reuse ;  /* 0x0000004c0f5e7220 */ /* 0x0c0fe20000410000 */
[-C--:B------:R-:W-:Y:S01]  /*ea10*/  FMUL.FTZ R15, R15, R75.reuse ;  /* 0x0000004b0f0f7220 */ /* 0x080fe20000410000 */
[----:B------:R-:W-:Y:S02]  /*ea20*/  LOP3.LUT R3, R3, 0xffff0000, RZ, 0xc0, !PT ;  /* 0xffff000003037812 */ /* 0x000fe400078ec0ff */
[C---:B------:R-:W-:Y:S01]  /*ea30*/  FFMA.FTZ R94, R93.reuse, R75, -R94 ;  /* 0x0000004b5d5e7223 */ /* 0x040fe2000001085e */
[----:B------:R-:W-:Y:S01]  /*ea40*/  FFMA.FTZ R15, R93, R76, R15 ;  /* 0x0000004c5d0f7223 */ /* 0x000fe2000001000f */
[----:B------:R-:W-:Y:S01]  /*ea50*/  LOP3.LUT R75, R12, 0xffff0000, RZ, 0xc0, !PT ;  /* 0xffff00000c4b7812 */ /* 0x000fe200078ec0ff */
[----:B------:R-:W-:-:S02]  /*ea60*/  IMAD.U32 R76, R74, 0x10000, RZ ;  /* 0x000100004a4c7824 */ /* 0x000fc400078e00ff */
[----:B------:R-:W-:Y:S01]  /*ea70*/  IMAD.U32 R12, R12, 0x10000, RZ ;  /* 0x000100000c0c7824 */ /* 0x000fe200078e00ff */
[----:B------:R-:W-:Y:S01]  /*ea80*/  F2FP.BF16.F32.PACK_AB R15, R15, R94 ;  /* 0x0000005e0f0f723e */ /* 0x000fe200000010ff */
        /* <DEDUP_REMOVED lines=11> */
[----:B------:R-:W-:-:S05]  /*eb40*/  FFMA.FTZ R13, R13, R75, R74 ;  /* 0x0000004b0d0d7223 */ /* 0x000fca000001004a */
[----:B------:R-:W-:-:S05]  /*eb50*/  F2FP.BF16.F32.PACK_AB R13, R13, R76 ;  /* 0x0000004c0d0d723e */ /* 0x000fca00000010ff */
[----:B------:R0:W-:Y:S02]  /*eb60*/  STS.128 [R113], R12 ;  /* 0x0000000c71007388 */ /* 0x0001e40000000c00 */
.L_x_2808:
[----:B------:R-:W-:Y:S05]  /*eb70*/  BSYNC B2 ;  /* 0x0000000000027941 */ /* 0x000fea0003800000 */
.L_x_2807:
[----:B------:R-:W-:Y:S01]  /*eb80*/  ISETP.GE.AND P0, PT, R221, R110, PT ;  /* 0x0000006edd00720c */ /* 0x000fe20003f06270 */
[----:B------:R-:W-:-:S12]  /*eb90*/  BSSY B2, `(.L_x_2809) ;  /* 0x0000030000027945 */ /* 0x000fd80003800000 */
[----:B------:R-:W-:Y:S05]  /*eba0*/  @P0 BRA `(.L_x_2810) ;  /* 0x0000000000b80947 */ /* 0x000fea0003800000 */
[----:B0----5:R-:W0:Y:S01]  /*ebb0*/  LDS.128 R12, [R113+0x4000] ;  /* 0x00400000710c7984 */ /* 0x021e220000000c00 */
[--C-:B------:R-:W-:Y:S02]  /*ebc0*/  SHF.R.U64 R3, R70, 0x10, R71.reuse ;  /* 0x0000001046037819 */ /* 0x100fe40000001247 */
[----:B------:R-:W-:Y:S02]  /*ebd0*/  SHF.R.U32.HI R70, RZ, 0x10, R71 ;  /* 0x00000010ff467819 */ /* 0x000fe40000011647 */
[----:B------:R-:W-:Y:S02]  /*ebe0*/  SHF.R.U32.HI R71, RZ, 0x10, R73 ;  /* 0x00000010ff477819 */ /* 0x000fe40000011649 */
[C---:B------:R-:W-:Y:S02]  /*ebf0*/  PRMT R70, R112.reuse, 0x5432, R70 ;  /* 0x0000543270467816 */ /* 0x040fe40000000046 */
[----:B------:R-:W-:Y:S02]  /*ec00*/  PRMT R71, R112, 0x5410, R71 ;  /* 0x0000541070477816 */ /* 0x000fe40000000047 */
[----:B------:R-:W-:Y:S01]  /*ec10*/  SHF.R.U64 R72, R72, 0x10, R73 ;  /* 0x0000001048487819 */ /* 0x000fe20000001249 */
[C---:B------:R-:W-:Y:S01]  /*ec20*/  IMAD.U32 R75, R70.reuse, 0x10000, RZ ;  /* 0x00010000464b7824 */ /* 0x040fe200078e00ff */
[----:B------:R-:W-:Y:S01]  /*ec30*/  LOP3.LUT R70, R70, 0xffff0000, RZ, 0xc0, !PT ;  /* 0xffff000046467812 */ /* 0x000fe200078ec0ff */
[C---:B------:R-:W-:Y:S01]  /*ec40*/  IMAD.U32 R74, R71.reuse, 0x10000, RZ ;  /* 0x00010000474a7824 */ /* 0x040fe200078e00ff */
[----:B------:R-:W-:-:S02]  /*ec50*/  LOP3.LUT R71, R71, 0xffff0000, RZ, 0xc0, !PT ;  /* 0xffff000047477812 */ /* 0x000fc400078ec0ff */
[----:B------:R-:W-:Y:S02]  /*ec60*/  PRMT R3, R111, 0x5432, R3 ;  /* 0x000054326f037816 */ /* 0x000fe40000000003 */
[C---:B0-----:R-:W-:Y:S01]  /*ec70*/  LOP3.LUT R77, R14.reuse, 0xffff0000, RZ, 0xc0, !PT ;  /* 0xffff00000e4d7812 */ /* 0x041fe200078ec0ff */
[----:B------:R-:W-:Y:S01]  /*ec80*/  IMAD.U32 R14, R14, 0x10000, RZ ;  /* 0x000100000e0e7824 */ /* 0x000fe200078e00ff */
[C---:B------:R-:W-:Y:S01]  /*ec90*/  LOP3.LUT R73, R15.reuse, 0xffff0000, RZ, 0xc0, !PT ;  /* 0xffff00000f497812 */ /* 0x040fe200078ec0ff */
[----:B------:R-:W-:Y:S02]  /*eca0*/  IMAD.U32 R15, R15, 0x10000, RZ ;  /* 0x000100000f0f7824 */ /* 0x000fe400078e00ff */
[C---:B------:R-:W-:Y:S01]  /*ecb0*/  FMUL.FTZ R76, R77.reuse, R74 ;  /* 0x0000004a4d4c7220 */ /* 0x040fe20000410000 */
[----:B------:R-:W-:-:S03]  /*ecc0*/  FMUL.FTZ R77, R77, R75 ;  /* 0x0000004b4d4d7220 */ /* 0x000fc60000410000 */
[C---:B------:R-:W-:Y:S01]  /*ecd0*/  FFMA.FTZ R76, R14.reuse, R75, -R76 ;  /* 0x0000004b0e4c7223 */ /* 0x040fe2000001084c */
[----:B------:R-:W-:Y:S01]  /*ece0*/  FFMA.FTZ R14, R14, R74, R77 ;  /* 0x0000004a0e0e7223 */ /* 0x000fe2000001004d */
[CC--:B------:R-:W-:Y:S01]  /*ecf0*/  FMUL.FTZ R74, R73.reuse, R71.reuse ;  /* 0x00000047494a7220 */ /* 0x0c0fe20000410000 */
[-C--:B------:R-:W-:Y:S01]  /*ed00*/  FMUL.FTZ R73, R73, R70.reuse ;  /* 0x0000004649497220 */ /* 0x080fe20000410000 */
[C---:B------:R-:W-:Y:S01]  /*ed10*/  IMAD.U32 R75, R3.reuse, 0x10000, RZ ;  /* 0x00010000034b7824 */ /* 0x040fe200078e00ff */
[----:B------:R-:W-:Y:S01]  /*ed20*/  LOP3.LUT R3, R3, 0xffff0000, RZ, 0xc0, !PT ;  /* 0xffff000003037812 */ /* 0x000fe200078ec0ff */
[C---:B------:R-:W-:Y:S01]  /*ed30*/  FFMA.FTZ R70, R15.reuse, R70, -R74 ;  /* 0x000000460f467223 */ /* 0x040fe2000001084a */
[----:B------:R-:W-:Y:S01]  /*ed40*/  FFMA.FTZ R15, R15, R71, R73 ;  /* 0x000000470f0f7223 */ /* 0x000fe20000010049 */
[----:B------:R-:W-:Y:S01]  /*ed50*/  PRMT R71, R111, 0x5410, R72 ;  /* 0x000054106f477816 */ /* 0x000fe20000000048 */
[C---:B------:R-:W-:Y:S01]  /*ed60*/  IMAD.U32 R72, R12.reuse, 0x10000, RZ ;  /* 0x000100000c487824 */ /* 0x040fe200078e00ff */
[----:B------:R-:W-:-:S02]  /*ed70*/  LOP3.LUT R74, R12, 0xffff0000, RZ, 0xc0, !PT ;  /* 0xffff00000c4a7812 */ /* 0x000fc400078ec0ff */
[----:B------:R-:W-:Y:S01]  /*ed80*/  F2FP.BF16.F32.PACK_AB R14, R14, R76 ;  /* 0x0000004c0e0e723e */ /* 0x000fe200000010ff */
[C---:B------:R-:W-:Y:S01]  /*ed90*/  IMAD.U32 R73, R71.reuse, 0x10000, RZ ;  /* 0x0001000047497824 */ /* 0x040fe200078e00ff */
[----:B------:R-:W-:Y:S02]  /*eda0*/  LOP3.LUT R71, R71, 0xffff0000, RZ, 0xc0, !PT ;  /* 0xffff000047477812 */ /* 0x000fe400078ec0ff */
        /* <DEDUP_REMOVED lines=14> */
.L_x_2810:
[----:B------:R-:W-:Y:S05]  /*ee90*/  BSYNC B2 ;  /* 0x0000000000027941 */ /* 0x000fea0003800000 */
.L_x_2809:
[-C--:B------:R-:W-:Y:S01]  /*eea0*/  ISETP.GE.AND P0, PT, R222, R110.reuse, PT ;  /* 0x0000006ede00720c */ /* 0x080fe20003f06270 */
[----:B------:R-:W-:Y:S01]  /*eeb0*/  BSSY B2, `(.L_x_2811) ;  /* 0x0000031000027945 */ /* 0x000fe20003800000 */
[----:B------:R-:W-:-:S11]  /*eec0*/  ISETP.GE.AND P1, PT, R223, R110, PT ;  /* 0x0000006edf00720c */ /* 0x000fd60003f26270 */
[----:B------:R-:W-:Y:S05]  /*eed0*/  @P0 BRA `(.L_x_2812) ;  /* 0x0000000000b80947 */ /* 0x000fea0003800000 */
[----:B01---5:R-:W0:Y:S01]  /*eee0*/  LDS.128 R12, [R113+0x8000] ;  /* 0x00800000710c7984 */ /* 0x023e220000000c00 */
        /* <DEDUP_REMOVED lines=45> */
.L_x_2812:
[----:B------:R-:W-:Y:S05]  /*f1c0*/  BSYNC B2 ;  /* 0x0000000000027941 */ /* 0x000fea0003800000 */
.L_x_2811:
        /* <DEDUP_REMOVED lines=9> */
[----:B------:R-:W-:Y:S01]  /*f260*/  PRMT R3, R106, 0x5432, R3 ;  /* 0x000054326a037816 */ /* 0x000fe20000000003 */
[C---:B------:R-:W-:Y:S01]  /*f270*/  IMAD.U32 R66, R64.reuse, 0x10000, RZ ;  /* 0x0001000040427824 */ /* 0x040fe200078e00ff */
[----:B------:R-:W-:Y:S01]  /*f280*/  LOP3.LUT R64, R64, 0xffff0000, RZ, 0xc0, !PT ;  /* 0xffff000040407812 */ /* 0x000fe200078ec0ff */
[----:B------:R-:W-:Y:S01]  /*f290*/  IMAD.U32 R67, R62, 0x10000, RZ ;  /* 0x000100003e437824 */ /* 0x000fe200078e00ff */
[C---:B0-----:R-:W-:Y:S01]  /*f2a0*/  LOP3.LUT R68, R14.reuse, 0xffff0000, RZ, 0xc0, !PT ;  /* 0xffff00000e447812 */ /* 0x041fe200078ec0ff */
[----:B------:R-:W-:Y:S02]  /*f2b0*/  IMAD.U32 R65, R14, 0x10000, RZ ;  /* 0x000100000e417824 */ /* 0x000fe400078e00ff */
[C---:B------:R-:W-:Y:S01]  /*f2c0*/  IMAD.U32 R14, R15.reuse, 0x10000, RZ ;  /* 0x000100000f0e7824 */ /* 0x040fe200078e00ff */
[----:B------:R-:W-:Y:S01]  /*f2d0*/  LOP3.LUT R15, R15, 0xffff0000, RZ, 0xc0, !PT ;  /* 0xffff00000f0f7812 */ /* 0x000fe200078ec0ff */
[C---:B------:R-:W-:Y:S01]  /*f2e0*/  FMUL.FTZ R69, R68.reuse, R66 ;  /* 0x0000004244457220 */ /* 0x040fe20000410000 */
[----:B------:R-:W-:-:S03]  /*f2f0*/  FMUL.FTZ R68, R68, R67 ;  /* 0x0000004344447220 */ /* 0x000fc60000410000 */
[C---:B------:R-:W-:Y:S01]  /*f300*/  FFMA.FTZ R67, R65.reuse, R67, -R69 ;  /* 0x0000004341437223 */ /* 0x040fe20000010845 */
[----:B------:R-:W-:Y:S01]  /*f310*/  FFMA.FTZ R68, R65, R66, R68 ;  /* 0x0000004241447223 */ /* 0x000fe20000010044 */
[----:B------:R-:W-:Y:S01]  /*f320*/  IMAD.U32 R65, R12, 0x10000, RZ ;  /* 0x000100000c417824 */ /* 0x000fe200078e00ff */
        /* <DEDUP_REMOVED lines=11> */
[C---:B------:R-:W-:Y:S01]  /*f3e0*/  FMUL.FTZ R64, R66.reuse, R69 ;  /* 0x0000004542407220 */ /* 0x040fe20000410000 */
[----:B------:R-:W-:Y:S01]  /*f3f0*/  LOP3.LUT R63, R63, 0xffff0000, RZ, 0xc0, !PT ;  /* 0xffff00003f3f7812 */ /* 0x000fe200078ec0ff */
[----:B------:R-:W-:Y:S01]  /*f400*/  FMUL.FTZ R66, R66, R14 ;  /* 0x0000000e42427220 */ /* 0x000fe20000410000 */
[----:B------:R-:W-:Y:S01]  /*f410*/  F2FP.BF16.F32.PACK_AB R15, R15, R12 ;  /* 0x0000000c0f0f723e */ /* 0x000fe200000010ff */
[----:B------:R-:W-:Y:S01]  /*f420*/  FFMA.FTZ R64, R65, R14, -R64 ;  /* 0x0000000e41407223 */ /* 0x000fe20000010840 */
[C---:B------:R-:W-:Y:S01]  /*f430*/  FMUL.FTZ R14, R13.reuse, R3 ;  /* 0x000000030d0e7220 */ /* 0x040fe20000410000 */
[----:B------:R-:W-:Y:S01]  /*f440*/  FMUL.FTZ R13, R13, R63 ;  /* 0x0000003f0d0d7220 */ /* 0x000fe20000410000 */
[----:B------:R-:W-:-:S02]  /*f450*/  FFMA.FTZ R66, R65, R69, R66 ;  /* 0x0000004541427223 */ /* 0x000fc40000010042 */
[C---:B------:R-:W-:Y:S01]  /*f460*/  FFMA.FTZ R63, R62.reuse, R63, -R14 ;  /* 0x0000003f3e3f7223 */ /* 0x040fe2000001080e */
[----:B------:R-:W-:Y:S01]  /*f470*/  FFMA.FTZ R13, R62, R3, R13 ;  /* 0x000000033e0d7223 */ /* 0x000fe2000001000d */
[----:B------:R-:W-:Y:S02]  /*f480*/  F2FP.BF16.F32.PACK_AB R14, R68, R67 ;  /* 0x00000043440e723e */ /* 0x000fe400000010ff */
[----:B------:R-:W-:Y:S02]  /*f490*/  F2FP.BF16.F32.PACK_AB R12, R66, R64 ;  /* 0x00000040420c723e */ /* 0x000fe400000010ff */
[----:B------:R-:W-:-:S05]  /*f4a0*/  F2FP.BF16.F32.PACK_AB R13, R13, R63 ;  /* 0x0000003f0d0d723e */ /* 0x000fca00000010ff */
[----:B------:R3:W-:Y:S02]  /*f4b0*/  STS.128 [R113+0xc000], R12 ;  /* 0x00c0000c71007388 */ /* 0x0007e40000000c00 */
.L_x_2806:
[----:B------:R-:W-:Y:S05]  /*f4c0*/  BSYNC B1 ;  /* 0x0000000000017941 */ /* 0x000fea0003800000 */
.L_x_2805:
[----:B------:R-:W-:Y:S01]  /*f4d0*/  VIADD R3, R225, 0x20 ;  /* 0x00000020e1037836 */ /* 0x000fe20000000000 */
[----:B------:R-:W-:Y:S04]  /*f4e0*/  BSSY B1, `(.L_x_2813) ;  /* 0x00000cb000017945 */ /* 0x000fe80003800000 */
[----:B------:R-:W-:-:S13]  /*f4f0*/  ISETP.GE.AND P0, PT, R3, R0, PT ;  /* 0x000000000300720c */ /* 0x000fda0003f06270 */
[----:B------:R-:W-:Y:S05]  /*f500*/  @P0 BRA `(.L_x_2814) ;  /* 0x0000000c00200947 */ /* 0x000fea0003800000 */
[----:B------:R4:W5:Y:S01]  /*f510*/  LDL R67, [R1+0x64] ;  /* 0x0000640001437983 */ /* 0x0009620000100800 */
[----:B------:R-:W0:Y:S01]  /*f520*/  LDC R3, c[0x0][0x3f4] ;  /* 0x0000fd00ff037b82 */ /* 0x000e220000000800 */
[----:B------:R-:W-:Y:S01]  /*f530*/  BSSY B2, `(.L_x_2815) ;  /* 0x0000034000027945 */ /* 0x000fe20003800000 */
[-C--:B0-----:R-:W-:Y:S02]  /*f540*/  ISETP.GE.AND P0, PT, R216, R3.reuse, PT ;  /* 0x00000003d800720c */ /* 0x081fe40003f06270 */
[-C--:B------:R-:W-:Y:S02]  /*f550*/  ISETP.GE.AND P1, PT, R221, R3.reuse, PT ;  /* 0x00000003dd00720c */ /* 0x080fe40003f26270 */
[-C--:B------:R-:W-:Y:S02]  /*f560*/  ISETP.GE.AND P2, PT, R222, R3.reuse, PT ;  /* 0x00000003de00720c */ /* 0x080fe40003f46270 */
[----:B------:R-:W-:-:S07]  /*f570*/  ISETP.GE.AND P3, PT, R223, R3, PT ;  /* 0x00000003df00720c */ /* 0x000fce0003f66270 */
[----:B----4-:R-:W-:Y:S06]  /*f580*/  @P0 BRA `(.L_x_2816) ;  /* 0x0000000000b80947 */ /* 0x010fec0003800000 */
[----:B-123-5:R-:W0:Y:S01]  /*f590*/  LDS.128 R12, [R67+0x1000] ;  /* 0x00100000430c7984 */ /* 0x02ee220000000c00 */
        /* <DEDUP_REMOVED lines=45> */
.L_x_2816:
[----:B------:R-:W-:Y:S05]  /*f870*/  BSYNC B2 ;  /* 0x0000000000027941 */ /* 0x000fea0003800000 */
.L_x_2815:
[----:B------:R-:W-:Y:S04]  /*f880*/  BSSY B2, `(.L_x_2817) ;  /* 0x0000030000027945 */ /* 0x000fe80003800000 */
[----:B------:R-:W-:Y:S05]  /*f890*/  @P1 BRA `(.L_x_2818) ;  /* 0x0000000000b81947 */ /* 0x000fea0003800000 */
[----:B0123-5:R-:W0:Y:S01]  /*f8a0*/  LDS.128 R12, [R67+0x5000] ;  /* 0x00500000430c7984 */ /* 0x02fe220000000c00 */
        /* <DEDUP_REMOVED lines=45> */
.L_x_2818:
[----:B------:R-:W-:Y:S05]  /*fb80*/  BSYNC B2 ;  /* 0x0000000000027941 */ /* 0x000fea0003800000 */
.L_x_2817:
[----:B------:R-:W-:Y:S04]  /*fb90*/  BSSY B2, `(.L_x_2819) ;  /* 0x0000030000027945 */ /* 0x000fe80003800000 */
[----:B------:R-:W-:Y:S05]  /*fba0*/  @P2 BRA `(.L_x_2820) ;  /* 0x0000000000b82947 */ /* 0x000fea0003800000 */
[----:B012345:R-:W0:Y:S01]  /*fbb0*/  LDS.128 R12, [R67+0x9000] ;  /* 0x00900000430c7984 */ /* 0x03fe220000000c00 */
        /* <DEDUP_REMOVED lines=45> */
.L_x_2820:
[----:B------:R-:W-:Y:S05]  /*fe90*/  BSYNC B2 ;  /* 0x0000000000027941 */ /* 0x000fea0003800000 */
.L_x_2819:
[----:B------:R-:W-:Y:S05]  /*fea0*/  @P3 BRA `(.L_x_2814) ;  /* 0x0000000000b83947 */ /* 0x000fea0003800000 */
[----:B012345:R-:W0:Y:S01]  /*feb0*/  LDS.128 R12, [R67+0xd000] ;  /* 0x00d00000430c7984 */ /* 0x03fe220000000c00 */
[--C-:B------:R-:W-:Y:S02]  /*fec0*/  SHF.R.U64 R50, R46, 0x10, R47.reuse ;  /* 0x000000102e327819 */ /* 0x100fe4000000122f */
[----:B------:R-:W-:Y:S02]  /*fed0*/  SHF.R.U32.HI R46, RZ, 0x10, R47 ;  /* 0x00000010ff2e7819 */ /* 0x000fe4000001162f */
[--C-:B------:R-:W-:Y:S02]  /*fee0*/  SHF.R.U64 R47, R48, 0x10, R49.reuse ;  /* 0x00000010302f7819 */ /* 0x100fe40000001231 */
[----:B------:R-:W-:Y:S02]  /*fef0*/  SHF.R.U32.HI R49, RZ, 0x10, R49 ;  /* 0x00000010ff317819 */ /* 0x000fe40000011631 */
[C---:B------:R-:W-:Y:S02]  /*ff00*/  PRMT R3, R89.reuse, 0x5432, R50 ;  /* 0x0000543259037816 */ /* 0x040fe40000000032 */
[----:B------:R-:W-:-:S02]  /*ff10*/  PRMT R89, R89, 0x5410, R46 ;  /* 0x0000541059597816 */ /* 0x000fc4000000002e */
[C---:B------:R-:W-:Y:S02]  /*ff20*/  PRMT R46, R90.reuse, 0x5410, R47 ;  /* 0x000054105a2e7816 */ /* 0x040fe4000000002f */
[----:B------:R-:W-:-:S05]  /*ff30*/  PRMT R90, R90, 0x5432, R49 ;  /* 0x000054325a5a7816 */ /* 0x000fca0000000031 */
[C---:B------:R-:W-:Y:S01]  /*ff40*/  IMAD.U32 R52, R90.reuse, 0x10000, RZ ;  /* 0x000100005a347824 */ /* 0x040fe200078e00ff */
[----:B------:R-:W-:Y:S02]  /*ff50*/  LOP3.LUT R90, R90, 0xffff0000, RZ, 0xc0, !PT ;  /* 0xffff00005a5a7812 */ /* 0x000fe400078ec0ff */
[C---:B0-----:R-:W-:Y:S01]  /*ff60*/  LOP3.LUT R48, R14.reuse, 0xffff0000, RZ, 0xc0, !PT ;  /* 0xffff00000e307812 */ /* 0x041fe200078ec0ff */
[----:B------:R-:W-:Y:S01]  /*ff70*/  IMAD.U32 R47, R14, 0x10000, RZ ;  /* 0x000100000e2f7824 */ /* 0x000fe200078e00ff */
[C---:B------:R-:W-:Y:S01]  /*ff80*/  LOP3.LUT R49, R12.reuse, 0xffff0000, RZ, 0xc0, !PT ;  /* 0xffff00000c317812 */ /* 0x040fe200078ec0ff */
[C---:B------:R-:W-:Y:S01]  /*ff90*/  IMAD.U32 R14, R15.reuse, 0x10000, RZ ;  /* 0x000100000f0e7824 */ /* 0x040fe200078e00ff */
[----:B------:R-:W-:Y:S01]  /*ffa0*/  LOP3.LUT R15, R15, 0xffff0000, RZ, 0xc0, !PT ;  /* 0xffff00000f0f7812 */ /* 0x000fe200078ec0ff */
[----:B------:R-:W-:Y:S02]  /*ffb0*/  IMAD.U32 R51, R12, 0x10000, RZ ;  /* 0x000100000c337824 */ /* 0x000fe400078e00ff */
[----:B------:R-:W-:Y:S01]  /*ffc0*/  FMUL.FTZ R54, R48, R52 ;  /* 0x0000003430367220 */ /* 0x000fe20000410000 */
[C---:B------:R-:W-:Y:S01]  /*ffd0*/  IMAD.U32 R12, R89.reuse, 0x10000, RZ ;  /* 0x00010000590c7824 */ /* 0x040fe200078e00ff */
[----:B------:R-:W-:Y:S01]  /*ffe0*/  LOP3.LUT R89, R89, 0xffff0000, RZ, 0xc0, !PT ;  /* 0xffff000059597812 */ /* 0x000fe200078ec0ff */
[----:B------:R-:W-:-:S02]  /*fff0*/  IMAD.U32 R50, R13, 0x10000, RZ ;  /* 0x000100000d327824 */ /* 0x000fc400078e00ff */
[----:B------:R-:W-:Y:S01]  /*10000*/  FMUL.FTZ R55, R15, R90 ;  /* 0x0000005a0f377220 */ /* 0x000fe20000410000 */
[-C--:B------:R-:W-:Y:S01]  /*10010*/  FMUL.FTZ R53, R48, R12.reuse ;  /* 0x0000000c30357220 */ /* 0x080fe20000410000 */
[----:B------:R-:W-:Y:S01]  /*10020*/  FFMA.FTZ R54, R47, R12, -R54 ;  /* 0x0000000c2f367223 */ /* 0x000fe20000010836 */
[C---:B------:R-:W-:Y:S01]  /*10030*/  IMAD.U32 R48, R46.reuse, 0x10000, RZ ;  /* 0x000100002e307824 */ /* 0x040fe200078e00ff */
[----:B------:R-:W-:Y:S01]  /*10040*/  LOP3.LUT R13, R13, 0xffff0000, RZ, 0xc0, !PT ;  /* 0xffff00000d0d7812 */ /* 0x000fe200078ec0ff */
[-C--:B------:R-:W-:Y:S01]  /*10050*/  FMUL.FTZ R15, R15, R89.reuse ;  /* 0x000000590f0f7220 */ /* 0x080fe20000410000 */
[C---:B------:R-:W-:Y:S01]  /*10060*/  IMAD.U32 R12, R3.reuse, 0x10000, RZ ;  /* 0x00010000030c7824 */ /* 0x040fe200078e00ff */
[----:B------:R-:W-:Y:S01]  /*10070*/  LOP3.LUT R46, R46, 0xffff0000, RZ, 0xc0, !PT ;  /* 0xffff00002e2e7812 */ /* 0x000fe200078ec0ff */
[C---:B------:R-:W-:Y:S01]  /*10080*/  FFMA.FTZ R55, R14.reuse, R89, -R55 ;  /* 0x000000590e377223 */ /* 0x040fe20000010837 */
[----:B------:R-:W-:Y:S01]  /*10090*/  LOP3.LUT R3, R3, 0xffff0000, RZ, 0xc0, !PT ;  /* 0xffff000003037812 */ /* 0x000fe200078ec0ff */
[----:B------:R-:W-:Y:S01]  /*100a0*/  FFMA.FTZ R90, R14, R90, R15 ;  /* 0x0000005a0e5a7223 */ /* 0x000fe2000001000f */
[----:B------:R-:W-:Y:S01]  /*100b0*/  FMUL.FTZ R14, R49, R48 ;  /* 0x00000030310e7220 */ /* 0x000fe20000410000 */
[----:B------:R-:W-:Y:S01]  /*100c0*/  FMUL.FTZ R15, R13, R46 ;  /* 0x0000002e0d0f7220 */ /* 0x000fe20000410000 */
[----:B------:R-:W-:Y:S01]  /*100d0*/  FMUL.FTZ R49, R49, R12 ;  /* 0x0000000c31317220 */ /* 0x000fe20000410000 */
[-C--:B------:R-:W-:Y:S01]  /*100e0*/  FMUL.FTZ R13, R13, R3.reuse ;  /* 0x000000030d0d7220 */ /* 0x080fe20000410000 */
[----:B------:R-:W-:Y:S01]  /*100f0*/  FFMA.FTZ R53, R47, R52, R53 ;  /* 0x000000342f357223 */ /* 0x000fe20000010035 */
        /* <DEDUP_REMOVED lines=9> */
.L_x_2814:
[----:B------:R-:W-:Y:S05]  /*10190*/  BSYNC B1 ;  /* 0x0000000000017941 */ /* 0x000fea0003800000 */
.L_x_2813:
[----:B------:R-:W-:Y:S01]  /*101a0*/  VIADD R3, R225, 0x40 ;  /* 0x00000040e1037836 */ /* 0x000fe20000000000 */
[----:B------:R-:W-:Y:S04]  /*101b0*/  BSSY B1, `(.L_x_2821) ;  /* 0x00000cb000017945 */ /* 0x000fe80003800000 */
[----:B------:R-:W-:-:S13]  /*101c0*/  ISETP.GE.AND P0, PT, R3, R0, PT ;  /* 0x000000000300720c */ /* 0x000fda0003f06270 */
[----:B------:R-:W-:Y:S05]  /*101d0*/  @P0 BRA `(.L_x_2822) ;  /* 0x0000000c00200947 */ /* 0x000fea0003800000 */
[----:B------:R0:W5:Y:S01]  /*101e0*/  LDL R56, [R1+0x64] ;  /* 0x0000640001387983 */ /* 0x0001620000100800 */
[----:B------:R-:W1:Y:S01]  /*101f0*/  LDC R3, c[0x0][0x3f4] ;  /* 0x0000fd00ff037b82 */ /* 0x000e620000000800 */
[----:B------:R-:W-:Y:S01]  /*10200*/  BSSY B2, `(.L_x_2823) ;  /* 0x0000034000027945 */ /* 0x000fe20003800000 */
[-C--:B-1----:R-:W-:Y:S02]  /*10210*/  ISETP.GE.AND P0, PT, R216, R3.reuse, PT ;  /* 0x00000003d800720c */ /* 0x082fe40003f06270 */
[-C--:B------:R-:W-:Y:S02]  /*10220*/  ISETP.GE.AND P1, PT, R221, R3.reuse, PT ;  /* 0x00000003dd00720c */ /* 0x080fe40003f26270 */
[-C--:B------:R-:W-:Y:S02]  /*10230*/  ISETP.GE.AND P2, PT, R222, R3.reuse, PT ;  /* 0x00000003de00720c */ /* 0x080fe40003f46270 */
[----:B------:R-:W-:-:S07]  /*10240*/  ISETP.GE.AND P3, PT, R223, R3, PT ;  /* 0x00000003df00720c */ /* 0x000fce0003f66270 */
[----:B0-----:R-:W-:Y:S06]  /*10250*/  @P0 BRA `(.L_x_2824) ;  /* 0x0000000000b80947 */ /* 0x001fec0003800000 */
[----:B--2345:R-:W0:Y:S01]  /*10260*/  LDS.128 R12, [R56+0x2000] ;  /* 0x00200000380c7984 */ /* 0x03ce220000000c00 */
        /* <DEDUP_REMOVED lines=9> */
[----:B------:R-:W-:Y:S01]  /*10300*/  IMAD.U32 R51, R101, 0x10000, RZ ;  /* 0x0001000065337824 */ /* 0x000fe200078e00ff */
[C---:B------:R-:W-:Y:S01]  /*10310*/  LOP3.LUT R49, R100.reuse, 0xffff0000, RZ, 0xc0, !PT ;  /* 0xffff000064317812 */ /* 0x040fe200078ec0ff */
[----:B------:R-:W-:Y:S01]  /*10320*/  IMAD.U32 R47, R100, 0x10000, RZ ;  /* 0x00010000642f7824 */ /* 0x000fe200078e00ff */
[C---:B0-----:R-:W-:Y:S01]  /*10330*/  LOP3.LUT R46, R14.reuse, 0xffff0000, RZ, 0xc0, !PT ;  /* 0xffff00000e2e7812 */ /* 0x041fe200078ec0ff */
[----:B------:R-:W-:Y:S01]  /*10340*/  IMAD.U32 R44, R14, 0x10000, RZ ;  /* 0x000100000e2c7824 */ /* 0x000fe200078e00ff */
[C---:B------:R-:W-:Y:S01]  /*10350*/  LOP3.LUT R48, R15.reuse, 0xffff0000, RZ, 0xc0, !PT ;  /* 0xffff00000f307812 */ /* 0x040fe200078ec0ff */
[----:B------:R-:W-:-:S02]  /*10360*/  IMAD.U32 R14, R15, 0x10000, RZ ;  /* 0x000100000f0e7824 */ /* 0x000fc400078e00ff */
[C---:B------:R-:W-:Y:S01]  /*10370*/  FMUL.FTZ R53, R46.reuse, R51 ;  /* 0x000000332e357220 */ /* 0x040fe20000410000 */
[----:B------:R-:W-:Y:S01]  /*10380*/  FMUL.FTZ R50, R46, R47 ;  /* 0x0000002f2e327220 */ /* 0x000fe20000410000 */
[----:B------:R-:W-:Y:S01]  /*10390*/  FMUL.FTZ R55, R48, R45 ;  /* 0x0000002d30377220 */ /* 0x000fe20000410000 */
[C---:B------:R-:W-:Y:S01]  /*103a0*/  IMAD.U32 R43, R13.reuse, 0x10000, RZ ;  /* 0x000100000d2b7824 */ /* 0x040fe200078e00ff */
[----:B------:R-:W-:Y:S01]  /*103b0*/  LOP3.LUT R46, R13, 0xffff0000, RZ, 0xc0, !PT ;  /* 0xffff00000d2e7812 */ /* 0x000fe200078ec0ff */
[C---:B------:R-:W-:Y:S01]  /*103c0*/  FFMA.FTZ R13, R44.reuse, R47, -R53 ;  /* 0x0000002f2c0d7223 */ /* 0x040fe20000010835 */
[----:B------:R-:W-:Y:S01]  /*103d0*/  FFMA.FTZ R44, R44, R51, R50 ;  /* 0x000000332c2c7223 */ /* 0x000fe20000010032 */
[-C--:B------:R-:W-:Y:S01]  /*103e0*/  FMUL.FTZ R51, R48, R49.reuse ;  /* 0x0000003130337220 */ /* 0x080fe20000410000 */
[----:B------:R-:W-:Y:S01]  /*103f0*/  FFMA.FTZ R47, R14, R49, -R55 ;  /* 0x000000310e2f7223 */ /* 0x000fe20000010837 */
[C---:B------:R-:W-:Y:S01]  /*10400*/  IMAD.U32 R15, R12.reuse, 0x10000, RZ ;  /* 0x000100000c0f7824 */ /* 0x040fe200078e00ff */
[----:B------:R-:W-:Y:S01]  /*10410*/  LOP3.LUT R12, R12, 0xffff0000, RZ, 0xc0, !PT ;  /* 0xffff00000c0c7812 */ /* 0x000fe200078ec0ff */
[C---:B------:R-:W-:Y:S01]  /*10420*/  IMAD.U32 R49, R42.reuse, 0x10000, RZ ;  /* 0x000100002a317824 */ /* 0x040fe200078e00ff */
[----:B------:R-:W-:Y:S01]  /*10430*/  LOP3.LUT R42, R42, 0xffff0000, RZ, 0xc0, !PT ;  /* 0xffff00002a2a7812 */ /* 0x000fe200078ec0ff */
[C---:B------:R-:W-:Y:S01]  /*10440*/  IMAD.U32 R48, R3.reuse, 0x10000, RZ ;  /* 0x0001000003307824 */ /* 0x040fe200078e00ff */
[----:B------:R-:W-:Y:S01]  /*10450*/  LOP3.LUT R3, R3, 0xffff0000, RZ, 0xc0, !PT ;  /* 0xffff000003037812 */ /* 0x000fe200078ec0ff */
        /* <DEDUP_REMOVED lines=14> */
.L_x_2824:
[----:B------:R-:W-:Y:S05]  /*10540*/  BSYNC B2 ;  /* 0x0000000000027941 */ /* 0x000fea0003800000 */
.L_x_2823:
[----:B------:R-:W-:Y:S04]  /*10550*/  BSSY B2, `(.L_x_2825) ;  /* 0x0000030000027945 */ /* 0x000fe80003800000 */
[----:B------:R-:W-:Y:S05]  /*10560*/  @P1 BRA `(.L_x_2826) ;  /* 0x0000000000b81947 */ /* 0x000fea0003800000 */
[----:B0-2345:R-:W0:Y:S01]  /*10570*/  LDS.128 R12, [R56+0x6000] ;  /* 0x00600000380c7984 */ /* 0x03de220000000c00 */
        /* <DEDUP_REMOVED lines=13> */
[C---:B------:R-:W-:Y:S01]  /*10650*/  IMAD.U32 R41, R15.reuse, 0x10000, RZ ;  /* 0x000100000f297824 */ /* 0x040fe200078e00ff */
[----:B------:R-:W-:Y:S01]  /*10660*/  LOP3.LUT R15, R15, 0xffff0000, RZ, 0xc0, !PT ;  /* 0xffff00000f0f7812 */ /* 0x000fe200078ec0ff */
[----:B------:R-:W-:-:S02]  /*10670*/  IMAD.U32 R39, R14, 0x10000, RZ ;  /* 0x000100000e277824 */ /* 0x000fc400078e00ff */
[CC--:B------:R-:W-:Y:S01]  /*10680*/  FMUL.FTZ R46, R40.reuse, R45.reuse ;  /* 0x0000002d282e7220 */ /* 0x0c0fe20000410000 */
[----:B------:R-:W-:Y:S01]  /*10690*/  FMUL.FTZ R40, R40, R42 ;  /* 0x0000002a28287220 */ /* 0x000fe20000410000 */
[----:B------:R-:W-:Y:S01]  /*106a0*/  FMUL.FTZ R48, R15, R92 ;  /* 0x0000005c0f307220 */ /* 0x000fe20000410000 */
[----:B------:R-:W-:Y:S02]  /*106b0*/  IMAD.U32 R14, R12, 0x10000, RZ ;  /* 0x000100000c0e7824 */ /* 0x000fe400078e00ff */
[----:B------:R-:W-:Y:S01]  /*106c0*/  FFMA.FTZ R46, R39, R42, -R46 ;  /* 0x0000002a272e7223 */ /* 0x000fe2000001082e */
[-C--:B------:R-:W-:Y:S01]  /*106d0*/  FMUL.FTZ R42, R15, R44.reuse ;  /* 0x0000002c0f2a7220 */ /* 0x080fe20000410000 */
[----:B------:R-:W-:Y:S02]  /*106e0*/  IMAD.U32 R3, R13, 0x10000, RZ ;  /* 0x000100000d037824 */ /* 0x000fe400078e00ff */
[----:B------:R-:W-:Y:S01]  /*106f0*/  FFMA.FTZ R45, R39, R45, R40 ;  /* 0x0000002d272d7223 */ /* 0x000fe20000010028 */
[----:B------:R-:W-:Y:S01]  /*10700*/  IMAD.U32 R15, R38, 0x10000, RZ ;  /* 0x00010000260f7824 */ /* 0x000fe200078e00ff */
[----:B------:R-:W-:Y:S01]  /*10710*/  LOP3.LUT R12, R12, 0xffff0000, RZ, 0xc0, !PT ;  /* 0xffff00000c0c7812 */ /* 0x000fe200078ec0ff */
[----:B------:R-:W-:Y:S01]  /*10720*/  IMAD.U32 R39, R43, 0x10000, RZ ;  /* 0x000100002b277824 */ /* 0x000fe200078e00ff */
[----:B------:R-:W-:Y:S01]  /*10730*/  LOP3.LUT R13, R13, 0xffff0000, RZ, 0xc0, !PT ;  /* 0xffff00000d0d7812 */ /* 0x000fe200078ec0ff */
[----:B------:R-:W-:Y:S01]  /*10740*/  FFMA.FTZ R48, R41, R44, -R48 ;  /* 0x0000002c29307223 */ /* 0x000fe20000010830 */
[----:B------:R-:W-:Y:S01]  /*10750*/  LOP3.LUT R40, R43, 0xffff0000, RZ, 0xc0, !PT ;  /* 0xffff00002b287812 */ /* 0x000fe200078ec0ff */
[----:B------:R-:W-:Y:S01]  /*10760*/  FFMA.FTZ R47, R41, R92, R42 ;  /* 0x0000005c292f7223 */ /* 0x000fe2000001002a */
[----:B------:R-:W-:Y:S01]  /*10770*/  LOP3.LUT R38, R38, 0xffff0000, RZ, 0xc0, !PT ;  /* 0xffff000026267812 */ /* 0x000fe200078ec0ff */
[C---:B------:R-:W-:Y:S01]  /*10780*/  FMUL.FTZ R41, R12.reuse, R39 ;  /* 0x000000270c297220 */ /* 0x040fe20000410000 */
[----:B------:R-:W-:Y:S01]  /*10790*/  FMUL.FTZ R42, R12, R15 ;  /* 0x0000000f0c2a7220 */ /* 0x000fe20000410000 */
[----:B------:R-:W-:-:S02]  /*107a0*/  FMUL.FTZ R44, R13, R40 ;  /* 0x000000280d2c7220 */ /* 0x000fc40000410000 */
[-C--:B------:R-:W-:Y:S01]  /*107b0*/  FMUL.FTZ R43, R13, R38.reuse ;  /* 0x000000260d2b7220 */ /* 0x080fe20000410000 */
        /* <DEDUP_REMOVED lines=9> */
.L_x_2826:
[----:B------:R-:W-:Y:S05]  /*10850*/  BSYNC B2 ;  /* 0x0000000000027941 */ /* 0x000fea0003800000 */
.L_x_2825:
[----:B------:R-:W-:Y:S04]  /*10860*/  BSSY B2, `(.L_x_2827) ;  /* 0x0000030000027945 */ /* 0x000fe80003800000 */
[----:B------:R-:W-:Y:S05]  /*10870*/  @P2 BRA `(.L_x_2828) ;  /* 0x0000000000b82947 */ /* 0x000fea0003800000 */
[----:B012345:R-:W0:Y:S01]  /*10880*/  LDS.128 R12, [R56+0xa000] ;  /* 0x00a00000380c7984 */ /* 0x03fe220000000c00 */
        /* <DEDUP_REMOVED lines=45> */
.L_x_2828:
[----:B------:R-:W-:Y:S05]  /*10b60*/  BSYNC B2 ;  /* 0x0000000000027941 */ /* 0x000fea0003800000 */
.L_x_2827:
        /* <DEDUP_REMOVED lines=47> */
.L_x_2822:
[----:B------:R-:W-:Y:S05]  /*10e60*/  BSYNC B1 ;  /* 0x0000000000017941 */ /* 0x000fea0003800000 */
.L_x_2821:
[----:B------:R-:W-:-:S05]  /*10e70*/  VIADD R3, R225, 0x60 ;  /* 0x00000060e1037836 */ /* 0x000fca0000000000 */
        /* <DEDUP_REMOVED lines=56> */
.L_x_2831:
[----:B------:R-:W-:Y:S05]  /*11200*/  BSYNC B1 ;  /* 0x0000000000017941 */ /* 0x000fea0003800000 */
.L_x_2830:
[----:B------:R-:W-:Y:S04]  /*11210*/  BSSY B1, `(.L_x_2832) ;  /* 0x0000030000017945 */ /* 0x000fe80003800000 */
[----:B------:R-:W-:Y:S05]  /*11220*/  @P1 BRA `(.L_x_2833) ;  /* 0x0000000000b81947 */ /* 0x000fea0003800000 */
[----:B0-2345:R-:W0:Y:S01]  /*11230*/  LDS.128 R12, [R35+0x7000] ;  /* 0x00700000230c7984 */ /* 0x03de220000000c00 */
        /* <DEDUP_REMOVED lines=27> */
[C---:B------:R-:W-:Y:S01]  /*113f0*/  IMAD.U32 R14, R24.reuse, 0x10000, RZ ;  /* 0x00010000180e7824 */ /* 0x040fe200078e00ff */
[----:B------:R-:W-:Y:S01]  /*11400*/  LOP3.LUT R27, R27, 0xffff0000, RZ, 0xc0, !PT ;  /* 0xffff00001b1b7812 */ /* 0x000fe200078ec0ff */
[C---:B------:R-:W-:Y:S01]  /*11410*/  FFMA.FTZ R30, R21.reuse, R26, -R30 ;  /* 0x0000001a151e7223 */ /* 0x040fe2000001081e */
        /* <DEDUP_REMOVED lines=15> */
.L_x_2833:
[----:B------:R-:W-:Y:S05]  /*11510*/  BSYNC B1 ;  /* 0x0000000000017941 */ /* 0x000fea0003800000 */
.L_x_2832:
        /* <DEDUP_REMOVED lines=48> */
.L_x_2835:
[----:B------:R-:W-:Y:S05]  /*11820*/  BSYNC B1 ;  /* 0x0000000000017941 */ /* 0x000fea0003800000 */
.L_x_2834:
        /* <DEDUP_REMOVED lines=48> */
.L_x_2790:
        /* <DEDUP_REMOVED lines=33> */
.L_x_3132:
        /* <DEDUP_REMOVED lines=13> */
[----:B------:R-:W-:Y:S01]  /*11e10*/  ULDC UR4, c[0x0][0x3f4] ;  /* 0x0000fd0000047ab9 */ /* 0x000fe20000000800 */
[----:B------:R-:W-:Y:S02]  /*11e20*/  CS2R R60, SRZ ;  /* 0x00000000003c7805 */ /* 0x000fe4000001ff00 */
[----:B------:R-:W-:Y:S02]  /*11e30*/  ISETP.GE.AND P4, PT, R16, UR4, PT ;  /* 0x0000000410007c0c */ /* 0x000fe4000bf86270 */
[----:B------:R-:W-:Y:S02]  /*11e40*/  CS2R R62, SRZ ;  /* 0x00000000003e7805 */ /* 0x000fe4000001ff00 */
[----:B------:R-:W-:Y:S02]  /*11e50*/  ISETP.GE.AND P5, PT, R214, UR4, PT ;  /* 0x00000004d6007c0c */ /* 0x000fe4000bfa6270 */
[----:B------:R-:W-:Y:S01]  /*11e60*/  CS2R R68, SRZ ;  /* 0x0000000000447805 */ /* 0x000fe2000001ff00 */
[----:B------:R-:W-:-:S06]  /*11e70*/  ULDC.64 UR6, c[0x0][0x208] ;  /* 0x0000820000067ab9 */ /* 0x000fcc0000000a00 */
        /* <DEDUP_REMOVED lines=21> */
.L_x_2838:
[----:B------:R-:W-:Y:S05]  /*11fd0*/  BSYNC B1 ;  /* 0x0000000000017941 */ /* 0x000fea0003800000 */
.L_x_2837:
[----:B-1---5:R-:W-:Y:S01]  /*11fe0*/  IMAD.MOV.U32 R4, RZ, RZ, R68 ;  /* 0x000000ffff047224 */ /* 0x022fe200078e0044 */
[----:B------:R-:W-:Y:S01]  /*11ff0*/  UMOV UR4, 0xffffffff ;  /* 0xffffffff00047882 */ /* 0x000fe20000000000 */
[----:B------:R-:W-:Y:S01]  /*12000*/  IMAD.MOV.U32 R5, RZ, RZ, R69 ;  /* 0x000000ffff057224 */ /* 0x000fe200078e0045 */
[----:B------:R-:W-:Y:S01]  /*12010*/  CS2R R52, SRZ ;  /* 0x0000000000347805 */ /* 0x000fe2000001ff00 */
[----:B--2---:R-:W-:Y:S02]  /*12020*/  IMAD.MOV.U32 R6, RZ, RZ, R70 ;  /* 0x000000ffff067224 */ /* 0x004fe400078e0046 */
[----:B------:R-:W-:Y:S01]  /*12030*/  IMAD.MOV.U32 R7, RZ, RZ, R71 ;  /* 0x000000ffff077224 */ /* 0x000fe200078e0047 */
[----:B------:R-:W-:Y:S01]  /*12040*/  PRMT R94, R4, 0x5410, R5 ;  /* 0x00005410045e7816 */ /* 0x000fe20000000005 */
        /* <DEDUP_REMOVED lines=29> */
.L_x_3138:
        /* <DEDUP_REMOVED lines=20> */
[----:B------:R-:W-:Y:S01]  /*12360*/  @!P5 IMAD.SHL.U32 R11, R212, 0x2, RZ ;  /* 0x00000002d40bd824 */ /* 0x000fe200078e00ff */
[-C--:B0-----:R-:W-:Y:S02]  /*12370*/  @!P4 IADD3 R10, P0, R6, R5.reuse, RZ ;  /* 0x00000005060ac210 */ /* 0x081fe40007f1e0ff */
[C---:B----4-:R-:W-:Y:S02]  /*12380*/  @!P4 IADD3 R4, P1, R14.reuse, R5, RZ ;  /* 0x000000050e04c210 */ /* 0x050fe40007f3e0ff */
[-C--:B------:R-:W-:Y:S02]  /*12390*/  @!P5 IADD3 R8, P3, R14, R11.reuse, RZ ;  /* 0x0000000b0e08d210 */ /* 0x080fe40007f7e0ff */
[----:B------:R-:W-:Y:S01]  /*123a0*/  @!P5 IADD3 R6, P2, R6, R11, RZ ;  /* 0x0000000b0606d210 */ /* 0x000fe20007f5e0ff */
[--C-:B--2---:R-:W-:Y:S01]  /*123b0*/  @!P4 IMAD.X R11, R7, 0x1, R12.reuse, P0 ;  /* 0x00000001070bc824 */ /* 0x104fe200000e060c */
        /* <DEDUP_REMOVED lines=13> */
.L_x_2841:
[----:B------:R-:W-:Y:S05]  /*12490*/  BSYNC B1 ;  /* 0x0000000000017941 */ /* 0x000fea0003800000 */
.L_x_2840:
        /* <DEDUP_REMOVED lines=29> */
[----:B------:R3:W0:Y:S02]  /*12670*/  SHFL.IDX PT, R8, R21, 0x2, 0x181f ;  /* 0x00581f0015087f89 */ /* 0x00062400000e0000 */
.L_x_3144:
        /* <DEDUP_REMOVED lines=22> */
[----:B----4-:R-:W-:Y:S02]  /*127e0*/  @!P5 SHF.L.U64.HI R14, R212, 0x1, R215 ;  /* 0x00000001d40ed819 */ /* 0x010fe400000102d7 */
[-C--:B0-----:R-:W-:Y:S02]  /*127f0*/  @!P4 IADD3 R10, P0, R6, R11.reuse, RZ ;  /* 0x0000000b060ac210 */ /* 0x081fe40007f1e0ff */
[----:B------:R-:W-:Y:S02]  /*12800*/  @!P4 IADD3 R4, P1, R8, R11, RZ ;  /* 0x0000000b0804c210 */ /* 0x000fe40007f3e0ff */
[-C--:B------:R-:W-:Y:S01]  /*12810*/  @!P5 IADD3 R6, P2, R6, R5.reuse, RZ ;  /* 0x000000050606d210 */ /* 0x080fe20007f5e0ff */
[--C-:B--2---:R-:W-:Y:S01]  /*12820*/  @!P4 IMAD.X R11, R7, 0x1, R12.reuse, P0 ;  /* 0x00000001070bc824 */ /* 0x104fe200000e060c */
[----:B------:R-:W-:Y:S01]  /*12830*/  @!P5 IADD3 R8, P3, R8, R5, RZ ;  /* 0x000000050808d210 */ /* 0x000fe20007f7e0ff */
        /* <DEDUP_REMOVED lines=12> */
.L_x_2844:
[----:B------:R-:W-:Y:S05]  /*12900*/  BSYNC B1 ;  /* 0x0000000000017941 */ /* 0x000fea0003800000 */
.L_x_2843:
        /* <DEDUP_REMOVED lines=30> */
[----:B-1-3--:R-:W1:Y:S02]  /*12af0*/  SHFL.IDX PT, R21, R21, 0x3, 0x181f ;  /* 0x00781f0015157f89 */ /* 0x00ae6400000e0000 */
.L_x_3150:
        /* <DEDUP_REMOVED lines=8> */
[----:B0-----:R-:W-:Y:S02]  /*12b80*/  CS2R R72, SRZ ;  /* 0x0000000000487805 */ /* 0x001fe4000001ff00 */
[----:B------:R-:W-:-:S05]  /*12b90*/  CS2R R74, SRZ ;  /* 0x00000000004a7805 */ /* 0x000fca000001ff00 */
[----:B------:R-:W-:Y:S05]  /*12ba0*/  @P0 BRA `(.L_x_2847) ;  /* 0x0000000000700947 */ /* 0x000fea0003800000 */
[----:B------:R-:W-:Y:S01]  /*12bb0*/  ULDC UR4, c[0x0][0x3f4] ;  /* 0x0000fd0000047ab9 */ /* 0x000fe20000000800 */
[----:B------:R-:W-:Y:S02]  /*12bc0*/  CS2R R12, SRZ ;  /* 0x00000000000c7805 */ /* 0x000fe4000001ff00 */
[----:B------:R-:W-:Y:S02]  /*12bd0*/  ISETP.GE.AND P1, PT, R16, UR4, PT ;  /* 0x0000000410007c0c */ /* 0x000fe4000bf26270 */
[----:B------:R-:W-:Y:S02]  /*12be0*/  CS2R R14, SRZ ;  /* 0x00000000000e7805 */ /* 0x000fe4000001ff00 */
[----:B------:R-:W-:Y:S01]  /*12bf0*/  ISETP.GE.AND P2, PT, R214, UR4, PT ;  /* 0x00000004d6007c0c */ /* 0x000fe2000bf46270 */
[----:B------:R-:W-:-:S08]  /*12c00*/  ULDC.64 UR6, c[0x0][0x208] ;  /* 0x0000820000067ab9 */ /* 0x000fd00000000a00 */
[C---:B------:R-:W-:Y:S01]  /*12c10*/  @!P1 IMAD.SHL.U32 R8, R16.reuse, 0x2, RZ ;  /* 0x0000000210089824 */ /* 0x040fe200078e00ff */
[----:B------:R-:W-:-:S04]  /*12c20*/  @!P1 SHF.L.U64.HI R0, R16, 0x1, R17 ;  /* 0x0000000110009819 */ /* 0x000fc80000010211 */
[----:B------:R-:W-:-:S05]  /*12c30*/  @!P1 IADD3 R4, P0, R78, R8, RZ ;  /* 0x000000084e049210 */ /* 0x000fca0007f1e0ff */
[--C-:B--2---:R-:W-:Y:S01]  /*12c40*/  @!P1 IMAD.X R5, R76, 0x1, R0.reuse, P0 ;  /* 0x000000014c059824 */ /* 0x104fe200000e0600 */
[----:B-1----:R-:W-:Y:S02]  /*12c50*/  @!P1 IADD3 R8, P0, R21, R8, RZ ;  /* 0x0000000815089210 */ /* 0x002fe40007f1e0ff */
[----:B------:R-:W-:Y:S02]  /*12c60*/  CS2R R6, SRZ ;  /* 0x0000000000067805 */ /* 0x000fe4000001ff00 */
[----:B------:R0:W5:Y:S01]  /*12c70*/  @!P1 LD.E.128 R12, desc[UR6][R4.64] ;  /* 0x00000006040c9980 */ /* 0x000162000c101d00 */
[----:B------:R-:W-:Y:S02]  /*12c80*/  @!P1 IMAD.X R9, R77, 0x1, R0, P0 ;  /* 0x000000014d099824 */ /* 0x000fe400000e0600 */
[C---:B------:R-:W-:Y:S01]  /*12c90*/  @!P2 IMAD.SHL.U32 R20, R212.reuse, 0x2, RZ ;  /* 0x00000002d414a824 */ /* 0x040fe200078e00ff */
[----:B0-----:R-:W-:Y:S02]  /*12ca0*/  CS2R R4, SRZ ;  /* 0x0000000000047805 */ /* 0x001fe4000001ff00 */
[----:B------:R-:W-:-:S04]  /*12cb0*/  @!P2 SHF.L.U64.HI R0, R212, 0x1, R215 ;  /* 0x00000001d400a819 */ /* 0x000fc800000102d7 */
[----:B------:R0:W5:Y:S01]  /*12cc0*/  @!P1 LD.E.128 R4, desc[UR6][R8.64] ;  /* 0x0000000608049980 */ /* 0x000162000c101d00 */
[----:B------:R-:W-:Y:S02]  /*12cd0*/  CS2R R72, SRZ ;  /* 0x0000000000487805 */ /* 0x000fe4000001ff00 */
[----:B------:R-:W-:Y:S02]  /*12ce0*/  CS2R R74, SRZ ;  /* 0x00000000004a7805 */ /* 0x000fe4000001ff00 */
[-C--:B0-----:R-:W-:Y:S02]  /*12cf0*/  @!P2 IADD3 R8, P0, R78, R20.reuse, RZ ;  /* 0x000000144e08a210 */ /* 0x081fe40007f1e0ff */
[----:B------:R-:W-:-:S03]  /*12d00*/  @!P2 IADD3 R20, P1, R21, R20, RZ ;  /* 0x000000141514a210 */ /* 0x000fc60007f3e0ff */
[--C-:B------:R-:W-:Y:S01]  /*12d10*/  @!P2 IMAD.X R9, R76, 0x1, R0.reuse, P0 ;  /* 0x000000014c09a824 */ /* 0x100fe200000e0600 */
[----:B------:R-:W-:Y:S01]  /*12d20*/  CS2R R10, SRZ ;  /* 0x00000000000a7805 */ /* 0x000fe2000001ff00 */
[----:B------:R-:W-:-:S03]  /*12d30*/  @!P2 IMAD.X R21, R77, 0x1, R0, P1 ;  /* 0x000000014d15a824 */ /* 0x000fc600008e0600 */
[----:B------:R0:W5:Y:S02]  /*12d40*/  @!P2 LD.E.128 R72, desc[UR6][R8.64] ;  /* 0x000000060848a980 */ /* 0x000164000c101d00 */
[----:B0-----:R-:W-:-:S06]  /*12d50*/  CS2R R8, SRZ ;  /* 0x0000000000087805 */ /* 0x001fcc000001ff00 */
[----:B------:R0:W5:Y:S02]  /*12d60*/  @!P2 LD.E.128 R8, desc[UR6][R20.64] ;  /* 0x000000061408a980 */ /* 0x000164000c101d00 */
.L_x_2847:
[----:B------:R-:W-:Y:S05]  /*12d70*/  BSYNC B1 ;  /* 0x0000000000017941 */ /* 0x000fea0003800000 */
.L_x_2846:
        /* <DEDUP_REMOVED lines=8> */
.L_x_3151:
[----:B------:R-:W-:Y:S05]  /*12e00*/  BSYNC B1 ;  /* 0x0000000000017941 */ /* 0x000fea0003800000 */
.L_x_2848:
[----:B-1----:R-:W3:Y:S01]  /*12e10*/  LDL R21, [R1+0x68] ;  /* 0x0000680001157983 */ /* 0x002ee20000100800 */
[----:B-----5:R-:W-:Y:S01]  /*12e20*/  IMAD.MOV.U32 R20, RZ, RZ, R4 ;  /* 0x000000ffff147224 */ /* 0x020fe200078e0004 */
[----:B------:R-:W-:Y:S01]  /*12e30*/  BSSY B1, `(.L_x_2850) ;  /* 0x00000f8000017945 */ /* 0x000fe20003800000 */
[----:B0-----:R-:W-:-:S05]  /*12e40*/  IMAD.MOV.U32 R0, RZ, RZ, R5 ;  /* 0x000000ffff007224 */ /* 0x001fca00078e0005 */
        /* <DEDUP_REMOVED lines=27> */
[C---:B------:R-:W-:Y:S01]  /*13000*/  IMAD.SHL.U32 R124, R225.reuse, 0x40, RZ ;  /* 0x00000040e17c7824 */ /* 0x040fe200078e00ff */
[----:B------:R-:W-:Y:S01]  /*13010*/  BSSY B2, `(.L_x_2852) ;  /* 0x000006f000027945 */ /* 0x000fe20003800000 */
[----:B------:R-:W-:-:S03]  /*13020*/  IMAD.SHL.U32 R125, R225, 0x40, RZ ;  /* 0x00000040e17d7824 */ /* 0x000fc600078e00ff */
[----:B------:R-:W-:Y:S02]  /*13030*/  LOP3.LUT R124, R124, 0x1c0, RZ, 0xc0, !PT ;  /* 0x000001c07c7c7812 */ /* 0x000fe400078ec0ff */
[----:B------:R-:W-:Y:S02]  /*13040*/  LOP3.LUT R125, R125, 0x1c0, RZ, 0xc0, !PT ;  /* 0x000001c07d7d7812 */ /* 0x000fe400078ec0ff */
[----:B------:R-:W-:Y:S02]  /*13050*/  SHF.R.U32.HI R124, RZ, 0x3, R124 ;  /* 0x00000003ff7c7819 */ /* 0x000fe4000001167c */
[----:B-1----:R-:W-:-:S13]  /*13060*/  ISETP.GE.AND P0, PT, R16, R3, PT ;  /* 0x000000031000720c */ /* 0x002fda0003f06270 */
[----:B0-----:R-:W-:Y:S05]  /*13070*/  @P0 BRA `(.L_x_2853) ;  /* 0x0000000400a00947 */ /* 0x001fea0003800000 */
[----:B------:R-:W3:Y:S04]  /*13080*/  LDL R21, [R1+0x80] ;  /* 0x0000800001157983 */ /* 0x000ee80000100800 */
[----:B------:R-:W4:Y:S01]  /*13090*/  LDL R126, [R1+0x64] ;  /* 0x00006400017e7983 */ /* 0x000f220000100800 */
[----:B------:R-:W-:Y:S02]  /*130a0*/  SHF.R.U64 R93, R68, 0x10, R69 ;  /* 0x00000010445d7819 */ /* 0x000fe40000001245 */
[----:B------:R-:W-:Y:S02]  /*130b0*/  SHF.R.U64 R92, R60, 0x10, R61 ;  /* 0x000000103c5c7819 */ /* 0x000fe4000000123d */
[----:B------:R-:W-:Y:S02]  /*130c0*/  PRMT R93, R94, 0x5410, R93 ;  /* 0x000054105e5d7816 */ /* 0x000fe4000000005d */
[----:B------:R-:W-:-:S02]  /*130d0*/  PRMT R92, R96, 0x5432, R92 ;  /* 0x00005432605c7816 */ /* 0x000fc4000000005c */
[----:B------:R-:W-:Y:S02]  /*130e0*/  SHF.R.U32.HI R90, RZ, 0x10, R69 ;  /* 0x00000010ff5a7819 */ /* 0x000fe40000011645 */
[----:B------:R-:W-:Y:S01]  /*130f0*/  SHF.R.U64 R87, R70, 0x10, R71 ;  /* 0x0000001046577819 */ /* 0x000fe20000001247 */
[----:B------:R-:W-:Y:S01]  /*13100*/  IMAD.U32 R60, R92, 0x10000, RZ ;  /* 0x000100005c3c7824 */ /* 0x000fe200078e00ff */
[----:B------:R-:W-:Y:S01]  /*13110*/  SHF.R.U32.HI R91, RZ, 0x10, R61 ;  /* 0x00000010ff5b7819 */ /* 0x000fe2000001163d */
[----:B------:R-:W-:Y:S01]  /*13120*/  IMAD.U32 R61, R93, 0x10000, RZ ;  /* 0x000100005d3d7824 */ /* 0x000fe200078e00ff */
[----:B------:R-:W-:Y:S02]  /*13130*/  PRMT R90, R94, 0x5432, R90 ;  /* 0x000054325e5a7816 */ /* 0x000fe4000000005a */
[----:B------:R-:W-:Y:S02]  /*13140*/  PRMT R91, R96, 0x5410, R91 ;  /* 0x00005410605b7816 */ /* 0x000fe4000000005b */
[----:B------:R-:W-:-:S02]  /*13150*/  PRMT R87, R95, 0x5410, R87 ;  /* 0x000054105f577816 */ /* 0x000fc40000000057 */
[----:B------:R-:W-:Y:S02]  /*13160*/  LOP3.LUT R93, R93, 0xffff0000, RZ, 0xc0, !PT ;  /* 0xffff00005d5d7812 */ /* 0x000fe400078ec0ff */
[----:B------:R-:W-:Y:S02]  /*13170*/  LOP3.LUT R92, R92, 0xffff0000, RZ, 0xc0, !PT ;  /* 0xffff00005c5c7812 */ /* 0x000fe400078ec0ff */
[----:B---3--:R-:W-:-:S04]  /*13180*/  LEA.HI R20, R3, R21, RZ, 0x1d ;  /* 0x0000001503147211 */ /* 0x008fc800078fe8ff */
[----:B------:R-:W-:Y:S01]  /*13190*/  SHF.R.S32.HI R21, RZ, 0x1f, R20 ;  /* 0x0000001fff157819 */ /* 0x000fe20000011414 */
[----:B----4-:R-:W0:Y:S03]  /*131a0*/  LDS.128 R80, [R126] ;  /* 0x000000007e507984 */ /* 0x010e260000000c00 */
[----:B------:R-:W-:Y:S01]  /*131b0*/  LEA.HI R21, R21, R20, RZ, 0x3 ;  /* 0x0000001415157211 */ /* 0x000fe200078f18ff */
[----:B------:R-:W-:-:S04]  /*131c0*/  IMAD.SHL.U32 R20, R20, 0x8, RZ ;  /* 0x0000000814147824 */ /* 0x000fc800078e00ff */
[----:B------:R-:W-:Y:S01]  /*131d0*/  IMAD.SHL.U32 R21, R21, 0x400, RZ ;  /* 0x0000040015157824 */ /* 0x000fe200078e00ff */
[----:B------:R-:W-:-:S04]  /*131e0*/  LOP3.LUT R20, R125, 0x38, R20, 0xf8, !PT ;  /* 0x000000387d147812 */ /* 0x000fc800078ef814 */
[----:B------:R-:W-:Y:S02]  /*131f0*/  LOP3.LUT R20, R20, R124, RZ, 0x3c, !PT ;  /* 0x0000007c14147212 */ /* 0x000fe400078e3cff */
[----:B------:R-:W-:-:S04]  /*13200*/  LOP3.LUT R21, R21, 0x7fffe000, RZ, 0xc0, !PT ;  /* 0x7fffe00015157812 */ /* 0x000fc800078ec0ff */
[----:B-----5:R-:W-:Y:S02]  /*13210*/  IADD3 R20, R20, R21, R123 ;  /* 0x0000001514147210 */ /* 0x020fe40007ffe07b */
[--C-:B------:R-:W-:Y:S02]  /*13220*/  SHF.R.U64 R21, R62, 0x10, R63.reuse ;  /* 0x000000103e157819 */ /* 0x100fe4000000123f */
[----:B------:R-:W-:Y:S01]  /*13230*/  SHF.R.U32.HI R63, RZ, 0x10, R63 ;  /* 0x00000010ff3f7819 */ /* 0x000fe2000001163f */
[----:B------:R-:W-:Y:S01]  /*13240*/  IMAD R20, R20, 0x2, R23 ;  /* 0x0000000214147824 */ /* 0x000fe200078e0217 */
[----:B------:R-:W-:Y:S02]  /*13250*/  PRMT R70, R121, 0x5410, R21 ;  /* 0x0000541079467816 */ /* 0x000fe40000000015 */
[----:B------:R-:W-:Y:S02]  /*13260*/  PRMT R21, R122, 0x5410, R63 ;  /* 0x000054107a157816 */ /* 0x000fe4000000003f */
[----:B--2---:R-:W1:Y:S01]  /*13270*/  LDS.128 R76, [R20+0x14400] ;  /* 0x01440000144c7984 */ /* 0x004e620000000c00 */
[----:B------:R-:W-:Y:S01]  /*13280*/  SHF.R.U32.HI R62, RZ, 0x10, R71 ;  /* 0x00000010ff3e7819 */ /* 0x000fe20000011647 */
[----:B------:R-:W-:-:S02]  /*13290*/  IMAD.U32 R71, R90, 0x10000, RZ ;  /* 0x000100005a477824 */ /* 0x000fc400078e00ff */
[----:B------:R-:W-:Y:S01]  /*132a0*/  IMAD.U32 R96, R21, 0x10000, RZ ;  /* 0x0001000015607824 */ /* 0x000fe200078e00ff */
[----:B------:R-:W-:Y:S02]  /*132b0*/  PRMT R62, R95, 0x5432, R62 ;  /* 0x000054325f3e7816 */ /* 0x000fe4000000003e */
[----:B------:R-:W-:Y:S01]  /*132c0*/  LOP3.LUT R21, R21, 0xffff0000, RZ, 0xc0, !PT ;  /* 0xffff000015157812 */ /* 0x000fe200078ec0ff */
[C---:B0-----:R-:W-:Y:S01]  /*132d0*/  IMAD.U32 R68, R80.reuse, 0x10000, RZ ;  /* 0x0001000050447824 */ /* 0x041fe200078e00ff */
[----:B------:R-:W-:Y:S01]  /*132e0*/  LOP3.LUT R80, R80, 0xffff0000, RZ, 0xc0, !PT ;  /* 0xffff000050507812 */ /* 0x000fe200078ec0ff */
[----:B------:R-:W-:Y:S02]  /*132f0*/  IMAD.U32 R95, R83, 0x10000, RZ ;  /* 0x00010000535f7824 */ /* 0x000fe400078e00ff */
[----:B-1----:R-:W-:Y:S02]  /*13300*/  IMAD.U32 R63, R76, 0x10000, RZ ;  /* 0x000100004c3f7824 */ /* 0x002fe400078e00ff */
[C---:B------:R-:W-:Y:S01]  /*13310*/  IMAD.U32 R94, R77.reuse, 0x10000, RZ ;  /* 0x000100004d5e7824 */ /* 0x040fe200078e00ff */
[----:B------:R-:W-:Y:S01]  /*13320*/  LOP3.LUT R77, R77, 0xffff0000, RZ, 0xc0, !PT ;  /* 0xffff00004d4d7812 */ /* 0x000fe200078ec0ff */
[C---:B------:R-:W-:Y:S01]  /*13330*/  FMUL.FTZ R69, R63.reuse, R61 ;  /* 0x0000003d3f457220 */ /* 0x040fe20000410000 */
[----:B------:R-:W-:-:S03]  /*13340*/  FMUL.FTZ R63, R63, R60 ;  /* 0x0000003c3f3f7220 */ /* 0x000fc60000410000 */
[C---:B------:R-:W-:Y:S01]  /*13350*/  FFMA.FTZ R60, R68.reuse, R60, -R69 ;  /* 0x0000003c443c7223 */ /* 0x040fe20000010845 */
[----:B------:R-:W-:Y:S01]  /*13360*/  FFMA.FTZ R68, R68, R61, R63 ;  /* 0x0000003d44447223 */ /* 0x000fe2000001003f */
[----:B------:R-:W-:Y:S02]  /*13370*/  IMAD.U32 R69, R81, 0x10000, RZ ;  /* 0x0001000051457824 */ /* 0x000fe400078e00ff */
        /* <DEDUP_REMOVED lines=24> */
[----:B------:R-:W-:Y:S01]  /*13500*/  LOP3.LUT R87, R87, 0xffff0000, RZ, 0xc0, !PT ;  /* 0xffff000057577812 */ /* 0x000fe200078ec0ff */
[C---:B------:R-:W-:Y:S01]  /*13510*/  FMUL.FTZ R91, R77.reuse, R92 ;  /* 0x0000005c4d5b7220 */ /* 0x040fe20000410000 */
[----:B------:R-:W-:Y:S01]  /*13520*/  F2FP.BF16.F32.PACK_AB R60, R76, R60 ;  /* 0x0000003c4c3c723e */ /* 0x000fe200000010ff */
[----:B------:R-:W-:Y:S01]  /*13530*/  FMUL.FTZ R77, R77, R90 ;  /* 0x0000005a4d4d7220 */ /* 0x000fe20000410000 */
[----:B------:R-:W-:Y:S01]  /*13540*/  F2FP.BF16.F32.PACK_AB R68, R80, R68 ;  /* 0x000000445044723e */ /* 0x000fe200000010ff */
[----:B------:R-:W-:-:S02]  /*13550*/  FFMA.FTZ R90, R81, R90, -R91 ;  /* 0x0000005a515a7223 */ /* 0x000fc4000001085b */
[----:B------:R-:W-:Y:S01]  /*13560*/  FFMA.FTZ R91, R81, R92, R77 ;  /* 0x0000005c515b7223 */ /* 0x000fe2000001004d */
[----:B------:R-:W-:Y:S02]  /*13570*/  IMAD.U32 R92, R82, 0x10000, RZ ;  /* 0x00010000525c7824 */ /* 0x000fe400078e00ff */
[----:B------:R-:W-:Y:S01]  /*13580*/  FMUL.FTZ R81, R94, R93 ;  /* 0x0000005d5e517220 */ /* 0x000fe20000410000 */
[----:B------:R-:W-:Y:S01]  /*13590*/  IMAD.U32 R77, R70, 0x10000, RZ ;  /* 0x00010000464d7824 */ /* 0x000fe200078e00ff */
[----:B------:R-:W-:Y:S02]  /*135a0*/  LOP3.LUT R82, R82, 0xffff0000, RZ, 0xc0, !PT ;  /* 0xffff000052527812 */ /* 0x000fe400078ec0ff */
[----:B------:R-:W-:Y:S01]  /*135b0*/  F2FP.BF16.F32.PACK_AB R61, R90, R61 ;  /* 0x0000003d5a3d723e */ /* 0x000fe200000010ff */
[-C--:B------:R-:W-:Y:S01]  /*135c0*/  FFMA.FTZ R81, R92, R77.reuse, -R81 ;  /* 0x0000004d5c517223 */ /* 0x080fe20000010851 */
[----:B------:R-:W-:Y:S01]  /*135d0*/  FMUL.FTZ R77, R94, R77 ;  /* 0x0000004d5e4d7220 */ /* 0x000fe20000410000 */
[----:B------:R-:W-:-:S03]  /*135e0*/  F2FP.BF16.F32.PACK_AB R69, R91, R69 ;  /* 0x000000455b45723e */ /* 0x000fc600000010ff */
[----:B------:R-:W-:Y:S01]  /*135f0*/  FFMA.FTZ R77, R92, R93, R77 ;  /* 0x0000005d5c4d7223 */ /* 0x000fe2000001004d */
[----:B------:R-:W-:Y:S01]  /*13600*/  LOP3.LUT R92, R70, 0xffff0000, RZ, 0xc0, !PT ;  /* 0xffff0000465c7812 */ /* 0x000fe200078ec0ff */
[----:B------:R-:W-:-:S04]  /*13610*/  FMUL.FTZ R70, R78, R87 ;  /* 0x000000574e467220 */ /* 0x000fc80000410000 */
[-C--:B------:R-:W-:Y:S01]  /*13620*/  FMUL.FTZ R78, R78, R92.reuse ;  /* 0x0000005c4e4e7220 */ /* 0x080fe20000410000 */
[----:B------:R-:W-:-:S03]  /*13630*/  FFMA.FTZ R70, R82, R92, -R70 ;  /* 0x0000005c52467223 */ /* 0x000fc60000010846 */
[----:B------:R-:W-:Y:S01]  /*13640*/  FFMA.FTZ R78, R82, R87, R78 ;  /* 0x00000057524e7223 */ /* 0x000fe2000001004e */
[----:B------:R-:W-:Y:S01]  /*13650*/  LOP3.LUT R82, R83, 0xffff0000, RZ, 0xc0, !PT ;  /* 0xffff000053527812 */ /* 0x000fe200078ec0ff */
[C---:B------:R-:W-:Y:S01]  /*13660*/  FMUL.FTZ R83, R79.reuse, R62 ;  /* 0x0000003e4f537220 */ /* 0x040fe20000410000 */
[----:B------:R-:W-:-:S03]  /*13670*/  FMUL.FTZ R87, R79, R21 ;  /* 0x000000154f577220 */ /* 0x000fc60000410000 */
[C---:B------:R-:W-:Y:S01]  /*13680*/  FFMA.FTZ R79, R82.reuse, R21, -R83 ;  /* 0x00000015524f7223 */ /* 0x040fe20000010853 */
[----:B------:R-:W-:Y:S01]  /*13690*/  FFMA.FTZ R21, R82, R62, R87 ;  /* 0x0000003e52157223 */ /* 0x000fe20000010057 */
[----:B------:R-:W-:Y:S02]  /*136a0*/  F2FP.BF16.F32.PACK_AB R62, R70, R81 ;  /* 0x00000051463e723e */ /* 0x000fe400000010ff */
[----:B------:R-:W-:Y:S02]  /*136b0*/  F2FP.BF16.F32.PACK_AB R70, R78, R77 ;  /* 0x0000004d4e46723e */ /* 0x000fe400000010ff */
[----:B------:R-:W-:Y:S02]  /*136c0*/  F2FP.BF16.F32.PACK_AB R63, R79, R63 ;  /* 0x0000003f4f3f723e */ /* 0x000fe400000010ff */
[----:B------:R-:W-:-:S03]  /*136d0*/  F2FP.BF16.F32.PACK_AB R71, R21, R71 ;  /* 0x000000471547723e */ /* 0x000fc600000010ff */
[----:B------:R0:W-:Y:S04]  /*136e0*/  STS.128 [R126], R60 ;  /* 0x0000003c7e007388 */ /* 0x0001e80000000c00 */
[----:B------:R0:W-:Y:S02]  /*136f0*/  STS.128 [R20+0x14400], R68 ;  /* 0x0144004414007388 */ /* 0x0001e40000000c00 */
.L_x_2853:
[----:B------:R-:W-:Y:S05]  /*13700*/  BSYNC B2 ;  /* 0x0000000000027941 */ /* 0x000fea0003800000 */
.L_x_2852:
[----:B------:R-:W-:-:S13]  /*13710*/  ISETP.GE.AND P0, PT, R214, R3, PT ;  /* 0x00000003d600720c */ /* 0x000fda0003f06270 */
[----:B------:R-:W-:Y:S05]  /*13720*/  @P0 BRA `(.L_x_2851) ;  /* 0x0000000400a00947 */ /* 0x000fea0003800000 */
[----:B0-----:R-:W3:Y:S04]  /*13730*/  LDL R20, [R1+0x12c] ;  /* 0x00012c0001147983 */ /* 0x001ee80000100800 */
[----:B------:R-:W4:Y:S01]  /*13740*/  LDL R87, [R1+0x1bc] ;  /* 0x0001bc0001577983 */ /* 0x000f220000100800 */
[----:B--2---:R-:W-:Y:S02]  /*13750*/  SHF.R.U64 R76, R56, 0x10, R57 ;  /* 0x00000010384c7819 */ /* 0x004fe40000001239 */
[----:B------:R-:W-:Y:S02]  /*13760*/  SHF.R.U32.HI R56, RZ, 0x10, R65 ;  /* 0x00000010ff387819 */ /* 0x000fe40000011641 */
[----:B------:R-:W-:Y:S02]  /*13770*/  PRMT R76, R120, 0x5432, R76 ;  /* 0x00005432784c7816 */ /* 0x000fe4000000004c */
[----:B------:R-:W-:-:S02]  /*13780*/  SHF.R.U32.HI R78, RZ, 0x10, R57 ;  /* 0x00000010ff4e7819 */ /* 0x000fc40000011639 */
[C---:B------:R-:W-:Y:S01]  /*13790*/  PRMT R56, R119.reuse, 0x5410, R56 ;  /* 0x0000541077387816 */ /* 0x040fe20000000038 */
[----:B------:R-:W-:Y:S01]  /*137a0*/  IMAD.U32 R77, R76, 0x10000, RZ ;  /* 0x000100004c4d7824 */ /* 0x000fe200078e00ff */
[----:B------:R-:W-:Y:S02]  /*137b0*/  PRMT R78, R119, 0x5432, R78 ;  /* 0x00005432774e7816 */ /* 0x000fe4000000004e */
[----:B------:R-:W-:Y:S02]  /*137c0*/  SHF.R.U64 R58, R58, 0x10, R59 ;  /* 0x000000103a3a7819 */ /* 0x000fe4000000123b */
[----:B------:R-:W-:Y:S02]  /*137d0*/  LOP3.LUT R76, R76, 0xffff0000, RZ, 0xc0, !PT ;  /* 0xffff00004c4c7812 */ /* 0x000fe400078ec0ff */
[----:B------:R-:W-:-:S04]  /*137e0*/  SHF.R.U64 R66, R66, 0x10, R67 ;  /* 0x0000001042427819 */ /* 0x000fc80000001243 */
[----:B------:R-:W-:Y:S02]  /*137f0*/  PRMT R66, R117, 0x5410, R66 ;  /* 0x0000541075427816 */ /* 0x000fe40000000042 */
        /* <DEDUP_REMOVED lines=10> */
[----:B------:R-:W-:-:S03]  /*138a0*/  SHF.R.U64 R20, R64, 0x10, R65 ;  /* 0x0000001040147819 */ /* 0x000fc60000001241 */
[----:B------:R-:W-:Y:S01]  /*138b0*/  IMAD R3, R3, 0x2, R23 ;  /* 0x0000000203037824 */ /* 0x000fe200078e0217 */
[----:B------:R-:W-:-:S04]  /*138c0*/  PRMT R65, R120, 0x5410, R20 ;  /* 0x0000541078417816 */ /* 0x000fc80000000014 */
[----:B------:R-:W1:Y:S01]  /*138d0*/  LDS.128 R60, [R3+0x14400] ;  /* 0x01440000033c7984 */ /* 0x000e620000000c00 */
[C---:B------:R-:W-:Y:S01]  /*138e0*/  IMAD.U32 R20, R65.reuse, 0x10000, RZ ;  /* 0x0001000041147824 */ /* 0x040fe200078e00ff */
[----:B------:R-:W-:Y:S01]  /*138f0*/  LOP3.LUT R65, R65, 0xffff0000, RZ, 0xc0, !PT ;  /* 0xffff000041417812 */ /* 0x000fe200078ec0ff */
[----:B0-----:R-:W-:Y:S02]  /*13900*/  IMAD.U32 R64, R68, 0x10000, RZ ;  /* 0x0001000044407824 */ /* 0x001fe400078e00ff */
        /* <DEDUP_REMOVED lines=9> */
[C---:B------:R-:W-:Y:S01]  /*139a0*/  IMAD.U32 R20, R56.reuse, 0x10000, RZ ;  /* 0x0001000038147824 */ /* 0x040fe200078e00ff */
[----:B------:R-:W-:Y:S01]  /*139b0*/  LOP3.LUT R56, R56, 0xffff0000, RZ, 0xc0, !PT ;  /* 0xffff000038387812 */ /* 0x000fe200078ec0ff */
[----:B------:R-:W-:-:S02]  /*139c0*/  IMAD.U32 R57, R78, 0x10000, RZ ;  /* 0x000100004e397824 */ /* 0x000fc400078e00ff */
[----:B------:R-:W-:Y:S02]  /*139d0*/  IMAD.U32 R21, R69, 0x10000, RZ ;  /* 0x0001000045157824 */ /* 0x000fe400078e00ff */
[CC--:B------:R-:W-:Y:S01]  /*139e0*/  FMUL.FTZ R80, R79.reuse, R20.reuse ;  /* 0x000000144f507220 */ /* 0x0c0fe20000410000 */
[-C--:B------:R-:W-:Y:S01]  /*139f0*/  FMUL.FTZ R79, R79, R57.reuse ;  /* 0x000000394f4f7220 */ /* 0x080fe20000410000 */
[----:B------:R-:W-:Y:S02]  /*13a00*/  LOP3.LUT R69, R69, 0xffff0000, RZ, 0xc0, !PT ;  /* 0xffff000045457812 */ /* 0x000fe400078ec0ff */
[C---:B------:R-:W-:Y:S01]  /*13a10*/  FFMA.FTZ R57, R21.reuse, R57, -R80 ;  /* 0x0000003915397223 */ /* 0x040fe20000010850 */
[----:B------:R-:W-:Y:S01]  /*13a20*/  FFMA.FTZ R21, R21, R20, R79 ;  /* 0x0000001415157223 */ /* 0x000fe2000001004f */
[----:B------:R-:W-:Y:S01]  /*13a30*/  SHF.R.U32.HI R79, RZ, 0x10, R67 ;  /* 0x00000010ff4f7819 */ /* 0x000fe20000011643 */
[----:B------:R-:W-:Y:S01]  /*13a40*/  IMAD.U32 R20, R71, 0x10000, RZ ;  /* 0x0001000047147824 */ /* 0x000fe200078e00ff */
[----:B------:R-:W-:-:S02]  /*13a50*/  SHF.R.U32.HI R80, RZ, 0x10, R59 ;  /* 0x00000010ff507819 */ /* 0x000fc4000001163b */
[C---:B------:R-:W-:Y:S02]  /*13a60*/  PRMT R79, R118.reuse, 0x5410, R79 ;  /* 0x00005410764f7816 */ /* 0x040fe4000000004f */
[----:B------:R-:W-:Y:S02]  /*13a70*/  PRMT R80, R118, 0x5432, R80 ;  /* 0x0000543276507816 */ /* 0x000fe40000000050 */
[----:B------:R-:W-:Y:S01]  /*13a80*/  LOP3.LUT R67, R78, 0xffff0000, RZ, 0xc0, !PT ;  /* 0xffff00004e437812 */ /* 0x000fe200078ec0ff */
[C---:B------:R-:W-:Y:S01]  /*13a90*/  IMAD.U32 R81, R79.reuse, 0x10000, RZ ;  /* 0x000100004f517824 */ /* 0x040fe200078e00ff */
[----:B------:R-:W-:Y:S01]  /*13aa0*/  LOP3.LUT R79, R79, 0xffff0000, RZ, 0xc0, !PT ;  /* 0xffff00004f4f7812 */ /* 0x000fe200078ec0ff */
[----:B------:R-:W-:Y:S02]  /*13ab0*/  IMAD.U32 R59, R80, 0x10000, RZ ;  /* 0x00010000503b7824 */ /* 0x000fe400078e00ff */
[C---:B------:R-:W-:Y:S02]  /*13ac0*/  FMUL.FTZ R83, R82.reuse, R81 ;  /* 0x0000005152537220 */ /* 0x040fe40000410000 */
[----:B------:R-:W-:-:S02]  /*13ad0*/  FMUL.FTZ R82, R82, R59 ;  /* 0x0000003b52527220 */ /* 0x000fc40000410000 */
[C---:B------:R-:W-:Y:S02]  /*13ae0*/  FFMA.FTZ R59, R20.reuse, R59, -R83 ;  /* 0x0000003b143b7223 */ /* 0x040fe40000010853 */
[----:B------:R-:W-:Y:S01]  /*13af0*/  FFMA.FTZ R20, R20, R81, R82 ;  /* 0x0000005114147223 */ /* 0x000fe20000010052 */
[----:B------:R-:W-:Y:S02]  /*13b00*/  LOP3.LUT R81, R60, 0xffff0000, RZ, 0xc0, !PT ;  /* 0xffff00003c517812 */ /* 0x000fe400078ec0ff */
[----:B------:R-:W-:-:S03]  /*13b10*/  LOP3.LUT R60, R68, 0xffff0000, RZ, 0xc0, !PT ;  /* 0xffff0000443c7812 */ /* 0x000fc600078ec0ff */
[C---:B------:R-:W-:Y:S01]  /*13b20*/  FMUL.FTZ R68, R81.reuse, R65 ;  /* 0x0000004151447220 */ /* 0x040fe20000410000 */
[----:B------:R-:W-:-:S03]  /*13b30*/  FMUL.FTZ R81, R81, R76 ;  /* 0x0000004c51517220 */ /* 0x000fc60000410000 */
[C---:B------:R-:W-:Y:S01]  /*13b40*/  FFMA.FTZ R68, R60.reuse, R76, -R68 ;  /* 0x0000004c3c447223 */ /* 0x040fe20000010844 */
[----:B------:R-:W-:Y:S01]  /*13b50*/  FFMA.FTZ R60, R60, R65, R81 ;  /* 0x000000413c3c7223 */ /* 0x000fe20000010051 */
[CC--:B------:R-:W-:Y:S01]  /*13b60*/  FMUL.FTZ R65, R61.reuse, R56.reuse ;  /* 0x000000383d417220 */ /* 0x0c0fe20000410000 */
[-C--:B------:R-:W-:Y:S01]  /*13b70*/  FMUL.FTZ R61, R61, R67.reuse ;  /* 0x000000433d3d7220 */ /* 0x080fe20000410000 */
[----:B------:R-:W-:Y:S02]  /*13b80*/  IMAD.U32 R76, R62, 0x10000, RZ ;  /* 0x000100003e4c7824 */ /* 0x000fe400078e00ff */
[C---:B------:R-:W-:Y:S01]  /*13b90*/  FFMA.FTZ R67, R69.reuse, R67, -R65 ;  /* 0x0000004345437223 */ /* 0x040fe20000010841 */
[----:B------:R-:W-:Y:S01]  /*13ba0*/  FFMA.FTZ R61, R69, R56, R61 ;  /* 0x00000038453d7223 */ /* 0x000fe2000001003d */
[----:B------:R-:W-:Y:S01]  /*13bb0*/  PRMT R56, R117, 0x5432, R58 ;  /* 0x0000543275387816 */ /* 0x000fe2000000003a */
[----:B------:R-:W-:Y:S01]  /*13bc0*/  IMAD.U32 R69, R66, 0x10000, RZ ;  /* 0x0001000042457824 */ /* 0x000fe200078e00ff */
[----:B------:R-:W-:Y:S01]  /*13bd0*/  F2FP.BF16.F32.PACK_AB R60, R60, R64 ;  /* 0x000000403c3c723e */ /* 0x000fe200000010ff */
[----:B------:R-:W-:Y:S01]  /*13be0*/  IMAD.U32 R65, R70, 0x10000, RZ ;  /* 0x0001000046417824 */ /* 0x000fe200078e00ff */
[----:B------:R-:W-:Y:S01]  /*13bf0*/  F2FP.BF16.F32.PACK_AB R57, R67, R57 ;  /* 0x000000394339723e */ /* 0x000fe200000010ff */
[----:B------:R-:W-:-:S02]  /*13c00*/  IMAD.U32 R58, R56, 0x10000, RZ ;  /* 0x00010000383a7824 */ /* 0x000fc400078e00ff */
[C---:B------:R-:W-:Y:S01]  /*13c10*/  FMUL.FTZ R78, R76.reuse, R69 ;  /* 0x000000454c4e7220 */ /* 0x040fe20000410000 */
[----:B------:R-:W-:Y:S01]  /*13c20*/  F2FP.BF16.F32.PACK_AB R61, R61, R21 ;  /* 0x000000153d3d723e */ /* 0x000fe200000010ff */
[-C--:B------:R-:W-:Y:S02]  /*13c30*/  FMUL.FTZ R76, R76, R58.reuse ;  /* 0x0000003a4c4c7220 */ /* 0x080fe40000410000 */
[C---:B------:R-:W-:Y:S02]  /*13c40*/  FFMA.FTZ R58, R65.reuse, R58, -R78 ;  /* 0x0000003a413a7223 */ /* 0x040fe4000001084e */
        /* <DEDUP_REMOVED lines=22> */
.L_x_2851:
[----:B------:R-:W-:Y:S05]  /*13db0*/  BSYNC B1 ;  /* 0x0000000000017941 */ /* 0x000fea0003800000 */
.L_x_2850:
[----:B-1----:R-:W-:Y:S01]  /*13dc0*/  VIADD R3, R225, 0x20 ;  /* 0x00000020e1037836 */ /* 0x002fe20000000000 */
[----:B------:R-:W-:Y:S04]  /*13dd0*/  BSSY B1, `(.L_x_2854) ;  /* 0x00000e2000017945 */ /* 0x000fe80003800000 */
[----:B------:R-:W-:-:S13]  /*13de0*/  ISETP.GE.AND P0, PT, R3, R0, PT ;  /* 0x000000000300720c */ /* 0x000fda0003f06270 */
[----:B------:R-:W-:Y:S05]  /*13df0*/  @P0 BRA `(.L_x_2855) ;  /* 0x0000000c007c0947 */ /* 0x000fea0003800000 */
[----:B--2---:R1:W5:Y:S01]  /*13e00*/  LDL R76, [R1+0x58] ;  /* 0x00005800014c7983 */ /* 0x0043620000100800 */
[----:B------:R-:W2:Y:S01]  /*13e10*/  LDC R3, c[0x0][0x3f4] ;  /* 0x0000fd00ff037b82 */ /* 0x000ea20000000800 */
        /* <DEDUP_REMOVED lines=8> */
[-C--:B--2---:R-:W-:Y:S02]  /*13ea0*/  ISETP.GE.AND P0, PT, R16, R3.reuse, PT ;  /* 0x000000031000720c */ /* 0x084fe40003f06270 */
[----:B------:R-:W-:-:S11]  /*13eb0*/  ISETP.GE.AND P1, PT, R214, R3, PT ;  /* 0x00000003d600720c */ /* 0x000fd60003f26270 */
[----:B-1----:R-:W-:Y:S05]  /*13ec0*/  @P0 BRA `(.L_x_2857) ;  /* 0x0000000400a00947 */ /* 0x002fea0003800000 */
[----:B0-----:R-:W2:Y:S04]  /*13ed0*/  LDL R20, [R1+0x80] ;  /* 0x0000800001147983 */ /* 0x001ea80000100800 */
[----:B------:R-:W3:Y:S01]  /*13ee0*/  LDL R79, [R1+0x1b8] ;  /* 0x0001b800014f7983 */ /* 0x000ee20000100800 */
[----:B------:R-:W-:-:S04]  /*13ef0*/  SHF.R.U32.HI R64, RZ, 0x10, R45 ;  /* 0x00000010ff407819 */ /* 0x000fc8000001162d */
[----:B------:R-:W-:-:S05]  /*13f00*/  PRMT R64, R115, 0x5432, R64 ;  /* 0x0000543273407816 */ /* 0x000fca0000000040 */
[C---:B------:R-:W-:Y:S01]  /*13f10*/  IMAD.U32 R69, R64.reuse, 0x10000, RZ ;  /* 0x0001000040457824 */ /* 0x040fe200078e00ff */
[----:B------:R-:W-:Y:S02]  /*13f20*/  LOP3.LUT R64, R64, 0xffff0000, RZ, 0xc0, !PT ;  /* 0xffff000040407812 */ /* 0x000fe400078ec0ff */
[----:B--2---:R-:W-:-:S04]  /*13f30*/  LEA.HI R20, R3, R20, RZ, 0x1d ;  /* 0x0000001403147211 */ /* 0x004fc800078fe8ff */
[----:B------:R-:W-:Y:S01]  /*13f40*/  SHF.R.S32.HI R21, RZ, 0x1f, R20 ;  /* 0x0000001fff157819 */ /* 0x000fe20000011414 */
[----:B------:R-:W-:Y:S01]  /*13f50*/  IMAD.SHL.U32 R56, R20, 0x8, RZ ;  /* 0x0000000814387824 */ /* 0x000fe200078e00ff */
[----:B---3--:R-:W0:Y:S02]  /*13f60*/  LDS.128 R60, [R79] ;  /* 0x000000004f3c7984 */ /* 0x008e240000000c00 */
[----:B------:R-:W-:Y:S02]  /*13f70*/  LEA.HI R21, R21, R20, RZ, 0x3 ;  /* 0x0000001415157211 */ /* 0x000fe400078f18ff */
[----:B------:R-:W-:-:S03]  /*13f80*/  LOP3.LUT R56, R78, 0x38, R56, 0xf8, !PT ;  /* 0x000000384e387812 */ /* 0x000fc600078ef838 */
[----:B------:R-:W-:Y:S01]  /*13f90*/  IMAD.SHL.U32 R21, R21, 0x400, RZ ;  /* 0x0000040015157824 */ /* 0x000fe200078e00ff */
[----:B------:R-:W-:-:S04]  /*13fa0*/  LOP3.LUT R56, R56, R77, RZ, 0x3c, !PT ;  /* 0x0000004d38387212 */ /* 0x000fc800078e3cff */
[----:B------:R-:W-:-:S04]  /*13fb0*/  LOP3.LUT R21, R21, 0x7fffe000, RZ, 0xc0, !PT ;  /* 0x7fffe00015157812 */ /* 0x000fc800078ec0ff */
[----:B-----5:R-:W-:Y:S02]  /*13fc0*/  IADD3 R20, R56, R21, R76 ;  /* 0x0000001538147210 */ /* 0x020fe40007ffe04c */
[----:B------:R-:W-:Y:S02]  /*13fd0*/  SHF.R.U64 R21, R44, 0x10, R45 ;  /* 0x000000102c157819 */ /* 0x000fe4000000122d */
[----:B------:R-:W-:Y:S01]  /*13fe0*/  SHF.R.U64 R44, R52, 0x10, R53 ;  /* 0x00000010342c7819 */ /* 0x000fe20000001235 */
[----:B------:R-:W-:Y:S01]  /*13ff0*/  IMAD R20, R20, 0x2, R23 ;  /* 0x0000000214147824 */ /* 0x000fe200078e0217 */
[--C-:B------:R-:W-:Y:S02]  /*14000*/  SHF.R.U64 R45, R46, 0x10, R47.reuse ;  /* 0x000000102e2d7819 */ /* 0x100fe4000000122f */
[----:B------:R-:W-:Y:S02]  /*14010*/  SHF.R.U32.HI R46, RZ, 0x10, R47 ;  /* 0x00000010ff2e7819 */ /* 0x000fe4000001162f */
[----:B------:R-:W1:Y:S01]  /*14020*/  LDS.128 R56, [R20+0x14400] ;  /* 0x0144000014387984 */ /* 0x000e620000000c00 */
[----:B------:R-:W-:-:S02]  /*14030*/  PRMT R47, R113, 0x5410, R44 ;  /* 0x00005410712f7816 */ /* 0x000fc4000000002c */
[----:B------:R-:W-:Y:S02]  /*14040*/  PRMT R21, R115, 0x5410, R21 ;  /* 0x0000541073157816 */ /* 0x000fe40000000015 */
[----:B------:R-:W-:Y:S01]  /*14050*/  SHF.R.U32.HI R52, RZ, 0x10, R53 ;  /* 0x00000010ff347819 */ /* 0x000fe20000011635 */
[----:B------:R-:W-:Y:S01]  /*14060*/  IMAD.U32 R53, R47, 0x10000, RZ ;  /* 0x000100002f357824 */ /* 0x000fe200078e00ff */
[--C-:B------:R-:W-:Y:S01]  /*14070*/  SHF.R.U64 R44, R54, 0x10, R55.reuse ;  /* 0x00000010362c7819 */ /* 0x100fe20000001237 */
[----:B------:R-:W-:Y:S01]  /*14080*/  IMAD.U32 R65, R21, 0x10000, RZ ;  /* 0x0001000015417824 */ /* 0x000fe200078e00ff */
[----:B------:R-:W-:Y:S02]  /*14090*/  SHF.R.U32.HI R54, RZ, 0x10, R55 ;  /* 0x00000010ff367819 */ /* 0x000fe40000011637 */
[----:B------:R-:W-:Y:S02]  /*140a0*/  PRMT R52, R113, 0x5432, R52 ;  /* 0x0000543271347816 */ /* 0x000fe40000000034 */
[----:B------:R-:W-:Y:S01]  /*140b0*/  PRMT R68, R114, 0x5432, R54 ;  /* 0x0000543272447816 */ /* 0x000fe20000000036 */
[----:B0-----:R-:W-:Y:S01]  /*140c0*/  IMAD.U32 R67, R60, 0x10000, RZ ;  /* 0x000100003c437824 */ /* 0x001fe200078e00ff */
[----:B------:R-:W-:-:S02]  /*140d0*/  LOP3.LUT R47, R47, 0xffff0000, RZ, 0xc0, !PT ;  /* 0xffff00002f2f7812 */ /* 0x000fc400078ec0ff */
[----:B------:R-:W-:Y:S02]  /*140e0*/  LOP3.LUT R60, R60, 0xffff0000, RZ, 0xc0, !PT ;  /* 0xffff00003c3c7812 */ /* 0x000fe400078ec0ff */
[----:B------:R-:W-:Y:S02]  /*140f0*/  LOP3.LUT R21, R21, 0xffff0000, RZ, 0xc0, !PT ;  /* 0xffff000015157812 */ /* 0x000fe400078ec0ff */
[----:B------:R-:W-:Y:S02]  /*14100*/  PRMT R44, R114, 0x5410, R44 ;  /* 0x00005410722c7816 */ /* 0x000fe4000000002c */
[----:B------:R-:W-:Y:S01]  /*14110*/  PRMT R45, R116, 0x5410, R45 ;  /* 0x00005410742d7816 */ /* 0x000fe2000000002d */
[C---:B-1----:R-:W-:Y:S01]  /*14120*/  IMAD.U32 R66, R56.reuse, 0x10000, RZ ;  /* 0x0001000038427824 */ /* 0x042fe200078e00ff */
[----:B------:R-:W-:Y:S01]  /*14130*/  LOP3.LUT R56, R56, 0xffff0000, RZ, 0xc0, !PT ;  /* 0xffff000038387812 */ /* 0x000fe200078ec0ff */
[C---:B------:R-:W-:Y:S01]  /*14140*/  IMAD.U32 R70, R59.reuse, 0x10000, RZ ;  /* 0x000100003b467824 */ /* 0x040fe200078e00ff */
[----:B------:R-:W-:Y:S01]  /*14150*/  LOP3.LUT R59, R59, 0xffff0000, RZ, 0xc0, !PT ;  /* 0xffff00003b3b7812 */ /* 0x000fe200078ec0ff */
[C---:B------:R-:W-:Y:S01]  /*14160*/  FMUL.FTZ R55, R66.reuse, R53 ;  /* 0x0000003542377220 */ /* 0x040fe20000410000 */
[----:B------:R-:W-:-:S03]  /*14170*/  FMUL.FTZ R66, R66, R65 ;  /* 0x0000004142427220 */ /* 0x000fc60000410000 */
[C---:B------:R-:W-:Y:S01]  /*14180*/  FFMA.FTZ R55, R67.reuse, R65, -R55 ;  /* 0x0000004143377223 */ /* 0x040fe20000010837 */
[----:B------:R-:W-:Y:S01]  /*14190*/  FFMA.FTZ R53, R67, R53, R66 ;  /* 0x0000003543357223 */ /* 0x000fe20000010042 */
[----:B------:R-:W-:Y:S01]  /*141a0*/  IMAD.U32 R65, R52, 0x10000, RZ ;  /* 0x0001000034417824 */ /* 0x000fe200078e00ff */
[----:B------:R-:W-:Y:S01]  /*141b0*/  PRMT R67, R116, 0x5432, R46 ;  /* 0x0000543274437816 */ /* 0x000fe2000000002e */
[C---:B------:R-:W-:Y:S01]  /*141c0*/  IMAD.U32 R66, R57.reuse, 0x10000, RZ ;  /* 0x0001000039427824 */ /* 0x040fe200078e00ff */
[----:B------:R-:W-:Y:S01]  /*141d0*/  LOP3.LUT R57, R57, 0xffff0000, RZ, 0xc0, !PT ;  /* 0xffff000039397812 */ /* 0x000fe200078ec0ff */
[C---:B------:R-:W-:Y:S01]  /*141e0*/  IMAD.U32 R46, R61.reuse, 0x10000, RZ ;  /* 0x000100003d2e7824 */ /* 0x040fe200078e00ff */
[----:B------:R-:W-:Y:S01]  /*141f0*/  LOP3.LUT R52, R52, 0xffff0000, RZ, 0xc0, !PT ;  /* 0xffff000034347812 */ /* 0x000fe200078ec0ff */
[C---:B------:R-:W-:Y:S01]  /*14200*/  FMUL.FTZ R54, R66.reuse, R65 ;  /* 0x0000004142367220 */ /* 0x040fe20000410000 */
[----:B------:R-:W-:Y:S01]  /*14210*/  FMUL.FTZ R66, R66, R69 ;  /* 0x0000004542427220 */ /* 0x000fe20000410000 */
[----:B------:R-:W-:-:S02]  /*14220*/  LOP3.LUT R61, R61, 0xffff0000, RZ, 0xc0, !PT ;  /* 0xffff00003d3d7812 */ /* 0x000fc400078ec0ff */
[C---:B------:R-:W-:Y:S01]  /*14230*/  FFMA.FTZ R54, R46.reuse, R69, -R54 ;  /* 0x000000452e367223 */ /* 0x040fe20000010836 */
[----:B------:R-:W-:Y:S01]  /*14240*/  FFMA.FTZ R46, R46, R65, R66 ;  /* 0x000000412e2e7223 */ /* 0x000fe20000010042 */
[C---:B------:R-:W-:Y:S01]  /*14250*/  IMAD.U32 R69, R68.reuse, 0x10000, RZ ;  /* 0x0001000044457824 */ /* 0x040fe200078e00ff */
[----:B------:R-:W-:Y:S01]  /*14260*/  LOP3.LUT R68, R68, 0xffff0000, RZ, 0xc0, !PT ;  /* 0xffff000044447812 */ /* 0x000fe200078ec0ff */
[C---:B------:R-:W-:Y:S01]  /*14270*/  IMAD.U32 R66, R67.reuse, 0x10000, RZ ;  /* 0x0001000043427824 */ /* 0x040fe200078e00ff */
[----:B------:R-:W-:Y:S01]  /*14280*/  LOP3.LUT R67, R67, 0xffff0000, RZ, 0xc0, !PT ;  /* 0xffff000043437812 */ /* 0x000fe200078ec0ff */
[----:B------:R-:W-:Y:S02]  /*14290*/  IMAD.U32 R65, R63, 0x10000, RZ ;  /* 0x000100003f417824 */ /* 0x000fe400078e00ff */
[C---:B------:R-:W-:Y:S01]  /*142a0*/  FMUL.FTZ R71, R70.reuse, R69 ;  /* 0x0000004546477220 */ /* 0x040fe20000410000 */
[----:B------:R-:W-:-:S03]  /*142b0*/  FMUL.FTZ R70, R70, R66 ;  /* 0x0000004246467220 */ /* 0x000fc60000410000 */
[C---:B------:R-:W-:Y:S01]  /*142c0*/  FFMA.FTZ R66, R65.reuse, R66, -R71 ;  /* 0x0000004241427223 */ /* 0x040fe20000010847 */
[----:B------:R-:W-:Y:S01]  /*142d0*/  FFMA.FTZ R65, R65, R69, R70 ;  /* 0x0000004541417223 */ /* 0x000fe20000010046 */
[C---:B------:R-:W-:Y:S01]  /*142e0*/  FMUL.FTZ R69, R56.reuse, R47 ;  /* 0x0000002f38457220 */ /* 0x040fe20000410000 */
[----:B------:R-:W-:-:S03]  /*142f0*/  FMUL.FTZ R56, R56, R21 ;  /* 0x0000001538387220 */ /* 0x000fc60000410000 */
[C---:B------:R-:W-:Y:S01]  /*14300*/  FFMA.FTZ R69, R60.reuse, R21, -R69 ;  /* 0x000000153c457223 */ /* 0x040fe20000010845 */
[C---:B------:R-:W-:Y:S01]  /*14310*/  FMUL.FTZ R21, R57.reuse, R52 ;  /* 0x0000003439157220 */ /* 0x040fe20000410000 */
[-C--:B------:R-:W-:Y:S01]  /*14320*/  FMUL.FTZ R57, R57, R64.reuse ;  /* 0x0000004039397220 */ /* 0x080fe20000410000 */
[----:B------:R-:W-:Y:S01]  /*14330*/  FFMA.FTZ R56, R60, R47, R56 ;  /* 0x0000002f3c387223 */ /* 0x000fe20000010038 */
[----:B------:R-:W-:Y:S02]  /*14340*/  IMAD.U32 R47, R58, 0x10000, RZ ;  /* 0x000100003a2f7824 */ /* 0x000fe400078e00ff */
[C---:B------:R-:W-:Y:S01]  /*14350*/  FFMA.FTZ R21, R61.reuse, R64, -R21 ;  /* 0x000000403d157223 */ /* 0x040fe20000010815 */
[----:B------:R-:W-:Y:S01]  /*14360*/  FFMA.FTZ R57, R61, R52, R57 ;  /* 0x000000343d397223 */ /* 0x000fe20000010039 */
[----:B------:R-:W-:Y:S01]  /*14370*/  IMAD.U32 R64, R44, 0x10000, RZ ;  /* 0x000100002c407824 */ /* 0x000fe200078e00ff */
[----:B------:R-:W-:Y:S01]  /*14380*/  LOP3.LUT R60, R62, 0xffff0000, RZ, 0xc0, !PT ;  /* 0xffff00003e3c7812 */ /* 0x000fe200078ec0ff */
[----:B------:R-:W-:Y:S01]  /*14390*/  IMAD.U32 R52, R45, 0x10000, RZ ;  /* 0x000100002d347824 */ /* 0x000fe200078e00ff */
[----:B------:R-:W-:Y:S01]  /*143a0*/  LOP3.LUT R58, R58, 0xffff0000, RZ, 0xc0, !PT ;  /* 0xffff00003a3a7812 */ /* 0x000fe200078ec0ff */
[----:B------:R-:W-:Y:S01]  /*143b0*/  IMAD.U32 R61, R62, 0x10000, RZ ;  /* 0x000100003e3d7824 */ /* 0x000fe200078e00ff */
[----:B------:R-:W-:Y:S01]  /*143c0*/  LOP3.LUT R62, R63, 0xffff0000, RZ, 0xc0, !PT ;  /* 0xffff00003f3e7812 */ /* 0x000fe200078ec0ff */
[C---:B------:R-:W-:Y:S01]  /*143d0*/  FMUL.FTZ R63, R47.reuse, R64 ;  /* 0x000000402f3f7220 */ /* 0x040fe20000410000 */
[----:B------:R-:W-:Y:S01]  /*143e0*/  FMUL.FTZ R47, R47, R52 ;  /* 0x000000342f2f7220 */ /* 0x000fe20000410000 */
[----:B------:R-:W-:-:S02]  /*143f0*/  LOP3.LUT R44, R44, 0xffff0000, RZ, 0xc0, !PT ;  /* 0xffff00002c2c7812 */ /* 0x000fc400078ec0ff */
[----:B------:R-:W-:Y:S01]  /*14400*/  LOP3.LUT R45, R45, 0xffff0000, RZ, 0xc0, !PT ;  /* 0xffff00002d2d7812 */ /* 0x000fe200078ec0ff */
[C---:B------:R-:W-:Y:S01]  /*14410*/  FFMA.FTZ R63, R61.reuse, R52, -R63 ;  /* 0x000000343d3f7223 */ /* 0x040fe2000001083f */
[----:B------:R-:W-:Y:S01]  /*14420*/  FFMA.FTZ R47, R61, R64, R47 ;  /* 0x000000403d2f7223 */ /* 0x000fe2000001002f */
[C---:B------:R-:W-:Y:S01]  /*14430*/  FMUL.FTZ R61, R58.reuse, R44 ;  /* 0x0000002c3a3d7220 */ /* 0x040fe20000410000 */
        /* <DEDUP_REMOVED lines=12> */
[----:B------:R-:W-:Y:S02]  /*14500*/  F2FP.BF16.F32.PACK_AB R46, R58, R63 ;  /* 0x0000003f3a2e723e */ /* 0x000fe400000010ff */
[----:B------:R-:W-:-:S02]  /*14510*/  F2FP.BF16.F32.PACK_AB R47, R67, R66 ;  /* 0x00000042432f723e */ /* 0x000fc400000010ff */
[----:B------:R-:W-:-:S03]  /*14520*/  F2FP.BF16.F32.PACK_AB R55, R59, R65 ;  /* 0x000000413b37723e */ /* 0x000fc600000010ff */
[----:B------:R1:W-:Y:S04]  /*14530*/  STS.128 [R79], R44 ;  /* 0x0000002c4f007388 */ /* 0x0003e80000000c00 */
[----:B------:R1:W-:Y:S02]  /*14540*/  STS.128 [R20+0x14400], R52 ;  /* 0x0144003414007388 */ /* 0x0003e40000000c00 */
.L_x_2857:
[----:B------:R-:W-:Y:S05]  /*14550*/  BSYNC B2 ;  /* 0x0000000000027941 */ /* 0x000fea0003800000 */
.L_x_2856:
[----:B------:R-:W-:Y:S05]  /*14560*/  @P1 BRA `(.L_x_2855) ;  /* 0x0000000400a01947 */ /* 0x000fea0003800000 */
[----:B01----:R-:W2:Y:S04]  /*14570*/  LDL R20, [R1+0x12c] ;  /* 0x00012c0001147983 */ /* 0x003ea80000100800 */
[----:B------:R-:W3:Y:S01]  /*14580*/  LDL R68, [R1+0x1b4] ;  /* 0x0001b40001447983 */ /* 0x000ee20000100800 */
[----:B--2---:R-:W-:-:S04]  /*14590*/  LEA.HI R3, R3, R20, RZ, 0x1d ;  /* 0x0000001403037211 */ /* 0x004fc800078fe8ff */
[----:B------:R-:W-:Y:S01]  /*145a0*/  SHF.R.S32.HI R20, RZ, 0x1f, R3 ;  /* 0x0000001fff147819 */ /* 0x000fe20000011403 */
[----:B------:R-:W-:Y:S01]  /*145b0*/  IMAD.SHL.U32 R21, R3, 0x8, RZ ;  /* 0x0000000803157824 */ /* 0x000fe200078e00ff */
[----:B---3--:R-:W0:Y:S02]  /*145c0*/  LDS.128 R44, [R68] ;  /* 0x00000000442c7984 */ /* 0x008e240000000c00 */
[----:B------:R-:W-:Y:S02]  /*145d0*/  LEA.HI R20, R20, R3, RZ, 0x3 ;  /* 0x0000000314147211 */ /* 0x000fe400078f18ff */
[----:B------:R-:W-:-:S03]  /*145e0*/  LOP3.LUT R21, R78, 0x38, R21, 0xf8, !PT ;  /* 0x000000384e157812 */ /* 0x000fc600078ef815 */
[----:B------:R-:W-:Y:S01]  /*145f0*/  IMAD.SHL.U32 R20, R20, 0x400, RZ ;  /* 0x0000040014147824 */ /* 0x000fe200078e00ff */
[----:B------:R-:W-:Y:S02]  /*14600*/  LOP3.LUT R3, R21, R77, RZ, 0x3c, !PT ;  /* 0x0000004d15037212 */ /* 0x000fe400078e3cff */
[--C-:B------:R-:W-:Y:S02]  /*14610*/  SHF.R.U64 R21, R42, 0x10, R43.reuse ;  /* 0x000000102a157819 */ /* 0x100fe4000000122b */
[----:B------:R-:W-:Y:S02]  /*14620*/  LOP3.LUT R20, R20, 0x7fffe000, RZ, 0xc0, !PT ;  /* 0x7fffe00014147812 */ /* 0x000fe400078ec0ff */
[----:B------:R-:W-:Y:S02]  /*14630*/  SHF.R.U32.HI R42, RZ, 0x10, R43 ;  /* 0x00000010ff2a7819 */ /* 0x000fe4000001162b */
[----:B-----5:R-:W-:Y:S02]  /*14640*/  IADD3 R3, R3, R20, R76 ;  /* 0x0000001403037210 */ /* 0x020fe40007ffe04c */
[----:B------:R-:W-:-:S02]  /*14650*/  SHF.R.U64 R20, R40, 0x10, R41 ;  /* 0x0000001028147819 */ /* 0x000fc40000001229 */
[----:B------:R-:W-:Y:S01]  /*14660*/  SHF.R.U32.HI R40, RZ, 0x10, R41 ;  /* 0x00000010ff287819 */ /* 0x000fe20000011629 */
[----:B------:R-:W-:Y:S01]  /*14670*/  IMAD R3, R3, 0x2, R23 ;  /* 0x0000000203037824 */ /* 0x000fe200078e0217 */
[----:B------:R-:W-:Y:S02]  /*14680*/  SHF.R.U64 R41, R48, 0x10, R49 ;  /* 0x0000001030297819 */ /* 0x000fe40000001231 */
[----:B------:R-:W-:Y:S02]  /*14690*/  SHF.R.U64 R43, R50, 0x10, R51 ;  /* 0x00000010322b7819 */ /* 0x000fe40000001233 */
[----:B------:R-:W1:Y:S01]  /*146a0*/  LDS.128 R52, [R3+0x14400] ;  /* 0x0144000003347984 */ /* 0x000e620000000c00 */
[----:B------:R-:W-:Y:S02]  /*146b0*/  PRMT R41, R109, 0x5432, R41 ;  /* 0x000054326d297816 */ /* 0x000fe40000000029 */
[----:B------:R-:W-:Y:S02]  /*146c0*/  PRMT R20, R111, 0x5410, R20 ;  /* 0x000054106f147816 */ /* 0x000fe40000000014 */
[----:B------:R-:W-:Y:S01]  /*146d0*/  SHF.R.U32.HI R50, RZ, 0x10, R51 ;  /* 0x00000010ff327819 */ /* 0x000fe20000011633 */
[----:B------:R-:W-:Y:S01]  /*146e0*/  IMAD.U32 R63, R41, 0x10000, RZ ;  /* 0x00010000293f7824 */ /* 0x000fe200078e00ff */
[----:B------:R-:W-:Y:S01]  /*146f0*/  SHF.R.U32.HI R48, RZ, 0x10, R49 ;  /* 0x00000010ff307819 */ /* 0x000fe20000011631 */
[----:B------:R-:W-:Y:S01]  /*14700*/  IMAD.U32 R64, R20, 0x10000, RZ ;  /* 0x0001000014407824 */ /* 0x000fe200078e00ff */
[----:B------:R-:W-:-:S02]  /*14710*/  PRMT R50, R110, 0x5432, R50 ;  /* 0x000054326e327816 */ /* 0x000fc40000000032 */
[----:B------:R-:W-:Y:S02]  /*14720*/  PRMT R48, R109, 0x5410, R48 ;  /* 0x000054106d307816 */ /* 0x000fe40000000030 */
[----:B------:R-:W-:Y:S01]  /*14730*/  PRMT R40, R111, 0x5432, R40 ;  /* 0x000054326f287816 */ /* 0x000fe20000000028 */
[C---:B0-----:R-:W-:Y:S01]  /*14740*/  IMAD.U32 R51, R45.reuse, 0x10000, RZ ;  /* 0x000100002d337824 */ /* 0x041fe200078e00ff */
[----:B------:R-:W-:Y:S01]  /*14750*/  LOP3.LUT R57, R45, 0xffff0000, RZ, 0xc0, !PT ;  /* 0xffff00002d397812 */ /* 0x000fe200078ec0ff */
[C---:B------:R-:W-:Y:S01]  /*14760*/  IMAD.U32 R56, R46.reuse, 0x10000, RZ ;  /* 0x000100002e387824 */ /* 0x040fe200078e00ff */
[----:B------:R-:W-:Y:S01]  /*14770*/  LOP3.LUT R45, R46, 0xffff0000, RZ, 0xc0, !PT ;  /* 0xffff00002e2d7812 */ /* 0x000fe200078ec0ff */
[----:B------:R-:W-:Y:S01]  /*14780*/  IMAD.U32 R49, R44, 0x10000, RZ ;  /* 0x000100002c317824 */ /* 0x000fe200078e00ff */
[----:B------:R-:W-:Y:S01]  /*14790*/  PRMT R42, R112, 0x5432, R42 ;  /* 0x00005432702a7816 */ /* 0x000fe2000000002a */
[----:B------:R-:W-:Y:S01]  /*147a0*/  IMAD.U32 R66, R50, 0x10000, RZ ;  /* 0x0001000032427824 */ /* 0x000fe200078e00ff */
[----:B------:R-:W-:Y:S01]  /*147b0*/  LOP3.LUT R41, R41, 0xffff0000, RZ, 0xc0, !PT ;  /* 0xffff000029297812 */ /* 0x000fe200078ec0ff */
[----:B------:R-:W-:Y:S01]  /*147c0*/  IMAD.U32 R65, R48, 0x10000, RZ ;  /* 0x0001000030417824 */ /* 0x000fe200078e00ff */
[----:B------:R-:W-:Y:S01]  /*147d0*/  LOP3.LUT R20, R20, 0xffff0000, RZ, 0xc0, !PT ;  /* 0xffff000014147812 */ /* 0x000fe200078ec0ff */
[----:B------:R-:W-:Y:S01]  /*147e0*/  IMAD.U32 R67, R40, 0x10000, RZ ;  /* 0x0001000028437824 */ /* 0x000fe200078e00ff */
[----:B------:R-:W-:Y:S01]  /*147f0*/  PRMT R43, R110, 0x5410, R43 ;  /* 0x000054106e2b7816 */ /* 0x000fe2000000002b */
[----:B------:R-:W-:Y:S01]  /*14800*/  IMAD.U32 R58, R47, 0x10000, RZ ;  /* 0x000100002f3a7824 */ /* 0x000fe200078e00ff */
[----:B------:R-:W-:-:S02]  /*14810*/  LOP3.LUT R44, R44, 0xffff0000, RZ, 0xc0, !PT ;  /* 0xffff00002c2c7812 */ /* 0x000fc400078ec0ff */
[----:B------:R-:W-:Y:S02]  /*14820*/  PRMT R21, R112, 0x5410, R21 ;  /* 0x0000541070157816 */ /* 0x000fe40000000015 */
[----:B------:R-:W-:Y:S02]  /*14830*/  LOP3.LUT R48, R48, 0xffff0000, RZ, 0xc0, !PT ;  /* 0xffff000030307812 */ /* 0x000fe400078ec0ff */
[----:B------:R-:W-:Y:S02]  /*14840*/  LOP3.LUT R40, R40, 0xffff0000, RZ, 0xc0, !PT ;  /* 0xffff000028287812 */ /* 0x000fe400078ec0ff */
        /* <DEDUP_REMOVED lines=15> */
[C---:B------:R-:W-:Y:S01]  /*14940*/  FMUL.FTZ R63, R62.reuse, R66 ;  /* 0x000000423e3f7220 */ /* 0x040fe20000410000 */
[C---:B------:R-:W-:Y:S01]  /*14950*/  FMUL.FTZ R54, R59.reuse, R65 ;  /* 0x000000413b367220 */ /* 0x040fe20000410000 */
[----:B------:R-:W-:Y:S01]  /*14960*/  FMUL.FTZ R59, R59, R67 ;  /* 0x000000433b3b7220 */ /* 0x000fe20000410000 */
[-C--:B------:R-:W-:Y:S01]  /*14970*/  FMUL.FTZ R62, R62, R49.reuse ;  /* 0x000000313e3e7220 */ /* 0x080fe20000410000 */
[----:B------:R-:W-:Y:S01]  /*14980*/  FFMA.FTZ R63, R58, R49, -R63 ;  /* 0x000000313a3f7223 */ /* 0x000fe2000001083f */
[C---:B------:R-:W-:Y:S01]  /*14990*/  FMUL.FTZ R49, R46.reuse, R41 ;  /* 0x000000292e317220 */ /* 0x040fe20000410000 */
[C---:B------:R-:W-:Y:S01]  /*149a0*/  FFMA.FTZ R54, R51.reuse, R67, -R54 ;  /* 0x0000004333367223 */ /* 0x040fe20000010836 */
[----:B------:R-:W-:Y:S01]  /*149b0*/  FFMA.FTZ R59, R51, R65, R59 ;  /* 0x00000041333b7223 */ /* 0x000fe2000001003b */
[----:B------:R-:W-:Y:S01]  /*149c0*/  FMUL.FTZ R46, R46, R20 ;  /* 0x000000142e2e7220 */ /* 0x000fe20000410000 */
[----:B------:R-:W-:Y:S02]  /*149d0*/  IMAD.U32 R51, R43, 0x10000, RZ ;  /* 0x000100002b337824 */ /* 0x000fe400078e00ff */
[----:B------:R-:W-:Y:S01]  /*149e0*/  FFMA.FTZ R62, R58, R66, R62 ;  /* 0x000000423a3e7223 */ /* 0x000fe2000001003e */
[----:B------:R-:W-:Y:S01]  /*149f0*/  FFMA.FTZ R49, R44, R20, -R49 ;  /* 0x000000142c317223 */ /* 0x000fe20000010831 */
[----:B------:R-:W-:-:S02]  /*14a00*/  IMAD.U32 R58, R21, 0x10000, RZ ;  /* 0x00010000153a7824 */ /* 0x000fc400078e00ff */
[----:B------:R-:W-:Y:S01]  /*14a10*/  FFMA.FTZ R44, R44, R41, R46 ;  /* 0x000000292c2c7223 */ /* 0x000fe2000001002e */
[----:B------:R-:W-:Y:S01]  /*14a20*/  FMUL.FTZ R41, R53, R51 ;  /* 0x0000003335297220 */ /* 0x000fe20000410000 */
[----:B------:R-:W-:Y:S01]  /*14a30*/  LOP3.LUT R43, R43, 0xffff0000, RZ, 0xc0, !PT ;  /* 0xffff00002b2b7812 */ /* 0x000fe200078ec0ff */
[----:B------:R-:W-:Y:S01]  /*14a40*/  FMUL.FTZ R20, R61, R48 ;  /* 0x000000303d147220 */ /* 0x000fe20000410000 */
[----:B------:R-:W-:Y:S01]  /*14a50*/  LOP3.LUT R21, R21, 0xffff0000, RZ, 0xc0, !PT ;  /* 0xffff000015157812 */ /* 0x000fe200078ec0ff */
[-C--:B------:R-:W-:Y:S01]  /*14a60*/  FMUL.FTZ R53, R53, R58.reuse ;  /* 0x0000003a35357220 */ /* 0x080fe20000410000 */
[----:B------:R-:W-:Y:S01]  /*14a70*/  LOP3.LUT R42, R42, 0xffff0000, RZ, 0xc0, !PT ;  /* 0xffff00002a2a7812 */ /* 0x000fe200078ec0ff */
[----:B------:R-:W-:Y:S01]  /*14a80*/  FFMA.FTZ R58, R56, R58, -R41 ;  /* 0x0000003a383a7223 */ /* 0x000fe20000010829 */
[C---:B------:R-:W-:Y:S01]  /*14a90*/  FMUL.FTZ R41, R52.reuse, R43 ;  /* 0x0000002b34297220 */ /* 0x040fe20000410000 */
[-C--:B------:R-:W-:Y:S01]  /*14aa0*/  FMUL.FTZ R61, R61, R40.reuse ;  /* 0x000000283d3d7220 */ /* 0x080fe20000410000 */
[----:B------:R-:W-:Y:S01]  /*14ab0*/  FFMA.FTZ R20, R57, R40, -R20 ;  /* 0x0000002839147223 */ /* 0x000fe20000010814 */
[----:B------:R-:W-:Y:S01]  /*14ac0*/  FMUL.FTZ R52, R52, R21 ;  /* 0x0000001534347220 */ /* 0x000fe20000410000 */
[C---:B------:R-:W-:Y:S01]  /*14ad0*/  FMUL.FTZ R40, R55.reuse, R50 ;  /* 0x0000003237287220 */ /* 0x040fe20000410000 */
[----:B------:R-:W-:Y:S01]  /*14ae0*/  FMUL.FTZ R55, R55, R42 ;  /* 0x0000002a37377220 */ /* 0x000fe20000410000 */
[----:B------:R-:W-:Y:S01]  /*14af0*/  FFMA.FTZ R61, R57, R48, R61 ;  /* 0x00000030393d7223 */ /* 0x000fe2000001003d */
[----:B------:R-:W-:Y:S01]  /*14b00*/  FFMA.FTZ R46, R56, R51, R53 ;  /* 0x00000033382e7223 */ /* 0x000fe20000010035 */
[C---:B------:R-:W-:Y:S01]  /*14b10*/  FFMA.FTZ R43, R45.reuse, R43, R52 ;  /* 0x0000002b2d2b7223 */ /* 0x040fe20000010034 */
[----:B------:R-:W-:Y:S01]  /*14b20*/  FFMA.FTZ R21, R45, R21, -R41 ;  /* 0x000000152d157223 */ /* 0x000fe20000010829 */
[C---:B------:R-:W-:Y:S01]  /*14b30*/  FFMA.FTZ R48, R47.reuse, R42, -R40 ;  /* 0x0000002a2f307223 */ /* 0x040fe20000010828 */
[----:B------:R-:W-:Y:S01]  /*14b40*/  FFMA.FTZ R47, R47, R50, R55 ;  /* 0x000000322f2f7223 */ /* 0x000fe20000010037 */
[----:B------:R-:W-:-:S02]  /*14b50*/  F2FP.BF16.F32.PACK_AB R40, R49, R64 ;  /* 0x000000403128723e */ /* 0x000fc400000010ff */
[----:B------:R-:W-:Y:S02]  /*14b60*/  F2FP.BF16.F32.PACK_AB R46, R43, R46 ;  /* 0x0000002e2b2e723e */ /* 0x000fe400000010ff */
[----:B------:R-:W-:Y:S02]  /*14b70*/  F2FP.BF16.F32.PACK_AB R41, R20, R54 ;  /* 0x000000361429723e */ /* 0x000fe400000010ff */
[----:B------:R-:W-:Y:S02]  /*14b80*/  F2FP.BF16.F32.PACK_AB R42, R21, R58 ;  /* 0x0000003a152a723e */ /* 0x000fe400000010ff */
[----:B------:R-:W-:Y:S02]  /*14b90*/  F2FP.BF16.F32.PACK_AB R43, R48, R63 ;  /* 0x0000003f302b723e */ /* 0x000fe400000010ff */
[----:B------:R-:W-:Y:S02]  /*14ba0*/  F2FP.BF16.F32.PACK_AB R44, R44, R60 ;  /* 0x0000003c2c2c723e */ /* 0x000fe400000010ff */
[----:B------:R-:W-:Y:S01]  /*14bb0*/  F2FP.BF16.F32.PACK_AB R45, R61, R59 ;  /* 0x0000003b3d2d723e */ /* 0x000fe200000010ff */
[----:B------:R3:W-:Y:S01]  /*14bc0*/  STS.128 [R68], R40 ;  /* 0x0000002844007388 */ /* 0x0007e20000000c00 */
[----:B------:R-:W-:-:S05]  /*14bd0*/  F2FP.BF16.F32.PACK_AB R47, R47, R62 ;  /* 0x0000003e2f2f723e */ /* 0x000fca00000010ff */
[----:B------:R3:W-:Y:S02]  /*14be0*/  STS.128 [R3+0x14400], R44 ;  /* 0x0144002c03007388 */ /* 0x0007e40000000c00 */
.L_x_2855:
[----:B------:R-:W-:Y:S05]  /*14bf0*/  BSYNC B1 ;  /* 0x0000000000017941 */ /* 0x000fea0003800000 */
.L_x_2854:
[----:B---3--:R-:W-:Y:S01]  /*14c00*/  VIADD R3, R225, 0x40 ;  /* 0x00000040e1037836 */ /* 0x008fe20000000000 */
[----:B------:R-:W-:Y:S04]  /*14c10*/  BSSY B1, `(.L_x_2858) ;  /* 0x00000ec000017945 */ /* 0x000fe80003800000 */
[----:B------:R-:W-:-:S13]  /*14c20*/  ISETP.GE.AND P0, PT, R3, R0, PT ;  /* 0x000000000300720c */ /* 0x000fda0003f06270 */
[----:B------:R-:W-:Y:S05]  /*14c30*/  @P0 BRA `(.L_x_2859) ;  /* 0x0000000c00a40947 */ /* 0x000fea0003800000 */
[----:B0-----:R0:W5:Y:S01]  /*14c40*/  LDL R61, [R1+0x54] ;  /* 0x00005400013d7983 */ /* 0x0011620000100800 */
[----:B------:R-:W3:Y:S01]  /*14c50*/  LDC R3, c[0x0][0x3f4] ;  /* 0x0000fd00ff037b82 */ /* 0x000ee20000000800 */
        /* <DEDUP_REMOVED lines=8> */
[-C--:B---3--:R-:W-:Y:S02]  /*14ce0*/  ISETP.GE.AND P0, PT, R16, R3.reuse, PT ;  /* 0x000000031000720c */ /* 0x088fe40003f06270 */
[----:B------:R-:W-:-:S11]  /*14cf0*/  ISETP.GE.AND P1, PT, R214, R3, PT ;  /* 0x00000003d600720c */ /* 0x000fd60003f26270 */
[----:B0-----:R-:W-:Y:S05]  /*14d00*/  @P0 BRA `(.L_x_2861) ;  /* 0x0000000400a00947 */ /* 0x001fea0003800000 */
[----:B-1----:R-:W3:Y:S04]  /*14d10*/  LDL R20, [R1+0x80] ;  /* 0x0000800001147983 */ /* 0x002ee80000100800 */
[----:B------:R-:W4:Y:S01]  /*14d20*/  LDL R64, [R1+0x1b0] ;  /* 0x0001b00001407983 */ /* 0x000f220000100800 */
[----:B---3--:R-:W-:-:S04]  /*14d30*/  LEA.HI R20, R3, R20, RZ, 0x1d ;  /* 0x0000001403147211 */ /* 0x008fc800078fe8ff */
[----:B------:R-:W-:Y:S01]  /*14d40*/  SHF.R.S32.HI R41, RZ, 0x1f, R20 ;  /* 0x0000001fff297819 */ /* 0x000fe20000011414 */
[----:B------:R-:W-:-:S03]  /*14d50*/  IMAD.SHL.U32 R21, R20, 0x8, RZ ;  /* 0x0000000814157824 */ /* 0x000fc600078e00ff */
[----:B------:R-:W-:Y:S02]  /*14d60*/  LEA.HI R41, R41, R20, RZ, 0x3 ;  /* 0x0000001429297211 */ /* 0x000fe400078f18ff */
[----:B------:R-:W-:Y:S02]  /*14d70*/  LOP3.LUT R20, R63, 0x38, R21, 0xf8, !PT ;  /* 0x000000383f147812 */ /* 0x000fe400078ef815 */
[----:B------:R-:W-:Y:S01]  /*14d80*/  SHF.R.U64 R21, R28, 0x10, R29 ;  /* 0x000000101c157819 */ /* 0x000fe2000000121d */
[----:B------:R-:W-:Y:S01]  /*14d90*/  IMAD.SHL.U32 R41, R41, 0x400, RZ ;  /* 0x0000040029297824 */ /* 0x000fe200078e00ff */
[----:B------:R-:W-:Y:S02]  /*14da0*/  LOP3.LUT R20, R20, R62, RZ, 0x3c, !PT ;  /* 0x0000003e14147212 */ /* 0x000fe400078e3cff */
[----:B------:R-:W-:Y:S02]  /*14db0*/  SHF.R.U64 R28, R30, 0x10, R31 ;  /* 0x000000101e1c7819 */ /* 0x000fe4000000121f */
[----:B------:R-:W-:-:S02]  /*14dc0*/  LOP3.LUT R41, R41, 0x7fffe000, RZ, 0xc0, !PT ;  /* 0x7fffe00029297812 */ /* 0x000fc400078ec0ff */
[----:B------:R-:W-:Y:S02]  /*14dd0*/  SHF.R.U64 R30, R36, 0x10, R37 ;  /* 0x00000010241e7819 */ /* 0x000fe40000001225 */
[----:B-----5:R-:W-:Y:S02]  /*14de0*/  IADD3 R20, R20, R41, R61 ;  /* 0x0000002914147210 */ /* 0x020fe40007ffe03d */
[----:B----4-:R-:W0:Y:S01]  /*14df0*/  LDS.128 R40, [R64] ;  /* 0x0000000040287984 */ /* 0x010e220000000c00 */
[----:B------:R-:W-:Y:S02]  /*14e00*/  PRMT R30, R105, 0x5410, R30 ;  /* 0x00005410691e7816 */ /* 0x000fe4000000001e */
[----:B------:R-:W-:Y:S01]  /*14e10*/  IMAD R20, R20, 0x2, R23 ;  /* 0x0000000214147824 */ /* 0x000fe200078e0217 */
[----:B------:R-:W-:Y:S02]  /*14e20*/  PRMT R21, R107, 0x5410, R21 ;  /* 0x000054106b157816 */ /* 0x000fe40000000015 */
[--C-:B------:R-:W-:Y:S01]  /*14e30*/  SHF.R.U64 R36, R38, 0x10, R39.reuse ;  /* 0x0000001026247819 */ /* 0x100fe20000001227 */
[----:B------:R-:W-:Y:S01]  /*14e40*/  IMAD.U32 R56, R30, 0x10000, RZ ;  /* 0x000100001e387824 */ /* 0x000fe200078e00ff */
[----:B------:R-:W1:Y:S01]  /*14e50*/  LDS.128 R44, [R20+0x14400] ;  /* 0x01440000142c7984 */ /* 0x000e620000000c00 */
[----:B------:R-:W-:Y:S01]  /*14e60*/  SHF.R.U32.HI R38, RZ, 0x10, R39 ;  /* 0x00000010ff267819 */ /* 0x000fe20000011627 */
[----:B------:R-:W-:Y:S01]  /*14e70*/  IMAD.U32 R57, R21, 0x10000, RZ ;  /* 0x0001000015397824 */ /* 0x000fe200078e00ff */
[----:B------:R-:W-:-:S02]  /*14e80*/  SHF.R.U32.HI R31, RZ, 0x10, R31 ;  /* 0x00000010ff1f7819 */ /* 0x000fc4000001161f */
[----:B------:R-:W-:Y:S02]  /*14e90*/  SHF.R.U32.HI R37, RZ, 0x10, R37 ;  /* 0x00000010ff257819 */ /* 0x000fe40000011625 */
[----:B------:R-:W-:Y:S02]  /*14ea0*/  PRMT R38, R106, 0x5432, R38 ;  /* 0x000054326a267816 */ /* 0x000fe40000000026 */
[----:B------:R-:W-:Y:S02]  /*14eb0*/  SHF.R.U32.HI R29, RZ, 0x10, R29 ;  /* 0x00000010ff1d7819 */ /* 0x000fe4000001161d */
[----:B------:R-:W-:Y:S01]  /*14ec0*/  PRMT R31, R108, 0x5432, R31 ;  /* 0x000054326c1f7816 */ /* 0x000fe2000000001f */
[----:B------:R-:W-:Y:S01]  /*14ed0*/  IMAD.U32 R59, R38, 0x10000, RZ ;  /* 0x00010000263b7824 */ /* 0x000fe200078e00ff */
[----:B------:R-:W-:Y:S02]  /*14ee0*/  PRMT R37, R105, 0x5432, R37 ;  /* 0x0000543269257816 */ /* 0x000fe40000000025 */
[----:B------:R-:W-:-:S02]  /*14ef0*/  PRMT R29, R107, 0x5432, R29 ;  /* 0x000054326b1d7816 */ /* 0x000fc4000000001d */
[----:B------:R-:W-:Y:S01]  /*14f00*/  LOP3.LUT R30, R30, 0xffff0000, RZ, 0xc0, !PT ;  /* 0xffff00001e1e7812 */ /* 0x000fe200078ec0ff */
[----:B------:R-:W-:Y:S01]  /*14f10*/  IMAD.U32 R58, R37, 0x10000, RZ ;  /* 0x00010000253a7824 */ /* 0x000fe200078e00ff */
[----:B------:R-:W-:Y:S01]  /*14f20*/  LOP3.LUT R21, R21, 0xffff0000, RZ, 0xc0, !PT ;  /* 0xffff000015157812 */ /* 0x000fe200078ec0ff */
[----:B------:R-:W-:Y:S01]  /*14f30*/  IMAD.U32 R60, R29, 0x10000, RZ ;  /* 0x000100001d3c7824 */ /* 0x000fe200078e00ff */
[----:B------:R-:W-:Y:S02]  /*14f40*/  PRMT R36, R106, 0x5410, R36 ;  /* 0x000054106a247816 */ /* 0x000fe40000000024 */
[----:B------:R-:W-:Y:S02]  /*14f50*/  LOP3.LUT R37, R37, 0xffff0000, RZ, 0xc0, !PT ;  /* 0xffff000025257812 */ /* 0x000fe400078ec0ff */
[----:B------:R-:W-:Y:S02]  /*14f60*/  LOP3.LUT R29, R29, 0xffff0000, RZ, 0xc0, !PT ;  /* 0xffff00001d1d7812 */ /* 0x000fe400078ec0ff */
        /* <DEDUP_REMOVED lines=30> */
[C---:B------:R-:W-:Y:S01]  /*15150*/  FMUL.FTZ R51, R42.reuse, R30 ;  /* 0x0000001e2a337220 */ /* 0x040fe20000410000 */
[-C--:B------:R-:W-:Y:S01]  /*15160*/  FMUL.FTZ R55, R42, R21.reuse ;  /* 0x000000152a377220 */ /* 0x080fe20000410000 */
[C---:B------:R-:W-:Y:S01]  /*15170*/  IMAD.U32 R48, R36.reuse, 0x10000, RZ ;  /* 0x0001000024307824 */ /* 0x040fe200078e00ff */
[----:B------:R-:W-:Y:S01]  /*15180*/  LOP3.LUT R36, R36, 0xffff0000, RZ, 0xc0, !PT ;  /* 0xffff000024247812 */ /* 0x000fe200078ec0ff */
[----:B------:R-:W-:Y:S01]  /*15190*/  FFMA.FTZ R42, R40, R21, -R51 ;  /* 0x00000015282a7223 */ /* 0x000fe20000010833 */
[C---:B------:R-:W-:Y:S01]  /*151a0*/  FMUL.FTZ R21, R54.reuse, R37 ;  /* 0x0000002536157220 */ /* 0x040fe20000410000 */
[----:B------:R-:W-:Y:S01]  /*151b0*/  FMUL.FTZ R54, R54, R29 ;  /* 0x0000001d36367220 */ /* 0x000fe20000410000 */
[----:B------:R-:W-:-:S02]  /*151c0*/  IMAD.U32 R58, R28, 0x10000, RZ ;  /* 0x000100001c3a7824 */ /* 0x000fc400078e00ff */
[----:B------:R-:W-:Y:S01]  /*151d0*/  FFMA.FTZ R30, R40, R30, R55 ;  /* 0x0000001e281e7223 */ /* 0x000fe20000010037 */
[C---:B------:R-:W-:Y:S01]  /*151e0*/  FMUL.FTZ R40, R45.reuse, R48 ;  /* 0x000000302d287220 */ /* 0x040fe20000410000 */
[C---:B------:R-:W-:Y:S01]  /*151f0*/  FFMA.FTZ R29, R50.reuse, R29, -R21 ;  /* 0x0000001d321d7223 */ /* 0x040fe20000010815 */
[----:B------:R-:W-:Y:S01]  /*15200*/  FFMA.FTZ R37, R50, R37, R54 ;  /* 0x0000002532257223 */ /* 0x000fe20000010036 */
[-C--:B------:R-:W-:Y:S01]  /*15210*/  FMUL.FTZ R50, R45, R58.reuse ;  /* 0x0000003a2d327220 */ /* 0x080fe20000410000 */
[----:B------:R-:W-:Y:S01]  /*15220*/  LOP3.LUT R21, R28, 0xffff0000, RZ, 0xc0, !PT ;  /* 0xffff00001c157812 */ /* 0x000fe200078ec0ff */
[C---:B------:R-:W-:Y:S01]  /*15230*/  FFMA.FTZ R58, R49.reuse, R58, -R40 ;  /* 0x0000003a313a7223 */ /* 0x040fe20000010828 */
[----:B------:R-:W-:Y:S01]  /*15240*/  LOP3.LUT R28, R38, 0xffff0000, RZ, 0xc0, !PT ;  /* 0xffff0000261c7812 */ /* 0x000fe200078ec0ff */
[----:B------:R-:W-:Y:S01]  /*15250*/  FFMA.FTZ R38, R49, R48, R50 ;  /* 0x0000003031267223 */ /* 0x000fe20000010032 */
[----:B------:R-:W-:Y:S01]  /*15260*/  LOP3.LUT R40, R31, 0xffff0000, RZ, 0xc0, !PT ;  /* 0xffff00001f287812 */ /* 0x000fe200078ec0ff */
[C---:B------:R-:W-:Y:S01]  /*15270*/  FMUL.FTZ R48, R44.reuse, R36 ;  /* 0x000000242c307220 */ /* 0x040fe20000410000 */
[-C--:B------:R-:W-:Y:S01]  /*15280*/  FMUL.FTZ R31, R44, R21.reuse ;  /* 0x000000152c1f7220 */ /* 0x080fe20000410000 */
[----:B------:R-:W-:Y:S01]  /*15290*/  FMUL.FTZ R44, R47, R28 ;  /* 0x0000001c2f2c7220 */ /* 0x000fe20000410000 */
[----:B------:R-:W-:Y:S01]  /*152a0*/  F2FP.BF16.F32.PACK_AB R29, R29, R46 ;  /* 0x0000002e1d1d723e */ /* 0x000fe200000010ff */
        /* <DEDUP_REMOVED lines=12> */
[----:B------:R0:W-:Y:S04]  /*15370*/  STS.128 [R64], R28 ;  /* 0x0000001c40007388 */ /* 0x0001e80000000c00 */
[----:B------:R0:W-:Y:S02]  /*15380*/  STS.128 [R20+0x14400], R36 ;  /* 0x0144002414007388 */ /* 0x0001e40000000c00 */
.L_x_2861:
[----:B------:R-:W-:Y:S05]  /*15390*/  BSYNC B2 ;  /* 0x0000000000027941 */ /* 0x000fea0003800000 */
.L_x_2860:
[----:B------:R-:W-:Y:S05]  /*153a0*/  @P1 BRA `(.L_x_2859) ;  /* 0x0000000400c81947 */ /* 0x000fea0003800000 */
[----:B------:R-:W3:Y:S04]  /*153b0*/  LDL R21, [R1+0x11c] ;  /* 0x00011c0001157983 */ /* 0x000ee80000100800 */
[----:B01----:R-:W4:Y:S01]  /*153c0*/  LDL R20, [R1+0x12c] ;  /* 0x00012c0001147983 */ /* 0x003f220000100800 */
[----:B------:R-:W-:Y:S02]  /*153d0*/  SHF.R.U64 R40, R32, 0x10, R33 ;  /* 0x0000001020287819 */ /* 0x000fe40000001221 */
[--C-:B------:R-:W-:Y:S02]  /*153e0*/  SHF.R.U64 R24, R24, 0x10, R25.reuse ;  /* 0x0000001018187819 */ /* 0x100fe40000001219 */
[----:B------:R-:W-:Y:S02]  /*153f0*/  PRMT R40, R101, 0x5410, R40 ;  /* 0x0000541065287816 */ /* 0x000fe40000000028 */
[----:B------:R-:W-:-:S02]  /*15400*/  SHF.R.U32.HI R42, RZ, 0x10, R25 ;  /* 0x00000010ff2a7819 */ /* 0x000fc40000011619 */
[--C-:B------:R-:W-:Y:S02]  /*15410*/  SHF.R.U64 R25, R34, 0x10, R35.reuse ;  /* 0x0000001022197819 */ /* 0x100fe40000001223 */
[----:B------:R-:W-:Y:S01]  /*15420*/  PRMT R24, R103, 0x5410, R24 ;  /* 0x0000541067187816 */ /* 0x000fe20000000018 */
[----:B------:R-:W-:Y:S01]  /*15430*/  IMAD.U32 R45, R40, 0x10000, RZ ;  /* 0x00010000282d7824 */ /* 0x000fe200078e00ff */
[----:B------:R-:W-:Y:S02]  /*15440*/  SHF.R.U32.HI R35, RZ, 0x10, R35 ;  /* 0x00000010ff237819 */ /* 0x000fe40000011623 */
[----:B------:R-:W-:Y:S02]  /*15450*/  SHF.R.U32.HI R32, RZ, 0x10, R33 ;  /* 0x00000010ff207819 */ /* 0x000fe40000011621 */
[C---:B------:R-:W-:Y:S02]  /*15460*/  PRMT R25, R102.reuse, 0x5410, R25 ;  /* 0x0000541066197816 */ /* 0x040fe40000000019 */
[----:B------:R-:W-:-:S02]  /*15470*/  PRMT R102, R102, 0x5432, R35 ;  /* 0x0000543266667816 */ /* 0x000fc40000000023 */
[----:B------:R-:W-:Y:S02]  /*15480*/  PRMT R103, R103, 0x5432, R42 ;  /* 0x0000543267677816 */ /* 0x000fe4000000002a */
[----:B------:R-:W-:Y:S01]  /*15490*/  PRMT R101, R101, 0x5432, R32 ;  /* 0x0000543265657816 */ /* 0x000fe20000000020 */
[----:B------:R-:W-:-:S04]  /*154a0*/  IMAD.U32 R47, R102, 0x10000, RZ ;  /* 0x00010000662f7824 */ /* 0x000fc800078e00ff */
[C---:B------:R-:W-:Y:S01]  /*154b0*/  IMAD.U32 R46, R101.reuse, 0x10000, RZ ;  /* 0x00010000652e7824 */ /* 0x040fe200078e00ff */
[----:B------:R-:W-:Y:S02]  /*154c0*/  LOP3.LUT R101, R101, 0xffff0000, RZ, 0xc0, !PT ;  /* 0xffff000065657812 */ /* 0x000fe400078ec0ff */
[----:B---3--:R-:W-:Y:S02]  /*154d0*/  R2UR UR4, R21 ;  /* 0x00000000150472ca */ /* 0x008fe400000e0000 */
[----:B------:R-:W-:Y:S02]  /*154e0*/  SHF.R.S32.HI R21, RZ, 0x1f, R214 ;  /* 0x0000001fff157819 */ /* 0x000fe400000114d6 */
[----:B----4-:R-:W-:Y:S02]  /*154f0*/  LEA.HI R3, R3, R20, RZ, 0x1d ;  /* 0x0000001403037211 */ /* 0x010fe400078fe8ff */
[CC--:B------:R-:W-:Y:S02]  /*15500*/  LEA.HI R28, R21.reuse, R214.reuse, RZ, 0x6 ;  /* 0x000000d6151c7211 */ /* 0x0c0fe400078f30ff */
[----:B------:R-:W-:-:S02]  /*15510*/  LEA.HI R21, R21, R214, RZ, 0x3 ;  /* 0x000000d615157211 */ /* 0x000fc400078f18ff */
[----:B------:R-:W-:Y:S02]  /*15520*/  SHF.R.S32.HI R20, RZ, 0x1f, R3 ;  /* 0x0000001fff147819 */ /* 0x000fe40000011403 */
[----:B------:R-:W-:Y:S02]  /*15530*/  LOP3.LUT R21, R63, 0x38, R21, 0xf8, !PT ;  /* 0x000000383f157812 */ /* 0x000fe400078ef815 */
[----:B------:R-:W-:Y:S01]  /*15540*/  LEA.HI R20, R20, R3, RZ, 0x3 ;  /* 0x0000000314147211 */ /* 0x000fe200078f18ff */
[----:B------:R-:W-:Y:S01]  /*15550*/  IMAD.SHL.U32 R3, R3, 0x8, RZ ;  /* 0x0000000803037824 */ /* 0x000fe200078e00ff */
[----:B------:R-:W-:-:S03]  /*15560*/  LOP3.LUT R29, R21, R62, RZ, 0x3c, !PT ;  /* 0x0000003e151d7212 */ /* 0x000fc600078e3cff */
[----:B------:R-:W-:Y:S01]  /*15570*/  IMAD.SHL.U32 R21, R20, 0x400, RZ ;  /* 0x0000040014157824 */ /* 0x000fe200078e00ff */
[----:B------:R-:W-:Y:S01]  /*15580*/  LOP3.LUT R3, R63, 0x38, R3, 0xf8, !PT ;  /* 0x000000383f037812 */ /* 0x000fe200078ef803 */
[----:B------:R-:W-:-:S03]  /*15590*/  IMAD.SHL.U32 R28, R28, 0x80, RZ ;  /* 0x000000801c1c7824 */ /* 0x000fc600078e00ff */
[----:B------:R-:W-:Y:S02]  /*155a0*/  LOP3.LUT R20, R3, R62, RZ, 0x3c, !PT ;  /* 0x0000003e03147212 */ /* 0x000fe400078e3cff */
[----:B------:R-:W-:Y:S02]  /*155b0*/  LOP3.LUT R21, R21, 0x7fffe000, RZ, 0xc0, !PT ;  /* 0x7fffe00015157812 */ /* 0x000fe400078ec0ff */
[----:B------:R-:W-:Y:S02]  /*155c0*/  LOP3.LUT R28, R28, 0xffffe000, RZ, 0xc0, !PT ;  /* 0xffffe0001c1c7812 */ /* 0x000fe400078ec0ff */
[--C-:B-----5:R-:W-:Y:S02]  /*155d0*/  IADD3 R20, R20, R21, R61.reuse ;  /* 0x0000001514147210 */ /* 0x120fe40007ffe03d */
[----:B------:R-:W-:-:S03]  /*155e0*/  IADD3 R28, R29, R28, R61 ;  /* 0x0000001c1d1c7210 */ /* 0x000fc60007ffe03d */
[----:B------:R-:W-:Y:S01]  /*155f0*/  IMAD R20, R20, 0x2, R23 ;  /* 0x0000000214147824 */ /* 0x000fe200078e0217 */
[----:B------:R-:W-:-:S04]  /*15600*/  LEA R3, R28, UR4, 0x1 ;  /* 0x000000041c037c11 */ /* 0x000fc8000f8e08ff */
[----:B------:R-:W0:Y:S04]  /*15610*/  LDS.128 R36, [R20+0x14400] ;  /* 0x0144000014247984 */ /* 0x000e280000000c00 */
[----:B------:R-:W1:Y:S01]  /*15620*/  LDS.128 R28, [R3] ;  /* 0x00000000031c7984 */ /* 0x000e620000000c00 */
[--C-:B------:R-:W-:Y:S02]  /*15630*/  SHF.R.U64 R21, R26, 0x10, R27.reuse ;  /* 0x000000101a157819 */ /* 0x100fe4000000121b */
[----:B------:R-:W-:Y:S02]  /*15640*/  SHF.R.U32.HI R27, RZ, 0x10, R27 ;  /* 0x00000010ff1b7819 */ /* 0x000fe4000001161b */
[C---:B------:R-:W-:Y:S02]  /*15650*/  PRMT R21, R104.reuse, 0x5410, R21 ;  /* 0x0000541068157816 */ /* 0x040fe40000000015 */
[----:B------:R-:W-:Y:S01]  /*15660*/  PRMT R104, R104, 0x5432, R27 ;  /* 0x0000543268687816 */ /* 0x000fe2000000001b */
[C---:B0-----:R-:W-:Y:S01]  /*15670*/  IMAD.U32 R34, R36.reuse, 0x10000, RZ ;  /* 0x0001000024227824 */ /* 0x041fe200078e00ff */
[----:B------:R-:W-:Y:S01]  /*15680*/  LOP3.LUT R33, R36, 0xffff0000, RZ, 0xc0, !PT ;  /* 0xffff000024217812 */ /* 0x000fe200078ec0ff */
[C---:B------:R-:W-:Y:S01]  /*15690*/  IMAD.U32 R43, R37.reuse, 0x10000, RZ ;  /* 0x00010000252b7824 */ /* 0x040fe200078e00ff */
[----:B------:R-:W-:Y:S01]  /*156a0*/  LOP3.LUT R36, R37, 0xffff0000, RZ, 0xc0, !PT ;  /* 0xffff000025247812 */ /* 0x000fe200078ec0ff */
[----:B------:R-:W-:-:S02]  /*156b0*/  IMAD.U32 R37, R24, 0x10000, RZ ;  /* 0x0001000018257824 */ /* 0x000fc400078e00ff */
[----:B------:R-:W-:Y:S01]  /*156c0*/  FMUL.FTZ R48, R34, R45 ;  /* 0x0000002d22307220 */ /* 0x000fe20000410000 */
[----:B-1----:R-:W-:Y:S02]  /*156d0*/  IMAD.U32 R35, R28, 0x10000, RZ ;  /* 0x000100001c237824 */ /* 0x002fe400078e00ff */
[-C--:B------:R-:W-:Y:S01]  /*156e0*/  FMUL.FTZ R50, R34, R37.reuse ;  /* 0x0000002522327220 */ /* 0x080fe20000410000 */
[C---:B------:R-:W-:Y:S02]  /*156f0*/  IMAD.U32 R27, R30.reuse, 0x10000, RZ ;  /* 0x000100001e1b7824 */ /* 0x040fe400078e00ff */
[----:B------:R-:W-:Y:S01]  /*15700*/  FFMA.FTZ R34, R35, R37, -R48 ;  /* 0x0000002523227223 */ /* 0x000fe20000010830 */
[----:B------:R-:W-:Y:S01]  /*15710*/  LOP3.LUT R26, R30, 0xffff0000, RZ, 0xc0, !PT ;  /* 0xffff00001e1a7812 */ /* 0x000fe200078ec0ff */
[----:B------:R-:W-:Y:S01]  /*15720*/  IMAD.U32 R37, R103, 0x10000, RZ ;  /* 0x0001000067257824 */ /* 0x000fe200078e00ff */
[C---:B------:R-:W-:Y:S01]  /*15730*/  LOP3.LUT R30, R31.reuse, 0xffff0000, RZ, 0xc0, !PT ;  /* 0xffff00001f1e7812 */ /* 0x040fe200078ec0ff */
[----:B------:R-:W-:Y:S01]  /*15740*/  IMAD.U32 R41, R31, 0x10000, RZ ;  /* 0x000100001f297824 */ /* 0x000fe200078e00ff */
[C---:B------:R-:W-:Y:S01]  /*15750*/  LOP3.LUT R31, R38.reuse, 0xffff0000, RZ, 0xc0, !PT ;  /* 0xffff0000261f7812 */ /* 0x040fe200078ec0ff */
[----:B------:R-:W-:Y:S01]  /*15760*/  IMAD.U32 R32, R38, 0x10000, RZ ;  /* 0x0001000026207824 */ /* 0x000fe200078e00ff */
[C---:B------:R-:W-:Y:S01]  /*15770*/  LOP3.LUT R38, R39.reuse, 0xffff0000, RZ, 0xc0, !PT ;  /* 0xffff000027267812 */ /* 0x040fe200078ec0ff */
[----:B------:R-:W-:-:S02]  /*15780*/  IMAD.U32 R44, R39, 0x10000, RZ ;  /* 0x00010000272c7824 */ /* 0x000fc400078e00ff */
[----:B------:R-:W-:Y:S01]  /*15790*/  FFMA.FTZ R35, R35, R45, R50 ;  /* 0x0000002d23237223 */ /* 0x000fe20000010032 */
[CC--:B------:R-:W-:Y:S01]  /*157a0*/  FMUL.FTZ R49, R43.reuse, R46.reuse ;  /* 0x0000002e2b317220 */ /* 0x0c0fe20000410000 */
[----:B------:R-:W-:Y:S02]  /*157b0*/  IMAD.U32 R39, R104, 0x10000, RZ ;  /* 0x0001000068277824 */ /* 0x000fe400078e00ff */
[----:B------:R-:W-:Y:S01]  /*157c0*/  FMUL.FTZ R45, R43, R37 ;  /* 0x000000252b2d7220 */ /* 0x000fe20000410000 */
[----:B------:R-:W-:Y:S01]  /*157d0*/  IMAD.U32 R42, R29, 0x10000, RZ ;  /* 0x000100001d2a7824 */ /* 0x000fe200078e00ff */
[----:B------:R-:W-:Y:S01]  /*157e0*/  LOP3.LUT R43, R40, 0xffff0000, RZ, 0xc0, !PT ;  /* 0xffff0000282b7812 */ /* 0x000fe200078ec0ff */
[C---:B------:R-:W-:Y:S01]  /*157f0*/  FMUL.FTZ R48, R44.reuse, R47 ;  /* 0x0000002f2c307220 */ /* 0x040fe20000410000 */
[----:B------:R-:W-:Y:S01]  /*15800*/  FMUL.FTZ R44, R44, R39 ;  /* 0x000000272c2c7220 */ /* 0x000fe20000410000 */
[----:B------:R-:W-:Y:S01]  /*15810*/  LOP3.LUT R24, R24, 0xffff0000, RZ, 0xc0, !PT ;  /* 0xffff000018187812 */ /* 0x000fe200078ec0ff */
[----:B------:R-:W-:Y:S01]  /*15820*/  FFMA.FTZ R40, R42, R46, R45 ;  /* 0x0000002e2a287223 */ /* 0x000fe2000001002d */
[----:B------:R-:W-:Y:S01]  /*15830*/  LOP3.LUT R28, R28, 0xffff0000, RZ, 0xc0, !PT ;  /* 0xffff00001c1c7812 */ /* 0x000fe200078ec0ff */
[----:B------:R-:W-:Y:S01]  /*15840*/  FFMA.FTZ R37, R42, R37, -R49 ;  /* 0x000000252a257223 */ /* 0x000fe20000010831 */
[----:B------:R-:W-:Y:S01]  /*15850*/  FMUL.FTZ R45, R33, R43 ;  /* 0x0000002b212d7220 */ /* 0x000fe20000410000 */
[----:B------:R-:W-:Y:S01]  /*15860*/  FFMA.FTZ R39, R41, R39, -R48 ;  /* 0x0000002729277223 */ /* 0x000fe20000010830 */
[----:B------:R-:W-:Y:S01]  /*15870*/  LOP3.LUT R103, R103, 0xffff0000, RZ, 0xc0, !PT ;  /* 0xffff000067677812 */ /* 0x000fe200078ec0ff */
[----:B------:R-:W-:-:S02]  /*15880*/  IMAD.U32 R42, R25, 0x10000, RZ ;  /* 0x00010000192a7824 */ /* 0x000fc400078e00ff */
[----:B------:R-:W-:Y:S01]  /*15890*/  FFMA.FTZ R41, R41, R47, R44 ;  /* 0x0000002f29297223 */ /* 0x000fe2000001002c */
[-C--:B------:R-:W-:Y:S01]  /*158a0*/  FMUL.FTZ R47, R33, R24.reuse ;  /* 0x00000018212f7220 */ /* 0x080fe20000410000 */
[----:B------:R-:W-:Y:S01]  /*158b0*/  FFMA.FTZ R33, R28, R24, -R45 ;  /* 0x000000181c217223 */ /* 0x000fe2000001082d */
[----:B------:R-:W-:Y:S01]  /*158c0*/  LOP3.LUT R29, R29, 0xffff0000, RZ, 0xc0, !PT ;  /* 0xffff00001d1d7812 */ /* 0x000fe200078ec0ff */
[----:B------:R-:W-:Y:S02]  /*158d0*/  IMAD.U32 R24, R21, 0x10000, RZ ;  /* 0x0001000015187824 */ /* 0x000fe400078e00ff */
[----:B------:R-:W-:Y:S01]  /*158e0*/  FMUL.FTZ R44, R36, R101 ;  /* 0x00000065242c7220 */ /* 0x000fe20000410000 */
[----:B------:R-:W-:Y:S01]  /*158f0*/  FMUL.FTZ R46, R32, R42 ;  /* 0x0000002a202e7220 */ /* 0x000fe20000410000 */
[-C--:B------:R-:W-:Y:S01]  /*15900*/  FMUL.FTZ R36, R36, R103.reuse ;  /* 0x0000006724247220 */ /* 0x080fe20000410000 */
[-C--:B------:R-:W-:Y:S01]  /*15910*/  FMUL.FTZ R32, R32, R24.reuse ;  /* 0x0000001820207220 */ /* 0x080fe20000410000 */
[----:B------:R-:W-:Y:S01]  /*15920*/  FFMA.FTZ R44, R29, R103, -R44 ;  /* 0x000000671d2c7223 */ /* 0x000fe2000001082c */
[----:B------:R-:W-:Y:S01]  /*15930*/  FFMA.FTZ R46, R27, R24, -R46 ;  /* 0x000000181b2e7223 */ /* 0x000fe2000001082e */
[----:B------:R-:W-:Y:S01]  /*15940*/  FFMA.FTZ R101, R29, R101, R36 ;  /* 0x000000651d657223 */ /* 0x000fe20000010024 */
[----:B------:R-:W-:-:S02]  /*15950*/  LOP3.LUT R24, R25, 0xffff0000, RZ, 0xc0, !PT ;  /* 0xffff000019187812 */ /* 0x000fc400078ec0ff */
[----:B------:R-:W-:Y:S02]  /*15960*/  LOP3.LUT R21, R21, 0xffff0000, RZ, 0xc0, !PT ;  /* 0xffff000015157812 */ /* 0x000fe400078ec0ff */
[----:B------:R-:W-:Y:S02]  /*15970*/  LOP3.LUT R29, R102, 0xffff0000, RZ, 0xc0, !PT ;  /* 0xffff0000661d7812 */ /* 0x000fe400078ec0ff */
[----:B------:R-:W-:Y:S01]  /*15980*/  LOP3.LUT R25, R104, 0xffff0000, RZ, 0xc0, !PT ;  /* 0xffff000068197812 */ /* 0x000fe200078ec0ff */
[----:B------:R-:W-:Y:S01]  /*15990*/  FFMA.FTZ R32, R27, R42, R32 ;  /* 0x0000002a1b207223 */ /* 0x000fe20000010020 */
        /* <DEDUP_REMOVED lines=17> */
[----:B------:R3:W-:Y:S04]  /*15ab0*/  STS.128 [R3], R24 ;  /* 0x0000001803007388 */ /* 0x0007e80000000c00 */
[----:B------:R3:W-:Y:S02]  /*15ac0*/  STS.128 [R20+0x14400], R28 ;  /* 0x0144001c14007388 */ /* 0x0007e40000000c00 */
.L_x_2859:
[----:B------:R-:W-:Y:S05]  /*15ad0*/  BSYNC B1 ;  /* 0x0000000000017941 */ /* 0x000fea0003800000 */
.L_x_2858:
[----:B---3--:R-:W-:-:S05]  /*15ae0*/  VIADD R3, R225, 0x60 ;  /* 0x00000060e1037836 */ /* 0x008fca0000000000 */
[----:B------:R-:W-:-:S13]  /*15af0*/  ISETP.GE.AND P0, PT, R3, R0, PT ;  /* 0x000000000300720c */ /* 0x000fda0003f06270 */
[----:B------:R-:W-:Y:S05]  /*15b00*/  @P0 BRA `(.L_x_2829) ;  /* 0x0000000c00c80947 */ /* 0x000fea0003800000 */
[----:B------:R3:W5:Y:S01]  /*15b10*/  LDL R41, [R1+0x11c] ;  /* 0x00011c0001297983 */ /* 0x0007620000100800 */
[----:B------:R-:W4:Y:S01]  /*15b20*/  LDC R21, c[0x0][0x3f4] ;  /* 0x0000fd00ff157b82 */ /* 0x000f220000000800 */
[----:B------:R-:W-:Y:S01]  /*15b30*/  BSSY B1, `(.L_x_2862) ;  /* 0x0000076000017945 */ /* 0x000fe20003800000 */
[-C--:B----4-:R-:W-:Y:S02]  /*15b40*/  ISETP.GE.AND P0, PT, R16, R21.reuse, PT ;  /* 0x000000151000720c */ /* 0x090fe40003f06270 */
[----:B------:R-:W-:-:S11]  /*15b50*/  ISETP.GE.AND P1, PT, R214, R21, PT ;  /* 0x00000015d600720c */ /* 0x000fd60003f26270 */
[----:B---3--:R-:W-:Y:S05]  /*15b60*/  @P0 BRA `(.L_x_2863) ;  /* 0x0000000400c80947 */ /* 0x008fea0003800000 */
[----:B------:R-:W3:Y:S01]  /*15b70*/  LDL R24, [R1+0x80] ;  /* 0x0000800001187983 */ /* 0x000ee20000100800 */
[----:B01----:R-:W-:Y:S02]  /*15b80*/  SHF.R.S32.HI R20, RZ, 0x1f, R3 ;  /* 0x0000001fff147819 */ /* 0x003fe40000011403 */
[----:B-----5:R-:W-:Y:S02]  /*15b90*/  R2UR UR4, R41 ;  /* 0x00000000290472ca */ /* 0x020fe400000e0000 */
[----:B------:R-:W-:Y:S02]  /*15ba0*/  LEA.HI R20, R20, R3, RZ, 0x3 ;  /* 0x0000000314147211 */ /* 0x000fe400078f18ff */
[----:B------:R-:W-:Y:S02]  /*15bb0*/  SHF.R.U64 R33, R14, 0x10, R15 ;  /* 0x000000100e217819 */ /* 0x000fe4000000120f */
[----:B------:R-:W-:Y:S01]  /*15bc0*/  SHF.R.U64 R14, R4, 0x10, R5 ;  /* 0x00000010040e7819 */ /* 0x000fe20000001205 */
[----:B------:R-:W-:Y:S01]  /*15bd0*/  IMAD.SHL.U32 R20, R20, 0x40, RZ ;  /* 0x0000004014147824 */ /* 0x000fe200078e00ff */
[----:B------:R-:W-:-:S02]  /*15be0*/  SHF.R.U64 R34, R12, 0x10, R13 ;  /* 0x000000100c227819 */ /* 0x000fc4000000120d */
[----:B------:R-:W-:Y:S02]  /*15bf0*/  SHF.R.U32.HI R32, RZ, 0x10, R13 ;  /* 0x00000010ff207819 */ /* 0x000fe4000001160d */
[----:B------:R-:W-:Y:S02]  /*15c00*/  SHF.R.U64 R13, R6, 0x10, R7 ;  /* 0x00000010060d7819 */ /* 0x000fe40000001207 */
[----:B------:R-:W-:Y:S02]  /*15c10*/  PRMT R37, R97, 0x5410, R14 ;  /* 0x0000541061257816 */ /* 0x000fe4000000000e */
[----:B------:R-:W-:Y:S02]  /*15c20*/  SHF.R.U32.HI R12, RZ, 0x10, R5 ;  /* 0x00000010ff0c7819 */ /* 0x000fe40000011605 */
[----:B------:R-:W-:Y:S01]  /*15c30*/  SHF.R.U32.HI R5, RZ, 0x10, R7 ;  /* 0x00000010ff057819 */ /* 0x000fe20000011607 */
[----:B------:R-:W-:Y:S01]  /*15c40*/  IMAD.U32 R38, R37, 0x10000, RZ ;  /* 0x0001000025267824 */ /* 0x000fe200078e00ff */
[----:B------:R-:W-:-:S02]  /*15c50*/  PRMT R35, R99, 0x5410, R34 ;  /* 0x0000541063237816 */ /* 0x000fc40000000022 */
[----:B------:R-:W-:Y:S02]  /*15c60*/  PRMT R7, R98, 0x5410, R13 ;  /* 0x0000541062077816 */ /* 0x000fe4000000000d */
[----:B------:R-:W-:Y:S01]  /*15c70*/  SHF.R.U32.HI R15, RZ, 0x10, R15 ;  /* 0x00000010ff0f7819 */ /* 0x000fe2000001160f */
[----:B------:R-:W-:Y:S01]  /*15c80*/  IMAD.U32 R36, R35, 0x10000, RZ ;  /* 0x0001000023247824 */ /* 0x000fe200078e00ff */
[C---:B------:R-:W-:Y:S02]  /*15c90*/  PRMT R4, R100.reuse, 0x5410, R33 ;  /* 0x0000541064047816 */ /* 0x040fe40000000021 */
[----:B------:R-:W-:Y:S02]  /*15ca0*/  PRMT R97, R97, 0x5432, R12 ;  /* 0x0000543261617816 */ /* 0x000fe4000000000c */
[----:B------:R-:W-:Y:S02]  /*15cb0*/  PRMT R100, R100, 0x5432, R15 ;  /* 0x0000543264647816 */ /* 0x000fe4000000000f */
[----:B------:R-:W-:-:S02]  /*15cc0*/  PRMT R99, R99, 0x5432, R32 ;  /* 0x0000543263637816 */ /* 0x000fc40000000020 */
[----:B------:R-:W-:Y:S02]  /*15cd0*/  PRMT R98, R98, 0x5432, R5 ;  /* 0x0000543262627816 */ /* 0x000fe40000000005 */
[----:B------:R-:W-:Y:S02]  /*15ce0*/  LOP3.LUT R40, R37, 0xffff0000, RZ, 0xc0, !PT ;  /* 0xffff000025287812 */ /* 0x000fe400078ec0ff */
[----:B---3--:R-:W-:Y:S01]  /*15cf0*/  LEA.HI R0, R21, R24, RZ, 0x1d ;  /* 0x0000001815007211 */ /* 0x008fe200078fe8ff */
[----:B------:R-:W-:-:S03]  /*15d00*/  IMAD.SHL.U32 R24, R3, 0x40, RZ ;  /* 0x0000004003187824 */ /* 0x000fc600078e00ff */
[----:B------:R-:W-:Y:S02]  /*15d10*/  SHF.R.S32.HI R25, RZ, 0x1f, R0 ;  /* 0x0000001fff197819 */ /* 0x000fe40000011400 */
[----:B------:R-:W-:Y:S02]  /*15d20*/  LOP3.LUT R27, R24, 0x1c0, RZ, 0xc0, !PT ;  /* 0x000001c0181b7812 */ /* 0x000fe400078ec0ff */
[----:B------:R-:W-:Y:S01]  /*15d30*/  LEA.HI R25, R25, R0, RZ, 0x3 ;  /* 0x0000000019197211 */ /* 0x000fe200078f18ff */
[----:B------:R-:W-:Y:S01]  /*15d40*/  IMAD.SHL.U32 R0, R0, 0x8, RZ ;  /* 0x0000000800007824 */ /* 0x000fe200078e00ff */
[----:B------:R-:W-:Y:S02]  /*15d50*/  SHF.R.U32.HI R29, RZ, 0x3, R27 ;  /* 0x00000003ff1d7819 */ /* 0x000fe4000001161b */
[----:B------:R-:W-:Y:S01]  /*15d60*/  LOP3.LUT R24, R20, 0xfffffe00, RZ, 0xc0, !PT ;  /* 0xfffffe0014187812 */ /* 0x000fe200078ec0ff */
[----:B------:R-:W-:Y:S01]  /*15d70*/  IMAD.SHL.U32 R25, R25, 0x400, RZ ;  /* 0x0000040019197824 */ /* 0x000fe200078e00ff */
[----:B------:R-:W-:-:S02]  /*15d80*/  LOP3.LUT R0, R27, 0x38, R0, 0xf8, !PT ;  /* 0x000000381b007812 */ /* 0x000fc400078ef800 */
[----:B------:R-:W-:Y:S02]  /*15d90*/  LOP3.LUT R26, R27, 0x38, R16, 0xf8, !PT ;  /* 0x000000381b1a7812 */ /* 0x000fe400078ef810 */
[----:B------:R-:W-:Y:S02]  /*15da0*/  LOP3.LUT R20, R0, R29, RZ, 0x3c, !PT ;  /* 0x0000001d00147212 */ /* 0x000fe400078e3cff */
[----:B------:R-:W-:Y:S02]  /*15db0*/  LOP3.LUT R25, R25, 0x7fffe000, RZ, 0xc0, !PT ;  /* 0x7fffe00019197812 */ /* 0x000fe400078ec0ff */
[----:B------:R-:W-:Y:S02]  /*15dc0*/  LOP3.LUT R26, R24, R26, R29, 0xf6, !PT ;  /* 0x0000001a181a7212 */ /* 0x000fe400078ef61d */
[----:B------:R-:W-:Y:S02]  /*15dd0*/  IADD3 R20, R20, R25, R24 ;  /* 0x0000001914147210 */ /* 0x000fe40007ffe018 */
[----:B------:R-:W-:-:S03]  /*15de0*/  LEA R0, R26, UR4, 0x1 ;  /* 0x000000041a007c11 */ /* 0x000fc6000f8e08ff */
[----:B------:R-:W-:Y:S02]  /*15df0*/  IMAD R20, R20, 0x2, R23 ;  /* 0x0000000214147824 */ /* 0x000fe400078e0217 */
[----:B------:R-:W0:Y:S04]  /*15e00*/  LDS.128 R24, [R0] ;  /* 0x0000000000187984 */ /* 0x000e280000000c00 */
[----:B------:R-:W1:Y:S01]  /*15e10*/  LDS.128 R28, [R20+0x14400] ;  /* 0x01440000141c7984 */ /* 0x000e620000000c00 */
[C---:B0-----:R-:W-:Y:S01]  /*15e20*/  IMAD.U32 R14, R24.reuse, 0x10000, RZ ;  /* 0x00010000180e7824 */ /* 0x041fe200078e00ff */
[----:B------:R-:W-:Y:S01]  /*15e30*/  LOP3.LUT R15, R24, 0xffff0000, RZ, 0xc0, !PT ;  /* 0xffff0000180f7812 */ /* 0x000fe200078ec0ff */
[C---:B------:R-:W-:Y:S01]  /*15e40*/  IMAD.U32 R32, R25.reuse, 0x10000, RZ ;  /* 0x0001000019207824 */ /* 0x040fe200078e00ff */
[----:B------:R-:W-:Y:S01]  /*15e50*/  LOP3.LUT R24, R25, 0xffff0000, RZ, 0xc0, !PT ;  /* 0xffff000019187812 */ /* 0x000fe200078ec0ff */
[----:B-1----:R-:W-:Y:S01]  /*15e60*/  IMAD.U32 R13, R28, 0x10000, RZ ;  /* 0x000100001c0d7824 */ /* 0x002fe200078e00ff */
[C---:B------:R-:W-:Y:S01]  /*15e70*/  LOP3.LUT R12, R30.reuse, 0xffff0000, RZ, 0xc0, !PT ;  /* 0xffff00001e0c7812 */ /* 0x040fe200078ec0ff */
[----:B------:R-:W-:Y:S01]  /*15e80*/  IMAD.U32 R33, R30, 0x10000, RZ ;  /* 0x000100001e217824 */ /* 0x000fe200078e00ff */
[----:B------:R-:W-:Y:S01]  /*15e90*/  LOP3.LUT R30, R31, 0xffff0000, RZ, 0xc0, !PT ;  /* 0xffff00001f1e7812 */ /* 0x000fe200078ec0ff */
[----:B------:R-:W-:Y:S01]  /*15ea0*/  FMUL.FTZ R39, R13, R38 ;  /* 0x000000260d277220 */ /* 0x000fe20000410000 */
[----:B------:R-:W-:Y:S01]  /*15eb0*/  IMAD.U32 R34, R31, 0x10000, RZ ;  /* 0x000100001f227824 */ /* 0x000fe200078e00ff */
[C---:B------:R-:W-:Y:S01]  /*15ec0*/  LOP3.LUT R5, R26.reuse, 0xffff0000, RZ, 0xc0, !PT ;  /* 0xffff00001a057812 */ /* 0x040fe200078ec0ff */
[----:B------:R-:W-:-:S02]  /*15ed0*/  IMAD.U32 R6, R26, 0x10000, RZ ;  /* 0x000100001a067824 */ /* 0x000fc400078e00ff */
[-C--:B------:R-:W-:Y:S01]  /*15ee0*/  FMUL.FTZ R31, R13, R36.reuse ;  /* 0x000000240d1f7220 */ /* 0x080fe20000410000 */
[C---:B------:R-:W-:Y:S01]  /*15ef0*/  IMAD.U32 R25, R27.reuse, 0x10000, RZ ;  /* 0x000100001b197824 */ /* 0x040fe200078e00ff */
[----:B------:R-:W-:Y:S01]  /*15f00*/  LOP3.LUT R26, R27, 0xffff0000, RZ, 0xc0, !PT ;  /* 0xffff00001b1a7812 */ /* 0x000fe200078ec0ff */
[----:B------:R-:W-:Y:S01]  /*15f10*/  FFMA.FTZ R13, R14, R36, -R39 ;  /* 0x000000240e0d7223 */ /* 0x000fe20000010827 */
[----:B------:R-:W-:Y:S01]  /*15f20*/  LOP3.LUT R27, R28, 0xffff0000, RZ, 0xc0, !PT ;  /* 0xffff00001c1b7812 */ /* 0x000fe200078ec0ff */
[----:B------:R-:W-:Y:S01]  /*15f30*/  IMAD.U32 R28, R29, 0x10000, RZ ;  /* 0x000100001d1c7824 */ /* 0x000fe200078e00ff */
[----:B------:R-:W-:Y:S01]  /*15f40*/  LOP3.LUT R36, R35, 0xffff0000, RZ, 0xc0, !PT ;  /* 0xffff000023247812 */ /* 0x000fe200078ec0ff */
[----:B------:R-:W-:Y:S02]  /*15f50*/  IMAD.U32 R35, R97, 0x10000, RZ ;  /* 0x0001000061237824 */ /* 0x000fe400078e00ff */
[----:B------:R-:W-:Y:S01]  /*15f60*/  FFMA.FTZ R14, R14, R38, R31 ;  /* 0x000000260e0e7223 */ /* 0x000fe2000001001f */
[----:B------:R-:W-:Y:S01]  /*15f70*/  FMUL.FTZ R42, R27, R40 ;  /* 0x000000281b2a7220 */ /* 0x000fe20000410000 */
[----:B------:R-:W-:-:S02]  /*15f80*/  IMAD.U32 R31, R99, 0x10000, RZ ;  /* 0x00010000631f7824 */ /* 0x000fc400078e00ff */
[-C--:B------:R-:W-:Y:S01]  /*15f90*/  FMUL.FTZ R38, R27, R36.reuse ;  /* 0x000000241b267220 */ /* 0x080fe20000410000 */
[C---:B------:R-:W-:Y:S01]  /*15fa0*/  FMUL.FTZ R27, R28.reuse, R35 ;  /* 0x000000231c1b7220 */ /* 0x040fe20000410000 */
[C---:B------:R-:W-:Y:S01]  /*15fb0*/  FFMA.FTZ R42, R15.reuse, R36, -R42 ;  /* 0x000000240f2a7223 */ /* 0x040fe2000001082a */
[-C--:B------:R-:W-:Y:S01]  /*15fc0*/  FMUL.FTZ R28, R28, R31.reuse ;  /* 0x0000001f1c1c7220 */ /* 0x080fe20000410000 */
[----:B------:R-:W-:Y:S01]  /*15fd0*/  FFMA.FTZ R37, R15, R40, R38 ;  /* 0x000000280f257223 */ /* 0x000fe20000010026 */
[----:B------:R-:W-:Y:S01]  /*15fe0*/  IMAD.U32 R36, R98, 0x10000, RZ ;  /* 0x0001000062247824 */ /* 0x000fe200078e00ff */
[----:B------:R-:W-:Y:S01]  /*15ff0*/  LOP3.LUT R29, R29, 0xffff0000, RZ, 0xc0, !PT ;  /* 0xffff00001d1d7812 */ /* 0x000fe200078ec0ff */
[----:B------:R-:W-:Y:S02]  /*16000*/  IMAD.U32 R15, R100, 0x10000, RZ ;  /* 0x00010000640f7824 */ /* 0x000fe400078e00ff */
[C---:B------:R-:W-:Y:S01]  /*16010*/  FFMA.FTZ R31, R32.reuse, R31, -R27 ;  /* 0x0000001f201f7223 */ /* 0x040fe2000001081b */
[----:B------:R-:W-:Y:S01]  /*16020*/  FFMA.FTZ R28, R32, R35, R28 ;  /* 0x00000023201c7223 */ /* 0x000fe2000001001c */
[----:B------:R-:W-:Y:S01]  /*16030*/  LOP3.LUT R99, R99, 0xffff0000, RZ, 0xc0, !PT ;  /* 0xffff000063637812 */ /* 0x000fe200078ec0ff */
[C---:B------:R-:W-:Y:S01]  /*16040*/  FMUL.FTZ R32, R34.reuse, R36 ;  /* 0x0000002422207220 */ /* 0x040fe20000410000 */
[----:B------:R-:W-:Y:S01]  /*16050*/  LOP3.LUT R97, R97, 0xffff0000, RZ, 0xc0, !PT ;  /* 0xffff000061617812 */ /* 0x000fe200078ec0ff */
[----:B------:R-:W-:Y:S01]  /*16060*/  FMUL.FTZ R40, R34, R15 ;  /* 0x0000000f22287220 */ /* 0x000fe20000410000 */
[----:B------:R-:W-:-:S02]  /*16070*/  IMAD.U32 R27, R7, 0x10000, RZ ;  /* 0x00010000071b7824 */ /* 0x000fc400078e00ff */
[----:B------:R-:W-:Y:S01]  /*16080*/  FFMA.FTZ R38, R25, R15, -R32 ;  /* 0x0000000f19267223 */ /* 0x000fe20000010820 */
[C---:B------:R-:W-:Y:S01]  /*16090*/  FMUL.FTZ R34, R29.reuse, R99 ;  /* 0x000000631d227220 */ /* 0x040fe20000410000 */
[----:B------:R-:W-:Y:S01]  /*160a0*/  FMUL.FTZ R35, R29, R97 ;  /* 0x000000611d237220 */ /* 0x000fe20000410000 */
[----:B------:R-:W-:Y:S01]  /*160b0*/  FFMA.FTZ R40, R25, R36, R40 ;  /* 0x0000002419287223 */ /* 0x000fe20000010028 */
[----:B------:R-:W-:Y:S02]  /*160c0*/  IMAD.U32 R15, R4, 0x10000, RZ ;  /* 0x00010000040f7824 */ /* 0x000fe400078e00ff */
[C---:B------:R-:W-:Y:S01]  /*160d0*/  FMUL.FTZ R25, R33.reuse, R27 ;  /* 0x0000001b21197220 */ /* 0x040fe20000410000 */
[C---:B------:R-:W-:Y:S01]  /*160e0*/  FFMA.FTZ R32, R24.reuse, R99, -R35 ;  /* 0x0000006318207223 */ /* 0x040fe20000010823 */
[----:B------:R-:W-:Y:S01]  /*160f0*/  FFMA.FTZ R97, R24, R97, R34 ;  /* 0x0000006118617223 */ /* 0x000fe20000010022 */
[-C--:B------:R-:W-:Y:S01]  /*16100*/  FMUL.FTZ R33, R33, R15.reuse ;  /* 0x0000000f21217220 */ /* 0x080fe20000410000 */
[----:B------:R-:W-:Y:S01]  /*16110*/  FFMA.FTZ R24, R6, R15, -R25 ;  /* 0x0000000f06187223 */ /* 0x000fe20000010819 */
[----:B------:R-:W-:-:S02]  /*16120*/  LOP3.LUT R15, R7, 0xffff0000, RZ, 0xc0, !PT ;  /* 0xffff0000070f7812 */ /* 0x000fc400078ec0ff */
[----:B------:R-:W-:Y:S01]  /*16130*/  LOP3.LUT R4, R4, 0xffff0000, RZ, 0xc0, !PT ;  /* 0xffff000004047812 */ /* 0x000fe200078ec0ff */
[----:B------:R-:W-:Y:S01]  /*16140*/  FFMA.FTZ R33, R6, R27, R33 ;  /* 0x0000001b06217223 */ /* 0x000fe20000010021 */
[----:B------:R-:W-:Y:S01]  /*16150*/  LOP3.LUT R25, R98, 0xffff0000, RZ, 0xc0, !PT ;  /* 0xffff000062197812 */ /* 0x000fe200078ec0ff */
[----:B------:R-:W-:Y:S01]  /*16160*/  FMUL.FTZ R6, R12, R15 ;  /* 0x0000000f0c067220 */ /* 0x000fe20000410000 */
[----:B------:R-:W-:Y:S01]  /*16170*/  LOP3.LUT R7, R100, 0xffff0000, RZ, 0xc0, !PT ;  /* 0xffff000064077812 */ /* 0x000fe200078ec0ff */
[-C--:B------:R-:W-:Y:S02]  /*16180*/  FMUL.FTZ R12, R12, R4.reuse ;  /* 0x000000040c0c7220 */ /* 0x080fe40000410000 */
[C---:B------:R-:W-:Y:S01]  /*16190*/  FMUL.FTZ R29, R30.reuse, R25 ;  /* 0x000000191e1d7220 */ /* 0x040fe20000410000 */
[C---:B------:R-:W-:Y:S01]  /*161a0*/  FFMA.FTZ R27, R5.reuse, R4, -R6 ;  /* 0x00000004051b7223 */ /* 0x040fe20000010806 */
[----:B------:R-:W-:Y:S01]  /*161b0*/  FMUL.FTZ R34, R30, R7 ;  /* 0x000000071e227220 */ /* 0x000fe20000410000 */
[----:B------:R-:W-:Y:S01]  /*161c0*/  FFMA.FTZ R30, R5, R15, R12 ;  /* 0x0000000f051e7223 */ /* 0x000fe2000001000c */
[----:B------:R-:W-:Y:S01]  /*161d0*/  FFMA.FTZ R7, R26, R7, -R29 ;  /* 0x000000071a077223 */ /* 0x000fe2000001081d */
        /* <DEDUP_REMOVED lines=11> */
.L_x_2863:
[----:B------:R-:W-:Y:S05]  /*16290*/  BSYNC B1 ;  /* 0x0000000000017941 */ /* 0x000fea0003800000 */
.L_x_2862:
[----:B------:R-:W-:Y:S05]  /*162a0*/  @P1 BRA `(.L_x_2829) ;  /* 0x0000000400e01947 */ /* 0x000fea0003800000 */
[----:B---3--:R-:W3:Y:S01]  /*162b0*/  LDL R5, [R1+0x12c] ;  /* 0x00012c0001057983 */ /* 0x008ee20000100800 */
[----:B------:R-:W-:Y:S01]  /*162c0*/  SHF.R.S32.HI R0, RZ, 0x1f, R3 ;  /* 0x0000001fff007819 */ /* 0x000fe20000011403 */
[----:B------:R-:W-:Y:S01]  /*162d0*/  IMAD.SHL.U32 R4, R3, 0x40, RZ ;  /* 0x0000004003047824 */ /* 0x000fe200078e00ff */
[----:B------:R-:W-:Y:S02]  /*162e0*/  SHF.R.S32.HI R7, RZ, 0x1f, R214 ;  /* 0x0000001fff077819 */ /* 0x000fe400000114d6 */
[----:B------:R-:W-:Y:S02]  /*162f0*/  LEA.HI R3, R0, R3, RZ, 0x3 ;  /* 0x0000000300037211 */ /* 0x000fe400078f18ff */
[CC--:B------:R-:W-:Y:S02]  /*16300*/  LEA.HI R12, R7.reuse, R214.reuse, RZ, 0x6 ;  /* 0x000000d6070c7211 */ /* 0x0c0fe400078f30ff */
[----:B------:R-:W-:Y:S02]  /*16310*/  LEA.HI R6, R7, R214, RZ, 0x3 ;  /* 0x000000d607067211 */ /* 0x000fe400078f18ff */
[----:B-----5:R-:W-:Y:S01]  /*16320*/  R2UR UR4, R41 ;  /* 0x00000000290472ca */ /* 0x020fe200000e0000 */
[----:B------:R-:W-:Y:S01]  /*16330*/  IMAD.SHL.U32 R13, R12, 0x80, RZ ;  /* 0x000000800c0d7824 */ /* 0x000fe200078e00ff */
[----:B01----:R-:W-:-:S02]  /*16340*/  SHF.R.U64 R20, R8, 0x10, R9 ;  /* 0x0000001008147819 */ /* 0x003fc40000001209 */
[----:B------:R-:W-:Y:S02]  /*16350*/  SHF.R.U32.HI R8, RZ, 0x10, R9 ;  /* 0x00000010ff087819 */ /* 0x000fe40000011609 */
[----:B------:R-:W-:Y:S02]  /*16360*/  LOP3.LUT R13, R13, 0xffffe000, RZ, 0xc0, !PT ;  /* 0xffffe0000d0d7812 */ /* 0x000fe400078ec0ff */
[C---:B------:R-:W-:Y:S02]  /*16370*/  PRMT R29, R85.reuse, 0x5410, R20 ;  /* 0x00005410551d7816 */ /* 0x040fe40000000014 */
[----:B------:R-:W-:Y:S02]  /*16380*/  PRMT R85, R85, 0x5432, R8 ;  /* 0x0000543255557816 */ /* 0x000fe40000000008 */
[--C-:B------:R-:W-:Y:S01]  /*16390*/  SHF.R.U64 R9, R10, 0x10, R11.reuse ;  /* 0x000000100a097819 */ /* 0x100fe2000000120b */
[----:B------:R-:W-:Y:S01]  /*163a0*/  IMAD.U32 R31, R29, 0x10000, RZ ;  /* 0x000100001d1f7824 */ /* 0x000fe200078e00ff */
[----:B------:R-:W-:-:S02]  /*163b0*/  SHF.R.U32.HI R11, RZ, 0x10, R11 ;  /* 0x00000010ff0b7819 */ /* 0x000fc4000001160b */
[--C-:B------:R-:W-:Y:S02]  /*163c0*/  SHF.R.U64 R28, R74, 0x10, R75.reuse ;  /* 0x000000104a1c7819 */ /* 0x100fe4000000124b */
[----:B------:R-:W-:Y:S02]  /*163d0*/  LOP3.LUT R29, R29, 0xffff0000, RZ, 0xc0, !PT ;  /* 0xffff00001d1d7812 */ /* 0x000fe400078ec0ff */
[----:B------:R-:W-:Y:S02]  /*163e0*/  SHF.R.U32.HI R74, RZ, 0x10, R75 ;  /* 0x00000010ff4a7819 */ /* 0x000fe4000001164b */
[C---:B------:R-:W-:Y:S02]  /*163f0*/  PRMT R30, R86.reuse, 0x5410, R9 ;  /* 0x00005410561e7816 */ /* 0x040fe40000000009 */
[----:B------:R-:W-:Y:S02]  /*16400*/  PRMT R86, R86, 0x5432, R11 ;  /* 0x0000543256567816 */ /* 0x000fe4000000000b */
[----:B------:R-:W-:-:S02]  /*16410*/  PRMT R28, R89, 0x5410, R28 ;  /* 0x00005410591c7816 */ /* 0x000fc4000000001c */
[----:B------:R-:W-:Y:S02]  /*16420*/  PRMT R89, R89, 0x5432, R74 ;  /* 0x0000543259597816 */ /* 0x000fe4000000004a */
[----:B---3--:R-:W-:Y:S02]  /*16430*/  LEA.HI R21, R21, R5, RZ, 0x1d ;  /* 0x0000000515157211 */ /* 0x008fe400078fe8ff */
[----:B------:R-:W-:Y:S01]  /*16440*/  LOP3.LUT R5, R4, 0x1c0, RZ, 0xc0, !PT ;  /* 0x000001c004057812 */ /* 0x000fe200078ec0ff */
[----:B------:R-:W-:Y:S01]  /*16450*/  IMAD.SHL.U32 R4, R3, 0x40, RZ ;  /* 0x0000004003047824 */ /* 0x000fe200078e00ff */
[----:B------:R-:W-:Y:S02]  /*16460*/  SHF.R.S32.HI R0, RZ, 0x1f, R21 ;  /* 0x0000001fff007819 */ /* 0x000fe40000011415 */
[----:B------:R-:W-:Y:S02]  /*16470*/  LOP3.LUT R6, R5, 0x38, R6, 0xf8, !PT ;  /* 0x0000003805067812 */ /* 0x000fe400078ef806 */
[----:B------:R-:W-:Y:S01]  /*16480*/  LEA.HI R3, R0, R21, RZ, 0x3 ;  /* 0x0000001500037211 */ /* 0x000fe200078f18ff */
[----:B------:R-:W-:Y:S01]  /*16490*/  IMAD.SHL.U32 R0, R21, 0x8, RZ ;  /* 0x0000000815007824 */ /* 0x000fe200078e00ff */
[----:B------:R-:W-:-:S02]  /*164a0*/  LOP3.LUT R12, R4, 0xfffffe00, RZ, 0xc0, !PT ;  /* 0xfffffe00040c7812 */ /* 0x000fc400078ec0ff */
[----:B------:R-:W-:Y:S01]  /*164b0*/  SHF.R.U32.HI R7, RZ, 0x3, R5 ;  /* 0x00000003ff077819 */ /* 0x000fe20000011605 */
[----:B------:R-:W-:Y:S01]  /*164c0*/  IMAD.SHL.U32 R4, R3, 0x400, RZ ;  /* 0x0000040003047824 */ /* 0x000fe200078e00ff */
[----:B------:R-:W-:Y:S02]  /*164d0*/  LOP3.LUT R0, R5, 0x38, R0, 0xf8, !PT ;  /* 0x0000003805007812 */ /* 0x000fe400078ef800 */
[-C--:B------:R-:W-:Y:S02]  /*164e0*/  LOP3.LUT R6, R6, R7.reuse, RZ, 0x3c, !PT ;  /* 0x0000000706067212 */ /* 0x080fe400078e3cff */
[----:B------:R-:W-:Y:S02]  /*164f0*/  LOP3.LUT R3, R0, R7, RZ, 0x3c, !PT ;  /* 0x0000000700037212 */ /* 0x000fe400078e3cff */
[----:B------:R-:W-:Y:S02]  /*16500*/  LOP3.LUT R4, R4, 0x7fffe000, RZ, 0xc0, !PT ;  /* 0x7fffe00004047812 */ /* 0x000fe400078ec0ff */
[----:B------:R-:W-:-:S02]  /*16510*/  IADD3 R6, R6, R13, R12 ;  /* 0x0000000d06067210 */ /* 0x000fc40007ffe00c */
[----:B------:R-:W-:Y:S02]  /*16520*/  IADD3 R12, R3, R4, R12 ;  /* 0x00000004030c7210 */ /* 0x000fe40007ffe00c */
[----:B------:R-:W-:Y:S02]  /*16530*/  LEA R0, R6, UR4, 0x1 ;  /* 0x0000000406007c11 */ /* 0x000fe4000f8e08ff */
[----:B------:R-:W-:Y:S01]  /*16540*/  SHF.R.U64 R21, R72, 0x10, R73 ;  /* 0x0000001048157819 */ /* 0x000fe20000001249 */
[----:B------:R-:W-:Y:S01]  /*16550*/  IMAD R3, R12, 0x2, R23 ;  /* 0x000000020c037824 */ /* 0x000fe200078e0217 */
[----:B------:R-:W-:Y:S01]  /*16560*/  SHF.R.U32.HI R73, RZ, 0x10, R73 ;  /* 0x00000010ff497819 */ /* 0x000fe20000011649 */
[----:B------:R-:W0:Y:S01]  /*16570*/  LDS.128 R4, [R0] ;  /* 0x0000000000047984 */ /* 0x000e220000000c00 */
[C---:B------:R-:W-:Y:S02]  /*16580*/  PRMT R26, R88.reuse, 0x5410, R21 ;  /* 0x00005410581a7816 */ /* 0x040fe40000000015 */
[----:B------:R-:W-:Y:S01]  /*16590*/  PRMT R88, R88, 0x5432, R73 ;  /* 0x0000543258587816 */ /* 0x000fe20000000049 */
[----:B------:R-:W1:Y:S02]  /*165a0*/  LDS.128 R12, [R3+0x14400] ;  /* 0x01440000030c7984 */ /* 0x000e640000000c00 */
[----:B------:R-:W-:-:S02]  /*165b0*/  IMAD.U32 R27, R26, 0x10000, RZ ;  /* 0x000100001a1b7824 */ /* 0x000fc400078e00ff */
[C---:B0-----:R-:W-:Y:S01]  /*165c0*/  IMAD.U32 R8, R4.reuse, 0x10000, RZ ;  /* 0x0001000004087824 */ /* 0x041fe200078e00ff */
        /* <DEDUP_REMOVED lines=11> */
[----:B------:R-:W-:Y:S01]  /*16680*/  FFMA.FTZ R33, R8, R27, -R33 ;  /* 0x0000001b08217223 */ /* 0x000fe20000010821 */
[----:B------:R-:W-:Y:S01]  /*16690*/  LOP3.LUT R27, R26, 0xffff0000, RZ, 0xc0, !PT ;  /* 0xffff00001a1b7812 */ /* 0x000fe200078ec0ff */
[----:B------:R-:W-:Y:S01]  /*166a0*/  FFMA.FTZ R35, R8, R31, R35 ;  /* 0x0000001f08237223 */ /* 0x000fe20000010023 */
[----:B------:R-:W-:Y:S02]  /*166b0*/  IMAD.U32 R8, R88, 0x10000, RZ ;  /* 0x0001000058087824 */ /* 0x000fe400078e00ff */
[----:B------:R-:W-:Y:S01]  /*166c0*/  FMUL.FTZ R34, R21, R20 ;  /* 0x0000001415227220 */ /* 0x000fe20000410000 */
[----:B------:R-:W-:Y:S02]  /*166d0*/  IMAD.U32 R25, R15, 0x10000, RZ ;  /* 0x000100000f197824 */ /* 0x000fe400078e00ff */
[----:B------:R-:W-:Y:S01]  /*166e0*/  FMUL.FTZ R31, R12, R27 ;  /* 0x0000001b0c1f7220 */ /* 0x000fe20000410000 */
[----:B------:R-:W-:Y:S01]  /*166f0*/  FMUL.FTZ R21, R21, R8 ;  /* 0x0000000815157220 */ /* 0x000fe20000410000 */
[----:B------:R-:W-:-:S02]  /*16700*/  IMAD.U32 R12, R86, 0x10000, RZ ;  /* 0x00010000560c7824 */ /* 0x000fc400078e00ff */
[C---:B------:R-:W-:Y:S01]  /*16710*/  FFMA.FTZ R26, R4.reuse, R27, -R37 ;  /* 0x0000001b041a7223 */ /* 0x040fe20000010825 */
[----:B------:R-:W-:Y:S01]  /*16720*/  FFMA.FTZ R32, R4, R29, R31 ;  /* 0x0000001d04207223 */ /* 0x000fe2000001001f */
[----:B------:R-:W-:Y:S01]  /*16730*/  FFMA.FTZ R34, R9, R8, -R34 ;  /* 0x0000000809227223 */ /* 0x000fe20000010822 */
[----:B------:R-:W-:Y:S02]  /*16740*/  IMAD.U32 R4, R89, 0x10000, RZ ;  /* 0x0001000059047824 */ /* 0x000fe400078e00ff */
[----:B------:R-:W-:Y:S01]  /*16750*/  FFMA.FTZ R20, R9, R20, R21 ;  /* 0x0000001409147223 */ /* 0x000fe20000010015 */
[----:B------:R-:W-:Y:S02]  /*16760*/  IMAD.U32 R11, R7, 0x10000, RZ ;  /* 0x00010000070b7824 */ /* 0x000fe400078e00ff */
[----:B------:R-:W-:Y:S01]  /*16770*/  FMUL.FTZ R36, R25, R12 ;  /* 0x0000000c19247220 */ /* 0x000fe20000410000 */
[----:B------:R-:W-:Y:S01]  /*16780*/  IMAD.U32 R24, R14, 0x10000, RZ ;  /* 0x000100000e187824 */ /* 0x000fe200078e00ff */
[----:B------:R-:W-:Y:S01]  /*16790*/  LOP3.LUT R8, R85, 0xffff0000, RZ, 0xc0, !PT ;  /* 0xffff000055087812 */ /* 0x000fe200078ec0ff */
[----:B------:R-:W-:Y:S01]  /*167a0*/  IMAD.U32 R21, R30, 0x10000, RZ ;  /* 0x000100001e157824 */ /* 0x000fe200078e00ff */
[----:B------:R-:W-:Y:S01]  /*167b0*/  LOP3.LUT R88, R88, 0xffff0000, RZ, 0xc0, !PT ;  /* 0xffff000058587812 */ /* 0x000fe200078ec0ff */
[----:B------:R-:W-:Y:S01]  /*167c0*/  FMUL.FTZ R38, R25, R4 ;  /* 0x0000000419267220 */ /* 0x000fe20000410000 */
[----:B------:R-:W-:-:S02]  /*167d0*/  IMAD.U32 R10, R6, 0x10000, RZ ;  /* 0x00010000060a7824 */ /* 0x000fc400078e00ff */
[----:B------:R-:W-:Y:S01]  /*167e0*/  FFMA.FTZ R36, R11, R4, -R36 ;  /* 0x000000040b247223 */ /* 0x000fe20000010824 */
[----:B------:R-:W-:Y:S02]  /*167f0*/  IMAD.U32 R9, R28, 0x10000, RZ ;  /* 0x000100001c097824 */ /* 0x000fe400078e00ff */
[C---:B------:R-:W-:Y:S01]  /*16800*/  FMUL.FTZ R25, R24.reuse, R21 ;  /* 0x0000001518197220 */ /* 0x040fe20000410000 */
[C---:B------:R-:W-:Y:S01]  /*16810*/  FMUL.FTZ R4, R13.reuse, R8 ;  /* 0x000000080d047220 */ /* 0x040fe20000410000 */
[----:B------:R-:W-:Y:S01]  /*16820*/  FMUL.FTZ R13, R13, R88 ;  /* 0x000000580d0d7220 */ /* 0x000fe20000410000 */
[-C--:B------:R-:W-:Y:S01]  /*16830*/  FMUL.FTZ R27, R24, R9.reuse ;  /* 0x00000009181b7220 */ /* 0x080fe20000410000 */
[----:B------:R-:W-:Y:S01]  /*16840*/  FFMA.FTZ R25, R10, R9, -R25 ;  /* 0x000000090a197223 */ /* 0x000fe20000010819 */
[----:B------:R-:W-:Y:S01]  /*16850*/  LOP3.LUT R14, R14, 0xffff0000, RZ, 0xc0, !PT ;  /* 0xffff00000e0e7812 */ /* 0x000fe200078ec0ff */
[----:B------:R-:W-:Y:S01]  /*16860*/  FFMA.FTZ R38, R11, R12, R38 ;  /* 0x0000000c0b267223 */ /* 0x000fe20000010026 */
[----:B------:R-:W-:Y:S01]  /*16870*/  LOP3.LUT R9, R30, 0xffff0000, RZ, 0xc0, !PT ;  /* 0xffff00001e097812 */ /* 0x000fe200078ec0ff */
        /* <DEDUP_REMOVED lines=12> */
[----:B------:R-:W-:-:S02]  /*16940*/  FMUL.FTZ R27, R15, R4 ;  /* 0x000000040f1b7220 */ /* 0x000fc40000410000 */
[C---:B------:R-:W-:Y:S01]  /*16950*/  FFMA.FTZ R12, R6.reuse, R5, -R21 ;  /* 0x00000005060c7223 */ /* 0x040fe20000010815 */
[----:B------:R-:W-:Y:S01]  /*16960*/  FFMA.FTZ R15, R6, R9, R14 ;  /* 0x00000009060f7223 */ /* 0x000fe2000001000e */
[C---:B------:R-:W-:Y:S01]  /*16970*/  FFMA.FTZ R21, R7.reuse, R4, -R8 ;  /* 0x0000000407157223 */ /* 0x040fe20000010808 */
        /* <DEDUP_REMOVED lines=11> */
.L_x_2829:
[----:B------:R-:W-:Y:S05]  /*16a30*/  BSYNC B0 ;  /* 0x0000000000007941 */ /* 0x000fea0003800000 */
.L_x_2789:
        /* <DEDUP_REMOVED lines=8> */
.L_x_2787:
[----:B------:R-:W-:-:S06]  /*16ac0*/  ULOP3.LUT UR4, UR60, 0x1, URZ, 0xfc, !UPT ;  /* 0x000000013c047892 */ /* 0x000fcc000f8efc3f */
[----:B-1234-:R-:W-:-:S05]  /*16ad0*/  IMAD.U32 R0, RZ, RZ, UR4 ;  /* 0x00000004ff007e24 */ /* 0x01efca000f8e00ff */
[----:B------:R-:W-:-:S13]  /*16ae0*/  ISETP.NE.AND P0, PT, R0, 0x3, PT ;  /* 0x000000030000780c */ /* 0x000fda0003f05270 */
[----:B------:R-:W-:Y:S05]  /*16af0*/  @!P0 BRA `(.L_x_2864) ;  /* 0x0000000000048947 */ /* 0x000fea0003800000 */
[----:B------:R-:W-:Y:S01]  /*16b00*/  BPT.TRAP 0x1 ;  /* 0x000000040000795c */ /* 0x000fe20000300000 */
.L_x_2864:
[----:B------:R-:W-:Y:S01]  /*16b10*/  IMAD R0, R220, 0x8, R23 ;  /* 0x00000008dc007824 */ /* 0x000fe200078e0217 */
[----:B------:R-:W-:-:S04]  /*16b20*/  SHF.L.U32 R3, R226, 0x1f, RZ ;  /* 0x0000001fe2037819 */ /* 0x000fc800000006ff */
[----:B------:R1:W2:Y:S01]  /*16b30*/  SYNCS.PHASECHK.TRANS64.TRYWAIT P1, [R0+URZ+0x38830], R3 ;  /* 0x03883003000075a7 */ /* 0x0002a2000802017f */
[----:B------:R-:W-:Y:S05]  /*16b40*/  @!P0 BRA `(.L_x_2865) ;  /* 0x0000000000048947 */ /* 0x000fea0003800000 */
[----:B------:R-:W-:Y:S01]  /*16b50*/  BPT.TRAP 0x1 ;  /* 0x000000040000795c */ /* 0x000fe20000300000 */
.L_x_2865:
[----:B--2---:R-:W-:Y:S05]  /*16b60*/  @P1 BRA `(.L_x_2866) ;  /* 0x0000000000081947 */ /* 0x004fea0003800000 */
[----:B------:R-:W2:Y:S02]  /*16b70*/  SYNCS.PHASECHK.TRANS64.TRYWAIT P1, [R0+URZ+0x38830], R3 ;  /* 0x03883003000075a7 */ /* 0x000ea4000802017f */
[----:B--2---:R-:W-:Y:S05]  /*16b80*/  @!P1 BRA `(.L_x_2867) ;  /* 0x000001dc00849947 */ /* 0x004fea0003800000 */
.L_x_2866:
[----:B------:R-:W-:Y:S05]  /*16b90*/  WARPSYNC.ALL ;  /* 0x0000000000007948 */ /* 0x000fea0003800000 */
[----:B-12---:R-:W-:Y:S01]  /*16ba0*/  VIADD R3, R23, 0x24400 ;  /* 0x0002440017037836 */ /* 0x006fe20000000000 */
[----:B------:R-:W-:Y:S01]  /*16bb0*/  R2UR UR20, R84 ;  /* 0x00000000541472ca */ /* 0x000fe200000e0000 */
[----:B0-----:R-:W-:Y:S01]  /*16bc0*/  IMAD.MOV.U32 R5, RZ, RZ, 0x40000040 ;  /* 0x40000040ff057424 */ /* 0x001fe200078e00ff */
        /* <DEDUP_REMOVED lines=9> */
[----:B------:R-:W-:Y:S01]  /*16c60*/  IMAD.MOV.U32 R7, RZ, RZ, 0x40000040 ;  /* 0x40000040ff077424 */ /* 0x000fe200078e00ff */
[----:B------:R-:W-:Y:S01]  /*16c70*/  LOP3.LUT R229, R3, 0x10000, RZ, 0xfc, !PT ;  /* 0x0001000003e57812 */ /* 0x000fe200078efcff */
[----:B------:R-:W-:Y:S01]  /*16c80*/  ULOP3.LUT UR20, UR20, 0x10000, URZ, 0xfc, !UPT ;  /* 0x0001000014147892 */ /* 0x000fe2000f8efc3f */
[----:B------:R-:W-:Y:S01]  /*16c90*/  R2UR UR15, R9 ;  /* 0x00000000090f72ca */ /* 0x000fe200000e0000 */
[----:B------:R-:W-:Y:S01]  /*16ca0*/  UMOV UR9, UR17 ;  /* 0x0000001100097c82 */ /* 0x000fe20008000000 */
[C---:B------:R-:W-:Y:S01]  /*16cb0*/  R2UR UR11, R7.reuse ;  /* 0x00000000070b72ca */ /* 0x040fe200000e0000 */
[----:B------:R-:W-:Y:S01]  /*16cc0*/  IMAD R4, R220, 0xa00, R229 ;  /* 0x00000a00dc047824 */ /* 0x000fe200078e02e5 */
[----:B------:R-:W-:Y:S01]  /*16cd0*/  UMOV UR13, UR17 ;  /* 0x00000011000d7c82 */ /* 0x000fe20008000000 */
[----:B------:R-:W-:Y:S01]  /*16ce0*/  R2UR UR19, R7 ;  /* 0x00000000071372ca */ /* 0x000fe200000e0000 */
[----:B------:R-:W-:Y:S01]  /*16cf0*/  UMOV UR24, UR20 ;  /* 0x0000001400187c82 */ /* 0x000fe20008000000 */
[C---:B------:R-:W-:Y:S01]  /*16d00*/  VIADD R8, R4.reuse, 0x80 ;  /* 0x0000008004087836 */ /* 0x040fe20000000000 */
[C---:B------:R-:W-:Y:S01]  /*16d10*/  R2UR UR26, R4.reuse ;  /* 0x00000000041a72ca */ /* 0x040fe200000e0000 */
[----:B------:R-:W-:Y:S01]  /*16d20*/  UMOV UR16, UR24 ;  /* 0x0000001800107c82 */ /* 0x000fe20008000000 */
[----:B------:R-:W-:Y:S01]  /*16d30*/  VIADD R6, R4, 0x100 ;  /* 0x0000010004067836 */ /* 0x000fe20000000000 */
[----:B------:R-:W-:Y:S01]  /*16d40*/  UMOV UR4, UR16 ;  /* 0x0000001000047c82 */ /* 0x000fe20008000000 */
[----:B------:R-:W-:Y:S01]  /*16d50*/  R2UR UR6, R8 ;  /* 0x00000000080672ca */ /* 0x000fe200000e0000 */
[----:B------:R-:W-:Y:S01]  /*16d60*/  UMOV UR8, UR16 ;  /* 0x0000001000087c82 */ /* 0x000fe20008000000 */
[----:B------:R-:W-:Y:S01]  /*16d70*/  VIADD R8, R4, 0x180 ;  /* 0x0000018004087836 */ /* 0x000fe20000000000 */
[----:B------:R-:W-:Y:S01]  /*16d80*/  R2UR UR10, R6 ;  /* 0x00000000060a72ca */ /* 0x000fe200000e0000 */
[----:B------:R-:W-:Y:S01]  /*16d90*/  UMOV UR12, UR16 ;  /* 0x00000010000c7c82 */ /* 0x000fe20008000000 */
[----:B------:R-:W-:Y:S01]  /*16da0*/  VIADD R6, R4, 0x200 ;  /* 0x0000020004067836 */ /* 0x000fe20000000000 */
[----:B------:R-:W-:Y:S01]  /*16db0*/  UIADD3 UR56, UR20, 0x804, URZ ;  /* 0x0000080414387890 */ /* 0x000fe2000fffe03f */
[----:B------:R-:W-:Y:S01]  /*16dc0*/  R2UR UR14, R8 ;  /* 0x00000000080e72ca */ /* 0x000fe200000e0000 */
[----:B------:R-:W-:Y:S01]  /*16dd0*/  IMAD.MOV.U32 R7, RZ, RZ, 0x40000040 ;  /* 0x40000040ff077424 */ /* 0x000fe200078e00ff */
[----:B------:R-:W-:Y:S01]  /*16de0*/  HGMMA.64x16x16.F32.BF16 R56, gdesc[UR24], RZ, !UPT, gsb0 ;  /* 0x00200000183879f0 */ /* 0x000fe2000c0018ff */
[----:B------:R-:W-:Y:S01]  /*16df0*/  R2UR UR18, R6 ;  /* 0x00000000061272ca */ /* 0x000fe200000e0000 */
[----:B------:R-:W-:Y:S01]  /*16e00*/  VIADD R6, R4, 0x2 ;  /* 0x0000000204067836 */ /* 0x000fe20000000000 */
[----:B------:R-:W-:Y:S01]  /*16e10*/  UMOV UR57, 0x40000040 ;  /* 0x4000004000397882 */ /* 0x000fe20000000000 */
[----:B------:R-:W-:Y:S01]  /*16e20*/  R2UR UR27, R7 ;  /* 0x00000000071b72ca */ /* 0x000fe200000e0000 */
[----:B------:R-:W-:Y:S01]  /*16e30*/  IMAD.U32 R12, RZ, RZ, UR24 ;  /* 0x00000018ff0c7e24 */ /* 0x000fe2000f8e00ff */
[----:B------:R-:W-:Y:S01]  /*16e40*/  UIADD3 UR52, UR20, 0x806, URZ ;  /* 0x0000080614347890 */ /* 0x000fe2000fffe03f */
[----:B------:R-:W-:Y:S01]  /*16e50*/  R2UR UR26, R6 ;  /* 0x00000000061a72ca */ /* 0x000fe200000e0000 */
[----:B------:R-:W-:Y:S01]  /*16e60*/  IMAD.U32 R13, RZ, RZ, UR25 ;  /* 0x00000019ff0d7e24 */ /* 0x000fe2000f8e00ff */
[----:B------:R-:W-:Y:S01]  /*16e70*/  UMOV UR25, 0x40000040 ;  /* 0x4000004000197882 */ /* 0x000fe20000000000 */
[C---:B------:R-:W-:Y:S01]  /*16e80*/  VIADD R8, R4.reuse, 0x82 ;  /* 0x0000008204087836 */ /* 0x040fe20000000000 */
[----:B------:R-:W-:Y:S01]  /*16e90*/  UMOV UR53, 0x40000040 ;  /* 0x4000004000357882 */ /* 0x000fe20000000000 */
[----:B------:R-:W-:Y:S01]  /*16ea0*/  IMAD.MOV.U32 R9, RZ, RZ, 0x40000040 ;  /* 0x40000040ff097424 */ /* 0x000fe200078e00ff */
[----:B------:R0:W-:Y:S01]  /*16eb0*/  STL.64 [R1+0x48], R12 ;  /* 0x0000480c01007387 */ /* 0x0001e20000100a00 */
[C---:B------:R-:W-:Y:S01]  /*16ec0*/  VIADD R10, R4.reuse, 0x102 ;  /* 0x00000102040a7836 */ /* 0x040fe20000000000 */
[----:B------:R-:W-:Y:S01]  /*16ed0*/  UIADD3 UR48, UR20, 0xc00, URZ ;  /* 0x00000c0014307890 */ /* 0x000fe2000fffe03f */
[----:B------:R-:W-:Y:S01]  /*16ee0*/  IMAD.MOV.U32 R11, RZ, RZ, 0x40000040 ;  /* 0x40000040ff0b7424 */ /* 0x000fe200078e00ff */
[----:B------:R-:W-:Y:S01]  /*16ef0*/  UMOV UR49, 0x40000040 ;  /* 0x4000004000317882 */ /* 0x000fe20000000000 */
[----:B------:R-:W-:Y:S01]  /*16f00*/  VIADD R6, R4, 0x182 ;  /* 0x0000018204067836 */ /* 0x000fe20000000000 */
[----:B------:R-:W-:Y:S01]  /*16f10*/  UIADD3 UR44, UR20, 0xc02, URZ ;  /* 0x00000c02142c7890 */ /* 0x000fe2000fffe03f */
[----:B------:R-:W-:Y:S01]  /*16f20*/  IMAD.MOV.U32 R7, RZ, RZ, 0x40000040 ;  /* 0x40000040ff077424 */ /* 0x000fe200078e00ff */
[----:B------:R-:W-:Y:S01]  /*16f30*/  UMOV UR45, 0x40000040 ;  /* 0x40000040002d7882 */ /* 0x000fe20000000000 */
[----:B------:R-:W-:Y:S01]  /*16f40*/  UIADD3 UR40, UR20, 0xc04, URZ ;  /* 0x00000c0414287890 */ /* 0x000fe2000fffe03f */
[----:B------:R-:W-:Y:S01]  /*16f50*/  IMAD.MOV.U32 R5, RZ, RZ, 0x40000040 ;  /* 0x40000040ff057424 */ /* 0x000fe200078e00ff */
[----:B------:R-:W-:Y:S01]  /*16f60*/  UMOV UR41, 0x40000040 ;  /* 0x4000004000297882 */ /* 0x000fe20000000000 */
[----:B0-----:R-:W-:Y:S01]  /*16f70*/  IMAD.U32 R13, RZ, RZ, UR25 ;  /* 0x00000019ff0d7e24 */ /* 0x001fe2000f8e00ff */
        /* <DEDUP_REMOVED lines=703> */
.L_x_2868:
[----:B------:R-:W2:Y:S01]  /*19b70*/  LDL R3, [R1+0x78] ;  /* 0x0000780001037983 */ /* 0x000ea20000100800 */
[----:B------:R-:W0:Y:S01]  /*19b80*/  LDC R4, c[0x0][0x448] ;  /* 0x00011200ff047b82 */ /* 0x000e220000000800 */
[----:B------:R-:W-:Y:S02]  /*19b90*/  ULDC UR4, c[0x0][0x988] ;  /* 0x0002620000047ab9 */ /* 0x000fe40000000800 */
[----:B------:R-:W2:Y:S04]  /*19ba0*/  LDL R69, [R1+0x68] ;  /* 0x0000680001457983 */ /* 0x000ea80000100800 */
[----:B------:R-:W3:Y:S04]  /*19bb0*/  LDL R65, [R1+0x6c] ;  /* 0x00006c0001417983 */ /* 0x000ee80000100800 */
[----:B------:R-:W4:Y:S04]  /*19bc0*/  LDL R8, [R1+0x74] ;  /* 0x0000740001087983 */ /* 0x000f280000100800 */
[----:B------:R-:W5:Y:S01]  /*19bd0*/  LDL R67, [R1+0x60] ;  /* 0x0000600001437983 */ /* 0x000f620000100800 */
[----:B------:R-:W-:Y:S01]  /*19be0*/  LOP3.LUT R18, R18, 0xffffffef, RZ, 0xc0, !PT ;  /* 0xffffffef12127812 */ /* 0x000fe200078ec0ff */
[----:B------:R-:W-:Y:S01]  /*19bf0*/  ULDC UR38, c[0x0][0x988] ;  /* 0x0002620000267ab9 */ /* 0x000fe20000000800 */
[----:B------:R-:W-:Y:S01]  /*19c00*/  ULDC UR39, c[0x0][0x988] ;  /* 0x0002620000277ab9 */ /* 0x000fe20000000800 */
[----:B0-----:R-:W-:-:S13]  /*19c10*/  ISETP.NE.AND P5, PT, R4, 0x1, PT ;  /* 0x000000010400780c */ /* 0x001fda0003fa5270 */
[----:B------:R-:W0:Y:S08]  /*19c20*/  @P5 LDC R4, c[0x0][0x44c] ;  /* 0x00011300ff045b82 */ /* 0x000e300000000800 */
[----:B------:R-:W1:Y:S01]  /*19c30*/  @P5 LDC R5, c[0x0][0x450] ;  /* 0x00011400ff055b82 */ /* 0x000e620000000800 */
[----:B--2---:R-:W-:-:S04]  /*19c40*/  IMAD.IADD R3, R3, 0x1, R69 ;  /* 0x0000000103037824 */ /* 0x004fc800078e0245 */
[----:B0-----:R-:W-:-:S05]  /*19c50*/  @P5 IMAD.HI.U32 R4, R3, R4, RZ ;  /* 0x0000000403045227 */ /* 0x001fca00078e00ff */
[----:B-1----:R-:W-:-:S05]  /*19c60*/  @P5 SHF.R.U32.HI R3, RZ, R5, R4 ;  /* 0x00000005ff035219 */ /* 0x002fca0000011604 */
[----:B------:R-:W0:Y:S01]  /*19c70*/  SHFL.IDX PT, R7, R3, 0x1, 0x1c1f ;  /* 0x003c1f0003077f89 */ /* 0x000e2200000e0000 */
[C---:B------:R-:W-:Y:S02]  /*19c80*/  IMAD R4, R2.reuse, -0x50, RZ ;  /* 0xffffffb002047824 */ /* 0x040fe400078e02ff */
[----:B---3--:R-:W-:-:S03]  /*19c90*/  IMAD R5, R2, -0x50, R65 ;  /* 0xffffffb002057824 */ /* 0x008fc600078e0241 */
[C---:B----4-:R-:W-:Y:S02]  /*19ca0*/  IADD3 R6, -R8.reuse, 0x51, R4 ;  /* 0x0000005108067810 */ /* 0x050fe40007ffe104 */
[----:B------:R-:W-:Y:S02]  /*19cb0*/  IADD3 R4, -R8, 0x50, R5 ;  /* 0x0000005008047810 */ /* 0x000fe40007ffe105 */
[----:B-----5:R-:W-:-:S04]  /*19cc0*/  IADD3 R5, -R67, R6, R65 ;  /* 0x0000000643057210 */ /* 0x020fc80007ffe141 */
        /* <DEDUP_REMOVED lines=56> */
[----:B------:R-:W-:Y:S01]  /*1a050*/  FMNMX.FTZ R9, R64, R9, !PT ;  /* 0x0000000940097209 */ /* 0x000fe20007810000 */
[----:B------:R-:W0:Y:S01]  /*1a060*/  SHFL.IDX PT, R3, R3, RZ, 0x1c1f ;  /* 0x001c1fff03037589 */ /* 0x000e2200000e0000 */
[----:B------:R-:W-:Y:S02]  /*1a070*/  FSEL R66, R31, -INF , P1 ;  /* 0xff8000001f427808 */ /* 0x000fe40000800000 */
[----:B------:R-:W-:Y:S01]  /*1a080*/  FMNMX.FTZ R9, R30, R9, !PT ;  /* 0x000000091e097209 */ /* 0x000fe20007810000 */
[----:B------:R-:W1:Y:S03]  /*1a090*/  @P5 LDC R31, c[0x0][0x450] ;  /* 0x00011400ff1f5b82 */ /* 0x000e660000000800 */
[----:B------:R-:W-:-:S05]  /*1a0a0*/  FMNMX.FTZ R9, R66, R9, !PT ;  /* 0x0000000942097209 */ /* 0x000fca0007810000 */
[----:B------:R-:W2:Y:S01]  /*1a0b0*/  SHFL.BFLY PT, R70, R9, 0x2, 0x1f ;  /* 0x0c401f0009467f89 */ /* 0x000ea200000e0000 */
[----:B0-----:R-:W-:-:S04]  /*1a0c0*/  VIADDMNMX R5, R3, R5, R4, PT ;  /* 0x0000000503057246 */ /* 0x001fc80003800104 */
[C---:B------:R-:W-:Y:S02]  /*1a0d0*/  ISETP.GT.AND P1, PT, R5.reuse, RZ, PT ;  /* 0x000000ff0500720c */ /* 0x040fe40003f24270 */
[C---:B------:R-:W-:Y:S02]  /*1a0e0*/  ISETP.GT.AND P2, PT, R5.reuse, 0x1, PT ;  /* 0x000000010500780c */ /* 0x040fe40003f44270 */
[----:B------:R-:W-:Y:S02]  /*1a0f0*/  ISETP.GT.AND P3, PT, R5, 0x8, PT ;  /* 0x000000080500780c */ /* 0x000fe40003f64270 */
[----:B------:R-:W-:Y:S02]  /*1a100*/  FSEL R56, R56, -INF , P1 ;  /* 0xff80000038387808 */ /* 0x000fe40000800000 */
[----:B------:R-:W-:Y:S02]  /*1a110*/  FSEL R57, R57, -INF , P2 ;  /* 0xff80000039397808 */ /* 0x000fe40001000000 */
[----:B--2---:R-:W-:-:S02]  /*1a120*/  FMNMX.FTZ R4, R9, R70, !PT ;  /* 0x0000004609047209 */ /* 0x004fc40007810000 */
[----:B------:R-:W-:Y:S02]  /*1a130*/  ISETP.GT.AND P1, PT, R5, 0x9, PT ;  /* 0x000000090500780c */ /* 0x000fe40003f24270 */
[----:B------:R-:W-:Y:S02]  /*1a140*/  FSEL R60, R60, -INF , P3 ;  /* 0xff8000003c3c7808 */ /* 0x000fe40001800000 */
[----:B------:R-:W-:Y:S01]  /*1a150*/  FMNMX.FTZ R3, R56, R57, !PT ;  /* 0x0000003938037209 */ /* 0x000fe20007810000 */
[----:B------:R-:W0:Y:S01]  /*1a160*/  SHFL.BFLY PT, R11, R4, 0x1, 0x1f ;  /* 0x0c201f00040b7f89 */ /* 0x000e2200000e0000 */
[----:B------:R-:W-:Y:S02]  /*1a170*/  FSEL R70, R61, -INF , P1 ;  /* 0xff8000003d467808 */ /* 0x000fe40000800000 */
[----:B------:R-:W-:Y:S02]  /*1a180*/  ISETP.GT.AND P1, PT, R5, 0x10, PT ;  /* 0x000000100500780c */ /* 0x000fe40003f24270 */
[----:B------:R-:W-:-:S02]  /*1a190*/  FMNMX.FTZ R3, R60, R3, !PT ;  /* 0x000000033c037209 */ /* 0x000fc40007810000 */
[C---:B------:R-:W-:Y:S02]  /*1a1a0*/  ISETP.GT.AND P2, PT, R5.reuse, 0x11, PT ;  /* 0x000000110500780c */ /* 0x040fe40003f44270 */
        /* <DEDUP_REMOVED lines=9> */
[----:B------:R-:W-:Y:S02]  /*1a240*/  ISETP.GT.AND P1, PT, R5, 0x20, PT ;  /* 0x000000200500780c */ /* 0x000fe40003f24270 */
[----:B------:R-:W-:-:S02]  /*1a250*/  FMNMX.FTZ R7, R52, R7, !PT ;  /* 0x0000000734077209 */ /* 0x000fc40007810000 */
[C---:B------:R-:W-:Y:S02]  /*1a260*/  ISETP.GT.AND P2, PT, R5.reuse, 0x21, PT ;  /* 0x000000210500780c */ /* 0x040fe40003f44270 */
[----:B------:R-:W-:Y:S02]  /*1a270*/  FSEL R40, R40, -INF , P1 ;  /* 0xff80000028287808 */ /* 0x000fe40000800000 */
[----:B------:R-:W-:Y:S01]  /*1a280*/  FMNMX.FTZ R7, R74, R7, !PT ;  /* 0x000000074a077209 */ /* 0x000fe20007810000 */
[----:B------:R-:W-:Y:S01]  /*1a290*/  IMAD.U32 R3, RZ, RZ, UR4 ;  /* 0x00000004ff037e24 */ /* 0x000fe2000f8e00ff */
[----:B0-----:R-:W-:Y:S02]  /*1a2a0*/  FMNMX.FTZ R4, R4, R11, !PT ;  /* 0x0000000b04047209 */ /* 0x001fe40007810000 */
[----:B------:R-:W-:Y:S02]  /*1a2b0*/  ISETP.GT.AND P3, PT, R5, 0x28, PT ;  /* 0x000000280500780c */ /* 0x000fe40003f64270 */
[----:B------:R-:W-:-:S02]  /*1a2c0*/  FSEL R76, R41, -INF , P2 ;  /* 0xff800000294c7808 */ /* 0x000fc40001000000 */
[----:B------:R-:W-:Y:S02]  /*1a2d0*/  FMNMX.FTZ R9, R40, R7, !PT ;  /* 0x0000000728097209 */ /* 0x000fe40007810000 */
[----:B------:R-:W-:Y:S01]  /*1a2e0*/  ISETP.GT.AND P1, PT, R5, 0x29, PT ;  /* 0x000000290500780c */ /* 0x000fe20003f24270 */
[----:B------:R-:W-:Y:S01]  /*1a2f0*/  FMUL.FTZ R11, R4, R3 ;  /* 0x00000003040b7220 */ /* 0x000fe20000410000 */
[----:B------:R-:W-:Y:S02]  /*1a300*/  FSEL R44, R44, -INF , P3 ;  /* 0xff8000002c2c7808 */ /* 0x000fe40001800000 */
[----:B------:R-:W-:Y:S02]  /*1a310*/  FMNMX.FTZ R9, R76, R9, !PT ;  /* 0x000000094c097209 */ /* 0x000fe40007810000 */
[----:B------:R-:W-:Y:S02]  /*1a320*/  FSETP.NEU.FTZ.AND P4, PT, R4, -INF , PT ;  /* 0xff8000000400780b */ /* 0x000fe40003f9d000 */
[----:B------:R-:W-:-:S02]  /*1a330*/  FSEL R78, R45, -INF , P1 ;  /* 0xff8000002d4e7808 */ /* 0x000fc40000800000 */
[----:B------:R-:W-:Y:S02]  /*1a340*/  ISETP.GT.AND P1, PT, R5, 0x30, PT ;  /* 0x000000300500780c */ /* 0x000fe40003f24270 */
[----:B------:R-:W-:Y:S02]  /*1a350*/  FMNMX.FTZ R9, R44, R9, !PT ;  /* 0x000000092c097209 */ /* 0x000fe40007810000 */
[----:B------:R-:W-:Y:S02]  /*1a360*/  FSEL R7, R11, RZ, P4 ;  /* 0x000000ff0b077208 */ /* 0x000fe40002000000 */
[C---:B------:R-:W-:Y:S02]  /*1a370*/  ISETP.GT.AND P2, PT, R5.reuse, 0x31, PT ;  /* 0x000000310500780c */ /* 0x040fe40003f44270 */
[----:B------:R-:W-:Y:S02]  /*1a380*/  FSEL R32, R32, -INF , P1 ;  /* 0xff80000020207808 */ /* 0x000fe40000800000 */
[----:B------:R-:W-:Y:S01]  /*1a390*/  FMNMX.FTZ R9, R78, R9, !PT ;  /* 0x000000094e097209 */ /* 0x000fe20007810000 */
[----:B------:R-:W-:Y:S01]  /*1a3a0*/  FFMA.FTZ R209, R80, R3, -R7 ;  /* 0x0000000350d17223 */ /* 0x000fe20000010807 */
[----:B------:R-:W-:-:S02]  /*1a3b0*/  ISETP.GT.AND P1, PT, R5, 0x38, PT ;  /* 0x000000380500780c */ /* 0x000fc40003f24270 */
[----:B------:R-:W-:Y:S02]  /*1a3c0*/  FSEL R80, R33, -INF , P2 ;  /* 0xff80000021507808 */ /* 0x000fe40001000000 */
[----:B------:R-:W-:Y:S01]  /*1a3d0*/  FMNMX.FTZ R9, R32, R9, !PT ;  /* 0x0000000920097209 */ /* 0x000fe20007810000 */
[----:B------:R-:W-:Y:S01]  /*1a3e0*/  FFMA.FTZ R11, R68, R3, -R7 ;  /* 0x00000003440b7223 */ /* 0x000fe20000010807 */
[----:B------:R-:W-:Y:S02]  /*1a3f0*/  ISETP.GT.AND P2, PT, R5, 0x39, PT ;  /* 0x000000390500780c */ /* 0x000fe40003f44270 */
[----:B------:R-:W-:Y:S02]  /*1a400*/  FSEL R68, R36, -INF , P1 ;  /* 0xff80000024447808 */ /* 0x000fe40000800000 */
[----:B------:R-:W-:Y:S02]  /*1a410*/  FMNMX.FTZ R9, R80, R9, !PT ;  /* 0x0000000950097209 */ /* 0x000fe40007810000 */
[----:B------:R-:W-:-:S02]  /*1a420*/  FSEL R82, R37, -INF , P2 ;  /* 0xff80000025527808 */ /* 0x000fc40001000000 */
[C---:B------:R-:W-:Y:S02]  /*1a430*/  ISETP.GT.AND P1, PT, R5.reuse, 0x40, PT ;  /* 0x000000400500780c */ /* 0x040fe40003f24270 */
[----:B------:R-:W-:Y:S02]  /*1a440*/  FMNMX.FTZ R9, R68, R9, !PT ;  /* 0x0000000944097209 */ /* 0x000fe40007810000 */
[C---:B------:R-:W-:Y:S02]  /*1a450*/  ISETP.GT.AND P2, PT, R5.reuse, 0x41, PT ;  /* 0x000000410500780c */ /* 0x040fe40003f44270 */
[----:B------:R-:W-:Y:S02]  /*1a460*/  FSEL R24, R24, -INF , P1 ;  /* 0xff80000018187808 */ /* 0x000fe40000800000 */
[----:B------:R-:W-:Y:S01]  /*1a470*/  FMNMX.FTZ R9, R82, R9, !PT ;  /* 0x0000000952097209 */ /* 0x000fe20007810000 */
[----:B------:R-:W-:Y:S01]  /*1a480*/  FFMA.FTZ R211, R62, R3, -R7 ;  /* 0x000000033ed37223 */ /* 0x000fe20000010807 */
[----:B------:R-:W-:-:S02]  /*1a490*/  ISETP.GT.AND P1, PT, R5, 0x48, PT ;  /* 0x000000480500780c */ /* 0x000fc40003f24270 */
[----:B------:R-:W-:Y:S02]  /*1a4a0*/  FSEL R62, R25, -INF , P2 ;  /* 0xff800000193e7808 */ /* 0x000fe40001000000 */
[----:B------:R-:W-:Y:S02]  /*1a4b0*/  FMNMX.FTZ R9, R24, R9, !PT ;  /* 0x0000000918097209 */ /* 0x000fe40007810000 */
[----:B------:R-:W-:Y:S02]  /*1a4c0*/  ISETP.GT.AND P2, PT, R5, 0x49, PT ;  /* 0x000000490500780c */ /* 0x000fe40003f44270 */
[----:B------:R-:W-:Y:S02]  /*1a4d0*/  FSEL R84, R28, -INF , P1 ;  /* 0xff8000001c547808 */ /* 0x000fe40000800000 */
[----:B------:R-:W-:Y:S02]  /*1a4e0*/  FMNMX.FTZ R9, R62, R9, !PT ;  /* 0x000000093e097209 */ /* 0x000fe40007810000 */
[----:B------:R-:W-:-:S02]  /*1a4f0*/  FSEL R86, R29, -INF , P2 ;  /* 0xff8000001d567808 */ /* 0x000fc40001000000 */
[----:B------:R-:W-:-:S04]  /*1a500*/  FMNMX.FTZ R9, R84, R9, !PT ;  /* 0x0000000954097209 */ /* 0x000fc80007810000 */
[----:B------:R-:W-:Y:S01]  /*1a510*/  FMNMX.FTZ R9, R86, R9, !PT ;  /* 0x0000000956097209 */ /* 0x000fe20007810000 */
[----:B------:R-:W-:-:S04]  /*1a520*/  FFMA.FTZ R28, R6, R3, -R7 ;  /* 0x00000003061c7223 */ /* 0x000fc80000010807 */
[----:B------:R-:W0:Y:S02]  /*1a530*/  SHFL.BFLY PT, R6, R9, 0x2, 0x1f ;  /* 0x0c401f0009067f89 */ /* 0x000e2400000e0000 */
[----:B0-----:R-:W-:-:S05]  /*1a540*/  FMNMX.FTZ R6, R9, R6, !PT ;  /* 0x0000000609067209 */ /* 0x001fca0007810000 */
[----:B------:R-:W0:Y:S02]  /*1a550*/  SHFL.BFLY PT, R5, R6, 0x1, 0x1f ;  /* 0x0c201f0006057f89 */ /* 0x000e2400000e0000 */
[----:B0-----:R-:W-:Y:S02]  /*1a560*/  FMNMX.FTZ R5, R6, R5, !PT ;  /* 0x0000000506057209 */ /* 0x001fe40007810000 */
[----:B------:R-:W0:Y:S02]  /*1a570*/  @P5 LDC R6, c[0x0][0x44c] ;  /* 0x00011300ff065b82 */ /* 0x000e240000000800 */
[C---:B------:R-:W-:Y:S01]  /*1a580*/  FSETP.NEU.FTZ.AND P1, PT, R5.reuse, -INF , PT ;  /* 0xff8000000500780b */ /* 0x040fe20003f3d000 */
[----:B------:R-:W-:-:S05]  /*1a590*/  FMUL.FTZ R13, R5, R3 ;  /* 0x00000003050d7220 */ /* 0x000fca0000410000 */
[----:B------:R-:W-:-:S05]  /*1a5a0*/  FSEL R13, R13, RZ, P1 ;  /* 0x000000ff0d0d7208 */ /* 0x000fca0000800000 */
[-CC-:B------:R-:W-:Y:S02]  /*1a5b0*/  FFMA.FTZ R196, R32, R3.reuse, -R13.reuse ;  /* 0x0000000320c47223 */ /* 0x180fe4000001080d */
[----:B------:R-:W2:Y:S01]  /*1a5c0*/  LDL R32, [R1+0x70] ;  /* 0x0000700001207983 */ /* 0x000ea20000100800 */
[-CC-:B------:R-:W-:Y:S01]  /*1a5d0*/  FFMA.FTZ R208, R56, R3.reuse, -R13.reuse ;  /* 0x0000000338d07223 */ /* 0x180fe2000001080d */
[-CC-:B------:R-:W-:Y:S01]  /*1a5e0*/  FFMA.FTZ R9, R57, R3.reuse, -R13.reuse ;  /* 0x0000000339097223 */ /* 0x180fe2000001080d */
[-C--:B------:R-:W-:Y:S01]  /*1a5f0*/  FFMA.FTZ R210, R60, R3.reuse, -R13 ;  /* 0x000000033cd27223 */ /* 0x080fe2000001080d */
[----:B------:R-:W-:Y:S01]  /*1a600*/  MUFU.EX2 R209, R209 ;  /* 0x000000d100d17308 */ /* 0x000fe20000000800 */
[-CC-:B------:R-:W-:Y:S01]  /*1a610*/  FFMA.FTZ R14, R14, R3.reuse, -R7.reuse ;  /* 0x000000030e0e7223 */ /* 0x180fe20000010807 */
[----:B------:R-:W-:-:S06]  /*1a620*/  FFMA.FTZ R205, R50, R3, -R7 ;  /* 0x0000000332cd7223 */ /* 0x000fcc0000010807 */
[----:B------:R3:W4:Y:S01]  /*1a630*/  MUFU.EX2 R36, R11 ;  /* 0x0000000b00247308 */ /* 0x0007220000000800 */
[----:B------:R-:W-:-:S07]  /*1a640*/  FFMA.FTZ R204, R48, R3, -R13 ;  /* 0x0000000330cc7223 */ /* 0x000fce000001080d */
[----:B------:R-:W-:Y:S01]  /*1a650*/  MUFU.EX2 R208, R208 ;  /* 0x000000d000d07308 */ /* 0x000fe20000000800 */
[----:B---3--:R-:W-:-:S07]  /*1a660*/  FFMA.FTZ R11, R70, R3, -R13 ;  /* 0x00000003460b7223 */ /* 0x008fce000001080d */
[----:B------:R-:W3:Y:S01]  /*1a670*/  MUFU.EX2 R9, R9 ;  /* 0x0000000900097308 */ /* 0x000ee20000000800 */
[----:B------:R-:W-:-:S07]  /*1a680*/  FFMA.FTZ R15, R72, R3, -R13 ;  /* 0x00000003480f7223 */ /* 0x000fce000001080d */
[----:B------:R-:W5:Y:S01]  /*1a690*/  MUFU.EX2 R211, R211 ;  /* 0x000000d300d37308 */ /* 0x000f620000000800 */
[----:B0-----:R-:W-:-:S07]  /*1a6a0*/  @P5 IMAD.HI.U32 R6, R69, R6, RZ ;  /* 0x0000000645065227 */ /* 0x001fce00078e00ff */
[----:B------:R-:W0:Y:S01]  /*1a6b0*/  MUFU.EX2 R210, R210 ;  /* 0x000000d200d27308 */ /* 0x000e220000000800 */
[-CC-:B------:R-:W-:Y:S01]  /*1a6c0*/  FFMA.FTZ R207, R54, R3.reuse, -R7.reuse ;  /* 0x0000000336cf7223 */ /* 0x180fe20000010807 */
[----:B------:R-:W-:-:S06]  /*1a6d0*/  FFMA.FTZ R193, R26, R3, -R7 ;  /* 0x000000031ac17223 */ /* 0x000fcc0000010807 */
[----:B------:R-:W0:Y:S01]  /*1a6e0*/  MUFU.EX2 R14, R14 ;  /* 0x0000000e000e7308 */ /* 0x000e220000000800 */
[----:B------:R-:W-:Y:S01]  /*1a6f0*/  FFMA.FTZ R206, R52, R3, -R13 ;  /* 0x0000000334ce7223 */ /* 0x000fe2000001080d */
[----:B------:R-:W-:-:S06]  /*1a700*/  IMAD.MOV.U32 R26, RZ, RZ, R69 ;  /* 0x000000ffff1a7224 */ /* 0x000fcc00078e0045 */
[----:B------:R-:W0:Y:S01]  /*1a710*/  MUFU.EX2 R11, R11 ;  /* 0x0000000b000b7308 */ /* 0x000e220000000800 */
[----:B-1----:R-:W-:Y:S01]  /*1a720*/  @P5 SHF.R.U32.HI R26, RZ, R31, R6 ;  /* 0x0000001fff1a5219 */ /* 0x002fe20000011606 */
[----:B----4-:R-:W-:-:S06]  /*1a730*/  FADD.FTZ R6, R209, R36 ;  /* 0x00000024d1067221 */ /* 0x010fcc0000010000 */
[----:B------:R-:W1:Y:S01]  /*1a740*/  MUFU.EX2 R205, R205 ;  /* 0x000000cd00cd7308 */ /* 0x000e620000000800 */
[----:B------:R-:W-:Y:S01]  /*1a750*/  FFMA.FTZ R50, R8, R3, -R7 ;  /* 0x0000000308327223 */ /* 0x000fe20000010807 */
[----:B---3--:R-:W-:-:S06]  /*1a760*/  FADD.FTZ R31, R208, R9 ;  /* 0x00000009d01f7221 */ /* 0x008fcc0000010000 */
[----:B------:R-:W3:Y:S01]  /*1a770*/  MUFU.EX2 R204, R204 ;  /* 0x000000cc00cc7308 */ /* 0x000ee20000000800 */
[----:B------:R-:W-:Y:S01]  /*1a780*/  FFMA.FTZ R21, R74, R3, -R13 ;  /* 0x000000034a157223 */ /* 0x000fe2000001080d */
[----:B------:R-:W-:Y:S02]  /*1a790*/  VIADD R29, R0, 0x38840 ;  /* 0x00038840001d7836 */ /* 0x000fe40000000000 */
[----:B-----5:R-:W-:-:S04]  /*1a7a0*/  FADD.FTZ R33, R211, R6 ;  /* 0x00000006d3217221 */ /* 0x020fc80000010000 */
[----:B------:R-:W4:Y:S01]  /*1a7b0*/  MUFU.EX2 R28, R28 ;  /* 0x0000001c001c7308 */ /* 0x000f220000000800 */
[----:B------:R-:W-:Y:S01]  /*1a7c0*/  FFMA.FTZ R201, R42, R3, -R7 ;  /* 0x000000032ac97223 */ /* 0x000fe20000010807 */
[----:B0-----:R-:W-:-:S06]  /*1a7d0*/  FADD.FTZ R6, R210, R31 ;  /* 0x0000001fd2067221 */ /* 0x001fcc0000010000 */
[----:B------:R-:W0:Y:S01]  /*1a7e0*/  MUFU.EX2 R15, R15 ;  /* 0x0000000f000f7308 */ /* 0x000e220000000800 */
[-C--:B------:R-:W-:Y:S01]  /*1a7f0*/  FFMA.FTZ R195, R30, R3.reuse, -R7 ;  /* 0x000000031ec37223 */ /* 0x080fe20000010807 */
[----:B------:R-:W-:Y:S01]  /*1a800*/  FFMA.FTZ R200, R40, R3, -R13 ;  /* 0x0000000328c87223 */ /* 0x000fe2000001080d */
[----:B------:R-:W-:-:S05]  /*1a810*/  IADD3 R30, R26, R65, -R67 ;  /* 0x000000411a1e7210 */ /* 0x000fca0007ffe843 */
[----:B------:R-:W5:Y:S01]  /*1a820*/  MUFU.EX2 R207, R207 ;  /* 0x000000cf00cf7308 */ /* 0x000f620000000800 */
[----:B------:R-:W-:Y:S01]  /*1a830*/  PRMT R0, R228, 0x654, R29 ;  /* 0x00000654e4007816 */ /* 0x000fe2000000001d */
[----:B------:R-:W-:Y:S01]  /*1a840*/  FADD.FTZ R26, R14, R33 ;  /* 0x000000210e1a7221 */ /* 0x000fe20000010000 */
[----:B------:R-:W-:-:S05]  /*1a850*/  FFMA.FTZ R10, R10, R3, -R7 ;  /* 0x000000030a0a7223 */ /* 0x000fca0000010807 */
[----:B------:R-:W5:Y:S01]  /*1a860*/  MUFU.EX2 R206, R206 ;  /* 0x000000ce00ce7308 */ /* 0x000f620000000800 */
[----:B------:R-:W-:Y:S01]  /*1a870*/  FADD.FTZ R31, R11, R6 ;  /* 0x000000060b1f7221 */ /* 0x000fe20000010000 */
[-C--:B------:R-:W-:Y:S01]  /*1a880*/  FFMA.FTZ R25, R76, R3.reuse, -R13 ;  /* 0x000000034c197223 */ /* 0x080fe2000001080d */
[----:B------:R3:W-:Y:S05]  /*1a890*/  SYNCS.ARRIVE.TRANS64.RED.A1T0 RZ, [R0+URZ], RZ ;  /* 0x000000ff00ff79a7 */ /* 0x0007ea000810043f */
[----:B------:R-:W5:Y:S01]  /*1a8a0*/  MUFU.EX2 R50, R50 ;  /* 0x0000003200327308 */ /* 0x000f620000000800 */
[----:B-1----:R-:W-:Y:S01]  /*1a8b0*/  FADD.FTZ R33, R205, R26 ;  /* 0x0000001acd217221 */ /* 0x002fe20000010000 */
[----:B------:R-:W-:Y:S01]  /*1a8c0*/  FFMA.FTZ R203, R46, R3, -R7 ;  /* 0x000000032ecb7223 */ /* 0x000fe20000010807 */
[----:B---3--:R-:W-:-:S05]  /*1a8d0*/  FADD.FTZ R0, R204, R31 ;  /* 0x0000001fcc007221 */ /* 0x008fca0000010000 */
[----:B------:R-:W1:Y:S01]  /*1a8e0*/  MUFU.EX2 R21, R21 ;  /* 0x0000001500157308 */ /* 0x000e620000000800 */
[----:B------:R-:W-:Y:S01]  /*1a8f0*/  FFMA.FTZ R202, R44, R3, -R13 ;  /* 0x000000032cca7223 */ /* 0x000fe2000001080d */
[----:B----4-:R-:W-:-:S06]  /*1a900*/  FADD.FTZ R6, R28, R33 ;  /* 0x000000211c067221 */ /* 0x010fcc0000010000 */
[----:B------:R-:W3:Y:S01]  /*1a910*/  MUFU.EX2 R201, R201 ;  /* 0x000000c900c97308 */ /* 0x000ee20000000800 */
[----:B------:R-:W-:Y:S01]  /*1a920*/  FFMA.FTZ R12, R12, R3, -R7 ;  /* 0x000000030c0c7223 */ /* 0x000fe20000010807 */
[----:B0-----:R-:W-:-:S06]  /*1a930*/  FADD.FTZ R31, R15, R0 ;  /* 0x000000000f1f7221 */ /* 0x001fcc0000010000 */
[----:B------:R-:W0:Y:S01]  /*1a940*/  MUFU.EX2 R200, R200 ;  /* 0x000000c800c87308 */ /* 0x000e220000000800 */
[----:B------:R-:W-:Y:S01]  /*1a950*/  FFMA.FTZ R27, R78, R3, -R13 ;  /* 0x000000034e1b7223 */ /* 0x000fe2000001080d */
[----:B-----5:R-:W-:-:S06]  /*1a960*/  FADD.FTZ R33, R207, R6 ;  /* 0x00000006cf217221 */ /* 0x020fcc0000010000 */
[----:B------:R-:W4:Y:S01]  /*1a970*/  MUFU.EX2 R10, R10 ;  /* 0x0000000a000a7308 */ /* 0x000f220000000800 */
[----:B------:R-:W-:Y:S01]  /*1a980*/  FFMA.FTZ R197, R34, R3, -R7 ;  /* 0x0000000322c57223 */ /* 0x000fe20000010807 */
[----:B------:R-:W-:-:S06]  /*1a990*/  FADD.FTZ R0, R206, R31 ;  /* 0x0000001fce007221 */ /* 0x000fcc0000010000 */
[----:B------:R-:W5:Y:S01]  /*1a9a0*/  MUFU.EX2 R25, R25 ;  /* 0x0000001900197308 */ /* 0x000f620000000800 */
[----:B------:R-:W-:Y:S01]  /*1a9b0*/  FADD.FTZ R6, R50, R33 ;  /* 0x0000002132067221 */ /* 0x000fe20000010000 */
[----:B------:R-:W-:-:S06]  /*1a9c0*/  FFMA.FTZ R20, R20, R3, -R7 ;  /* 0x0000000314147223 */ /* 0x000fcc0000010807 */
[----:B------:R-:W5:Y:S01]  /*1a9d0*/  MUFU.EX2 R203, R203 ;  /* 0x000000cb00cb7308 */ /* 0x000f620000000800 */
[----:B-1----:R-:W-:-:S07]  /*1a9e0*/  FADD.FTZ R31, R21, R0 ;  /* 0x00000000151f7221 */ /* 0x002fce0000010000 */
[----:B------:R-:W1:Y:S01]  /*1a9f0*/  MUFU.EX2 R202, R202 ;  /* 0x000000ca00ca7308 */ /* 0x000e620000000800 */
[----:B------:R-:W-:Y:S01]  /*1aa00*/  FFMA.FTZ R80, R80, R3, -R13 ;  /* 0x0000000350507223 */ /* 0x000fe2000001080d */
[----:B---3--:R-:W-:-:S06]  /*1aa10*/  FADD.FTZ R33, R201, R6 ;  /* 0x00000006c9217221 */ /* 0x008fcc0000010000 */
[----:B------:R-:W3:Y:S01]  /*1aa20*/  MUFU.EX2 R12, R12 ;  /* 0x0000000c000c7308 */ /* 0x000ee20000000800 */
[----:B0-----:R-:W-:Y:S01]  /*1aa30*/  FADD.FTZ R0, R200, R31 ;  /* 0x0000001fc8007221 */ /* 0x001fe20000010000 */
[----:B------:R-:W-:-:S06]  /*1aa40*/  FFMA.FTZ R198, R68, R3, -R13 ;  /* 0x0000000344c67223 */ /* 0x000fcc000001080d */
[----:B------:R-:W0:Y:S01]  /*1aa50*/  MUFU.EX2 R27, R27 ;  /* 0x0000001b001b7308 */ /* 0x000e220000000800 */
[-C--:B------:R-:W-:Y:S01]  /*1aa60*/  FFMA.FTZ R199, R38, R3.reuse, -R7 ;  /* 0x0000000326c77223 */ /* 0x080fe20000010807 */
[----:B------:R-:W-:Y:S01]  /*1aa70*/  FFMA.FTZ R192, R24, R3, -R13 ;  /* 0x0000000318c07223 */ /* 0x000fe2000001080d */
[----:B----4-:R-:W-:-:S05]  /*1aa80*/  FADD.FTZ R24, R10, R33 ;  /* 0x000000210a187221 */ /* 0x010fca0000010000 */
[----:B------:R-:W4:Y:S01]  /*1aa90*/  MUFU.EX2 R197, R197 ;  /* 0x000000c500c57308 */ /* 0x000f220000000800 */
[----:B-----5:R-:W-:-:S07]  /*1aaa0*/  FADD.FTZ R31, R25, R0 ;  /* 0x00000000191f7221 */ /* 0x020fce0000010000 */
[----:B------:R-:W5:Y:S01]  /*1aab0*/  MUFU.EX2 R196, R196 ;  /* 0x000000c400c47308 */ /* 0x000f620000000800 */
[-C--:B------:R-:W-:Y:S01]  /*1aac0*/  FFMA.FTZ R34, R58, R3.reuse, -R7 ;  /* 0x000000033a227223 */ /* 0x080fe20000010807 */
[----:B------:R-:W-:Y:S01]  /*1aad0*/  FFMA.FTZ R82, R82, R3, -R13 ;  /* 0x0000000352527223 */ /* 0x000fe2000001080d */
[----:B------:R-:W-:-:S05]  /*1aae0*/  FADD.FTZ R33, R203, R24 ;  /* 0x00000018cb217221 */ /* 0x000fca0000010000 */
[----:B------:R-:W5:Y:S01]  /*1aaf0*/  MUFU.EX2 R20, R20 ;  /* 0x0000001400147308 */ /* 0x000f620000000800 */
[----:B-1----:R-:W-:-:S07]  /*1ab00*/  FADD.FTZ R0, R202, R31 ;  /* 0x0000001fca007221 */ /* 0x002fce0000010000 */
[----:B------:R-:W1:Y:S01]  /*1ab10*/  MUFU.EX2 R29, R80 ;  /* 0x00000050001d7308 */ /* 0x000e620000000800 */
[-CC-:B------:R-:W-:Y:S01]  /*1ab20*/  FFMA.FTZ R8, R64, R3.reuse, -R7.reuse ;  /* 0x0000000340087223 */ /* 0x180fe20000010807 */
[----:B------:R-:W-:Y:S01]  /*1ab30*/  FFMA.FTZ R66, R66, R3, -R7 ;  /* 0x0000000342427223 */ /* 0x000fe20000010807 */
[----:B---3--:R-:W-:-:S05]  /*1ab40*/  FADD.FTZ R24, R12, R33 ;  /* 0x000000210c187221 */ /* 0x008fca0000010000 */
[----:B------:R-:W3:Y:S01]  /*1ab50*/  MUFU.EX2 R198, R198 ;  /* 0x000000c600c67308 */ /* 0x000ee20000000800 */
[----:B0-----:R-:W-:-:S07]  /*1ab60*/  FADD.FTZ R31, R27, R0 ;  /* 0x000000001b1f7221 */ /* 0x001fce0000010000 */
[----:B------:R-:W0:Y:S01]  /*1ab70*/  MUFU.EX2 R199, R199 ;  /* 0x000000c700c77308 */ /* 0x000e220000000800 */
[----:B------:R-:W-:-:S04]  /*1ab80*/  IMAD.HI R30, R30, 0x66666667, RZ ;  /* 0x666666671e1e7827 */ /* 0x000fc800078e02ff */
[-C--:B------:R-:W-:Y:S01]  /*1ab90*/  FFMA.FTZ R62, R62, R3.reuse, -R13 ;  /* 0x000000033e3e7223 */ /* 0x080fe2000001080d */
[----:B----4-:R-:W-:Y:S02]  /*1aba0*/  FADD.FTZ R33, R197, R24 ;  /* 0x00000018c5217221 */ /* 0x010fe40000010000 */
[----:B------:R-:W4:Y:S01]  /*1abb0*/  MUFU.EX2 R7, R82 ;  /* 0x0000005200077308 */ /* 0x000f220000000800 */
[----:B-----5:R-:W-:Y:S01]  /*1abc0*/  FADD.FTZ R0, R196, R31 ;  /* 0x0000001fc4007221 */ /* 0x020fe20000010000 */
[----:B------:R-:W-:-:S06]  /*1abd0*/  FFMA.FTZ R84, R84, R3, -R13 ;  /* 0x0000000354547223 */ /* 0x000fcc000001080d */
[----:B------:R-:W5:Y:S01]  /*1abe0*/  MUFU.EX2 R34, R34 ;  /* 0x0000002200227308 */ /* 0x000f620000000800 */
[----:B------:R-:W-:Y:S01]  /*1abf0*/  FFMA.FTZ R86, R86, R3, -R13 ;  /* 0x0000000356567223 */ /* 0x000fe2000001080d */
[----:B------:R-:W-:Y:S01]  /*1ac00*/  F2FP.BF16.F32.PACK_AB R211, R14, R211 ;  /* 0x000000d30ed3723e */ /* 0x000fe200000010ff */
[----:B------:R-:W-:-:S05]  /*1ac10*/  FADD.FTZ R14, R20, R33 ;  /* 0x00000021140e7221 */ /* 0x000fca0000010000 */
[----:B------:R-:W5:Y:S01]  /*1ac20*/  MUFU.EX2 R192, R192 ;  /* 0x000000c000c07308 */ /* 0x000f620000000800 */
[----:B------:R-:W-:Y:S01]  /*1ac30*/  SHF.R.U32.HI R35, RZ, 0x1f, R30 ;  /* 0x0000001fff237819 */ /* 0x000fe2000001161e */
[----:B-1----:R-:W-:-:S06]  /*1ac40*/  FADD.FTZ R33, R29, R0 ;  /* 0x000000001d217221 */ /* 0x002fcc0000010000 */
[----:B------:R-:W1:Y:S01]  /*1ac50*/  MUFU.EX2 R193, R193 ;  /* 0x000000c100c17308 */ /* 0x000e620000000800 */
[----:B------:R-:W-:Y:S01]  /*1ac60*/  LEA.HI.SX32 R6, R30, R35, 0x1b ;  /* 0x000000231e067211 */ /* 0x000fe200078fdaff */
[----:B---3--:R-:W-:-:S06]  /*1ac70*/  FADD.FTZ R0, R198, R33 ;  /* 0x00000021c6007221 */ /* 0x008fcc0000010000 */
[----:B------:R-:W3:Y:S01]  /*1ac80*/  MUFU.EX2 R13, R62 ;  /* 0x0000003e000d7308 */ /* 0x000ee20000000800 */
[----:B0-----:R-:W-:-:S07]  /*1ac90*/  FADD.FTZ R35, R199, R14 ;  /* 0x0000000ec7237221 */ /* 0x001fce0000010000 */
[----:B------:R-:W0:Y:S01]  /*1aca0*/  MUFU.EX2 R8, R8 ;  /* 0x0000000800087308 */ /* 0x000e220000000800 */
[----:B------:R-:W-:Y:S01]  /*1acb0*/  F2FP.BF16.F32.PACK_AB R208, R9, R208 ;  /* 0x000000d009d0723e */ /* 0x000fe200000010ff */
[----:B----4-:R-:W-:Y:S01]  /*1acc0*/  FADD.FTZ R9, R7, R0 ;  /* 0x0000000007097221 */ /* 0x010fe20000010000 */
[----:B------:R-:W-:Y:S01]  /*1acd0*/  F2FP.BF16.F32.PACK_AB R201, R10, R201 ;  /* 0x000000c90ac9723e */ /* 0x000fe200000010ff */
[----:B-----5:R-:W-:Y:S02]  /*1ace0*/  FADD.FTZ R10, R34, R35 ;  /* 0x00000023220a7221 */ /* 0x020fe40000010000 */
[----:B------:R-:W-:Y:S02]  /*1acf0*/  FADD.FTZ R0, R192, R9 ;  /* 0x00000009c0007221 */ /* 0x000fe40000010000 */
[----:B-1----:R-:W-:Y:S01]  /*1ad00*/  FADD.FTZ R9, R193, R10 ;  /* 0x0000000ac1097221 */ /* 0x002fe20000010000 */
[----:B------:R-:W-:Y:S01]  /*1ad10*/  F2FP.BF16.F32.PACK_AB R210, R11, R210 ;  /* 0x000000d20bd2723e */ /* 0x000fe200000010ff */
[----:B------:R-:W-:Y:S01]  /*1ad20*/  MUFU.EX2 R195, R195 ;  /* 0x000000c300c37308 */ /* 0x000fe20000000800 */
[----:B---3--:R-:W-:Y:S01]  /*1ad30*/  FADD.FTZ R11, R13, R0 ;  /* 0x000000000d0b7221 */ /* 0x008fe20000010000 */
[----:B0-----:R-:W-:-:S06]  /*1ad40*/  FADD.FTZ R0, R8, R9 ;  /* 0x0000000908007221 */ /* 0x001fcc0000010000 */
[----:B------:R-:W0:Y:S01]  /*1ad50*/  MUFU.EX2 R84, R84 ;  /* 0x0000005400547308 */ /* 0x000e220000000800 */
[----:B------:R-:W-:Y:S01]  /*1ad60*/  VIADD R9, R2, 0xfffffffe ;  /* 0xfffffffe02097836 */ /* 0x000fe20000000000 */
[----:B--2---:R-:W-:-:S06]  /*1ad70*/  VIMNMX R32, R32, R6, !PT ;  /* 0x0000000620207248 */ /* 0x004fcc0007fe0100 */
[----:B------:R-:W1:Y:S01]  /*1ad80*/  MUFU.EX2 R31, R86 ;  /* 0x00000056001f7308 */ /* 0x000e620000000800 */
[----:B------:R-:W-:-:S07]  /*1ad90*/  ISETP.GE.AND P1, PT, R9, R32, PT ;  /* 0x000000200900720c */ /* 0x000fce0003f26270 */
[----:B------:R-:W2:Y:S01]  /*1ada0*/  MUFU.EX2 R66, R66 ;  /* 0x0000004200427308 */ /* 0x000ea20000000800 */
[----:B------:R-:W-:Y:S01]  /*1adb0*/  F2FP.BF16.F32.PACK_AB R198, R7, R198 ;  /* 0x000000c607c6723e */ /* 0x000fe200000010ff */
[----:B0-----:R-:W-:Y:S01]  /*1adc0*/  FADD.FTZ R10, R84, R11 ;  /* 0x0000000b540a7221 */ /* 0x001fe20000010000 */
[----:B------:R-:W-:Y:S01]  /*1add0*/  FADD.FTZ R7, R195, R0 ;  /* 0x00000000c3077221 */ /* 0x000fe20000010000 */
[----:B------:R-:W-:Y:S01]  /*1ade0*/  BSSY B0, `(.L_x_2869) ;  /* 0x000055c000007945 */ /* 0x000fe20003800000 */
[----:B------:R-:W-:Y:S01]  /*1adf0*/  F2FP.BF16.F32.PACK_AB R197, R20, R197 ;  /* 0x000000c514c5723e */ /* 0x000fe200000010ff */
[----:B------:R0:W-:Y:S01]  /*1ae00*/  STL [R1+0x50], R32 ;  /* 0x0000502001007387 */ /* 0x0001e20000100800 */
[----:B------:R-:W-:Y:S01]  /*1ae10*/  F2FP.BF16.F32.PACK_AB R206, R21, R206 ;  /* 0x000000ce15ce723e */ /* 0x000fe200000010ff */
[----:B------:R-:W-:Y:S01]  /*1ae20*/  IMAD.MOV.U32 R2, RZ, RZ, 0x3f800000 ;  /* 0x3f800000ff027424 */ /* 0x000fe200078e00ff */
[----:B------:R-:W-:Y:S01]  /*1ae30*/  F2FP.BF16.F32.PACK_AB R209, R36, R209 ;  /* 0x000000d124d1723e */ /* 0x000fe200000010ff */
[----:B-1----:R-:W-:Y:S01]  /*1ae40*/  FADD.FTZ R21, R31, R10 ;  /* 0x0000000a1f157221 */ /* 0x002fe20000010000 */
[----:B------:R-:W-:Y:S01]  /*1ae50*/  F2FP.BF16.F32.PACK_AB R205, R28, R205 ;  /* 0x000000cd1ccd723e */ /* 0x000fe200000010ff */
[----:B------:R-:W-:Y:S01]  /*1ae60*/  IMAD.MOV.U32 R0, RZ, RZ, 0x3f800000 ;  /* 0x3f800000ff007424 */ /* 0x000fe200078e00ff */
[----:B------:R-:W-:-:S02]  /*1ae70*/  F2FP.BF16.F32.PACK_AB R207, R50, R207 ;  /* 0x000000cf32cf723e */ /* 0x000fc400000010ff */
[----:B------:R-:W-:Y:S02]  /*1ae80*/  CS2R R150, SRZ ;  /* 0x0000000000967805 */ /* 0x000fe4000001ff00 */
[----:B------:R-:W-:Y:S02]  /*1ae90*/  F2FP.BF16.F32.PACK_AB R199, R34, R199 ;  /* 0x000000c722c7723e */ /* 0x000fe400000010ff */
[----:B------:R-:W-:Y:S02]  /*1aea0*/  CS2R R148, SRZ ;  /* 0x0000000000947805 */ /* 0x000fe4000001ff00 */
[----:B------:R-:W-:Y:S01]  /*1aeb0*/  F2FP.BF16.F32.PACK_AB R200, R25, R200 ;  /* 0x000000c819c8723e */ /* 0x000fe200000010ff */
[----:B--2---:R-:W-:Y:S01]  /*1aec0*/  FADD.FTZ R20, R66, R7 ;  /* 0x0000000742147221 */ /* 0x004fe20000010000 */
[----:B------:R-:W-:Y:S02]  /*1aed0*/  F2FP.BF16.F32.PACK_AB R202, R27, R202 ;  /* 0x000000ca1bca723e */ /* 0x000fe400000010ff */
[----:B------:R-:W-:-:S02]  /*1aee0*/  CS2R R146, SRZ ;  /* 0x0000000000927805 */ /* 0x000fc4000001ff00 */
[----:B------:R-:W-:Y:S02]  /*1aef0*/  F2FP.BF16.F32.PACK_AB R196, R29, R196 ;  /* 0x000000c41dc4723e */ /* 0x000fe400000010ff */
[----:B------:R-:W-:Y:S02]  /*1af00*/  CS2R R144, SRZ ;  /* 0x0000000000907805 */ /* 0x000fe4000001ff00 */
[----:B------:R-:W-:Y:S02]  /*1af10*/  F2FP.BF16.F32.PACK_AB R194, R31, R84 ;  /* 0x000000541fc2723e */ /* 0x000fe400000010ff */
[----:B------:R-:W-:Y:S02]  /*1af20*/  CS2R R142, SRZ ;  /* 0x00000000008e7805 */ /* 0x000fe4000001ff00 */
[----:B------:R-:W-:Y:S02]  /*1af30*/  F2FP.BF16.F32.PACK_AB R195, R66, R195 ;  /* 0x000000c342c3723e */ /* 0x000fe400000010ff */
[----:B------:R-:W-:-:S02]  /*1af40*/  CS2R R140, SRZ ;  /* 0x00000000008c7805 */ /* 0x000fc4000001ff00 */
[----:B------:R-:W-:Y:S02]  /*1af50*/  @P5 LOP3.LUT R18, R18, 0x10, RZ, 0xfc, !PT ;  /* 0x0000001012125812 */ /* 0x000fe400078efcff */
[----:B------:R-:W-:Y:S02]  /*1af60*/  CS2R R138, SRZ ;  /* 0x00000000008a7805 */ /* 0x000fe4000001ff00 */
[----:B------:R-:W-:Y:S02]  /*1af70*/  F2FP.BF16.F32.PACK_AB R203, R12, R203 ;  /* 0x000000cb0ccb723e */ /* 0x000fe400000010ff */
[----:B------:R-:W-:Y:S02]  /*1af80*/  CS2R R136, SRZ ;  /* 0x0000000000887805 */ /* 0x000fe4000001ff00 */
[----:B------:R-:W-:Y:S02]  /*1af90*/  F2FP.BF16.F32.PACK_AB R204, R15, R204 ;  /* 0x000000cc0fcc723e */ /* 0x000fe400000010ff */
[----:B------:R-:W-:-:S02]  /*1afa0*/  CS2R R134, SRZ ;  /* 0x0000000000867805 */ /* 0x000fc4000001ff00 */
[----:B------:R-:W-:Y:S02]  /*1afb0*/  F2FP.BF16.F32.PACK_AB R192, R13, R192 ;  /* 0x000000c00dc0723e */ /* 0x000fe400000010ff */
[----:B------:R-:W-:Y:S02]  /*1afc0*/  CS2R R132, SRZ ;  /* 0x0000000000847805 */ /* 0x000fe4000001ff00 */
[----:B------:R-:W-:Y:S02]  /*1afd0*/  F2FP.BF16.F32.PACK_AB R193, R8, R193 ;  /* 0x000000c108c1723e */ /* 0x000fe400000010ff */
        /* <DEDUP_REMOVED lines=49> */
[----:B0-----:R-:W-:Y:S02]  /*1b2f0*/  CS2R R32, SRZ ;  /* 0x0000000000207805 */ /* 0x001fe4000001ff00 */
[----:B------:R-:W-:-:S02]  /*1b300*/  CS2R R30, SRZ ;  /* 0x00000000001e7805 */ /* 0x000fc4000001ff00 */
[----:B------:R-:W-:Y:S02]  /*1b310*/  CS2R R28, SRZ ;  /* 0x00000000001c7805 */ /* 0x000fe4000001ff00 */
[----:B------:R-:W-:Y:S02]  /*1b320*/  CS2R R26, SRZ ;  /* 0x00000000001a7805 */ /* 0x000fe4000001ff00 */
[----:B------:R-:W-:Y:S01]  /*1b330*/  CS2R R24, SRZ ;  /* 0x0000000000187805 */ /* 0x000fe2000001ff00 */
[----:B------:R-:W-:Y:S06]  /*1b340*/  @!P1 BRA `(.L_x_2870) ;  /* 0x0000005000149947 */ /* 0x000fec0003800000 */
[----:B------:R-:W-:Y:S01]  /*1b350*/  BSSY B1, `(.L_x_2870) ;  /* 0x0000504000017945 */ /* 0x000fe20003800000 */
[----:B------:R-:W-:Y:S02]  /*1b360*/  IMAD.MOV.U32 R15, RZ, RZ, R4 ;  /* 0x000000ffff0f7224 */ /* 0x000fe400078e0004 */
[----:B------:R-:W-:Y:S02]  /*1b370*/  IMAD.MOV.U32 R14, RZ, RZ, R5 ;  /* 0x000000ffff0e7224 */ /* 0x000fe400078e0005 */
[----:B------:R-:W-:Y:S02]  /*1b380*/  IMAD.MOV.U32 R11, RZ, RZ, R226 ;  /* 0x000000ffff0b7224 */ /* 0x000fe400078e00e2 */
[----:B------:R-:W-:Y:S02]  /*1b390*/  IMAD.MOV.U32 R8, RZ, RZ, R220 ;  /* 0x000000ffff087224 */ /* 0x000fe400078e00dc */
[----:B------:R-:W-:Y:S02]  /*1b3a0*/  IMAD.MOV.U32 R2, RZ, RZ, 0x3f800000 ;  /* 0x3f800000ff027424 */ /* 0x000fe400078e00ff */
[----:B------:R-:W-:-:S07]  /*1b3b0*/  IMAD.MOV.U32 R151, RZ, RZ, RZ ;  /* 0x000000ffff977224 */ /* 0x000fce00078e00ff */
.L_x_2883:
[----:B------:R-:W-:-:S04]  /*1b3c0*/  ISETP.NE.AND P1, PT, R8, 0x1, PT ;  /* 0x000000010800780c */ /* 0x000fc80003f25270 */
[----:B------:R-:W-:-:S04]  /*1b3d0*/  SEL R226, RZ, 0x1, P1 ;  /* 0x00000001ffe27807 */ /* 0x000fc80000800000 */
[----:B------:R-:W-:Y:S01]  /*1b3e0*/  LOP3.LUT R226, R11, R226, RZ, 0x3c, !PT ;  /* 0x000000e20be27212 */ /* 0x000fe200078e3cff */
[----:B------:R-:W-:Y:S06]  /*1b3f0*/  @!P0 BRA `(.L_x_2871) ;  /* 0x0000000000048947 */ /* 0x000fec0003800000 */
[----:B------:R-:W-:Y:S01]  /*1b400*/  BPT.TRAP 0x1 ;  /* 0x000000040000795c */ /* 0x000fe20000300000 */
.L_x_2871:
        /* <DEDUP_REMOVED lines=8> */
.L_x_2872:
[----:B------:R-:W-:Y:S01]  /*1b490*/  IMAD R4, R220, 0xa00, R229 ;  /* 0x00000a00dc047824 */ /* 0x000fe200078e02e5 */
[----:B------:R-:W-:Y:S01]  /*1b4a0*/  BSSY B2, `(.L_x_2873) ;  /* 0x0000006000027945 */ /* 0x000fe20003800000 */
[----:B------:R-:W-:Y:S02]  /*1b4b0*/  IMAD.MOV.U32 R5, RZ, RZ, 0x40000040 ;  /* 0x40000040ff057424 */ /* 0x000fe400078e00ff */
[----:B------:R-:W-:Y:S01]  /*1b4c0*/  VIADD R6, R4, 0x80 ;  /* 0x0000008004067836 */ /* 0x000fe20000000000 */
[----:B-1----:R-:W-:Y:S06]  /*1b4d0*/  @P1 BRA `(.L_x_2874) ;  /* 0x0000000000081947 */ /* 0x002fec0003800000 */
[----:B------:R-:W1:Y:S02]  /*1b4e0*/  SYNCS.PHASECHK.TRANS64.TRYWAIT P1, [R10+URZ+0x38830], R3 ;  /* 0x038830030a0075a7 */ /* 0x000e64000802017f */
[----:B-1----:R-:W-:Y:S05]  /*1b4f0*/  @!P1 BRA `(.L_x_2875) ;  /* 0x00000194003c9947 */ /* 0x002fea0003800000 */
.L_x_2874:
[----:B------:R-:W-:Y:S05]  /*1b500*/  BSYNC B2 ;  /* 0x0000000000027941 */ /* 0x000fea0003800000 */
.L_x_2873:
[----:B------:R-:W2:Y:S04]  /*1b510*/  LDL.64 R152, [R1+0x38] ;  /* 0x0000380001987983 */ /* 0x000ea80000100a00 */
[----:B------:R-:W3:Y:S04]  /*1b520*/  LDL.64 R156, [R1+0x48] ;  /* 0x00004800019c7983 */ /* 0x000ee80000100a00 */
[----:B------:R-:W4:Y:S01]  /*1b530*/  LDL.64 R154, [R1+0x40] ;  /* 0x00004000019a7983 */ /* 0x000f220000100a00 */
[----:B------:R-:W-:Y:S02]  /*1b540*/  R2UR UR10, R4 ;  /* 0x00000000040a72ca */ /* 0x000fe400000e0000 */
[----:B------:R-:W-:Y:S01]  /*1b550*/  R2UR UR11, R5 ;  /* 0x00000000050b72ca */ /* 0x000fe200000e0000 */
[----:B------:R-:W-:Y:S01]  /*1b560*/  WARPGROUP.ARRIVE ;  /* 0x00000000000079c5 */ /* 0x000fe20000000000 */
[----:B------:R-:W-:Y:S01]  /*1b570*/  IMAD.MOV.U32 R7, RZ, RZ, 0x40000040 ;  /* 0x40000040ff077424 */ /* 0x000fe200078e00ff */
[----:B------:R-:W-:-:S04]  /*1b580*/  R2UR UR6, R6 ;  /* 0x00000000060672ca */ /* 0x000fc800000e0000 */
[----:B------:R-:W-:Y:S01]  /*1b590*/  R2UR UR7, R7 ;  /* 0x00000000070772ca */ /* 0x000fe200000e0000 */
[C---:B------:R-:W-:Y:S02]  /*1b5a0*/  VIADD R6, R4.reuse, 0x100 ;  /* 0x0000010004067836 */ /* 0x040fe40000000000 */
[----:B------:R-:W-:Y:S02]  /*1b5b0*/  VIADD R12, R4, 0x180 ;  /* 0x00000180040c7836 */ /* 0x000fe40000000000 */
[----:B------:R-:W-:Y:S01]  /*1b5c0*/  IMAD.MOV.U32 R13, RZ, RZ, 0x40000040 ;  /* 0x40000040ff0d7424 */ /* 0x000fe200078e00ff */
[----:B--2---:R-:W-:Y:S02]  /*1b5d0*/  R2UR UR46, R152 ;  /* 0x00000000982e72ca */ /* 0x004fe400000e0000 */
[----:B------:R-:W-:Y:S02]  /*1b5e0*/  R2UR UR47, R153 ;  /* 0x00000000992f72ca */ /* 0x000fe400000e0000 */
[----:B------:R-:W2:Y:S01]  /*1b5f0*/  LDL.64 R152, [R1+0x30] ;  /* 0x0000300001987983 */ /* 0x000ea20000100a00 */
[----:B---3--:R-:W-:-:S02]  /*1b600*/  R2UR UR12, R156 ;  /* 0x000000009c0c72ca */ /* 0x008fc400000e0000 */
        /* <DEDUP_REMOVED lines=76> */
[----:B------:R-:W-:Y:S01]  /*1bad0*/  VIADD R6, R4, 0x4 ;  /* 0x0000000404067836 */ /* 0x000fe20000000000 */
[----:B------:R-:W-:Y:S01]  /*1bae0*/  UMOV UR8, UR46 ;  /* 0x0000002e00087c82 */ /* 0x000fe20008000000 */
[----:B------:R-:W-:Y:S01]  /*1baf0*/  IMAD.MOV.U32 R7, RZ, RZ, 0x40000040 ;  /* 0x40000040ff077424 */ /* 0x000fe200078e00ff */
[----:B------:R-:W-:Y:S01]  /*1bb00*/  UMOV UR9, UR47 ;  /* 0x0000002f00097c82 */ /* 0x000fe20008000000 */
[----:B------:R-:W-:Y:S01]  /*1bb10*/  UMOV UR4, UR46 ;  /* 0x0000002e00047c82 */ /* 0x000fe20008000000 */
[----:B------:R-:W-:Y:S02]  /*1bb20*/  WARPGROUP.DEPBAR.LE gsb0, 0x0 ;  /* 0x00008000000079c5 */ /* 0x000fe40000010000 */
[----:B------:R-:W-:Y:S01]  /*1bb30*/  WARPGROUP.ARRIVE ;  /* 0x00000000000079c5 */ /* 0x000fe20000000000 */
[----:B------:R-:W-:Y:S01]  /*1bb40*/  UMOV UR5, UR47 ;  /* 0x0000002f00057c82 */ /* 0x000fe20008000000 */
        /* <DEDUP_REMOVED lines=8> */
[----:B------:R-:W-:Y:S01]  /*1bbd0*/  VIADD R6, R4, 0x84 ;  /* 0x0000008404067836 */ /* 0x000fe20000000000 */
[----:B------:R-:W-:Y:S01]  /*1bbe0*/  UMOV UR33, UR47 ;  /* 0x0000002f00217c82 */ /* 0x000fe20008000000 */
[----:B------:R-:W2:Y:S01]  /*1bbf0*/  LDL.64 R12, [R1+0x28] ;  /* 0x00002800010c7983 */ /* 0x000ea20000100a00 */
[----:B------:R-:W-:-:S02]  /*1bc00*/  WARPGROUP.DEPBAR.LE gsb0, 0x0 ;  /* 0x00008000000079c5 */ /* 0x000fc40000010000 */
[----:B------:R-:W-:-:S07]  /*1bc10*/  WARPGROUP.ARRIVE ;  /* 0x00000000000079c5 */ /* 0x000fce0000000000 */
        /* <DEDUP_REMOVED lines=70> */
[----:B--2---:R-:W-:Y:S02]  /*1c080*/  R2UR UR50, R12 ;  /* 0x000000000c3272ca */ /* 0x004fe400000e0000 */
[----:B------:R-:W-:Y:S02]  /*1c090*/  R2UR UR51, R13 ;  /* 0x000000000d3372ca */ /* 0x000fe400000e0000 */
[----:B------:R-:W2:Y:S01]  /*1c0a0*/  LDL.64 R12, [R1+0x20] ;  /* 0x00002000010c7983 */ /* 0x000ea20000100a00 */
[----:B------:R-:W-:-:S02]  /*1c0b0*/  WARPGROUP.DEPBAR.LE gsb0, 0x0 ;  /* 0x00008000000079c5 */ /* 0x000fc40000010000 */
        /* <DEDUP_REMOVED lines=92> */
[----:B--2---:R-:W-:Y:S01]  /*1c680*/  R2UR UR42, R12 ;  /* 0x000000000c2a72ca */ /* 0x004fe200000e0000 */
[----:B------:R-:W-:Y:S02]  /*1c690*/  WARPGROUP.DEPBAR.LE gsb0, 0x0 ;  /* 0x00008000000079c5 */ /* 0x000fe40000010000 */
[----:B------:R-:W-:-:S07]  /*1c6a0*/  WARPGROUP.ARRIVE ;  /* 0x00000000000079c5 */ /* 0x000fce0000000000 */
[----:B------:R-:W-:Y:S01]  /*1c6b0*/  HGMMA.64x16x16.F32.BF16 R152, gdesc[UR28], R152, gsb0 ;  /* 0x002000001c9879f0 */ /* 0x000fe20008001898 */
[----:B------:R-:W-:Y:S02]  /*1c6c0*/  R2UR UR43, R13 ;  /* 0x000000000d2b72ca */ /* 0x000fe400000e0000 */
[----:B------:R-:W2:Y:S01]  /*1c6d0*/  LDL.64 R12, [R1+0x10] ;  /* 0x00001000010c7983 */ /* 0x000ea20000100a00 */
[----:B------:R-:W-:Y:S02]  /*1c6e0*/  VIADD R6, R4, 0x284 ;  /* 0x0000028404067836 */ /* 0x000fe40000000000 */
[----:B------:R-:W-:-:S03]  /*1c6f0*/  IMAD.MOV.U32 R7, RZ, RZ, 0x40000040 ;  /* 0x40000040ff077424 */ /* 0x000fc600078e00ff */
[----:B------:R-:W-:Y:S02]  /*1c700*/  R2UR UR18, R6 ;  /* 0x00000000061272ca */ /* 0x000fe400000e0000 */
[----:B------:R-:W-:Y:S01]  /*1c710*/  R2UR UR19, R7 ;  /* 0x00000000071372ca */ /* 0x000fe200000e0000 */
[----:B------:R-:W-:Y:S02]  /*1c720*/  UMOV UR16, UR42 ;  /* 0x0000002a00107c82 */ /* 0x000fe40008000000 */
[----:B------:R-:W-:Y:S01]  /*1c730*/  UMOV UR17, UR43 ;  /* 0x0000002b00117c82 */ /* 0x000fe20008000000 */
[----:B------:R-:W-:Y:S02]  /*1c740*/  WARPGROUP.DEPBAR.LE gsb0, 0x0 ;  /* 0x00008000000079c5 */ /* 0x000fe40000010000 */
[----:B------:R-:W-:-:S07]  /*1c750*/  WARPGROUP.ARRIVE ;  /* 0x00000000000079c5 */ /* 0x000fce0000000000 */
        /* <DEDUP_REMOVED lines=37> */
[----:B--2---:R-:W-:Y:S02]  /*1c9b0*/  R2UR UR50, R12 ;  /* 0x000000000c3272ca */ /* 0x004fe400000e0000 */
        /* <DEDUP_REMOVED lines=51> */
[----:B------:R-:W2:Y:S01]  /*1ccf0*/  LDL.64 R12, [R1] ;  /* 0x00000000010c7983 */ /* 0x000ea20000100a00 */
[----:B------:R-:W-:Y:S02]  /*1cd00*/  R2UR UR10, R6 ;  /* 0x00000000060a72ca */ /* 0x000fe400000e0000 */
[----:B------:R-:W-:-:S06]  /*1cd10*/  R2UR UR11, R7 ;  /* 0x00000000070b72ca */ /* 0x000fcc00000e0000 */
        /* <DEDUP_REMOVED lines=44> */
[----:B------:R-:W-:Y:S02]  /*1cfe0*/  R2UR UR19, R7 ;  /* 0x00000000071372ca */ /* 0x000fe400000e0000 */
[----:B--2---:R-:W-:Y:S02]  /*1cff0*/  R2UR UR42, R12 ;  /* 0x000000000c2a72ca */ /* 0x004fe400000e0000 */
[----:B------:R-:W-:-:S11]  /*1d000*/  R2UR UR43, R13 ;  /* 0x000000000d2b72ca */ /* 0x000fd600000e0000 */
        /* <DEDUP_REMOVED lines=442> */
.L_x_2876:
[----:B------:R-:W-:Y:S01]  /*1ebb0*/  SHF.L.U32 R0, R11, 0x1f, RZ ;  /* 0x0000001f0b007819 */ /* 0x000fe200000006ff */
[----:B------:R-:W-:-:S04]  /*1ebc0*/  IMAD R6, R8, 0x8, R23 ;  /* 0x0000000808067824 */ /* 0x000fc800078e0217 */
[----:B------:R2:W3:Y:S01]  /*1ebd0*/  SYNCS.PHASECHK.TRANS64.TRYWAIT P1, [R6+URZ+0x38850], R0 ;  /* 0x03885000060075a7 */ /* 0x0004e2000802017f */
[----:B------:R-:W-:Y:S05]  /*1ebe0*/  @!P0 BRA `(.L_x_2877) ;  /* 0x0000000000048947 */ /* 0x000fea0003800000 */
[----:B------:R-:W-:Y:S01]  /*1ebf0*/  BPT.TRAP 0x1 ;  /* 0x000000040000795c */ /* 0x000fe20000300000 */
.L_x_2877:
[----:B------:R-:W-:Y:S04]  /*1ec00*/  BSSY B2, `(.L_x_2878) ;  /* 0x0000004000027945 */ /* 0x000fe80003800000 */
[----:B---3--:R-:W-:Y:S05]  /*1ec10*/  @P1 BRA `(.L_x_2879) ;  /* 0x0000000000081947 */ /* 0x008fea0003800000 */
[----:B------:R-:W3:Y:S02]  /*1ec20*/  SYNCS.PHASECHK.TRANS64.TRYWAIT P1, [R6+URZ+0x38850], R0 ;  /* 0x03885000060075a7 */ /* 0x000ee4000802017f */
[----:B---3--:R-:W-:Y:S05]  /*1ec30*/  @!P1 BRA `(.L_x_2880) ;  /* 0x0000015c00809947 */ /* 0x008fea0003800000 */
.L_x_2879:
[----:B------:R-:W-:Y:S05]  /*1ec40*/  BSYNC B2 ;  /* 0x0000000000027941 */ /* 0x000fea0003800000 */
.L_x_2878:
        /* <DEDUP_REMOVED lines=45> */
.L_x_2881:
[----:B------:R-:W2:Y:S01]  /*1ef20*/  LDL R8, [R1+0x68] ;  /* 0x0000680001087983 */ /* 0x000ea20000100800 */
[----:B------:R-:W0:Y:S03]  /*1ef30*/  LDC R2, c[0x0][0x448] ;  /* 0x00011200ff027b82 */ /* 0x000e260000000800 */
[----:B------:R-:W2:Y:S04]  /*1ef40*/  LDL R0, [R1+0x78] ;  /* 0x0000780001007983 */ /* 0x000ea80000100800 */
[----:B------:R-:W3:Y:S04]  /*1ef50*/  LDL R7, [R1+0x74] ;  /* 0x0000740001077983 */ /* 0x000ee80000100800 */
[----:B------:R-:W4:Y:S04]  /*1ef60*/  LDL R5, [R1+0x6c] ;  /* 0x00006c0001057983 */ /* 0x000f280000100800 */
[----:B------:R-:W4:Y:S01]  /*1ef70*/  LDL R4, [R1+0x60] ;  /* 0x0000600001047983 */ /* 0x000f220000100800 */
[----:B------:R-:W-:Y:S01]  /*1ef80*/  LOP3.LUT R18, R18, 0xffffff7f, RZ, 0xc0, !PT ;  /* 0xffffff7f12127812 */ /* 0x000fe200078ec0ff */
[----:B------:R-:W-:-:S03]  /*1ef90*/  VIADD R10, R10, 0x38840 ;  /* 0x000388400a0a7836 */ /* 0x000fc60000000000 */
[----:B------:R-:W-:Y:S02]  /*1efa0*/  @P0 LOP3.LUT R18, R18, 0x80, RZ, 0xfc, !PT ;  /* 0x0000008012120812 */ /* 0x000fe400078efcff */
[----:B------:R-:W-:Y:S02]  /*1efb0*/  PRMT R10, R228, 0x654, R10 ;  /* 0x00000654e40a7816 */ /* 0x000fe4000000000a */
[----:B0-----:R-:W-:Y:S02]  /*1efc0*/  ISETP.NE.AND P1, PT, R2, 0x1, PT ;  /* 0x000000010200780c */ /* 0x001fe40003f25270 */
[----:B------:R-:W-:Y:S01]  /*1efd0*/  LOP3.LUT R18, R18, 0xfffffeff, RZ, 0xc0, !PT ;  /* 0xfffffeff12127812 */ /* 0x000fe200078ec0ff */
[----:B------:R0:W-:Y:S10]  /*1efe0*/  SYNCS.ARRIVE.TRANS64.RED.A1T0 RZ, [R10+URZ], RZ ;  /* 0x000000ff0aff79a7 */ /* 0x0001f4000810043f */
[----:B------:R-:W1:Y:S08]  /*1eff0*/  @P1 LDC R3, c[0x0][0x44c] ;  /* 0x00011300ff031b82 */ /* 0x000e700000000800 */
[----:B------:R-:W5:Y:S01]  /*1f000*/  @P1 LDC R2, c[0x0][0x450] ;  /* 0x00011400ff021b82 */ /* 0x000f620000000800 */
[----:B--2---:R-:W-:-:S04]  /*1f010*/  IMAD.IADD R0, R0, 0x1, R8 ;  /* 0x0000000100007824 */ /* 0x004fc800078e0208 */
[----:B-1----:R-:W-:-:S05]  /*1f020*/  @P1 IMAD.HI.U32 R3, R0, R3, RZ ;  /* 0x0000000300031227 */ /* 0x002fca00078e00ff */
[----:B-----5:R-:W-:Y:S01]  /*1f030*/  @P1 SHF.R.U32.HI R0, RZ, R2, R3 ;  /* 0x00000002ff001219 */ /* 0x020fe20000011603 */
[----:B------:R-:W-:-:S04]  /*1f040*/  IMAD R3, R9, -0x50, RZ ;  /* 0xffffffb009037824 */ /* 0x000fc800078e02ff */
[----:B------:R-:W1:Y:S01]  /*1f050*/  SHFL.IDX PT, R2, R0, RZ, 0x1c1f ;  /* 0x001c1fff00027589 */ /* 0x000e6200000e0000 */
[----:B---3--:R-:W-:-:S03]  /*1f060*/  IADD3 R3, -R7, 0x1, R3 ;  /* 0x0000000107037810 */ /* 0x008fc60007ffe103 */
[----:B------:R-:W2:Y:S01]  /*1f070*/  SHFL.IDX PT, R0, R0, 0x1, 0x1c1f ;  /* 0x003c1f0000007f89 */ /* 0x000ea200000e0000 */
[----:B----4-:R-:W-:-:S05]  /*1f080*/  IADD3 R3, -R4, R3, R5 ;  /* 0x0000000304037210 */ /* 0x010fca0007ffe105 */
[C---:B-1----:R-:W-:Y:S02]  /*1f090*/  IMAD.IADD R2, R3.reuse, 0x1, R2 ;  /* 0x0000000103027824 */ /* 0x042fe400078e0202 */
[----:B--2---:R-:W-:-:S03]  /*1f0a0*/  IMAD.IADD R0, R3, 0x1, R0 ;  /* 0x0000000103007824 */ /* 0x004fc600078e0200 */
[C---:B------:R-:W-:Y:S02]  /*1f0b0*/  ISETP.GT.AND P2, PT, R2.reuse, RZ, PT ;  /* 0x000000ff0200720c */ /* 0x040fe40003f44270 */
        /* <DEDUP_REMOVED lines=9> */
[C---:B------:R-:W-:Y:S02]  /*1f150*/  ISETP.GT.AND P2, PT, R2.reuse, 0x11, PT ;  /* 0x000000110200780c */ /* 0x040fe40003f44270 */
[----:B------:R-:W-:-:S02]  /*1f160*/  ISETP.GT.AND P1, PT, R2, 0x18, PT ;  /* 0x000000180200780c */ /* 0x000fc40003f24270 */
[C---:B------:R-:W-:Y:S02]  /*1f170*/  ISETP.GT.AND P5, PT, R2.reuse, 0x19, PT ;  /* 0x000000190200780c */ /* 0x040fe40003fa4270 */
[C---:B------:R-:W-:Y:S02]  /*1f180*/  ISETP.GT.AND P4, PT, R2.reuse, 0x20, PT ;  /* 0x000000200200780c */ /* 0x040fe40003f84270 */
[----:B------:R-:W-:Y:S02]  /*1f190*/  ISETP.GT.AND P3, PT, R2, 0x21, PT ;  /* 0x000000210200780c */ /* 0x000fe40003f64270 */
[----:B------:R-:W-:Y:S02]  /*1f1a0*/  FSEL R177, R177, -INF , P2 ;  /* 0xff800000b1b17808 */ /* 0x000fe40001000000 */
[----:B------:R-:W-:Y:S02]  /*1f1b0*/  FSEL R180, R180, -INF , P1 ;  /* 0xff800000b4b47808 */ /* 0x000fe40000800000 */
[----:B------:R-:W-:-:S02]  /*1f1c0*/  FSEL R181, R181, -INF , P5 ;  /* 0xff800000b5b57808 */ /* 0x000fc40002800000 */
[----:B------:R-:W-:Y:S02]  /*1f1d0*/  FSEL R168, R168, -INF , P4 ;  /* 0xff800000a8a87808 */ /* 0x000fe40002000000 */
[----:B------:R-:W-:Y:S02]  /*1f1e0*/  FSEL R169, R169, -INF , P3 ;  /* 0xff800000a9a97808 */ /* 0x000fe40001800000 */
[C---:B------:R-:W-:Y:S02]  /*1f1f0*/  ISETP.GT.AND P2, PT, R2.reuse, 0x28, PT ;  /* 0x000000280200780c */ /* 0x040fe40003f44270 */
[C---:B------:R-:W-:Y:S02]  /*1f200*/  ISETP.GT.AND P1, PT, R2.reuse, 0x29, PT ;  /* 0x000000290200780c */ /* 0x040fe40003f24270 */
[C---:B------:R-:W-:Y:S02]  /*1f210*/  ISETP.GT.AND P5, PT, R2.reuse, 0x30, PT ;  /* 0x000000300200780c */ /* 0x040fe40003fa4270 */
[----:B------:R-:W-:-:S02]  /*1f220*/  ISETP.GT.AND P4, PT, R2, 0x31, PT ;  /* 0x000000310200780c */ /* 0x000fc40003f84270 */
[----:B------:R-:W-:Y:S02]  /*1f230*/  ISETP.GT.AND P3, PT, R2, 0x38, PT ;  /* 0x000000380200780c */ /* 0x000fe40003f64270 */
[----:B------:R-:W-:Y:S02]  /*1f240*/  FSEL R172, R172, -INF , P2 ;  /* 0xff800000acac7808 */ /* 0x000fe40001000000 */
[----:B------:R-:W-:Y:S02]  /*1f250*/  FSEL R173, R173, -INF , P1 ;  /* 0xff800000adad7808 */ /* 0x000fe40000800000 */
[----:B------:R-:W-:Y:S02]  /*1f260*/  FSEL R160, R160, -INF , P5 ;  /* 0xff800000a0a07808 */ /* 0x000fe40002800000 */
[----:B------:R-:W-:Y:S02]  /*1f270*/  FSEL R161, R161, -INF , P4 ;  /* 0xff800000a1a17808 */ /* 0x000fe40002000000 */
[----:B------:R-:W-:-:S02]  /*1f280*/  FSEL R164, R164, -INF , P3 ;  /* 0xff800000a4a47808 */ /* 0x000fc40001800000 */
        /* <DEDUP_REMOVED lines=16> */
[----:B------:R-:W-:Y:S02]  /*1f390*/  ISETP.GT.AND P2, PT, R0, RZ, PT ;  /* 0x000000ff0000720c */ /* 0x000fe40003f44270 */
[----:B------:R-:W-:-:S02]  /*1f3a0*/  FMNMX.FTZ R2, R180, R2, !PT ;  /* 0x00000002b4027209 */ /* 0x000fc40007810000 */
[----:B------:R-:W-:Y:S02]  /*1f3b0*/  FSEL R186, R186, -INF , P2 ;  /* 0xff800000baba7808 */ /* 0x000fe40001000000 */
[----:B------:R-:W-:Y:S02]  /*1f3c0*/  FMNMX.FTZ R2, R181, R2, !PT ;  /* 0x00000002b5027209 */ /* 0x000fe40007810000 */
[----:B------:R-:W-:Y:S02]  /*1f3d0*/  ISETP.GT.AND P2, PT, R0, 0x10, PT ;  /* 0x000000100000780c */ /* 0x000fe40003f44270 */
        /* <DEDUP_REMOVED lines=17> */
[----:B------:R-:W-:Y:S02]  /*1f4f0*/  FSEL R190, R190, -INF , P4 ;  /* 0xff800000bebe7808 */ /* 0x000fe40002000000 */
[----:B------:R-:W-:Y:S02]  /*1f500*/  FMNMX.FTZ R2, R153, R2, !PT ;  /* 0x0000000299027209 */ /* 0x000fe40007810000 */
[----:B------:R-:W-:Y:S02]  /*1f510*/  ISETP.GT.AND P5, PT, R0, 0x9, PT ;  /* 0x000000090000780c */ /* 0x000fe40003fa4270 */
[----:B------:R-:W-:-:S02]  /*1f520*/  FMNMX.FTZ R2, R156, R2, !PT ;  /* 0x000000029c027209 */ /* 0x000fc40007810000 */
[C---:B------:R-:W-:Y:S02]  /*1f530*/  ISETP.GT.AND P3, PT, R0.reuse, 0x11, PT ;  /* 0x000000110000780c */ /* 0x040fe40003f64270 */
[----:B------:R-:W-:Y:S02]  /*1f540*/  FMNMX.FTZ R2, R157, R2, !PT ;  /* 0x000000029d027209 */ /* 0x000fe40007810000 */
[----:B------:R-:W-:Y:S02]  /*1f550*/  ISETP.GT.AND P4, PT, R0, 0x18, PT ;  /* 0x000000180000780c */ /* 0x000fe40003f84270 */
[----:B------:R-:W-:Y:S01]  /*1f560*/  @P0 LOP3.LUT R18, R18, 0x100, RZ, 0xfc, !PT ;  /* 0x0000010012120812 */ /* 0x000fe200078efcff */
[----:B------:R-:W1:Y:S01]  /*1f570*/  SHFL.BFLY PT, R3, R2, 0x2, 0x1f ;  /* 0x0c401f0002037f89 */ /* 0x000e6200000e0000 */
[----:B------:R-:W-:Y:S02]  /*1f580*/  FSEL R191, R191, -INF , P5 ;  /* 0xff800000bfbf7808 */ /* 0x000fe40002800000 */
[----:B------:R-:W-:-:S02]  /*1f590*/  FSEL R179, R179, -INF , P3 ;  /* 0xff800000b3b37808 */ /* 0x000fc40001800000 */
[----:B------:R-:W-:Y:S02]  /*1f5a0*/  FSEL R182, R182, -INF , P4 ;  /* 0xff800000b6b67808 */ /* 0x000fe40002000000 */
[C---:B------:R-:W-:Y:S02]  /*1f5b0*/  ISETP.GT.AND P5, PT, R0.reuse, 0x19, PT ;  /* 0x000000190000780c */ /* 0x040fe40003fa4270 */
[C---:B------:R-:W-:Y:S02]  /*1f5c0*/  ISETP.GT.AND P4, PT, R0.reuse, 0x20, PT ;  /* 0x000000200000780c */ /* 0x040fe40003f84270 */
[----:B------:R-:W-:Y:S02]  /*1f5d0*/  ISETP.GT.AND P3, PT, R0, 0x21, PT ;  /* 0x000000210000780c */ /* 0x000fe40003f64270 */
[----:B------:R-:W-:Y:S02]  /*1f5e0*/  LOP3.LUT R18, R18, 0xfffffdff, RZ, 0xc0, !PT ;  /* 0xfffffdff12127812 */ /* 0x000fe400078ec0ff */
[----:B------:R-:W-:-:S02]  /*1f5f0*/  FSEL R183, R183, -INF , P5 ;  /* 0xff800000b7b77808 */ /* 0x000fc40002800000 */
[----:B------:R-:W-:Y:S02]  /*1f600*/  FSEL R170, R170, -INF , P4 ;  /* 0xff800000aaaa7808 */ /* 0x000fe40002000000 */
[----:B------:R-:W-:Y:S02]  /*1f610*/  FSEL R171, R171, -INF , P3 ;  /* 0xff800000abab7808 */ /* 0x000fe40001800000 */
[----:B------:R-:W-:Y:S02]  /*1f620*/  @P2 LOP3.LUT R18, R18, 0x200, RZ, 0xfc, !PT ;  /* 0x0000020012122812 */ /* 0x000fe400078efcff */
[----:B------:R-:W-:Y:S02]  /*1f630*/  ISETP.GT.AND P3, PT, R0, 0x40, PT ;  /* 0x000000400000780c */ /* 0x000fe40003f64270 */
[----:B-1----:R-:W-:Y:S02]  /*1f640*/  FMNMX.FTZ R3, R2, R3, !PT ;  /* 0x0000000302037209 */ /* 0x002fe40007810000 */
[----:B------:R-:W-:-:S02]  /*1f650*/  ISETP.GT.AND P4, PT, R0, 0x41, PT ;  /* 0x000000410000780c */ /* 0x000fc40003f84270 */
[C---:B------:R-:W-:Y:S01]  /*1f660*/  ISETP.GT.AND P5, PT, R0.reuse, 0x48, PT ;  /* 0x000000480000780c */ /* 0x040fe20003fa4270 */
[----:B------:R-:W1:Y:S01]  /*1f670*/  SHFL.BFLY PT, R5, R3, 0x1, 0x1f ;  /* 0x0c201f0003057f89 */ /* 0x000e6200000e0000 */
[C---:B------:R-:W-:Y:S02]  /*1f680*/  ISETP.GT.AND P6, PT, R0.reuse, 0x49, PT ;  /* 0x000000490000780c */ /* 0x040fe40003fc4270 */
[C---:B------:R-:W-:Y:S02]  /*1f690*/  ISETP.GT.AND P2, PT, R0.reuse, 0x29, PT ;  /* 0x000000290000780c */ /* 0x040fe40003f44270 */
[----:B------:R-:W-:Y:S02]  /*1f6a0*/  ISETP.GT.AND P0, PT, R0, 0x30, PT ;  /* 0x000000300000780c */ /* 0x000fe40003f04270 */
[----:B------:R-:W-:Y:S02]  /*1f6b0*/  FSEL R175, R175, -INF , P2 ;  /* 0xff800000afaf7808 */ /* 0x000fe40001000000 */
[----:B------:R-:W-:-:S02]  /*1f6c0*/  FSEL R162, R162, -INF , P0 ;  /* 0xff800000a2a27808 */ /* 0x000fc40000000000 */
[C---:B------:R-:W-:Y:S02]  /*1f6d0*/  LOP3.LUT P0, RZ, R18.reuse, 0x100, RZ, 0xc0, !PT ;  /* 0x0000010012ff7812 */ /* 0x040fe4000780c0ff */
[----:B------:R-:W-:Y:S02]  /*1f6e0*/  LOP3.LUT P2, RZ, R18, 0x200, RZ, 0xc0, !PT ;  /* 0x0000020012ff7812 */ /* 0x000fe4000784c0ff */
[----:B------:R-:W-:Y:S02]  /*1f6f0*/  FSEL R163, R163, -INF , P0 ;  /* 0xff800000a3a37808 */ /* 0x000fe40000000000 */
[----:B------:R-:W-:Y:S02]  /*1f700*/  FSEL R167, R167, -INF , P2 ;  /* 0xff800000a7a77808 */ /* 0x000fe40001000000 */
[----:B------:R-:W-:Y:S02]  /*1f710*/  FSEL R154, R154, -INF , P3 ;  /* 0xff8000009a9a7808 */ /* 0x000fe40001800000 */
[----:B------:R-:W-:-:S02]  /*1f720*/  FSEL R155, R155, -INF , P4 ;  /* 0xff8000009b9b7808 */ /* 0x000fc40002000000 */
[----:B------:R-:W-:Y:S02]  /*1f730*/  FSEL R158, R158, -INF , P5 ;  /* 0xff8000009e9e7808 */ /* 0x000fe40002800000 */
[----:B-1----:R-:W-:Y:S01]  /*1f740*/  FMNMX.FTZ R5, R3, R5, !PT ;  /* 0x0000000503057209 */ /* 0x002fe20007810000 */
[----:B------:R-:W-:Y:S01]  /*1f750*/  IMAD.U32 R3, RZ, RZ, UR39 ;  /* 0x00000027ff037e24 */ /* 0x000fe2000f8e00ff */
[----:B------:R-:W-:Y:S02]  /*1f760*/  FSEL R159, R159, -INF , P6 ;  /* 0xff8000009f9f7808 */ /* 0x000fe40003000000 */
[C---:B------:R-:W-:Y:S01]  /*1f770*/  FSETP.NEU.FTZ.AND P1, PT, R5.reuse, -INF , PT ;  /* 0xff8000000500780b */ /* 0x040fe20003f3d000 */
[C---:B------:R-:W-:Y:S01]  /*1f780*/  FMUL.FTZ R4, R5.reuse, R3 ;  /* 0x0000000305047220 */ /* 0x040fe20000410000 */
[----:B------:R-:W-:Y:S02]  /*1f790*/  LOP3.LUT P0, RZ, R18, 0x80, RZ, 0xc0, !PT ;  /* 0x0000008012ff7812 */ /* 0x000fe4000780c0ff */
[----:B------:R-:W-:-:S02]  /*1f7a0*/  FSEL R2, R5, RZ, P1 ;  /* 0x000000ff05027208 */ /* 0x000fc40000800000 */
[----:B------:R-:W-:Y:S02]  /*1f7b0*/  FSEL R4, R4, RZ, P1 ;  /* 0x000000ff04047208 */ /* 0x000fe40000800000 */
[----:B------:R-:W-:Y:S01]  /*1f7c0*/  ISETP.GT.AND P1, PT, R0, 0x38, PT ;  /* 0x000000380000780c */ /* 0x000fe20003f24270 */
[----:B------:R-:W-:Y:S01]  /*1f7d0*/  FADD.FTZ R2, -R2, R14 ;  /* 0x0000000e02027221 */ /* 0x000fe20000010100 */
[----:B------:R-:W-:Y:S01]  /*1f7e0*/  FMNMX.FTZ R0, R186, R15, !PT ;  /* 0x0000000fba007209 */ /* 0x000fe20007810000 */
[-CC-:B------:R-:W-:Y:S01]  /*1f7f0*/  FFMA.FTZ R184, R184, R3.reuse, -R4.reuse ;  /* 0x00000003b8b87223 */ /* 0x180fe20000010804 */
[----:B------:R-:W-:Y:S01]  /*1f800*/  FSEL R166, R166, -INF , P1 ;  /* 0xff800000a6a67808 */ /* 0x000fe20000800000 */
[-CC-:B------:R-:W-:Y:S01]  /*1f810*/  FFMA.FTZ R185, R185, R3.reuse, -R4.reuse ;  /* 0x00000003b9b97223 */ /* 0x180fe20000010804 */
[----:B------:R-:W-:Y:S01]  /*1f820*/  FMNMX.FTZ R0, R187, R0, !PT ;  /* 0x00000000bb007209 */ /* 0x000fe20007810000 */
[-CC-:B------:R-:W-:Y:S01]  /*1f830*/  FFMA.FTZ R188, R188, R3.reuse, -R4.reuse ;  /* 0x00000003bcbc7223 */ /* 0x180fe20000010804 */
[-CC-:B------:R-:W-:Y:S01]  /*1f840*/  FFMA.FTZ R189, R189, R3.reuse, -R4.reuse ;  /* 0x00000003bdbd7223 */ /* 0x180fe20000010804 */
        /* <DEDUP_REMOVED lines=20> */
[-C--:B------:R-:W-:Y:S01]  /*1f990*/  FFMA.FTZ R157, R157, R3.reuse, -R4 ;  /* 0x000000039d9d7223 */ /* 0x080fe20000010804 */
[----:B------:R-:W-:Y:S01]  /*1f9a0*/  FMNMX.FTZ R0, R183, R0, !PT ;  /* 0x00000000b7007209 */ /* 0x000fe20007810000 */
[----:B------:R-:W-:Y:S01]  /*1f9b0*/  FMUL.FTZ R2, R2, R3 ;  /* 0x0000000302027220 */ /* 0x000fe20000410000 */
[----:B------:R-:W-:Y:S02]  /*1f9c0*/  MUFU.EX2 R184, R184 ;  /* 0x000000b800b87308 */ /* 0x000fe40000000800 */
[----:B------:R-:W-:-:S04]  /*1f9d0*/  FMNMX.FTZ R0, R170, R0, !PT ;  /* 0x00000000aa007209 */ /* 0x000fc80007810000 */
[----:B------:R-:W-:Y:S02]  /*1f9e0*/  FMNMX.FTZ R0, R171, R0, !PT ;  /* 0x00000000ab007209 */ /* 0x000fe40007810000 */
        /* <DEDUP_REMOVED lines=15> */
[----:B------:R-:W-:Y:S03]  /*1fae0*/  MUFU.EX2 R180, R180 ;  /* 0x000000b400b47308 */ /* 0x000fe60000000800 */
[----:B------:R-:W1:Y:S05]  /*1faf0*/  SHFL.BFLY PT, R0, R4, 0x2, 0x1f ;  /* 0x0c401f0004007f89 */ /* 0x000e6a00000e0000 */
        /* <DEDUP_REMOVED lines=11> */
[----:B------:R-:W-:-:S03]  /*1fbb0*/  FMUL.FTZ R0, R4, R3 ;  /* 0x0000000304007220 */ /* 0x000fc60000410000 */
[----:B------:R-:W-:-:S03]  /*1fbc0*/  FSEL R7, R4, RZ, P1 ;  /* 0x000000ff04077208 */ /* 0x000fc60000800000 */
[----:B------:R-:W-:Y:S01]  /*1fbd0*/  MUFU.EX2 R164, R164 ;  /* 0x000000a400a47308 */ /* 0x000fe20000000800 */
[----:B------:R-:W-:Y:S01]  /*1fbe0*/  FSEL R0, R0, RZ, P1 ;  /* 0x000000ff00007208 */ /* 0x000fe20000800000 */
[----:B------:R-:W-:-:S04]  /*1fbf0*/  FADD.FTZ R7, -R7, R15 ;  /* 0x0000000f07077221 */ /* 0x000fc80000010100 */
        /* <DEDUP_REMOVED lines=21> */
[----:B------:R-:W-:Y:S08]  /*1fd50*/  MUFU.EX2 R186, R186 ;  /* 0x000000ba00ba7308 */ /* 0x000ff00000000800 */
[----:B------:R-:W1:Y:S08]  /*1fd60*/  MUFU.EX2 R0, R2 ;  /* 0x0000000200007308 */ /* 0x000e700000000800 */
[----:B------:R2:W3:Y:S08]  /*1fd70*/  MUFU.EX2 R2, R7 ;  /* 0x0000000700027308 */ /* 0x0004f00000000800 */
[----:B------:R-:W4:Y:S01]  /*1fd80*/  MUFU.EX2 R187, R187 ;  /* 0x000000bb00bb7308 */ /* 0x000f220000000800 */
[----:B-1----:R-:W-:-:S04]  /*1fd90*/  FFMA.FTZ R21, R0, R21, R184 ;  /* 0x0000001500157223 */ /* 0x002fc800000100b8 */
[----:B--2---:R-:W-:-:S03]  /*1fda0*/  FADD.FTZ R7, R185, R21 ;  /* 0x00000015b9077221 */ /* 0x004fc60000010000 */
[----:B------:R-:W1:Y:S01]  /*1fdb0*/  MUFU.EX2 R190, R190 ;  /* 0x000000be00be7308 */ /* 0x000e620000000800 */
[----:B---3--:R-:W-:Y:S01]  /*1fdc0*/  FFMA.FTZ R20, R2, R20, R186 ;  /* 0x0000001402147223 */ /* 0x008fe200000100ba */
[----:B------:R-:W-:-:S04]  /*1fdd0*/  FADD.FTZ R7, R188, R7 ;  /* 0x00000007bc077221 */ /* 0x000fc80000010000 */
[----:B------:R-:W-:Y:S02]  /*1fde0*/  FADD.FTZ R7, R189, R7 ;  /* 0x00000007bd077221 */ /* 0x000fe40000010000 */
[----:B------:R-:W2:Y:S01]  /*1fdf0*/  MUFU.EX2 R191, R191 ;  /* 0x000000bf00bf7308 */ /* 0x000ea20000000800 */
[----:B----4-:R-:W-:Y:S01]  /*1fe00*/  FADD.FTZ R8, R187, R20 ;  /* 0x00000014bb087221 */ /* 0x010fe20000010000 */
[----:B------:R-:W-:-:S04]  /*1fe10*/  FADD.FTZ R7, R176, R7 ;  /* 0x00000007b0077221 */ /* 0x000fc80000010000 */
[----:B------:R-:W-:Y:S02]  /*1fe20*/  FADD.FTZ R7, R177, R7 ;  /* 0x00000007b1077221 */ /* 0x000fe40000010000 */
[----:B------:R-:W3:Y:S01]  /*1fe30*/  MUFU.EX2 R178, R178 ;  /* 0x000000b200b27308 */ /* 0x000ee20000000800 */
        /* <DEDUP_REMOVED lines=17> */
[----:B------:R-:W-:-:S06]  /*1ff50*/  FADD.FTZ R7, R164, R7 ;  /* 0x00000007a4077221 */ /* 0x000fcc0000010000 */
[----:B------:R-:W2:Y:S01]  /*1ff60*/  MUFU.EX2 R171, R171 ;  /* 0x000000ab00ab7308 */ /* 0x000ea20000000800 */
[----:B---3--:R-:W-:-:S07]  /*1ff70*/  FADD.FTZ R8, R183, R8 ;  /* 0x00000008b7087221 */ /* 0x008fce0000010000 */
[----:B------:R-:W3:Y:S01]  /*1ff80*/  MUFU.EX2 R174, R174 ;  /* 0x000000ae00ae7308 */ /* 0x000ee20000000800 */
[----:B-1----:R-:W-:-:S07]  /*1ff90*/  FADD.FTZ R8, R170, R8 ;  /* 0x00000008aa087221 */ /* 0x002fce0000010000 */
[----:B------:R-:W1:Y:S01]  /*1ffa0*/  MUFU.EX2 R175, R175 ;  /* 0x000000af00af7308 */ /* 0x000e620000000800 */
[----:B--2---:R-:W-:-:S07]  /*1ffb0*/  FADD.FTZ R8, R171, R8 ;  /* 0x00000008ab087221 */ /* 0x004fce0000010000 */
        /* <DEDUP_REMOVED lines=25> */
[----:B---3--:R-:W-:Y:S01]  /*20150*/  FADD.FTZ R8, R158, R8 ;  /* 0x000000089e087221 */ /* 0x008fe20000010000 */
[----:B-1----:R-:W-:-:S03]  /*20160*/  FADD.FTZ R21, R157, R7 ;  /* 0x000000079d157221 */ /* 0x002fc60000010000 */
[----:B--2---:R-:W-:Y:S01]  /*20170*/  FADD.FTZ R20, R159, R8 ;  /* 0x000000089f147221 */ /* 0x004fe20000010000 */
[----:B0-----:R-:W-:Y:S06]  /*20180*/  @!P0 BRA `(.L_x_2882) ;  /* 0x0000000000048947 */ /* 0x001fec0003800000 */
[----:B------:R-:W-:Y:S01]  /*20190*/  BPT.TRAP 0x1 ;  /* 0x000000040000795c */ /* 0x000fe20000300000 */
.L_x_2882:
        /* <DEDUP_REMOVED lines=31> */
[----:B------:R-:W-:Y:S05]  /*20390*/  BSYNC B1 ;  /* 0x0000000000017941 */ /* 0x000fea0003800000 */
.L_x_2870:
[----:B------:R-:W-:Y:S05]  /*203a0*/  BSYNC B0 ;  /* 0x0000000000007941 */ /* 0x000fea0003800000 */
.L_x_2869:
        /* <DEDUP_REMOVED lines=8> */
.L_x_2898:
[----:B------:R-:W-:-:S05]  /*20430*/  VIADD R15, R8, 0x1 ;  /* 0x00000001080f7836 */ /* 0x000fca0000000000 */
[----:B------:R-:W-:-:S04]  /*20440*/  ISETP.NE.AND P1, PT, R15, 0x2, PT ;  /* 0x000000020f00780c */ /* 0x000fc80003f25270 */
[----:B------:R-:W-:Y:S02]  /*20450*/  SEL R15, R15, RZ, P1 ;  /* 0x000000ff0f0f7207 */ /* 0x000fe40000800000 */
[----:B------:R-:W-:-:S03]  /*20460*/  SEL R226, RZ, 0x1, P1 ;  /* 0x00000001ffe27807 */ /* 0x000fc60000800000 */
[----:B------:R-:W-:Y:S01]  /*20470*/  IMAD.MOV.U32 R220, RZ, RZ, R15 ;  /* 0x000000ffffdc7224 */ /* 0x000fe200078e000f */
[----:B------:R-:W-:Y:S01]  /*20480*/  LOP3.LUT R226, R10, R226, RZ, 0x3c, !PT ;  /* 0x000000e20ae27212 */ /* 0x000fe200078e3cff */
[----:B------:R-:W-:Y:S06]  /*20490*/  @!P0 BRA `(.L_x_2886) ;  /* 0x0000000000048947 */ /* 0x000fec0003800000 */
[----:B------:R-:W-:Y:S01]  /*204a0*/  BPT.TRAP 0x1 ;  /* 0x000000040000795c */ /* 0x000fe20000300000 */
.L_x_2886:
[----:B------:R-:W-:Y:S01]  /*204b0*/  IMAD R3, R220, 0x8, R23 ;  /* 0x00000008dc037824 */ /* 0x000fe200078e0217 */
[----:B------:R-:W-:-:S04]  /*204c0*/  SHF.L.U32 R6, R226, 0x1f, RZ ;  /* 0x0000001fe2067819 */ /* 0x000fc800000006ff */
[----:B------:R0:W1:Y:S01]  /*204d0*/  SYNCS.PHASECHK.TRANS64.TRYWAIT P1, [R3+URZ+0x38830], R6 ;  /* 0x03883006030075a7 */ /* 0x000062000802017f */
[----:B------:R-:W-:Y:S05]  /*204e0*/  @!P0 BRA `(.L_x_2887) ;  /* 0x0000000000048947 */ /* 0x000fea0003800000 */
[----:B------:R-:W-:Y:S01]  /*204f0*/  BPT.TRAP 0x1 ;  /* 0x000000040000795c */ /* 0x000fe20000300000 */
.L_x_2887:
[----:B------:R-:W-:Y:S01]  /*20500*/  IMAD R4, R220, 0xa00, R229 ;  /* 0x00000a00dc047824 */ /* 0x000fe200078e02e5 */
[----:B------:R-:W-:Y:S01]  /*20510*/  BSSY B1, `(.L_x_2888) ;  /* 0x0000006000017945 */ /* 0x000fe20003800000 */
[----:B------:R-:W-:Y:S02]  /*20520*/  IMAD.MOV.U32 R5, RZ, RZ, 0x40000040 ;  /* 0x40000040ff057424 */ /* 0x000fe400078e00ff */
[----:B------:R-:W-:Y:S01]  /*20530*/  VIADD R7, R4, 0x80 ;  /* 0x0000008004077836 */ /* 0x000fe20000000000 */
[----:B-1----:R-:W-:Y:S06]  /*20540*/  @P1 BRA `(.L_x_2889) ;  /* 0x0000000000081947 */ /* 0x002fec0003800000 */
[----:B------:R-:W1:Y:S02]  /*20550*/  SYNCS.PHASECHK.TRANS64.TRYWAIT P1, [R3+URZ+0x38830], R6 ;  /* 0x03883006030075a7 */ /* 0x000e64000802017f */
[----:B-1----:R-:W-:Y:S05]  /*20560*/  @!P1 BRA `(.L_x_2890) ;  /* 0x0000014400489947 */ /* 0x002fea0003800000 */
.L_x_2889:
[----:B------:R-:W-:Y:S05]  /*20570*/  BSYNC B1 ;  /* 0x0000000000017941 */ /* 0x000fea0003800000 */
.L_x_2888:
[----:B------:R-:W2:Y:S04]  /*20580*/  LDL.64 R152, [R1+0x38] ;  /* 0x0000380001987983 */ /* 0x000ea80000100a00 */
[----:B------:R-:W3:Y:S04]  /*20590*/  LDL.64 R156, [R1+0x48] ;  /* 0x00004800019c7983 */ /* 0x000ee80000100a00 */
[----:B------:R-:W4:Y:S01]  /*205a0*/  LDL.64 R154, [R1+0x40] ;  /* 0x00004000019a7983 */ /* 0x000f220000100a00 */
[----:B------:R-:W-:Y:S02]  /*205b0*/  R2UR UR10, R4 ;  /* 0x00000000040a72ca */ /* 0x000fe400000e0000 */
[----:B------:R-:W-:Y:S01]  /*205c0*/  R2UR UR11, R5 ;  /* 0x00000000050b72ca */ /* 0x000fe200000e0000 */
[----:B------:R-:W-:Y:S01]  /*205d0*/  WARPGROUP.ARRIVE ;  /* 0x00000000000079c5 */ /* 0x000fe20000000000 */
[----:B01----:R-:W-:-:S02]  /*205e0*/  IMAD.MOV.U32 R6, RZ, RZ, R7 ;  /* 0x000000ffff067224 */ /* 0x003fc400078e0007 */
[----:B------:R-:W-:-:S03]  /*205f0*/  IMAD.MOV.U32 R7, RZ, RZ, 0x40000040 ;  /* 0x40000040ff077424 */ /* 0x000fc600078e00ff */
[----:B------:R-:W-:Y:S02]  /*20600*/  R2UR UR6, R6 ;  /* 0x00000000060672ca */ /* 0x000fe400000e0000 */
[----:B------:R-:W-:Y:S01]  /*20610*/  R2UR UR7, R7 ;  /* 0x00000000070772ca */ /* 0x000fe200000e0000 */
[C---:B------:R-:W-:Y:S02]  /*20620*/  VIADD R6, R4.reuse, 0x100 ;  /* 0x0000010004067836 */ /* 0x040fe40000000000 */
        /* <DEDUP_REMOVED lines=864> */
.L_x_2891:
[----:B------:R-:W-:Y:S01]  /*23c30*/  SHF.L.U32 R0, R10, 0x1f, RZ ;  /* 0x0000001f0a007819 */ /* 0x000fe200000006ff */
[----:B------:R-:W-:-:S04]  /*23c40*/  IMAD R6, R8, 0x8, R23 ;  /* 0x0000000808067824 */ /* 0x000fc800078e0217 */
[----:B------:R0:W1:Y:S01]  /*23c50*/  SYNCS.PHASECHK.TRANS64.TRYWAIT P1, [R6+URZ+0x38850], R0 ;  /* 0x03885000060075a7 */ /* 0x000062000802017f */
[----:B------:R-:W-:Y:S05]  /*23c60*/  @!P0 BRA `(.L_x_2892) ;  /* 0x0000000000048947 */ /* 0x000fea0003800000 */
[----:B------:R-:W-:Y:S01]  /*23c70*/  BPT.TRAP 0x1 ;  /* 0x000000040000795c */ /* 0x000fe20000300000 */
.L_x_2892:
[----:B------:R-:W-:Y:S04]  /*23c80*/  BSSY B1, `(.L_x_2893) ;  /* 0x0000004000017945 */ /* 0x000fe80003800000 */
[----:B-1----:R-:W-:Y:S05]  /*23c90*/  @P1 BRA `(.L_x_2894) ;  /* 0x0000000000081947 */ /* 0x002fea0003800000 */
[----:B------:R-:W1:Y:S02]  /*23ca0*/  SYNCS.PHASECHK.TRANS64.TRYWAIT P1, [R6+URZ+0x38850], R0 ;  /* 0x03885000060075a7 */ /* 0x000e64000802017f */
[----:B-1----:R-:W-:Y:S05]  /*23cb0*/  @!P1 BRA `(.L_x_2895) ;  /* 0x0000010c00889947 */ /* 0x002fea0003800000 */
.L_x_2894:
[----:B------:R-:W-:Y:S05]  /*23cc0*/  BSYNC B1 ;  /* 0x0000000000017941 */ /* 0x000fea0003800000 */
.L_x_2893:
        /* <DEDUP_REMOVED lines=45> */
.L_x_2896:
[----:B------:R-:W-:Y:S01]  /*23fa0*/  FMNMX.FTZ R0, R184, R11, !PT ;  /* 0x0000000bb8007209 */ /* 0x000fe20007810000 */
[----:B------:R-:W-:Y:S02]  /*23fb0*/  IMAD R2, R15, 0x8, R23 ;  /* 0x000000080f027824 */ /* 0x000fe400078e0217 */
[----:B------:R-:W-:Y:S01]  /*23fc0*/  IMAD.U32 R3, RZ, RZ, UR38 ;  /* 0x00000026ff037e24 */ /* 0x000fe2000f8e00ff */
[----:B------:R-:W-:Y:S01]  /*23fd0*/  FMNMX.FTZ R0, R185, R0, !PT ;  /* 0x00000000b9007209 */ /* 0x000fe20007810000 */
[----:B------:R-:W-:-:S03]  /*23fe0*/  VIADD R2, R2, 0x38840 ;  /* 0x0003884002027836 */ /* 0x000fc60000000000 */
[----:B------:R-:W-:Y:S02]  /*23ff0*/  FMNMX.FTZ R0, R188, R0, !PT ;  /* 0x00000000bc007209 */ /* 0x000fe40007810000 */
[----:B------:R-:W-:Y:S02]  /*24000*/  PRMT R2, R228, 0x654, R2 ;  /* 0x00000654e4027816 */ /* 0x000fe40000000002 */
[----:B------:R-:W-:Y:S02]  /*24010*/  FMNMX.FTZ R0, R189, R0, !PT ;  /* 0x00000000bd007209 */ /* 0x000fe40007810000 */
[----:B------:R0:W-:Y:S02]  /*24020*/  SYNCS.ARRIVE.TRANS64.RED.A1T0 RZ, [R2+URZ], RZ ;  /* 0x000000ff02ff79a7 */ /* 0x0001e4000810043f */
        /* <DEDUP_REMOVED lines=16> */
[----:B0-----:R-:W0:Y:S02]  /*24130*/  SHFL.BFLY PT, R2, R0, 0x2, 0x1f ;  /* 0x0c401f0000027f89 */ /* 0x001e2400000e0000 */
        /* <DEDUP_REMOVED lines=63> */
[----:B------:R-:W-:Y:S01]  /*24530*/  FMUL.FTZ R10, R4, R3 ;  /* 0x00000003040a7220 */ /* 0x000fe20000410000 */
        /* <DEDUP_REMOVED lines=24> */
[----:B------:R-:W-:Y:S01]  /*246c0*/  FFMA.FTZ R195, R159, R3, -R10 ;  /* 0x000000039fc37223 */ /* 0x000fe2000001080a */
        /* <DEDUP_REMOVED lines=68> */
.L_x_2897:
        /* <DEDUP_REMOVED lines=31> */
.L_x_2885:
[----:B------:R-:W-:Y:S05]  /*24d00*/  BSYNC B0 ;  /* 0x0000000000007941 */ /* 0x000fea0003800000 */
.L_x_2884:
        /* <DEDUP_REMOVED lines=131> */
.L_x_2899:
[----:B------:R-:W-:Y:S01]  /*25540*/  IMAD R10, R220, 0x8, R23 ;  /* 0x00000008dc0a7824 */ /* 0x000fe200078e0217 */
[----:B------:R-:W-:-:S04]  /*25550*/  SHF.L.U32 R0, R226, 0x1f, RZ ;  /* 0x0000001fe2007819 */ /* 0x000fc800000006ff */
[----:B------:R0:W1:Y:S01]  /*25560*/  SYNCS.PHASECHK.TRANS64.TRYWAIT P1, [R10+URZ+0x38850], R0 ;  /* 0x038850000a0075a7 */ /* 0x000062000802017f */
[----:B------:R-:W-:Y:S05]  /*25570*/  @!P0 BRA `(.L_x_2900) ;  /* 0x0000000000048947 */ /* 0x000fea0003800000 */
[----:B------:R-:W-:Y:S01]  /*25580*/  BPT.TRAP 0x1 ;  /* 0x000000040000795c */ /* 0x000fe20000300000 */
.L_x_2900:
[----:B------:R-:W-:Y:S04]  /*25590*/  BSSY B0, `(.L_x_2901) ;  /* 0x0000004000007945 */ /* 0x000fe80003800000 */
[----:B-1----:R-:W-:Y:S05]  /*255a0*/  @P1 BRA `(.L_x_2902) ;  /* 0x0000000000081947 */ /* 0x002fea0003800000 */
[----:B------:R-:W1:Y:S02]  /*255b0*/  SYNCS.PHASECHK.TRANS64.TRYWAIT P1, [R10+URZ+0x38850], R0 ;  /* 0x038850000a0075a7 */ /* 0x000e64000802017f */
[----:B-1----:R-:W-:Y:S05]  /*255c0*/  @!P1 BRA `(.L_x_2903) ;  /* 0x000000f400589947 */ /* 0x002fea0003800000 */
.L_x_2902:
[----:B------:R-:W-:Y:S05]  /*255d0*/  BSYNC B0 ;  /* 0x0000000000007941 */ /* 0x000fea0003800000 */
.L_x_2901:
[----:B------:R-:W-:Y:S01]  /*255e0*/  VIADD R23, R23, 0x400 ;  /* 0x0000040017177836 */ /* 0x000fe20000000000 */
[----:B------:R-:W-:Y:S01]  /*255f0*/  WARPGROUP.ARRIVE ;  /* 0x00000000000079c5 */ /* 0x000fe20000000000 */
[----:B------:R-:W-:Y:S01]  /*25600*/  IMAD.MOV.U32 R7, RZ, RZ, 0x40000040 ;  /* 0x40000040ff077424 */ /* 0x000fe200078e00ff */
[----:B01----:R-:W0:Y:S01]  /*25610*/  SHFL.BFLY PT, R0, R21, 0x2, 0x1f ;  /* 0x0c401f0015007f89 */ /* 0x003e2200000e0000 */
        /* <DEDUP_REMOVED lines=11> */
[----:B0-----:R-:W-:-:S05]  /*256d0*/  FADD.FTZ R0, R0, R21 ;  /* 0x0000001500007221 */ /* 0x001fca0000010000 */
[----:B------:R-:W0:Y:S07]  /*256e0*/  SHFL.BFLY PT, R2, R0, 0x1, 0x1f ;  /* 0x0c201f0000027f89 */ /* 0x000e2e00000e0000 */
[----:B------:R-:W-:Y:S01]  /*256f0*/  HGMMA.64x256x16.F32.BF16 R24, R208, gdesc[UR4].tnspB, R24, gsb0 ;  /* 0x43e00004d0187df0 */ /* 0x000fe20008001818 */
[----:B------:R-:W-:Y:S01]  /*25700*/  R2UR UR6, R8 ;  /* 0x00000000080672ca */ /* 0x000fe200000e0000 */
[----:B------:R-:W-:Y:S01]  /*25710*/  VIADD R8, R6, 0x100 ;  /* 0x0000010006087836 */ /* 0x000fe20000000000 */
[----:B------:R-:W-:Y:S01]  /*25720*/  R2UR UR7, R9 ;  /* 0x00000000090772ca */ /* 0x000fe200000e0000 */
[----:B------:R-:W-:-:S02]  /*25730*/  IMAD.MOV.U32 R9, RZ, RZ, 0x40000040 ;  /* 0x40000040ff097424 */ /* 0x000fc400078e00ff */
[----:B0-----:R-:W-:-:S05]  /*25740*/  FADD.FTZ R0, R0, R2 ;  /* 0x0000000200007221 */ /* 0x001fca0000010000 */
[----:B------:R-:W-:-:S13]  /*25750*/  FSETP.NE.FTZ.AND P1, PT, R0, RZ, PT ;  /* 0x000000ff0000720b */ /* 0x000fda0003f35000 */
[----:B------:R-:W0:Y:S02]  /*25760*/  @P1 MUFU.LG2 R2, R0 ;  /* 0x0000000000021308 */ /* 0x000e240000000c00 */
[----:B0-----:R-:W-:Y:S01]  /*25770*/  @P1 FMUL.FTZ R2, R2, 0.69314718246459960938 ;  /* 0x3f31721802021820 */ /* 0x001fe20000410000 */
[----:B------:R-:W-:Y:S02]  /*25780*/  WARPGROUP.DEPBAR.LE gsb0, 0x0 ;  /* 0x00008000000079c5 */ /* 0x000fe40000010000 */
[----:B------:R-:W-:-:S06]  /*25790*/  WARPGROUP.ARRIVE ;  /* 0x00000000000079c5 */ /* 0x000fcc0000000000 */
        /* <DEDUP_REMOVED lines=18> */
[----:B------:R-:W0:Y:S02]  /*258c0*/  SHFL.BFLY PT, R6, R20, 0x2, 0x1f ;  /* 0x0c401f0014067f89 */ /* 0x000e2400000e0000 */
[----:B0-----:R-:W-:-:S05]  /*258d0*/  FADD.FTZ R6, R6, R20 ;  /* 0x0000001406067221 */ /* 0x001fca0000010000 */
[----:B------:R-:W0:Y:S02]  /*258e0*/  SHFL.BFLY PT, R7, R6, 0x1, 0x1f ;  /* 0x0c201f0006077f89 */ /* 0x000e2400000e0000 */
[----:B0-----:R-:W-:Y:S01]  /*258f0*/  FADD.FTZ R6, R6, R7 ;  /* 0x0000000706067221 */ /* 0x001fe20000010000 */
[----:B------:R-:W-:-:S04]  /*25900*/  @P1 FMUL.FTZ R7, R3, 0.69314718246459960938 ;  /* 0x3f31721803071820 */ /* 0x000fc80000410000 */
[----:B------:R-:W-:Y:S01]  /*25910*/  FSETP.NE.FTZ.AND P2, PT, R6, RZ, PT ;  /* 0x000000ff0600720b */ /* 0x000fe20003f55000 */
[----:B------:R-:W-:Y:S01]  /*25920*/  @P1 FFMA.FTZ R154, R7, R5, R2 ;  /* 0x00000005079a1223 */ /* 0x000fe20000010002 */
[----:B------:R-:W-:-:S06]  /*25930*/  IMAD.MOV.U32 R2, RZ, RZ, RZ ;  /* 0x000000ffff027224 */ /* 0x000fcc00078e00ff */
[----:B------:R0:W-:Y:S05]  /*25940*/  @P1 MUFU.RCP R2, R0 ;  /* 0x0000000000021308 */ /* 0x0001ea0000001000 */
[----:B------:R-:W-:-:S03]  /*25950*/  @P2 FMUL.FTZ R3, R3, 0.69314718246459960938 ;  /* 0x3f31721803032820 */ /* 0x000fc60000410000 */
[----:B------:R-:W1:Y:S01]  /*25960*/  @P2 MUFU.LG2 R5, R6 ;  /* 0x0000000600052308 */ /* 0x000e620000000c00 */
[----:B0-----:R-:W-:-:S07]  /*25970*/  IMAD.MOV.U32 R0, RZ, RZ, RZ ;  /* 0x000000ffff007224 */ /* 0x001fce00078e00ff */
[----:B------:R0:W2:Y:S01]  /*25980*/  @P2 MUFU.RCP R0, R6 ;  /* 0x0000000600002308 */ /* 0x0000a20000001000 */
[----:B-1----:R-:W-:-:S04]  /*25990*/  @P2 FMUL.FTZ R5, R5, 0.69314718246459960938 ;  /* 0x3f31721805052820 */ /* 0x002fc80000410000 */
[----:B------:R-:W-:Y:S01]  /*259a0*/  @P2 FFMA.FTZ R153, R3, R4, R5 ;  /* 0x0000000403992223 */ /* 0x000fe20000010005 */
[----:B------:R-:W-:Y:S02]  /*259b0*/  WARPGROUP.DEPBAR.LE gsb0, 0x0 ;  /* 0x00008000000079c5 */ /* 0x000fe40000010000 */
[----:B------:R-:W-:-:S06]  /*259c0*/  WARPGROUP.ARRIVE ;  /* 0x00000000000079c5 */ /* 0x000fcc0000000000 */
[----:B------:R-:W-:Y:S03]  /*259d0*/  HGMMA.64x256x16.F32.BF16 R24, R192, gdesc[UR4].tnspB, R24, gsb0 ;  /* 0x43e00004c0187df0 */ /* 0x000fe60008001818 */
[----:B------:R-:W-:Y:S02]  /*259e0*/  WARPGROUP.DEPBAR.LE gsb0, 0x0 ;  /* 0x00008000000079c5 */ /* 0x000fe40000010000 */
[----:B0-2---:R-:W-:Y:S05]  /*259f0*/  @!P0 BRA `(.L_x_2904) ;  /* 0x0000000000048947 */ /* 0x005fea0003800000 */
[----:B------:R-:W-:Y:S01]  /*25a00*/  BPT.TRAP 0x1 ;  /* 0x000000040000795c */ /* 0x000fe20000300000 */
.L_x_2904:
[----:B------:R-:W2:Y:S01]  /*25a10*/  LDL.LU R3, [R1+0x94] ;  /* 0x0000940001037983 */ /* 0x000ea20000300800 */
[----:B------:R-:W-:Y:S02]  /*25a20*/  VIADD R10, R10, 0x38860 ;  /* 0x000388600a0a7836 */ /* 0x000fe40000000000 */
[-C--:B------:R-:W-:Y:S01]  /*25a30*/  FMUL.FTZ R26, R26, R0.reuse ;  /* 0x000000001a1a7220 */ /* 0x080fe20000410000 */
[----:B------:R-:W-:Y:S02]  /*25a40*/  VIADD R220, R220, 0x1 ;  /* 0x00000001dcdc7836 */ /* 0x000fe40000000000 */
[-C--:B------:R-:W-:Y:S01]  /*25a50*/  FMUL.FTZ R27, R27, R0.reuse ;  /* 0x000000001b1b7220 */ /* 0x080fe20000410000 */
[-C--:B------:R-:W-:Y:S01]  /*25a60*/  FMUL.FTZ R30, R30, R0.reuse ;  /* 0x000000001e1e7220 */ /* 0x080fe20000410000 */
[----:B------:R-:W-:Y:S01]  /*25a70*/  PRMT R10, R228, 0x654, R10 ;  /* 0x00000654e40a7816 */ /* 0x000fe2000000000a */
[-C--:B------:R-:W-:Y:S01]  /*25a80*/  FMUL.FTZ R31, R31, R0.reuse ;  /* 0x000000001f1f7220 */ /* 0x080fe20000410000 */
[----:B------:R-:W-:Y:S01]  /*25a90*/  ISETP.NE.AND P1, PT, R220, 0x2, PT ;  /* 0x00000002dc00780c */ /* 0x000fe20003f25270 */
[-C--:B------:R-:W-:Y:S01]  /*25aa0*/  FMUL.FTZ R34, R34, R0.reuse ;  /* 0x0000000022227220 */ /* 0x080fe20000410000 */
[----:B------:R1:W-:Y:S01]  /*25ab0*/  SYNCS.ARRIVE.TRANS64.RED.A1T0 RZ, [R10+URZ], RZ ;  /* 0x000000ff0aff79a7 */ /* 0x0003e2000810043f */
        /* <DEDUP_REMOVED lines=59> */
[----:B------:R-:W-:Y:S01]  /*25e70*/  SEL R0, RZ, 0x1, P1 ;  /* 0x00000001ff007807 */ /* 0x000fe20000800000 */
        /* <DEDUP_REMOVED lines=65> */
[----:B------:R-:W-:Y:S02]  /*26290*/  LOP3.LUT R226, R226, R0, RZ, 0x3c, !PT ;  /* 0x00000000e2e27212 */ /* 0x000fe400078e3cff */
[----:B------:R-:W-:Y:S01]  /*262a0*/  SEL R220, R220, RZ, P1 ;  /* 0x000000ffdcdc7207 */ /* 0x000fe20000800000 */
[----:B--2---:R-:W-:-:S05]  /*262b0*/  VIADD R3, R3, 0x1 ;  /* 0x0000000103037836 */ /* 0x004fca0000000000 */
[----:B------:R1:W-:Y:S03]  /*262c0*/  STL [R1+0x94], R3 ;  /* 0x0000940301007387 */ /* 0x0003e60000100800 */
.L_x_2781:
[----:B------:R-:W2:Y:S08]  /*262d0*/  S2UR UR4, SR_CgaCtaId ;  /* 0x00000000000479c3 */ /* 0x000eb00000008800 */
[----:B------:R-:W-:Y:S01]  /*262e0*/  BAR.SYNC.DEFER_BLOCKING 0x5, 0x180 ;  /* 0x0146000000007b1d */ /* 0x000fe20000010000 */
[----:B------:R-:W-:-:S05]  /*262f0*/  MOV R23, 0x400 ;  /* 0x0000040000177802 */ /* 0x000fca0000000f00 */
[----:B------:R-:W-:Y:S01]  /*26300*/  BSSY B0, `(.L_x_2905) ;  /* 0x0000477000007945 */ /* 0x000fe20003800000 */
[----:B--2---:R-:W-:-:S05]  /*26310*/  IMAD.U32 R228, RZ, RZ, UR4 ;  /* 0x00000004ffe47e24 */ /* 0x004fca000f8e00ff */
[----:B------:R-:W-:-:S05]  /*26320*/  LEA R23, R228, R23, 0x18 ;  /* 0x00000017e4177211 */ /* 0x000fca00078ec0ff */
[----:B------:R2:W3:Y:S01]  /*26330*/  LDS.128 R4, [R23+0x388d0] ;  /* 0x0388d00017047984 */ /* 0x0004e20000000c00 */
[----:B------:R-:W-:Y:S06]  /*26340*/  BAR.ARV 0x4, 0x180 ;  /* 0x0106000000007b1d */ /* 0x000fec0000002000 */
[----:B------:R-:W-:Y:S05]  /*26350*/  @P0 BRA `(.L_x_2906) ;  /* 0x0000003800200947 */ /* 0x000fea0003800000 */
[----:B------:R-:W4:Y:S01]  /*26360*/  LDL R2, [R1+0x1c4] ;  /* 0x0001c40001027983 */ /* 0x000f220000100800 */
[----:B------:R-:W2:Y:S01]  /*26370*/  S2R R0, SR_SWINHI ;  /* 0x0000000000007919 */ /* 0x000ea20000002f00 */
[----:B01----:R-:W-:Y:S01]  /*26380*/  F2FP.BF16.F32.PACK_AB R10, R29, R28 ;  /* 0x0000001c1d0a723e */ /* 0x003fe200000010ff */
[----:B------:R-:W-:Y:S01]  /*26390*/  ULDC.64 UR6, c[0x0][0xc00] ;  /* 0x0003000000067ab9 */ /* 0x000fe20000000a00 */
[----:B------:R-:W-:Y:S01]  /*263a0*/  F2FP.BF16.F32.PACK_AB R11, R31, R30 ;  /* 0x0000001e1f0b723e */ /* 0x000fe200000010ff */
[----:B------:R-:W4:Y:S01]  /*263b0*/  LDL.LU R155, [R1+0x8c] ;  /* 0x00008c00019b7983 */ /* 0x000f220000300800 */
[----:B------:R-:W-:Y:S01]  /*263c0*/  F2FP.BF16.F32.PACK_AB R12, R33, R32 ;  /* 0x00000020210c723e */ /* 0x000fe200000010ff */
[----:B------:R-:W-:Y:S01]  /*263d0*/  ULDC.64 UR4, c[0x0][0xc08] ;  /* 0x0003020000047ab9 */ /* 0x000fe20000000a00 */
[----:B------:R-:W-:Y:S01]  /*263e0*/  F2FP.BF16.F32.PACK_AB R13, R35, R34 ;  /* 0x00000022230d723e */ /* 0x000fe200000010ff */
[----:B-----5:R-:W4:Y:S01]  /*263f0*/  LDL.LU R152, [R1+0x90] ;  /* 0x0000900001987983 */ /* 0x020f220000300800 */
[----:B------:R-:W-:-:S02]  /*26400*/  F2FP.BF16.F32.PACK_AB R14, R37, R36 ;  /* 0x00000024250e723e */ /* 0x000fc400000010ff */
[----:B------:R-:W-:Y:S01]  /*26410*/  F2FP.BF16.F32.PACK_AB R15, R39, R38 ;  /* 0x00000026270f723e */ /* 0x000fe200000010ff */
[----:B---3--:R-:W3:Y:S01]  /*26420*/  LDL.LU R4, [R1+0x84] ;  /* 0x0000840001047983 */ /* 0x008ee20000300800 */
[----:B------:R-:W-:Y:S02]  /*26430*/  MOV R20, R23 ;  /* 0x0000001700147202 */ /* 0x000fe40000000f00 */
[----:B--2---:R-:W-:Y:S01]  /*26440*/  MOV R21, R0 ;  /* 0x0000000000157202 */ /* 0x004fe20000000f00 */
[----:B------:R-:W-:Y:S02]  /*26450*/  BAR.SYNC.DEFER_BLOCKING 0x1, 0x100 ;  /* 0x0044000000007b1d */ /* 0x000fe40000010000 */
[----:B----4-:R-:W-:-:S03]  /*26460*/  IMAD.WIDE R2, R2, 0x2, R20 ;  /* 0x0000000202027825 */ /* 0x010fc600078e0214 */
        /* <DEDUP_REMOVED lines=161> */
[----:B------:R-:W-:Y:S02]  /*26e80*/  IADD3 R10, P0, R155, UR6, RZ ;  /* 0x000000069b0a7c10 */ /* 0x000fe4000ff1e0ff */
[----:B------:R-:W-:Y:S02]  /*26e90*/  SHF.R.U64 R2, R2, 0x3, RZ ;  /* 0x0000000302027819 */ /* 0x000fe400000012ff */
[----:B------:R-:W-:Y:S02]  /*26ea0*/  IADD3.X R11, R152, UR7, RZ, P0, !PT ;  /* 0x00000007980b7c10 */ /* 0x000fe400087fe4ff */
        /* <DEDUP_REMOVED lines=10> */
[----:B------:R-:W-:-:S04]  /*26f50*/  @P0 IADD3 R8, P2, R155, UR4, RZ ;  /* 0x000000049b080c10 */ /* 0x000fc8000ff5e0ff */
[----:B------:R-:W-:Y:S01]  /*26f60*/  @P0 IADD3.X R9, R152, UR5, RZ, P2, !PT ;  /* 0x0000000598090c10 */ /* 0x000fe200097fe4ff */
[----:B------:R-:W-:Y:S01]  /*26f70*/  ULDC UR4, c[0x0][0xa88] ;  /* 0x0002a20000047ab9 */ /* 0x000fe20000000800 */
[C---:B---3--:R-:W-:Y:S01]  /*26f80*/  ISETP.NE.AND P2, PT, R4.reuse, RZ, PT ;  /* 0x000000ff0400720c */ /* 0x048fe20003f45270 */
[----:B------:R-:W-:Y:S01]  /*26f90*/  IMAD.U32 R0, RZ, RZ, UR4 ;  /* 0x00000004ff007e24 */ /* 0x000fe2000f8e00ff */
[----:B------:R-:W-:Y:S02]  /*26fa0*/  ULDC UR4, c[0x0][0xad4] ;  /* 0x0002b50000047ab9 */ /* 0x000fe40000000800 */
[----:B0-----:R-:W-:Y:S01]  /*26fb0*/  SEL R2, R4, UR4, P2 ;  /* 0x0000000404027c07 */ /* 0x001fe20009000000 */
[----:B------:R-:W-:-:S03]  /*26fc0*/  IMAD.MOV.U32 R15, RZ, RZ, 0x9b8 ;  /* 0x000009b8ff0f7424 */ /* 0x000fc600078e00ff */
[----:B------:R-:W-:Y:S01]  /*26fd0*/  ISETP.GT.AND P2, PT, R2, 0x1, PT ;  /* 0x000000010200780c */ /* 0x000fe20003f44270 */
[----:B------:R-:W-:-:S03]  /*26fe0*/  ULDC.64 UR8, c[0x0][0x208] ;  /* 0x0000820000087ab9 */ /* 0x000fc60000000a00 */
[----:B------:R-:W-:Y:S01]  /*26ff0*/  SEL R15, R15, 0x978, P2 ;  /* 0x000009780f0f7807 */ /* 0x000fe20001000000 */
[----:B------:R0:W5:Y:S03]  /*27000*/  @P0 LDG.E R0, desc[UR8][R8.64] ;  /* 0x0000000808000981 */ /* 0x000166000c1e1900 */
[----:B------:R1:W2:Y:S08]  /*27010*/  LDC.64 R12, c[0x0][R15+0x220] ;  /* 0x000088000f0c7b82 */ /* 0x0002b00000000a00 */
        /* <DEDUP_REMOVED lines=8> */
[----:B-----5:R-:W3:Y:S04]  /*270a0*/  LDG.E R0, desc[UR4][R10.64] ;  /* 0x000000040a007981 */ /* 0x020ee8000c1e1900 */
[----:B-1----:R-:W3:Y:S02]  /*270b0*/  LDG.E R10, desc[UR4][R10.64+0x4] ;  /* 0x000004040a0a7981 */ /* 0x002ee4000c1e1900 */
[----:B---3--:R-:W-:-:S07]  /*270c0*/  IMAD.IADD R0, R10, 0x1, -R0 ;  /* 0x000000010a007824 */ /* 0x008fce00078e0a00 */
.L_x_2907:
[----:B------:R-:W3:Y:S01]  /*270d0*/  LDL.LU R2, [R1+0x88] ;  /* 0x0000880001027983 */ /* 0x000ee20000300800 */
[----:B------:R-:W4:Y:S03]  /*270e0*/  LDC R156, c[0x0][0xbe8] ;  /* 0x0002fa00ff9c7b82 */ /* 0x000f260000000800 */
[----:B------:R-:W2:Y:S04]  /*270f0*/  LDL.LU R4, [R1+0x118] ;  /* 0x0001180001047983 */ /* 0x000ea80000300800 */
[----:B------:R-:W2:Y:S04]  /*27100*/  LDL R157, [R1+0x98] ;  /* 0x00009800019d7983 */ /* 0x000ea80000100800 */
[----:B------:R-:W2:Y:S04]  /*27110*/  LDL R155, [R1+0x78] ;  /* 0x00007800019b7983 */ /* 0x000ea80000100800 */
[----:B------:R-:W2:Y:S04]  /*27120*/  LDL R158, [R1+0x68] ;  /* 0x00006800019e7983 */ /* 0x000ea80000100800 */
[----:B------:R-:W2:Y:S04]  /*27130*/  LDL R160, [R1+0x1c0] ;  /* 0x0001c00001a07983 */ /* 0x000ea80000100800 */
[----:B------:R-:W2:Y:S01]  /*27140*/  LDL R159, [R1+0x130] ;  /* 0x00013000019f7983 */ /* 0x000ea20000100800 */
[----:B-1----:R-:W1:Y:S01]  /*27150*/  LDC.64 R10, c[0x0][R15+0x228] ;  /* 0x00008a000f0a7b82 */ /* 0x002e620000000a00 */
[----:B------:R-:W-:-:S02]  /*27160*/  ISETP.NE.U32.AND P0, PT, RZ, UR6, PT ;  /* 0x00000006ff007c0c */ /* 0x000fc4000bf05070 */
[----:B----4-:R-:W-:Y:S02]  /*27170*/  ISETP.NE.AND P1, PT, R156, 0x1, PT ;  /* 0x000000019c00780c */ /* 0x010fe40003f25270 */
[----:B------:R-:W-:Y:S01]  /*27180*/  ISETP.NE.AND.EX P0, PT, RZ, UR7, PT, P0 ;  /* 0x00000007ff007c0c */ /* 0x000fe2000bf05300 */
[-C--:B0-----:R-:W-:Y:S02]  /*27190*/  IMAD R14, R9, R224.reuse, RZ ;  /* 0x000000e0090e7224 */ /* 0x081fe400078e02ff */
[----:B------:R-:W-:-:S04]  /*271a0*/  IMAD.WIDE.U32 R8, R8, R224, RZ ;  /* 0x000000e008087225 */ /* 0x000fc800078e00ff */
[----:B------:R-:W-:-:S04]  /*271b0*/  IMAD.IADD R14, R9, 0x1, R14 ;  /* 0x00000001090e7824 */ /* 0x000fc800078e020e */
[----:B------:R-:W0:Y:S01]  /*271c0*/  @P1 LDC R9, c[0x0][0xbec] ;  /* 0x0002fb00ff091b82 */ /* 0x000e220000000800 */
[----:B-----5:R-:W-:Y:S01]  /*271d0*/  IMAD R0, R0, R156, RZ ;  /* 0x0000009c00007224 */ /* 0x020fe200078e02ff */
[----:B------:R-:W-:Y:S01]  /*271e0*/  ULDC.64 UR4, c[0x0][0x208] ;  /* 0x0000820000047ab9 */ /* 0x000fe20000000a00 */
[----:B---3--:R-:W-:Y:S02]  /*271f0*/  SEL R2, R2, RZ, !P0 ;  /* 0x000000ff02027207 */ /* 0x008fe40004000000 */
[----:B--2---:R-:W-:-:S03]  /*27200*/  SEL R4, R4, RZ, !P0 ;  /* 0x000000ff04047207 */ /* 0x004fc60004000000 */
[----:B------:R-:W-:-:S04]  /*27210*/  IMAD R13, R13, R2, RZ ;  /* 0x000000020d0d7224 */ /* 0x000fc800078e02ff */
[C---:B------:R-:W-:Y:S02]  /*27220*/  IMAD R4, R12.reuse, R4, R13 ;  /* 0x000000040c047224 */ /* 0x040fe400078e020d */
[----:B------:R-:W-:-:S03]  /*27230*/  IMAD.WIDE.U32 R12, R12, R2, RZ ;  /* 0x000000020c0c7225 */ /* 0x000fc600078e00ff */
[----:B------:R-:W-:Y:S02]  /*27240*/  IADD3 R12, P0, P3, R12, R8, R3 ;  /* 0x000000080c0c7210 */ /* 0x000fe40007b1e003 */
[----:B------:R-:W2:Y:S01]  /*27250*/  @P1 LDC R8, c[0x0][0xbf0] ;  /* 0x0002fc00ff081b82 */ /* 0x000ea20000000800 */
[----:B------:R-:W-:Y:S01]  /*27260*/  IMAD.IADD R13, R13, 0x1, R4 ;  /* 0x000000010d0d7824 */ /* 0x000fe200078e0204 */
[----:B------:R-:W-:-:S05]  /*27270*/  SEL R4, R157, RZ, P2 ;  /* 0x000000ff9d047207 */ /* 0x000fca0001000000 */
[-C--:B-1----:R-:W-:Y:S02]  /*27280*/  IMAD R152, R11, R4.reuse, RZ ;  /* 0x000000040b987224 */ /* 0x082fe400078e02ff */
[----:B------:R-:W-:Y:S01]  /*27290*/  IMAD.WIDE.U32 R10, R10, R4, RZ ;  /* 0x000000040a0a7225 */ /* 0x000fe200078e00ff */
[----:B------:R-:W-:-:S04]  /*272a0*/  SHF.R.S32.HI R4, RZ, 0x1f, R3 ;  /* 0x0000001fff047819 */ /* 0x000fc80000011403 */
[----:B------:R-:W-:Y:S01]  /*272b0*/  IADD3.X R13, R13, R14, R4, P0, P3 ;  /* 0x0000000e0d0d7210 */ /* 0x000fe200007e6404 */
[----:B------:R-:W-:-:S04]  /*272c0*/  IMAD.IADD R14, R155, 0x1, R158 ;  /* 0x000000019b0e7824 */ /* 0x000fc800078e029e */
[----:B0-----:R-:W-:-:S04]  /*272d0*/  @P1 IMAD.HI.U32 R9, R14, R9, RZ ;  /* 0x000000090e091227 */ /* 0x001fc800078e00ff */
[----:B------:R-:W-:Y:S01]  /*272e0*/  IMAD.MOV.U32 R155, RZ, RZ, R14 ;  /* 0x000000ffff9b7224 */ /* 0x000fe200078e000e */
[----:B--2---:R-:W-:Y:S02]  /*272f0*/  @P1 SHF.R.U32.HI R155, RZ, R8, R9 ;  /* 0x00000008ff9b1219 */ /* 0x004fe40000011609 */
[----:B------:R0:W1:Y:S03]  /*27300*/  LDC.64 R8, c[0x0][R15+0x210] ;  /* 0x000084000f087b82 */ /* 0x0000660000000a00 */
[----:B0-----:R-:W-:-:S04]  /*27310*/  IMAD.MOV R15, RZ, RZ, -R155 ;  /* 0x000000ffff0f7224 */ /* 0x001fc800078e0a9b */
[----:B------:R-:W-:Y:S01]  /*27320*/  IMAD R15, R156, R15, R14 ;  /* 0x0000000f9c0f7224 */ /* 0x000fe200078e020e */
[----:B------:R-:W-:Y:S01]  /*27330*/  IADD3 R10, P0, P3, R155, R12, R10 ;  /* 0x0000000c9b0a7210 */ /* 0x000fe20007b1e00a */
[----:B------:R-:W-:Y:S01]  /*27340*/  IMAD.IADD R152, R11, 0x1, R152 ;  /* 0x000000010b987824 */ /* 0x000fe200078e0298 */
[----:B------:R-:W-:Y:S02]  /*27350*/  SHF.R.S32.HI R11, RZ, 0x1f, R155 ;  /* 0x0000001fff0b7819 */ /* 0x000fe4000001149b */
[----:B------:R-:W-:Y:S02]  /*27360*/  SHF.R.S32.HI R12, RZ, 0x1f, R15 ;  /* 0x0000001fff0c7819 */ /* 0x000fe4000001140f */
[----:B------:R-:W-:Y:S01]  /*27370*/  IADD3.X R11, R11, R13, R152, P0, P3 ;  /* 0x0000000d0b0b7210 */ /* 0x000fe200007e6498 */
[----:B-1----:R-:W-:-:S04]  /*27380*/  IMAD R9, R9, R15, RZ ;  /* 0x0000000f09097224 */ /* 0x002fc800078e02ff */
[C---:B------:R-:W-:Y:S02]  /*27390*/  IMAD R9, R8.reuse, R12, R9 ;  /* 0x0000000c08097224 */ /* 0x040fe400078e0209 */
[----:B------:R-:W0:Y:S01]  /*273a0*/  LDC.64 R12, c[0x0][0xba8] ;  /* 0x0002ea00ff0c7b82 */ /* 0x000e220000000a00 */
[----:B------:R-:W-:-:S07]  /*273b0*/  IMAD.WIDE.U32 R10, R8, R15, R10 ;  /* 0x0000000f080a7225 */ /* 0x000fce00078e000a */
[----:B0-----:R-:W0:Y:S08]  /*273c0*/  @!P2 LDC R12, c[0x0][0xb50] ;  /* 0x0002d400ff0cab82 */ /* 0x001e300000000800 */
[----:B------:R-:W1:Y:S01]  /*273d0*/  @!P2 LDC R13, c[0x0][0xb54] ;  /* 0x0002d500ff0dab82 */ /* 0x000e620000000800 */
[----:B------:R-:W-:Y:S01]  /*273e0*/  IMAD.IADD R9, R11, 0x1, R9 ;  /* 0x000000010b097824 */ /* 0x000fe200078e0209 */
[----:B0-----:R-:W-:-:S04]  /*273f0*/  LEA R12, P0, R10, R12, 0x2 ;  /* 0x0000000c0a0c7211 */ /* 0x001fc800078010ff */
[----:B-1----:R-:W-:Y:S01]  /*27400*/  LEA.HI.X R13, R10, R13, R9, 0x2, P0 ;  /* 0x0000000d0a0d7211 */ /* 0x002fe200000f1409 */
[----:B------:R-:W-:Y:S04]  /*27410*/  SHFL.IDX PT, R8, R12, RZ, 0x1c1f ;  /* 0x001c1fff0c087589 */ /* 0x000fe800000e0000 */
[----:B------:R-:W0:Y:S04]  /*27420*/  SHFL.IDX PT, R9, R13, RZ, 0x1c1f ;  /* 0x001c1fff0d097589 */ /* 0x000e2800000e0000 */
[----:B------:R-:W-:Y:S04]  /*27430*/  SHFL.IDX PT, R10, R12, 0x1, 0x1c1f ;  /* 0x003c1f000c0a7f89 */ /* 0x000fe800000e0000 */
[----:B------:R1:W2:Y:S01]  /*27440*/  SHFL.IDX PT, R11, R13, 0x1, 0x1c1f ;  /* 0x003c1f000d0b7f89 */ /* 0x0002a200000e0000 */
[----:B------:R-:W-:Y:S01]  /*27450*/  LOP3.LUT P0, RZ, R159, 0x3, RZ, 0xc0, !PT ;  /* 0x000000039fff7812 */ /* 0x000fe2000780c0ff */
[----:B-1----:R-:W-:-:S04]  /*27460*/  IMAD.IADD R13, R160, 0x1, R158 ;  /* 0x00000001a00d7824 */ /* 0x002fc800078e029e */
[C---:B------:R-:W-:Y:S01]  /*27470*/  VIADD R12, R13.reuse, 0x8 ;  /* 0x000000080d0c7836 */ /* 0x040fe20000000000 */
[----:B------:R-:W-:-:S04]  /*27480*/  ISETP.GE.OR P3, PT, R13, R0, P0 ;  /* 0x000000000d00720c */ /* 0x000fc80000766670 */
[----:B------:R-:W-:-:S09]  /*27490*/  ISETP.GE.OR P0, PT, R12, R0, P0 ;  /* 0x000000000c00720c */ /* 0x000fd20000706670 */
[----:B0-----:R0:W-:Y:S04]  /*274a0*/  @!P3 ST.E desc[UR4][R8.64], R154 ;  /* 0x0000009a0800b985 */ /* 0x0011e8000c101904 */
[----:B--2---:R0:W-:Y:S01]  /*274b0*/  @!P0 ST.E desc[UR4][R10.64], R153 ;  /* 0x000000990a008985 */ /* 0x0041e2000c101904 */
[----:B------:R-:W-:Y:S05]  /*274c0*/  @P2 BRA `(.L_x_2908) ;  /* 0x0000000c00e02947 */ /* 0x000fea0003800000 */
[----:B------:R-:W0:Y:S01]  /*274d0*/  LDL R159, [R1+0x80] ;  /* 0x00008000019f7983 */ /* 0x000e220000100800 */
[----:B------:R-:W1:Y:S01]  /*274e0*/  @P1 LDC R85, c[0x0][0xbec] ;  /* 0x0002fb00ff551b82 */ /* 0x000e620000000800 */
[----:B------:R-:W-:-:S07]  /*274f0*/  ULDC.64 UR4, c[0x0][0x208] ;  /* 0x0000820000047ab9 */ /* 0x000fce0000000a00 */
[----:B------:R-:W2:Y:S01]  /*27500*/  @P1 LDC R82, c[0x0][0xbf0] ;  /* 0x0002fc00ff521b82 */ /* 0x000ea20000000800 */
[----:B------:R-:W-:Y:S01]  /*27510*/  SHF.R.S32.HI R83, RZ, 0x1f, R2 ;  /* 0x0000001fff537819 */ /* 0x000fe20000011402 */
[----:B------:R-:W-:Y:S01]  /*27520*/  BSSY B1, `(.L_x_2909) ;  /* 0x00000aa000017945 */ /* 0x000fe20003800000 */
[----:B0-----:R-:W-:-:S04]  /*27530*/  IMAD R9, R225, 0x8, R159 ;  /* 0x00000008e1097824 */ /* 0x001fc800078e029f */
        /* <DEDUP_REMOVED lines=110> */
[----:B------:R-:W-:Y:S02]  /*27c20*/  IMAD.IADD R80, R158, 0x1, R80 ;  /* 0x000000019e507824 */ /* 0x000fe400078e0250 */
[----:B------:R-:W-:-:S04]  /*27c30*/  IMAD.WIDE.U32 R20, R224, UR4, R20 ;  /* 0x00000004e0147c25 */ /* 0x000fc8000f8e0014 */
[----:B-1----:R-:W-:-:S04]  /*27c40*/  @P1 IMAD.HI.U32 R3, R80, R85, RZ ;  /* 0x0000005550031227 */ /* 0x002fc800078e00ff */
[----:B------:R-:W-:Y:S01]  /*27c50*/  IMAD R21, R224, UR5, R21 ;  /* 0x00000005e0157c24 */ /* 0x000fe2000f8e0215 */
[----:B------:R-:W-:Y:S01]  /*27c60*/  ULDC.64 UR4, c[0x0][0xaf0] ;  /* 0x0002bc0000047ab9 */ /* 0x000fe20000000a00 */
[----:B------:R-:W-:Y:S01]  /*27c70*/  IMAD.MOV.U32 R81, RZ, RZ, R80 ;  /* 0x000000ffff517224 */ /* 0x000fe200078e0050 */
[----:B--2---:R-:W-:Y:S01]  /*27c80*/  @P1 SHF.R.U32.HI R81, RZ, R82, R3 ;  /* 0x00000052ff511219 */ /* 0x004fe20000011603 */
[----:B------:R-:W-:-:S04]  /*27c90*/  IMAD R83, R83, UR4, RZ ;  /* 0x0000000453537c24 */ /* 0x000fc8000f8e02ff */
[C---:B------:R-:W-:Y:S02]  /*27ca0*/  IMAD R83, R2.reuse, UR5, R83 ;  /* 0x0000000502537c24 */ /* 0x040fe4000f8e0253 */
[----:B------:R-:W-:Y:S01]  /*27cb0*/  IMAD.WIDE.U32 R2, R2, UR4, R20 ;  /* 0x0000000402027c25 */ /* 0x000fe2000f8e0014 */
[--C-:B------:R-:W-:Y:S01]  /*27cc0*/  SHF.R.S32.HI R4, RZ, 0x1f, R81.reuse ;  /* 0x0000001fff047819 */ /* 0x100fe20000011451 */
[----:B------:R-:W-:Y:S02]  /*27cd0*/  ULDC.64 UR4, c[0x0][0xae0] ;  /* 0x0002b80000047ab9 */ /* 0x000fe40000000a00 */
[----:B------:R-:W-:Y:S02]  /*27ce0*/  IMAD.MOV R21, RZ, RZ, -R81 ;  /* 0x000000ffff157224 */ /* 0x000fe400078e0a51 */
[----:B------:R-:W-:Y:S02]  /*27cf0*/  IMAD.IADD R3, R3, 0x1, R83 ;  /* 0x0000000103037824 */ /* 0x000fe400078e0253 */
[----:B------:R-:W-:-:S02]  /*27d00*/  IMAD R21, R156, R21, R80 ;  /* 0x000000159c157224 */ /* 0x000fc400078e0250 */
[----:B------:R-:W-:Y:S02]  /*27d10*/  IMAD R4, R4, UR4, RZ ;  /* 0x0000000404047c24 */ /* 0x000fe4000f8e02ff */
[----:B------:R-:W-:Y:S01]  /*27d20*/  IMAD.WIDE.U32 R2, R81, UR4, R2 ;  /* 0x0000000451027c25 */ /* 0x000fe2000f8e0002 */
[----:B------:R-:W-:-:S03]  /*27d30*/  SHF.R.S32.HI R20, RZ, 0x1f, R21 ;  /* 0x0000001fff147819 */ /* 0x000fc60000011415 */
[----:B------:R-:W-:Y:S01]  /*27d40*/  IMAD R83, R81, UR5, R4 ;  /* 0x0000000551537c24 */ /* 0x000fe2000f8e0204 */
[----:B------:R-:W-:Y:S01]  /*27d50*/  ULDC.64 UR4, c[0x0][0xad8] ;  /* 0x0002b60000047ab9 */ /* 0x000fe20000000a00 */
[----:B------:R-:W-:Y:S02]  /*27d60*/  IMAD.IADD R4, R225, 0x1, R158 ;  /* 0x00000001e1047824 */ /* 0x000fe400078e029e */
[----:B------:R-:W-:Y:S02]  /*27d70*/  IMAD.IADD R3, R3, 0x1, R83 ;  /* 0x0000000103037824 */ /* 0x000fe400078e0253 */
[----:B------:R-:W-:Y:S02]  /*27d80*/  IMAD R20, R20, UR4, RZ ;  /* 0x0000000414147c24 */ /* 0x000fe4000f8e02ff */
[----:B------:R-:W-:Y:S01]  /*27d90*/  IMAD.WIDE.U32 R2, R21, UR4, R2 ;  /* 0x0000000415027c25 */ /* 0x000fe2000f8e0002 */
[----:B------:R-:W-:-:S03]  /*27da0*/  ISETP.GE.AND P2, PT, R4, R0, PT ;  /* 0x000000000400720c */ /* 0x000fc60003f46270 */
[----:B------:R-:W-:Y:S01]  /*27db0*/  IMAD R85, R21, UR5, R20 ;  /* 0x0000000515557c24 */ /* 0x000fe2000f8e0214 */
[----:B------:R-:W-:Y:S01]  /*27dc0*/  ULDC.64 UR4, c[0x0][0xa80] ;  /* 0x0002a00000047ab9 */ /* 0x000fe20000000a00 */
[----:B------:R-:W-:Y:S01]  /*27dd0*/  VIADD R20, R23, 0x38820 ;  /* 0x0003882017147836 */ /* 0x000fe20000000000 */
[----:B------:R-:W-:Y:S01]  /*27de0*/  LEA R84, P3, R2, UR4, 0x1 ;  /* 0x0000000402547c11 */ /* 0x000fe2000f8608ff */
[----:B------:R-:W-:-:S03]  /*27df0*/  IMAD.IADD R85, R3, 0x1, R85 ;  /* 0x0000000103557824 */ /* 0x000fc600078e0255 */
[----:B------:R-:W-:Y:S02]  /*27e00*/  PRMT R20, RZ, 0x654, R20 ;  /* 0x00000654ff147816 */ /* 0x000fe40000000014 */
[----:B------:R-:W-:Y:S01]  /*27e10*/  LEA.HI.X R85, R2, UR5, R85, 0x1, P3 ;  /* 0x0000000502557c11 */ /* 0x000fe200098f0c55 */
[C---:B------:R-:W-:Y:S01]  /*27e20*/  VIADD R81, R4.reuse, 0x20 ;  /* 0x0000002004517836 */ /* 0x040fe20000000000 */
[----:B0-----:R0:W-:Y:S01]  /*27e30*/  SYNCS.ARRIVE.TRANS64.RED.A1T0 RZ, [R20+URZ], RZ ;  /* 0x000000ff14ff79a7 */ /* 0x0011e2000810043f */
[----:B------:R-:W-:Y:S01]  /*27e40*/  VIADD R21, R4, 0x40 ;  /* 0x0000004004157836 */ /* 0x000fe20000000000 */
[----:B------:R0:W1:Y:S04]  /*27e50*/  SHFL.IDX PT, R87, R84, RZ, 0x181f ;  /* 0x00181fff54577589 */ /* 0x00006800000e0000 */
[----:B------:R0:W2:Y:S01]  /*27e60*/  SHFL.IDX PT, R83, R85, RZ, 0x181f ;  /* 0x00181fff55537589 */ /* 0x0000a200000e0000 */
[----:B------:R-:W-:-:S02]  /*27e70*/  ISETP.GE.AND P1, PT, R81, R0, PT ;  /* 0x000000005100720c */ /* 0x000fc40003f26270 */
        /* <DEDUP_REMOVED lines=20> */
.L_x_2910:
[----:B------:R-:W-:Y:S05]  /*27fc0*/  BSYNC B1 ;  /* 0x0000000000017941 */ /* 0x000fea0003800000 */
.L_x_2909:
        /* <DEDUP_REMOVED lines=22> */
.L_x_2912:
[----:B------:R-:W-:Y:S05]  /*28130*/  BSYNC B1 ;  /* 0x0000000000017941 */ /* 0x000fea0003800000 */
.L_x_2911:
        /* <DEDUP_REMOVED lines=22> */
.L_x_2914:
[----:B------:R-:W-:Y:S05]  /*282a0*/  BSYNC B1 ;  /* 0x0000000000017941 */ /* 0x000fea0003800000 */
.L_x_2913:
[----:B0-----:R-:W-:Y:S01]  /*282b0*/  VIADD R3, R4, 0x60 ;  /* 0x0000006004037836 */ /* 0x001fe20000000000 */
[----:B---3--:R-:W0:Y:S04]  /*282c0*/  SHFL.IDX PT, R85, R85, 0x3, 0x181f ;  /* 0x00781f0055557f89 */ /* 0x008e2800000e0000 */
[----:B------:R-:W-:Y:S01]  /*282d0*/  ISETP.GE.AND P0, PT, R3, R0, PT ;  /* 0x000000000300720c */ /* 0x000fe20003f06270 */
[----:B------:R3:W0:-:S12]  /*282e0*/  SHFL.IDX PT, R13, R84, 0x3, 0x181f ;  /* 0x00781f00540d7f89 */ /* 0x00061800000e0000 */
[----:B---3--:R-:W-:Y:S05]  /*282f0*/  @P0 BRA `(.L_x_2915) ;  /* 0x0000002400dc0947 */ /* 0x008fea0003800000 */
        /* <DEDUP_REMOVED lines=16> */
[----:B---3--:R-:W-:Y:S01]  /*28400*/  LEA R2, P0, R22, R13, 0x1 ;  /* 0x0000000d16027211 */ /* 0x008fe200078008ff */
[----:B------:R-:W-:-:S03]  /*28410*/  ULDC.64 UR4, c[0x0][0x208] ;  /* 0x0000820000047ab9 */ /* 0x000fc60000000a00 */
[----:B------:R-:W-:-:S05]  /*28420*/  LEA.HI.X R3, R22, R85, R218, 0x1, P0 ;  /* 0x0000005516037211 */ /* 0x000fca00000f0cda */
[----:B------:R0:W-:Y:S01]  /*28430*/  ST.E.128 desc[UR4][R2.64], R76 ;  /* 0x0000004c02007985 */ /* 0x0001e2000c101d04 */
[----:B------:R-:W-:Y:S05]  /*28440*/  BRA `(.L_x_2915) ;  /* 0x0000002400887947 */ /* 0x000fea0003800000 */
.L_x_2908:
[----:B0-----:R-:W0:Y:S01]  /*28450*/  @P1 LDC R9, c[0x0][0xbec] ;  /* 0x0002fb00ff091b82 */ /* 0x001e220000000800 */
[----:B------:R-:W-:Y:S01]  /*28460*/  ULDC.64 UR4, c[0x0][0xb08] ;  /* 0x0002c20000047ab9 */ /* 0x000fe20000000a00 */
[----:B------:R-:W-:Y:S01]  /*28470*/  IMAD.MOV.U32 R10, RZ, RZ, R14 ;  /* 0x000000ffff0a7224 */ /* 0x000fe200078e000e */
[----:B------:R1:W5:Y:S01]  /*28480*/  LDL R211, [R1+0x1a8] ;  /* 0x0001a80001d37983 */ /* 0x0003620000100800 */
[----:B------:R-:W-:-:S03]  /*28490*/  IMAD R4, R4, UR4, RZ ;  /* 0x0000000404047c24 */ /* 0x000fc6000f8e02ff */
[----:B------:R1:W5:Y:S01]  /*284a0*/  LDL R210, [R1+0x110] ;  /* 0x0001100001d27983 */ /* 0x0003620000100800 */
[----:B------:R-:W2:Y:S01]  /*284b0*/  @P1 LDC R8, c[0x0][0xbf0] ;  /* 0x0002fc00ff081b82 */ /* 0x000ea20000000800 */
[----:B------:R-:W-:Y:S02]  /*284c0*/  IMAD R4, R3, UR5, R4 ;  /* 0x0000000503047c24 */ /* 0x000fe4000f8e0204 */
        /* <DEDUP_REMOVED lines=8> */
[----:B------:R-:W-:Y:S01]  /*28550*/  IMAD.WIDE.U32 R8, R3, UR4, RZ ;  /* 0x0000000403087c25 */ /* 0x000fe2000f8e00ff */
        /* <DEDUP_REMOVED lines=25> */
[----:B------:R-:W-:Y:S01]  /*286f0*/  IMAD R3, R3, UR4, RZ ;  /* 0x0000000403037c24 */ /* 0x000fe2000f8e02ff */
[----:B------:R-:W-:Y:S01]  /*28700*/  SHF.R.S32.HI R4, RZ, 0x1f, R2 ;  /* 0x0000001fff047819 */ /* 0x000fe20000011402 */
[C---:B------:R-:W-:Y:S01]  /*28710*/  IMAD.WIDE.U32 R8, R10.reuse, UR4, R8 ;  /* 0x000000040a087c25 */ /* 0x040fe2000f8e0008 */
[----:B------:R1:W5:Y:S03]  /*28720*/  LDL R196, [R1+0xf4] ;  /* 0x0000f40001c47983 */ /* 0x0003660000100800 */
[----:B------:R-:W-:Y:S01]  /*28730*/  IMAD R3, R10, UR5, R3 ;  /* 0x000000050a037c24 */ /* 0x000fe2000f8e0203 */
[----:B------:R-:W-:Y:S01]  /*28740*/  ULDC.64 UR4, c[0x0][0xb28] ;  /* 0x0002ca0000047ab9 */ /* 0x000fe20000000a00 */
[----:B------:R1:W5:Y:S01]  /*28750*/  LDL R195, [R1+0x188] ;  /* 0x0001880001c37983 */ /* 0x0003620000100800 */
[----:B------:R-:W-:-:S02]  /*28760*/  IMAD R4, R4, UR4, RZ ;  /* 0x0000000404047c24 */ /* 0x000fc4000f8e02ff */
[----:B------:R-:W-:Y:S01]  /*28770*/  IMAD.IADD R9, R9, 0x1, R3 ;  /* 0x0000000109097824 */ /* 0x000fe200078e0203 */
[----:B------:R1:W5:Y:S01]  /*28780*/  LDL R194, [R1+0xf0] ;  /* 0x0000f00001c27983 */ /* 0x0003620000100800 */
[C---:B------:R-:W-:Y:S02]  /*28790*/  IMAD R4, R2.reuse, UR5, R4 ;  /* 0x0000000502047c24 */ /* 0x040fe4000f8e0204 */
[----:B------:R-:W-:Y:S01]  /*287a0*/  IMAD.WIDE.U32 R8, R2, UR4, R8 ;  /* 0x0000000402087c25 */ /* 0x000fe2000f8e0008 */
[----:B------:R-:W-:Y:S01]  /*287b0*/  ULDC.64 UR4, c[0x0][0xb00] ;  /* 0x0002c00000047ab9 */ /* 0x000fe20000000a00 */
[----:B------:R1:W5:Y:S02]  /*287c0*/  LDL R193, [R1+0x184] ;  /* 0x0001840001c17983 */ /* 0x0003640000100800 */
[----:B------:R-:W-:Y:S01]  /*287d0*/  IMAD.IADD R20, R9, 0x1, R4 ;  /* 0x0000000109147824 */ /* 0x000fe200078e0204 */
[C---:B------:R-:W-:Y:S01]  /*287e0*/  LEA R4, P0, R8.reuse, UR4, 0x2 ;  /* 0x0000000408047c11 */ /* 0x040fe2000f8010ff */
[----:B------:R1:W5:Y:S03]  /*287f0*/  LDL R192, [R1+0xec] ;  /* 0x0000ec0001c07983 */ /* 0x0003660000100800 */
[----:B------:R-:W-:Y:S01]  /*28800*/  LEA.HI.X R20, R8, UR5, R20, 0x2, P0 ;  /* 0x0000000508147c11 */ /* 0x000fe200080f1414 */
[----:B------:R1:W5:Y:S01]  /*28810*/  LDL R191, [R1+0x180] ;  /* 0x0001800001bf7983 */ /* 0x0003620000100800 */
[----:B------:R-:W-:-:S03]  /*28820*/  ISETP.GE.AND P0, PT, R13, R0, PT ;  /* 0x000000000d00720c */ /* 0x000fc60003f06270 */
        /* <DEDUP_REMOVED lines=40> */
[----:B------:R-:W-:-:S05]  /*28ab0*/  VIADD R2, R23, 0x38820 ;  /* 0x0003882017027836 */ /* 0x000fca0000000000 */
[----:B------:R-:W-:Y:S01]  /*28ac0*/  PRMT R2, RZ, 0x654, R2 ;  /* 0x00000654ff027816 */ /* 0x000fe20000000002 */
[----:B------:R1:W0:Y:S01]  /*28ad0*/  SHFL.IDX PT, R3, R20, RZ, 0x1c1f ;  /* 0x001c1fff14037589 */ /* 0x00022200000e0000 */
[----:B------:R-:W-:Y:S02]  /*28ae0*/  BSSY B1, `(.L_x_2916) ;  /* 0x0000086000017945 */ /* 0x000fe40003800000 */
[----:B------:R2:W-:Y:S02]  /*28af0*/  SYNCS.ARRIVE.TRANS64.RED.A1T0 RZ, [R2+URZ], RZ ;  /* 0x000000ff02ff79a7 */ /* 0x0005e4000810043f */
[----:B--2---:R1:W2:Y:S01]  /*28b00*/  SHFL.IDX PT, R2, R4, RZ, 0x1c1f ;  /* 0x001c1fff04027589 */ /* 0x0042a200000e0000 */
[----:B------:R-:W-:Y:S05]  /*28b10*/  @P0 BRA `(.L_x_2917) ;  /* 0x0000000800080947 */ /* 0x000fea0003800000 */
[----:B------:R-:W3:Y:S01]  /*28b20*/  LDL R11, [R1+0x74] ;  /* 0x00007400010b7983 */ /* 0x000ee20000100800 */
[----:B------:R-:W-:Y:S01]  /*28b30*/  ULDC UR4, c[0x0][0xac8] ;  /* 0x0002b20000047ab9 */ /* 0x000fe20000000800 */
[----:B------:R-:W-:Y:S01]  /*28b40*/  ULDC.64 UR6, c[0x0][0x208] ;  /* 0x0000820000067ab9 */ /* 0x000fe20000000a00 */
[----:B-----5:R-:W-:Y:S02]  /*28b50*/  ISETP.GE.AND P5, PT, R192, UR4, PT ;  /* 0x00000004c0007c0c */ /* 0x020fe4000bfa6270 */
[----:B------:R-:W-:Y:S02]  /*28b60*/  ISETP.GE.AND P4, PT, R190, UR4, PT ;  /* 0x00000004be007c0c */ /* 0x000fe4000bf86270 */
[----:B------:R-:W-:Y:S02]  /*28b70*/  ISETP.GE.AND P3, PT, R188, UR4, PT ;  /* 0x00000004bc007c0c */ /* 0x000fe4000bf66270 */
[----:B---3--:R-:W-:-:S13]  /*28b80*/  ISETP.GE.AND P0, PT, R11, UR4, PT ;  /* 0x000000040b007c0c */ /* 0x008fda000bf06270 */
        /* <DEDUP_REMOVED lines=70> */
[----:B--2---:R-:W-:-:S03]  /*28ff0*/  @!P4 LEA R10, P0, R178, R2, 0x2 ;  /* 0x00000002b20ac211 */ /* 0x004fc600078010ff */
[----:B------:R0:W-:Y:S01]  /*29000*/  @!P3 ST.E.64 desc[UR6][R8.64], R92 ;  /* 0x0000005c0800b985 */ /* 0x0001e2000c101b06 */
[-C--:B------:R-:W-:Y:S02]  /*29010*/  @!P4 LEA.HI.X R11, R178, R3.reuse, R179, 0x2, P0 ;  /* 0x00000003b20bc211 */ /* 0x080fe400000f14b3 */
[----:B------:R-:W-:Y:S02]  /*29020*/  ISETP.GE.AND P0, PT, R170, UR4, PT ;  /* 0x00000004aa007c0c */ /* 0x000fe4000bf06270 */
[-C--:B---3--:R-:W-:Y:S01]  /*29030*/  @!P5 LEA R14, P6, R176, R2.reuse, 0x2 ;  /* 0x00000002b00ed211 */ /* 0x088fe200078c10ff */
[----:B------:R2:W-:Y:S01]  /*29040*/  @!P4 ST.E.64 desc[UR6][R10.64], R96 ;  /* 0x000000600a00c985 */ /* 0x0005e2000c101b06 */
[----:B------:R-:W-:Y:S02]  /*29050*/  ISETP.GE.AND P4, PT, R166, UR4, PT ;  /* 0x00000004a6007c0c */ /* 0x000fe4000bf86270 */
[----:B------:R-:W-:Y:S02]  /*29060*/  @!P5 LEA.HI.X R15, R176, R3, R177, 0x2, P6 ;  /* 0x00000003b00fd211 */ /* 0x000fe400030f14b1 */
[----:B0-----:R-:W-:-:S03]  /*29070*/  @!P2 LEA R8, P6, R174, R2, 0x2 ;  /* 0x00000002ae08a211 */ /* 0x001fc600078c10ff */
[----:B------:R0:W-:Y:S01]  /*29080*/  @!P5 ST.E.64 desc[UR6][R14.64], R100 ;  /* 0x000000640e00d985 */ /* 0x0001e2000c101b06 */
[----:B------:R-:W-:Y:S02]  /*29090*/  ISETP.GE.AND P5, PT, R168, UR4, PT ;  /* 0x00000004a8007c0c */ /* 0x000fe4000bfa6270 */
[----:B------:R-:W-:Y:S02]  /*290a0*/  @!P2 LEA.HI.X R9, R174, R3, R175, 0x2, P6 ;  /* 0x00000003ae09a211 */ /* 0x000fe400030f14af */
[----:B--2---:R-:W-:-:S03]  /*290b0*/  @!P1 LEA R10, P3, R172, R2, 0x2 ;  /* 0x00000002ac0a9211 */ /* 0x004fc600078610ff */
[----:B------:R2:W-:Y:S01]  /*290c0*/  @!P2 ST.E.64 desc[UR6][R8.64], R104 ;  /* 0x000000680800a985 */ /* 0x0005e2000c101b06 */
[-C--:B------:R-:W-:Y:S02]  /*290d0*/  @!P1 LEA.HI.X R11, R172, R3.reuse, R173, 0x2, P3 ;  /* 0x00000003ac0b9211 */ /* 0x080fe400018f14ad */
[----:B------:R-:W-:Y:S02]  /*290e0*/  ISETP.GE.AND P3, PT, R164, UR4, PT ;  /* 0x00000004a4007c0c */ /* 0x000fe4000bf66270 */
[CC--:B0-----:R-:W-:Y:S01]  /*290f0*/  @!P0 LEA R14, P6, R170.reuse, R2.reuse, 0x2 ;  /* 0x00000002aa0e8211 */ /* 0x0c1fe200078c10ff */
[----:B------:R0:W-:Y:S03]  /*29100*/  @!P1 ST.E.64 desc[UR6][R10.64], R108 ;  /* 0x0000006c0a009985 */ /* 0x0001e6000c101b06 */
[----:B------:R-:W-:Y:S02]  /*29110*/  @!P0 LEA.HI.X R15, R170, R3, R171, 0x2, P6 ;  /* 0x00000003aa0f8211 */ /* 0x000fe400030f14ab */
[----:B--2---:R-:W-:-:S03]  /*29120*/  @!P5 LEA R8, P1, R168, R2, 0x2 ;  /* 0x00000002a808d211 */ /* 0x004fc600078210ff */
        /* <DEDUP_REMOVED lines=8> */
[-C--:B--2---:R-:W-:Y:S01]  /*291b0*/  @!P3 LEA R14, P6, R164, R2.reuse, 0x2 ;  /* 0x00000002a40eb211 */ /* 0x084fe200078c10ff */
[----:B------:R2:W-:Y:S01]  /*291c0*/  @!P4 ST.E.64 desc[UR6][R10.64], R120 ;  /* 0x000000780a00c985 */ /* 0x0005e2000c101b06 */
[----:B------:R-:W-:Y:S02]  /*291d0*/  ISETP.GE.AND P4, PT, R158, UR4, PT ;  /* 0x000000049e007c0c */ /* 0x000fe4000bf86270 */
[----:B------:R-:W-:Y:S02]  /*291e0*/  @!P3 LEA.HI.X R15, R164, R3, R165, 0x2, P6 ;  /* 0x00000003a40fb211 */ /* 0x000fe400030f14a5 */
[----:B0-----:R-:W-:-:S03]  /*291f0*/  @!P0 LEA R8, P5, R162, R2, 0x2 ;  /* 0x00000002a2088211 */ /* 0x001fc600078a10ff */
[----:B------:R0:W-:Y:S01]  /*29200*/  @!P3 ST.E.64 desc[UR6][R14.64], R124 ;  /* 0x0000007c0e00b985 */ /* 0x0001e2000c101b06 */
[----:B------:R-:W-:Y:S02]  /*29210*/  ISETP.GE.AND P3, PT, R156, UR4, PT ;  /* 0x000000049c007c0c */ /* 0x000fe4000bf66270 */
[-C--:B------:R-:W-:Y:S02]  /*29220*/  @!P0 LEA.HI.X R9, R162, R3.reuse, R163, 0x2, P5 ;  /* 0x00000003a2098211 */ /* 0x080fe400028f14a3 */
[----:B------:R-:W-:Y:S02]  /*29230*/  ISETP.GE.AND P5, PT, R152, UR4, PT ;  /* 0x0000000498007c0c */ /* 0x000fe4000bfa6270 */
[C---:B--2---:R-:W-:Y:S01]  /*29240*/  @!P1 LEA R10, P6, R160.reuse, R2, 0x2 ;  /* 0x00000002a00a9211 */ /* 0x044fe200078c10ff */
[----:B------:R2:W-:Y:S03]  /*29250*/  @!P0 ST.E.64 desc[UR6][R8.64], R128 ;  /* 0x0000008008008985 */ /* 0x0005e6000c101b06 */
[----:B------:R-:W-:-:S03]  /*29260*/  @!P1 LEA.HI.X R11, R160, R3, R161, 0x2, P6 ;  /* 0x00000003a00b9211 */ /* 0x000fc600030f14a1 */
[CC--:B0-----:R-:W-:Y:S02]  /*29270*/  @!P3 LEA R14, P6, R156.reuse, R2.reuse, 0x2 ;  /* 0x000000029c0eb211 */ /* 0x0c1fe400078c10ff */
[----:B------:R0:W-:Y:S02]  /*29280*/  @!P1 ST.E.64 desc[UR6][R10.64], R132 ;  /* 0x000000840a009985 */ /* 0x0001e4000c101b06 */
[----:B------:R-:W-:Y:S02]  /*29290*/  @!P3 LEA.HI.X R15, R156, R3, R157, 0x2, P6 ;  /* 0x000000039c0fb211 */ /* 0x000fe400030f149d */
[----:B--2---:R-:W-:-:S04]  /*292a0*/  @!P4 LEA R8, P0, R158, R2, 0x2 ;  /* 0x000000029e08c211 */ /* 0x004fc800078010ff */
[----:B------:R-:W-:Y:S02]  /*292b0*/  @!P4 LEA.HI.X R9, R158, R3, R159, 0x2, P0 ;  /* 0x000000039e09c211 */ /* 0x000fe400000f149f */
[----:B0-----:R-:W-:-:S03]  /*292c0*/  @!P2 LEA R10, P1, R154, R2, 0x2 ;  /* 0x000000029a0aa211 */ /* 0x001fc600078210ff */
[----:B------:R3:W-:Y:S01]  /*292d0*/  @!P4 ST.E.64 desc[UR6][R8.64], R136 ;  /* 0x000000880800c985 */ /* 0x0007e2000c101b06 */
[----:B------:R-:W-:Y:S02]  /*292e0*/  @!P5 LEA R2, P0, R152, R2, 0x2 ;  /* 0x000000029802d211 */ /* 0x000fe400078010ff */
[-C--:B------:R-:W-:Y:S01]  /*292f0*/  @!P2 LEA.HI.X R11, R154, R3.reuse, R155, 0x2, P1 ;  /* 0x000000039a0ba211 */ /* 0x080fe200008f149b */
[----:B------:R3:W-:Y:S01]  /*29300*/  @!P3 ST.E.64 desc[UR6][R14.64], R140 ;  /* 0x0000008c0e00b985 */ /* 0x0007e2000c101b06 */
[----:B------:R-:W-:-:S03]  /*29310*/  @!P5 LEA.HI.X R3, R152, R3, R153, 0x2, P0 ;  /* 0x000000039803d211 */ /* 0x000fc600000f1499 */
[----:B------:R3:W-:Y:S04]  /*29320*/  @!P2 ST.E.64 desc[UR6][R10.64], R144 ;  /* 0x000000900a00a985 */ /* 0x0007e8000c101b06 */
[----:B------:R3:W-:Y:S02]  /*29330*/  @!P5 ST.E.64 desc[UR6][R2.64], R148 ;  /* 0x000000940200d985 */ /* 0x0007e4000c101b06 */
.L_x_2917:
[----:B------:R-:W-:Y:S05]  /*29340*/  BSYNC B1 ;  /* 0x0000000000017941 */ /* 0x000fea0003800000 */
.L_x_2916:
[----:B------:R-:W-:Y:S01]  /*29350*/  ISETP.GE.AND P0, PT, R12, R0, PT ;  /* 0x000000000c00720c */ /* 0x000fe20003f06270 */
[----:B------:R4:W0:Y:S04]  /*29360*/  SHFL.IDX PT, R21, R20, 0x1, 0x1c1f ;  /* 0x003c1f0014157f89 */ /* 0x00082800000e0000 */
[----:B-1----:R4:W1:Y:S08]  /*29370*/  SHFL.IDX PT, R20, R4, 0x1, 0x1c1f ;  /* 0x003c1f0004147f89 */ /* 0x00287000000e0000 */
[----:B----4-:R-:W-:Y:S05]  /*29380*/  @P0 BRA `(.L_x_2915) ;  /* 0x0000001400b80947 */ /* 0x010fea0003800000 */
[----:B--23--:R-:W2:Y:S01]  /*29390*/  LDL R2, [R1+0x74] ;  /* 0x0000740001027983 */ /* 0x00cea20000100800 */
[----:B------:R-:W-:Y:S01]  /*293a0*/  ULDC UR4, c[0x0][0xac8] ;  /* 0x0002b20000047ab9 */ /* 0x000fe20000000800 */
[----:B------:R-:W-:Y:S01]  /*293b0*/  ULDC.64 UR6, c[0x0][0x208] ;  /* 0x0000820000067ab9 */ /* 0x000fe20000000a00 */
[----:B-----5:R-:W-:Y:S02]  /*293c0*/  ISETP.GE.AND P2, PT, R224, UR4, PT ;  /* 0x00000004e0007c0c */ /* 0x020fe4000bf46270 */
[----:B------:R-:W-:Y:S02]  /*293d0*/  ISETP.GE.AND P1, PT, R210, UR4, PT ;  /* 0x00000004d2007c0c */ /* 0x000fe4000bf26270 */
[----:B------:R-:W-:Y:S02]  /*293e0*/  ISETP.GE.AND P0, PT, R208, UR4, PT ;  /* 0x00000004d0007c0c */ /* 0x000fe4000bf06270 */
[----:B------:R-:W-:-:S09]  /*293f0*/  ISETP.GE.AND P4, PT, R204, UR4, PT ;  /* 0x00000004cc007c0c */ /* 0x000fd2000bf86270 */
[----:B-1----:R-:W-:-:S04]  /*29400*/  @!P1 LEA R8, P5, R210, R20, 0x2 ;  /* 0x00000014d2089211 */ /* 0x002fc800078a10ff */
[----:B0-----:R-:W-:Y:S02]  /*29410*/  @!P1 LEA.HI.X R9, R210, R21, R211, 0x2, P5 ;  /* 0x00000015d2099211 */ /* 0x001fe400028f14d3 */
[----:B------:R-:W-:Y:S02]  /*29420*/  ISETP.GE.AND P5, PT, R202, UR4, PT ;  /* 0x00000004ca007c0c */ /* 0x000fe4000bfa6270 */
[----:B--2---:R-:W-:-:S13]  /*29430*/  ISETP.GE.AND P3, PT, R2, UR4, PT ;  /* 0x0000000402007c0c */ /* 0x004fda000bf66270 */
[----:B------:R-:W-:-:S05]  /*29440*/  @!P3 IMAD.WIDE R2, R2, 0x4, R20 ;  /* 0x000000040202b825 */ /* 0x000fca00078e0214 */
        /* <DEDUP_REMOVED lines=11> */
[----:B-1----:R-:W-:Y:S02]  /*29500*/  @!P4 LEA R8, P2, R204, R20, 0x2 ;  /* 0x00000014cc08c211 */ /* 0x002fe400078410ff */
[----:B------:R-:W-:-:S02]  /*29510*/  @!P3 LEA.HI.X R3, R206, R21, R207, 0x2, P1 ;  /* 0x00000015ce03b211 */ /* 0x000fc400008f14cf */
[----:B------:R-:W-:Y:S02]  /*29520*/  ISETP.GE.AND P1, PT, R198, UR4, PT ;  /* 0x00000004c6007c0c */ /* 0x000fe4000bf26270 */
[-C--:B------:R-:W-:Y:S01]  /*29530*/  @!P4 LEA.HI.X R9, R204, R21.reuse, R205, 0x2, P2 ;  /* 0x00000015cc09c211 */ /* 0x080fe200010f14cd */
[----:B------:R0:W-:Y:S01]  /*29540*/  @!P3 ST.E.64 desc[UR6][R2.64], R42 ;  /* 0x0000002a0200b985 */ /* 0x0001e2000c101b06 */
[----:B------:R-:W-:Y:S02]  /*29550*/  ISETP.GE.AND P2, PT, R196, UR4, PT ;  /* 0x00000004c4007c0c */ /* 0x000fe4000bf46270 */
[----:B--2---:R-:W-:Y:S01]  /*29560*/  @!P5 LEA R10, P6, R202, R20, 0x2 ;  /* 0x00000014ca0ad211 */ /* 0x004fe200078c10ff */
[----:B------:R1:W-:Y:S01]  /*29570*/  @!P4 ST.E.64 desc[UR6][R8.64], R46 ;  /* 0x0000002e0800c985 */ /* 0x0003e2000c101b06 */
[----:B------:R-:W-:Y:S02]  /*29580*/  ISETP.GE.AND P3, PT, R194, UR4, PT ;  /* 0x00000004c2007c0c */ /* 0x000fe4000bf66270 */
[----:B------:R-:W-:-:S02]  /*29590*/  @!P5 LEA.HI.X R11, R202, R21, R203, 0x2, P6 ;  /* 0x00000015ca0bd211 */ /* 0x000fc400030f14cb */
        /* <DEDUP_REMOVED lines=82> */
[----:B------:R-:W-:Y:S02]  /*29ac0*/  @!P2 LEA.HI.X R11, R156, R21, R157, 0x2, P1 ;  /* 0x000000159c0ba211 */ /* 0x000fe400008f149d */
[----:B-1----:R-:W-:-:S04]  /*29ad0*/  @!P4 LEA R8, P0, R160, R20, 0x2 ;  /* 0x00000014a008c211 */ /* 0x002fc800078010ff */
[-C--:B------:R-:W-:Y:S02]  /*29ae0*/  @!P4 LEA.HI.X R9, R160, R21.reuse, R161, 0x2, P0 ;  /* 0x00000015a009c211 */ /* 0x080fe400000f14a1 */
[-C--:B------:R-:W-:Y:S02]  /*29af0*/  @!P5 LEA R12, P0, R154, R20.reuse, 0x2 ;  /* 0x000000149a0cd211 */ /* 0x080fe400078010ff */
[----:B--2---:R-:W-:Y:S01]  /*29b00*/  @!P3 LEA R2, P6, R158, R20, 0x2 ;  /* 0x000000149e02b211 */ /* 0x004fe200078c10ff */
        /* <DEDUP_REMOVED lines=8> */
[----:B0-----:R-:W-:Y:S01]  /*29b90*/  LEA R2, P0, R152, R20, 0x2 ;  /* 0x0000001498027211 */ /* 0x001fe200078010ff */
[----:B------:R-:W-:-:S03]  /*29ba0*/  ULDC.64 UR4, c[0x0][0x208] ;  /* 0x0000820000047ab9 */ /* 0x000fc60000000a00 */
[----:B------:R-:W-:-:S05]  /*29bb0*/  LEA.HI.X R3, R152, R21, R153, 0x2, P0 ;  /* 0x0000001598037211 */ /* 0x000fca00000f1499 */
[----:B------:R0:W-:Y:S01]  /*29bc0*/  ST.E.64 desc[UR4][R2.64], R150 ;  /* 0x0000009602007985 */ /* 0x0001e2000c101b04 */
[----:B------:R-:W-:Y:S05]  /*29bd0*/  BRA `(.L_x_2915) ;  /* 0x0000000c00a47947 */ /* 0x000fea0003800000 */
.L_x_2906:
[----:B---3--:R-:W3:Y:S01]  /*29be0*/  LDL.LU R4, [R1+0x8c] ;  /* 0x00008c0001047983 */ /* 0x008ee20000300800 */
[----:B------:R-:W-:Y:S01]  /*29bf0*/  ULDC.64 UR6, c[0x0][0xc08] ;  /* 0x0003020000067ab9 */ /* 0x000fe20000000a00 */
[----:B------:R-:W-:Y:S02]  /*29c00*/  ULDC.64 UR4, c[0x0][0xc00] ;  /* 0x0003000000047ab9 */ /* 0x000fe40000000a00 */
[----:B------:R-:W4:Y:S04]  /*29c10*/  LDL.LU R0, [R1+0x90] ;  /* 0x0000900001007983 */ /* 0x000f280000300800 */
[----:B01----:R-:W2:Y:S01]  /*29c20*/  LDL R10, [R1+0x84] ;  /* 0x00008400010a7983 */ /* 0x003ea20000100800 */
[----:B------:R-:W-:Y:S01]  /*29c30*/  ISETP.NE.U32.AND P1, PT, RZ, UR6, PT ;  /* 0x00000006ff007c0c */ /* 0x000fe2000bf25070 */
[----:B------:R-:W-:Y:S01]  /*29c40*/  IMAD.MOV.U32 R25, RZ, RZ, RZ ;  /* 0x000000ffff197224 */ /* 0x000fe200078e00ff */
[----:B------:R-:W-:Y:S01]  /*29c50*/  ISETP.NE.U32.AND P0, PT, RZ, UR4, PT ;  /* 0x00000004ff007c0c */ /* 0x000fe2000bf05070 */
[----:B------:R-:W-:Y:S01]  /*29c60*/  ULDC.64 UR8, c[0x0][0x208] ;  /* 0x0000820000087ab9 */ /* 0x000fe20000000a00 */
[----:B------:R-:W-:Y:S01]  /*29c70*/  ISETP.NE.AND.EX P1, PT, RZ, UR7, PT, P1 ;  /* 0x00000007ff007c0c */ /* 0x000fe2000bf25310 */
[----:B------:R-:W0:Y:S01]  /*29c80*/  S2R R35, SR_TID.X ;  /* 0x0000000000237919 */ /* 0x000e220000002100 */
[----:B------:R-:W-:-:S02]  /*29c90*/  ISETP.NE.AND.EX P0, PT, RZ, UR5, PT, P0 ;  /* 0x00000005ff007c0c */ /* 0x000fc4000bf05300 */
[----:B---3--:R-:W-:-:S04]  /*29ca0*/  IADD3 R2, P2, R4, UR4, RZ ;  /* 0x0000000404027c10 */ /* 0x008fc8000ff5e0ff */
[----:B----4-:R-:W-:-:S05]  /*29cb0*/  IADD3.X R3, R0, UR5, RZ, P2, !PT ;  /* 0x0000000500037c10 */ /* 0x010fca00097fe4ff */
[----:B------:R-:W-:Y:S01]  /*29cc0*/  @P1 IADD3 R8, P2, R4, UR6, RZ ;  /* 0x0000000604081c10 */ /* 0x000fe2000ff5e0ff */
[----:B------:R-:W-:Y:S01]  /*29cd0*/  ULDC UR4, c[0x0][0xa88] ;  /* 0x0002a20000047ab9 */ /* 0x000fe20000000800 */
[----:B------:R1:W5:Y:S02]  /*29ce0*/  @P0 LDG.E R25, desc[UR8][R2.64] ;  /* 0x0000000802190981 */ /* 0x000364000c1e1900 */
[----:B------:R-:W-:Y:S01]  /*29cf0*/  @P1 IADD3.X R9, R0, UR7, RZ, P2, !PT ;  /* 0x0000000700091c10 */ /* 0x000fe200097fe4ff */
[----:B------:R-:W-:Y:S01]  /*29d00*/  IMAD.U32 R0, RZ, RZ, UR4 ;  /* 0x00000004ff007e24 */ /* 0x000fe2000f8e00ff */
[----:B--2---:R-:W-:Y:S01]  /*29d10*/  ISETP.NE.AND P2, PT, R10, RZ, PT ;  /* 0x000000ff0a00720c */ /* 0x004fe20003f45270 */
[----:B0-----:R-:W-:-:S04]  /*29d20*/  VIADD R4, R35, 0xffffff80 ;  /* 0xffffff8023047836 */ /* 0x001fc80000000000 */
[----:B------:R1:W5:Y:S01]  /*29d30*/  @P1 LDG.E R0, desc[UR8][R8.64] ;  /* 0x0000000808001981 */ /* 0x000362000c1e1900 */
[----:B------:R-:W-:-:S07]  /*29d40*/  ISETP.GT.AND P3, PT, R4, 0x7f, PT ;  /* 0x0000007f0400780c */ /* 0x000fce0003f64270 */
[----:B------:R-:W0:Y:S02]  /*29d50*/  @!P2 LDC R10, c[0x0][0xad4] ;  /* 0x0002b500ff0aab82 */ /* 0x000e240000000800 */
[----:B0-----:R1:W-:Y:S01]  /*29d60*/  @!P2 STL [R1+0x84], R10 ;  /* 0x0000840a0100a387 */ /* 0x0013e20000100800 */
[----:B------:R-:W-:Y:S01]  /*29d70*/  ISETP.GT.AND P2, PT, R10, 0x1, PT ;  /* 0x000000010a00780c */ /* 0x000fe20003f44270 */
[----:B------:R-:W-:-:S12]  /*29d80*/  @P1 BRA `(.L_x_2918) ;  /* 0x0000000000141947 */ /* 0x000fd80003800000 */
[----:B------:R-:W-:Y:S05]  /*29d90*/  @!P0 BRA `(.L_x_2918) ;  /* 0x0000000000108947 */ /* 0x000fea0003800000 */
[----:B------:R-:W-:Y:S02]  /*29da0*/  ULDC.64 UR4, c[0x0][0x208] ;  /* 0x0000820000047ab9 */ /* 0x000fe40000000a00 */
[----:B-1----:R-:W2:Y:S04]  /*29db0*/  LDG.E R9, desc[UR4][R2.64] ;  /* 0x0000000402097981 */ /* 0x002ea8000c1e1900 */
[----:B-----5:R-:W2:Y:S02]  /*29dc0*/  LDG.E R0, desc[UR4][R2.64+0x4] ;  /* 0x0000040402007981 */ /* 0x020ea4000c1e1900 */
[----:B--2---:R-:W-:-:S07]  /*29dd0*/  IMAD.IADD R0, R0, 0x1, -R9 ;  /* 0x0000000100007824 */ /* 0x004fce00078e0a09 */
.L_x_2918:
[----:B-1----:R-:W2:Y:S04]  /*29de0*/  LDL.LU R3, [R1+0x88] ;  /* 0x0000880001037983 */ /* 0x002ea80000300800 */
        /* <DEDUP_REMOVED lines=18> */
[----:B------:R-:W-:Y:S01]  /*29f10*/  SEL R24, R24, 0x978, P0 ;  /* 0x0000097818187807 */ /* 0x000fe20000000000 */
[----:B------:R-:W-:-:S04]  /*29f20*/  ULDC.64 UR4, c[0x0][0x208] ;  /* 0x0000820000047ab9 */ /* 0x000fc80000000a00 */
        /* <DEDUP_REMOVED lines=37> */
.L_x_2920:
[----:B------:R-:W-:Y:S05]  /*2a180*/  BSYNC B1 ;  /* 0x0000000000017941 */ /* 0x000fea0003800000 */
.L_x_2919:
[----:B------:R-:W-:Y:S05]  /*2a190*/  @P2 BRA `(.L_x_2915) ;  /* 0x0000000800342947 */ /* 0x000fea0003800000 */
[----:B------:R-:W2:Y:S01]  /*2a1a0*/  LDL.LU R2, [R1+0x68] ;  /* 0x0000680001027983 */ /* 0x000ea20000300800 */
[----:B------:R-:W1:Y:S01]  /*2a1b0*/  LDC R15, c[0x0][0xbe8] ;  /* 0x0002fa00ff0f7b82 */ /* 0x000e620000000800 */
[----:B------:R-:W-:Y:S01]  /*2a1c0*/  ULDC.64 UR4, c[0x0][0xaa0] ;  /* 0x0002a80000047ab9 */ /* 0x000fe20000000a00 */
[----:B------:R-:W-:Y:S01]  /*2a1d0*/  ULDC.64 UR6, c[0x0][0xaf0] ;  /* 0x0002bc0000067ab9 */ /* 0x000fe20000000a00 */
[----:B------:R-:W3:Y:S01]  /*2a1e0*/  LDL R4, [R1+0x80] ;  /* 0x0000800001047983 */ /* 0x000ee20000100800 */
[----:B------:R-:W-:Y:S01]  /*2a1f0*/  BSSY B1, `(.L_x_2921) ;  /* 0x0000042000017945 */ /* 0x000fe20003800000 */
[----:B-1----:R-:W-:Y:S01]  /*2a200*/  ISETP.NE.AND P0, PT, R15, 0x1, PT ;  /* 0x000000010f00780c */ /* 0x002fe20003f05270 */
[----:B------:R-:W-:-:S12]  /*2a210*/  IMAD R21, R0, R15, RZ ;  /* 0x0000000f00157224 */ /* 0x000fd800078e02ff */
[----:B------:R-:W1:Y:S08]  /*2a220*/  @P0 LDC R8, c[0x0][0xbec] ;  /* 0x0002fb00ff080b82 */ /* 0x000e700000000800 */
[----:B------:R-:W4:Y:S01]  /*2a230*/  @P0 LDC R11, c[0x0][0xbf0] ;  /* 0x0002fc00ff0b0b82 */ /* 0x000f220000000800 */
[----:B--2---:R-:W-:Y:S02]  /*2a240*/  IMAD.MOV.U32 R10, RZ, RZ, R2 ;  /* 0x000000ffff0a7224 */ /* 0x004fe400078e0002 */
[----:B------:R-:W-:-:S02]  /*2a250*/  IMAD R2, R26, UR4, RZ ;  /* 0x000000041a027c24 */ /* 0x000fc4000f8e02ff */
[----:B---3--:R-:W-:Y:S02]  /*2a260*/  IMAD R4, R4, 0x20, R225 ;  /* 0x0000002004047824 */ /* 0x008fe400078e02e1 */
[C---:B------:R-:W-:Y:S02]  /*2a270*/  IMAD R9, R25.reuse, UR5, R2 ;  /* 0x0000000519097c24 */ /* 0x040fe4000f8e0202 */
[----:B0-----:R-:W-:Y:S01]  /*2a280*/  IMAD.WIDE.U32 R2, R25, UR4, RZ ;  /* 0x0000000419027c25 */ /* 0x001fe2000f8e00ff */
[----:B------:R-:W-:-:S03]  /*2a290*/  ULDC.64 UR4, c[0x0][0xae8] ;  /* 0x0002ba0000047ab9 */ /* 0x000fc60000000a00 */
[----:B------:R-:W-:Y:S02]  /*2a2a0*/  IMAD.IADD R13, R10, 0x1, R4 ;  /* 0x000000010a0d7824 */ /* 0x000fe400078e0204 */
[----:B------:R-:W-:Y:S02]  /*2a2b0*/  IMAD.IADD R3, R3, 0x1, R9 ;  /* 0x0000000103037824 */ /* 0x000fe400078e0209 */
[----:B-1----:R-:W-:-:S04]  /*2a2c0*/  @P0 IMAD.HI.U32 R4, R13, R8, RZ ;  /* 0x000000080d040227 */ /* 0x002fc800078e00ff */
[----:B------:R-:W-:-:S04]  /*2a2d0*/  IMAD.WIDE.U32 R2, R224, UR4, R2 ;  /* 0x00000004e0027c25 */ /* 0x000fc8000f8e0002 */
[----:B------:R-:W-:Y:S01]  /*2a2e0*/  IMAD.MOV.U32 R9, RZ, RZ, R13 ;  /* 0x000000ffff097224 */ /* 0x000fe200078e000d */
[----:B----4-:R-:W-:Y:S01]  /*2a2f0*/  @P0 SHF.R.U32.HI R9, RZ, R11, R4 ;  /* 0x0000000bff090219 */ /* 0x010fe20000011604 */
[----:B------:R-:W-:Y:S02]  /*2a300*/  IMAD R8, R28, UR6, RZ ;  /* 0x000000061c087c24 */ /* 0x000fe4000f8e02ff */
[----:B------:R-:W-:Y:S01]  /*2a310*/  IMAD R3, R224, UR5, R3 ;  /* 0x00000005e0037c24 */ /* 0x000fe2000f8e0203 */
[----:B------:R-:W-:Y:S01]  /*2a320*/  SHF.R.S32.HI R4, RZ, 0x1f, R9 ;  /* 0x0000001fff047819 */ /* 0x000fe20000011409 */
[C---:B------:R-:W-:Y:S01]  /*2a330*/  IMAD R11, R33.reuse, UR7, R8 ;  /* 0x00000007210b7c24 */ /* 0x040fe2000f8e0208 */
[----:B------:R-:W-:Y:S01]  /*2a340*/  ULDC.64 UR4, c[0x0][0xae0] ;  /* 0x0002b80000047ab9 */ /* 0x000fe20000000a00 */
[----:B------:R-:W-:-:S04]  /*2a350*/  IMAD.WIDE.U32 R2, R33, UR6, R2 ;  /* 0x0000000621027c25 */ /* 0x000fc8000f8e0002 */
[----:B------:R-:W-:Y:S02]  /*2a360*/  IMAD.MOV R8, RZ, RZ, -R9 ;  /* 0x000000ffff087224 */ /* 0x000fe400078e0a09 */
[----:B------:R-:W-:Y:S02]  /*2a370*/  IMAD.IADD R3, R3, 0x1, R11 ;  /* 0x0000000103037824 */ /* 0x000fe400078e020b */
[----:B------:R-:W-:Y:S02]  /*2a380*/  IMAD R4, R4, UR4, RZ ;  /* 0x0000000404047c24 */ /* 0x000fe4000f8e02ff */
[----:B------:R-:W-:Y:S02]  /*2a390*/  IMAD R11, R15, R8, R13 ;  /* 0x000000080f0b7224 */ /* 0x000fe400078e020d */
[C---:B------:R-:W-:Y:S02]  /*2a3a0*/  IMAD R13, R9.reuse, UR5, R4 ;  /* 0x00000005090d7c24 */ /* 0x040fe4000f8e0204 */
[----:B------:R-:W-:Y:S01]  /*2a3b0*/  IMAD.WIDE.U32 R2, R9, UR4, R2 ;  /* 0x0000000409027c25 */ /* 0x000fe2000f8e0002 */
[----:B------:R-:W-:Y:S01]  /*2a3c0*/  SHF.R.S32.HI R4, RZ, 0x1f, R11 ;  /* 0x0000001fff047819 */ /* 0x000fe2000001140b */
[----:B------:R-:W-:-:S02]  /*2a3d0*/  ULDC.64 UR4, c[0x0][0xad8] ;  /* 0x0002b60000047ab9 */ /* 0x000fc40000000a00 */
[----:B------:R-:W-:Y:S02]  /*2a3e0*/  IMAD.IADD R3, R3, 0x1, R13 ;  /* 0x0000000103037824 */ /* 0x000fe400078e020d */
[----:B------:R-:W-:Y:S02]  /*2a3f0*/  IMAD R4, R4, UR4, RZ ;  /* 0x0000000404047c24 */ /* 0x000fe4000f8e02ff */
[----:B------:R-:W-:Y:S02]  /*2a400*/  IMAD.IADD R20, R225, 0x1, R10 ;  /* 0x00000001e1147824 */ /* 0x000fe400078e020a */
[C---:B------:R-:W-:Y:S02]  /*2a410*/  IMAD R9, R11.reuse, UR5, R4 ;  /* 0x000000050b097c24 */ /* 0x040fe4000f8e0204 */
[----:B------:R-:W-:Y:S01]  /*2a420*/  IMAD.WIDE.U32 R2, R11, UR4, R2 ;  /* 0x000000040b027c25 */ /* 0x000fe2000f8e0002 */
[----:B------:R-:W-:Y:S01]  /*2a430*/  ISETP.GE.AND P2, PT, R20, R21, PT ;  /* 0x000000151400720c */ /* 0x000fe20003f46270 */
[----:B------:R-:W-:-:S02]  /*2a440*/  ULDC.64 UR4, c[0x0][0xa80] ;  /* 0x0002a00000047ab9 */ /* 0x000fc40000000a00 */
[----:B------:R-:W-:Y:S01]  /*2a450*/  IMAD.IADD R3, R3, 0x1, R9 ;  /* 0x0000000103037824 */ /* 0x000fe200078e0209 */
[----:B------:R-:W-:Y:S01]  /*2a460*/  LEA R4, P3, R2, UR4, 0x1 ;  /* 0x0000000402047c11 */ /* 0x000fe2000f8608ff */
[----:B------:R-:W-:-:S03]  /*2a470*/  VIADD R0, R20, 0x20 ;  /* 0x0000002014007836 */ /* 0x000fc60000000000 */
[----:B------:R-:W-:Y:S01]  /*2a480*/  LEA.HI.X R14, R2, UR5, R3, 0x1, P3 ;  /* 0x00000005020e7c11 */ /* 0x000fe200098f0c03 */
[----:B------:R0:W1:Y:S01]  /*2a490*/  SHFL.IDX PT, R15, R4, RZ, 0x181f ;  /* 0x00181fff040f7589 */ /* 0x00006200000e0000 */
[-C--:B------:R-:W-:Y:S01]  /*2a4a0*/  ISETP.GE.AND P1, PT, R0, R21.reuse, PT ;  /* 0x000000150000720c */ /* 0x080fe20003f26270 */
[----:B------:R-:W-:Y:S02]  /*2a4b0*/  VIADD R0, R20, 0x40 ;  /* 0x0000004014007836 */ /* 0x000fe40000000000 */
[----:B------:R0:W2:Y:S03]  /*2a4c0*/  SHFL.IDX PT, R13, R14, RZ, 0x181f ;  /* 0x00181fff0e0d7589 */ /* 0x0000a600000e0000 */
        /* <DEDUP_REMOVED lines=20> */
.L_x_2922:
[----:B------:R-:W-:Y:S05]  /*2a610*/  BSYNC B1 ;  /* 0x0000000000017941 */ /* 0x000fea0003800000 */
.L_x_2921:
[----:B--23--:R2:W3:Y:S01]  /*2a620*/  SHFL.IDX PT, R13, R14, 0x1, 0x181f ;  /* 0x00381f000e0d7f89 */ /* 0x00c4e200000e0000 */
[----:B------:R-:W-:Y:S03]  /*2a630*/  BSSY B1, `(.L_x_2923) ;  /* 0x0000015000017945 */ /* 0x000fe60003800000 */
[----:B------:R2:W4:Y:S01]  /*2a640*/  SHFL.IDX PT, R11, R4, 0x1, 0x181f ;  /* 0x00381f00040b7f89 */ /* 0x00052200000e0000 */
[----:B------:R-:W-:Y:S05]  /*2a650*/  @P1 BRA `(.L_x_2924) ;  /* 0x0000000000481947 */ /* 0x000fea0003800000 */
[----:B------:R-:W-:Y:S01]  /*2a660*/  ULDC UR4, c[0x0][0xac8] ;  /* 0x0002b20000047ab9 */ /* 0x000fe20000000800 */
[----:B------:R-:W-:Y:S01]  /*2a670*/  ULDC.64 UR6, c[0x0][0x208] ;  /* 0x0000820000067ab9 */ /* 0x000fe20000000a00 */
        /* <DEDUP_REMOVED lines=16> */
.L_x_2924:
[----:B------:R-:W-:Y:S05]  /*2a780*/  BSYNC B1 ;  /* 0x0000000000017941 */ /* 0x000fea0003800000 */
.L_x_2923:
[----:B---3--:R3:W0:Y:S01]  /*2a790*/  SHFL.IDX PT, R13, R14, 0x2, 0x181f ;  /* 0x00581f000e0d7f89 */ /* 0x00862200000e0000 */
        /* <DEDUP_REMOVED lines=15> */
[----:B------:R0:W-:Y:S01]  /*2a890*/  @!P3 ST.E.128 desc[UR6][R2.64], RZ ;  /* 0x000000ff0200b985 */ /* 0x0001e2000c101d06 */
[----:B----4-:R-:W-:-:S02]  /*2a8a0*/  @!P1 LEA.HI.X R11, R19, R13, R219, 0x1, P4 ;  /* 0x0000000d130b9211 */ /* 0x010fc400020f0cdb */
[----:B------:R-:W-:Y:S01]  /*2a8b0*/  @!P0 LEA.HI.X R13, R22, R13, R218, 0x1, P6 ;  /* 0x0000000d160d8211 */ /* 0x000fe200030f0cda */
[----:B------:R0:W-:Y:S04]  /*2a8c0*/  @!P2 ST.E.128 desc[UR6][R8.64], RZ ;  /* 0x000000ff0800a985 */ /* 0x0001e8000c101d06 */
[----:B------:R0:W-:Y:S04]  /*2a8d0*/  @!P1 ST.E.128 desc[UR6][R10.64], RZ ;  /* 0x000000ff0a009985 */ /* 0x0001e8000c101d06 */
[----:B------:R0:W-:Y:S02]  /*2a8e0*/  @!P0 ST.E.128 desc[UR6][R12.64], RZ ;  /* 0x000000ff0c008985 */ /* 0x0001e4000c101d06 */
.L_x_2926:
[----:B------:R-:W-:Y:S05]  /*2a8f0*/  BSYNC B1 ;  /* 0x0000000000017941 */ /* 0x000fea0003800000 */
.L_x_2925:
        /* <DEDUP_REMOVED lines=23> */
.L_x_2915:
[----:B------:R-:W-:Y:S05]  /*2aa70*/  BSYNC B0 ;  /* 0x0000000000007941 */ /* 0x000fea0003800000 */
.L_x_2905:
[----:B------:R-:W-:Y:S02]  /*2aa80*/  ULDC UR4, c[0x0][0xc3c] ;  /* 0x00030f0000047ab9 */ /* 0x000fe40000000800 */
[----:B------:R-:W-:-:S13]  /*2aa90*/  ISETP.GE.AND P0, PT, R7, UR4, PT ;  /* 0x0000000407007c0c */ /* 0x000fda000bf06270 */
[----:B------:R-:W-:Y:S05]  /*2aaa0*/  @!P0 BRA `(.L_x_2927) ;  /* 0xfffffd70000c8947 */ /* 0x000fea000383ffff */
[----:B------:R-:W-:Y:S05]  /*2aab0*/  BRA `(.L_x_2649) ;  /* 0x0000008000f47947 */ /* 0x000fea0003800000 */
.L_x_2647:
        /* <DEDUP_REMOVED lines=16> */
.L_x_2928:
        /* <DEDUP_REMOVED lines=44> */
.L_x_2932:
        /* <DEDUP_REMOVED lines=38> */
.L_x_2930:
        /* <DEDUP_REMOVED lines=13> */
.L_x_2933:
        /* <DEDUP_REMOVED lines=62> */
.L_x_2934:
[----:B------:R-:W0:Y:S01]  /*2b590*/  LDC.64 R2, c[0x0][0xc90] ;  /* 0x00032400ff027b82 */ /* 0x000e220000000a00 */
[----:B------:R-:W-:Y:S01]  /*2b5a0*/  ULDC.64 UR6, c[0x0][0x208] ;  /* 0x0000820000067ab9 */ /* 0x000fe20000000a00 */
        /* <DEDUP_REMOVED lines=60> */
.L_x_2935:
[----:B------:R-:W-:-:S05]  /*2b970*/  LOP3.LUT R25, RZ, R2, RZ, 0x33, !PT ;  /* 0x00000002ff197212 */ /* 0x000fca00078e33ff */
[----:B------:R-:W-:Y:S01]  /*2b980*/  IMAD.IADD R25, R6, 0x1, R25 ;  /* 0x0000000106197824 */ /* 0x000fe200078e0219 */
[----:B------:R-:W-:Y:S06]  /*2b990*/  BRA `(.L_x_2936) ;  /* 0x00000000000c7947 */ /* 0x000fec0003800000 */
.L_x_2931:
[----:B------:R-:W-:Y:S02]  /*2b9a0*/  IMAD.MOV.U32 R25, RZ, RZ, RZ ;  /* 0x000000ffff197224 */ /* 0x000fe400078e00ff */
[----:B------:R-:W-:Y:S02]  /*2b9b0*/  IMAD.U32 R24, RZ, RZ, UR6 ;  /* 0x00000006ff187e24 */ /* 0x000fe4000f8e00ff */
[----:B------:R-:W-:-:S07]  /*2b9c0*/  IMAD.MOV.U32 R26, RZ, RZ, RZ ;  /* 0x000000ffff1a7224 */ /* 0x000fce00078e00ff */
.L_x_2936:
[----:B------:R-:W-:-:S13]  /*2b9d0*/  ISETP.NE.AND P0, PT, R7, RZ, PT ;  /* 0x000000ff0700720c */ /* 0x000fda0003f05270 */
[----:B------:R-:W0:Y:S01]  /*2b9e0*/  @!P0 S2R R3, SR_CgaCtaId ;  /* 0x0000000000038919 */ /* 0x000e220000008800 */
[----:B------:R-:W-:-:S04]  /*2b9f0*/  @!P0 MOV R2, 0x400 ;  /* 0x0000040000028802 */ /* 0x000fc80000000f00 */
[----:B0-----:R-:W-:-:S05]  /*2ba00*/  @!P0 LEA R2, R3, R2, 0x18 ;  /* 0x0000000203028211 */ /* 0x001fca00078ec0ff */
[----:B------:R1:W-:Y:S01]  /*2ba10*/  @!P0 STS.128 [R2+0x388d0], R24 ;  /* 0x0388d01802008388 */ /* 0x0003e20000000c00 */
[----:B------:R-:W-:Y:S06]  /*2ba20*/  BAR.ARV 0x5, 0x180 ;  /* 0x0146000000007b1d */ /* 0x000fec0000002000 */
.L_x_2929:
        /* <DEDUP_REMOVED lines=8> */
[C---:B------:R-:W-:Y:S01]  /*2bab0*/  IMAD.SHL.U32 R34, R0.reuse, 0x8, RZ ;  /* 0x0000000800227824 */ /* 0x040fe200078e00ff */
[----:B------:R-:W-:Y:S01]  /*2bac0*/  LOP3.LUT R4, R0, 0x7f, RZ, 0xc0, !PT ;  /* 0x0000007f00047812 */ /* 0x000fe200078ec0ff */
[----:B------:R-:W-:Y:S01]  /*2bad0*/  UMOV UR4, 0x400 ;  /* 0x0000040000047882 */ /* 0x000fe20000000000 */
[----:B------:R-:W-:Y:S01]  /*2bae0*/  BSSY B8, `(.L_x_2937) ;  /* 0x0000703000087945 */ /* 0x000fe20003800000 */
[----:B------:R-:W-:Y:S01]  /*2baf0*/  IMAD.MOV.U32 R30, RZ, RZ, 0x1 ;  /* 0x00000001ff1e7424 */ /* 0x000fe200078e00ff */
[----:B------:R-:W-:Y:S01]  /*2bb00*/  LOP3.LUT R3, R34, 0x1f8, RZ, 0xc0, !PT ;  /* 0x000001f822037812 */ /* 0x000fe200078ec0ff */
[----:B------:R-:W-:Y:S01]  /*2bb10*/  IMAD.SHL.U32 R33, R4, 0x8, RZ ;  /* 0x0000000804217824 */ /* 0x000fe200078e00ff */
[----:B------:R-:W-:Y:S01]  /*2bb20*/  LOP3.LUT R34, R34, 0x38, RZ, 0xc0, !PT ;  /* 0x0000003822227812 */ /* 0x000fe200078ec0ff */
[----:B------:R-:W-:Y:S01]  /*2bb30*/  IMAD.MOV.U32 R28, RZ, RZ, RZ ;  /* 0x000000ffff1c7224 */ /* 0x000fe200078e00ff */
[----:B-1----:R-:W-:Y:S01]  /*2bb40*/  LOP3.LUT R2, R3, 0x38, R0, 0x78, !PT ;  /* 0x0000003803027812 */ /* 0x002fe200078e7800 */
[----:B------:R-:W-:Y:S01]  /*2bb50*/  IMAD.SHL.U32 R0, R0, 0x10, RZ ;  /* 0x0000001000007824 */ /* 0x000fe200078e00ff */
[----:B------:R-:W-:Y:S01]  /*2bb60*/  LOP3.LUT R37, R34, 0xc0, RZ, 0xfc, !PT ;  /* 0x000000c022257812 */ /* 0x000fe200078efcff */
[----:B------:R-:W-:Y:S01]  /*2bb70*/  IMAD.MOV.U32 R23, RZ, RZ, RZ ;  /* 0x000000ffff177224 */ /* 0x000fe200078e00ff */
[----:B------:R-:W-:Y:S01]  /*2bb80*/  LOP3.LUT R33, R2, 0x200, R33, 0xf8, !PT ;  /* 0x0000020002217812 */ /* 0x000fe200078ef821 */
[----:B------:R-:W-:Y:S01]  /*2bb90*/  IMAD.MOV.U32 R29, RZ, RZ, 0x1 ;  /* 0x00000001ff1d7424 */ /* 0x000fe200078e00ff */
[----:B------:R-:W-:Y:S01]  /*2bba0*/  SHF.R.U32.HI R2, RZ, 0x3, R4 ;  /* 0x00000003ff027819 */ /* 0x000fe20000011604 */
[----:B------:R-:W-:Y:S01]  /*2bbb0*/  ULDC.64 UR38, c[0x0][0x198] ;  /* 0x0000660000267ab9 */ /* 0x000fe20000000a00 */
[----:B------:R-:W-:-:S02]  /*2bbc0*/  ULOP3.LUT UR37, UR60, 0x2, URZ, 0xfc, !UPT ;  /* 0x000000023c257892 */ /* 0x000fc4000f8efc3f */
[----:B------:R-:W-:Y:S01]  /*2bbd0*/  LOP3.LUT R0, R2, 0x70, R0, 0xf8, !PT ;  /* 0x0000007002007812 */ /* 0x000fe200078ef800 */
[----:B------:R-:W-:Y:S01]  /*2bbe0*/  ULDC UR36, c[0x0][0xc] ;  /* 0x0000030000247ab9 */ /* 0x000fe20000000800 */
[C---:B------:R-:W-:Y:S01]  /*2bbf0*/  LOP3.LUT R2, R34.reuse, 0x40, RZ, 0xfc, !PT ;  /* 0x0000004022027812 */ /* 0x040fe200078efcff */
[----:B0-----:R-:W-:Y:S01]  /*2bc00*/  ULEA UR4, UR5, UR4, 0x18 ;  /* 0x0000000405047291 */ /* 0x001fe2000f8ec03f */
[----:B------:R-:W-:-:S05]  /*2bc10*/  LOP3.LUT R0, R34, 0x80, RZ, 0xfc, !PT ;  /* 0x0000008022007812 */ /* 0x000fca00078efcff */
[----:B------:R-:W-:-:S04]  /*2bc20*/  IMAD.U32 R16, RZ, RZ, UR4 ;  /* 0x00000004ff107e24 */ /* 0x000fc8000f8e00ff */
[----:B--2---:R-:W-:-:S07]  /*2bc30*/  IMAD R36, R33, 0x2, R16 ;  /* 0x0000000221247824 */ /* 0x004fce00078e0210 */
.L_x_3050:
        /* <DEDUP_REMOVED lines=8> */
[----:B-1----:R-:W-:Y:S01]  /*2bcc0*/  IMAD.MOV.U32 R12, RZ, RZ, RZ ;  /* 0x000000ffff0c7224 */ /* 0x002fe200078e00ff */
[----:B------:R-:W-:Y:S01]  /*2bcd0*/  ULDC.64 UR10, c[0x0][0x208] ;  /* 0x00008200000a7ab9 */ /* 0x000fe20000000a00 */
[----:B------:R-:W-:Y:S01]  /*2bce0*/  ULDC.64 UR6, c[0x0][0xa10] ;  /* 0x0002840000067ab9 */ /* 0x000fe20000000a00 */
[----:B------:R-:W-:-:S02]  /*2bcf0*/  ISETP.NE.AND.EX P0, PT, RZ, UR5, PT, P0 ;  /* 0x00000005ff007c0c */ /* 0x000fc4000bf05300 */
[----:B------:R-:W-:-:S04]  /*2bd00*/  ISETP.NE.U32.AND P2, PT, RZ, UR8, PT ;  /* 0x00000008ff007c0c */ /* 0x000fc8000bf45070 */
[----:B------:R-:W-:Y:S02]  /*2bd10*/  ISETP.NE.AND.EX P2, PT, RZ, UR9, PT, P2 ;  /* 0x00000009ff007c0c */ /* 0x000fe4000bf45320 */
[----:B--2---:R-:W-:-:S05]  /*2bd20*/  SHF.R.S32.HI R0, RZ, 0x1f, R31 ;  /* 0x0000001fff007819 */ /* 0x004fca000001141f */
[C---:B------:R-:W-:Y:S01]  /*2bd30*/  @P0 LEA R2, P1, R31.reuse, UR4, 0x2 ;  /* 0x000000041f020c11 */ /* 0x040fe2000f8210ff */
[C---:B------:R-:W-:Y:S01]  /*2bd40*/  IMAD.SHL.U32 R17, R31.reuse, 0x4, RZ ;  /* 0x000000041f117824 */ /* 0x040fe200078e00ff */
[C-C-:B------:R-:W-:Y:S01]  /*2bd50*/  SHF.L.U64.HI R19, R31.reuse, 0x2, R0.reuse ;  /* 0x000000021f137819 */ /* 0x140fe20000010200 */
[----:B------:R0:W-:Y:S01]  /*2bd60*/  STL [R1+0x20], R0 ;  /* 0x0000200001007387 */ /* 0x0001e20000100800 */
[----:B------:R-:W-:Y:S01]  /*2bd70*/  @P0 LEA.HI.X R3, R31, UR5, R0, 0x2, P1 ;  /* 0x000000051f030c11 */ /* 0x000fe200088f1400 */
[----:B------:R-:W-:-:S04]  /*2bd80*/  ULDC.64 UR4, c[0x0][0xa00] ;  /* 0x0002800000047ab9 */ /* 0x000fc80000000a00 */
[----:B------:R1:W2:Y:S01]  /*2bd90*/  @P0 LDG.E R12, desc[UR10][R2.64] ;  /* 0x0000000a020c0981 */ /* 0x0002a2000c1e1900 */
[----:B------:R-:W-:Y:S01]  /*2bda0*/  ISETP.NE.U32.AND P0, PT, RZ, UR4, PT ;  /* 0x00000004ff007c0c */ /* 0x000fe2000bf05070 */
[----:B------:R-:W-:Y:S01]  /*2bdb0*/  IMAD.MOV.U32 R35, RZ, RZ, RZ ;  /* 0x000000ffff237224 */ /* 0x000fe200078e00ff */
[----:B------:R-:W-:Y:S01]  /*2bdc0*/  ISETP.NE.U32.AND P1, PT, RZ, UR6, PT ;  /* 0x00000006ff007c0c */ /* 0x000fe2000bf25070 */
[----:B0-----:R-:W-:Y:S01]  /*2bdd0*/  IMAD.MOV.U32 R0, RZ, RZ, RZ ;  /* 0x000000ffff007224 */ /* 0x001fe200078e00ff */
[----:B------:R-:W-:Y:S02]  /*2bde0*/  ISETP.NE.AND.EX P0, PT, RZ, UR5, PT, P0 ;  /* 0x00000005ff007c0c */ /* 0x000fe4000bf05300 */
[----:B------:R-:W-:Y:S02]  /*2bdf0*/  ISETP.NE.AND.EX P1, PT, RZ, UR7, PT, P1 ;  /* 0x00000007ff007c0c */ /* 0x000fe4000bf25310 */
[C---:B------:R-:W-:Y:S02]  /*2be00*/  IADD3 R4, P4, R17.reuse, UR6, RZ ;  /* 0x0000000611047c10 */ /* 0x040fe4000ff9e0ff */
[----:B-1----:R-:W-:Y:S01]  /*2be10*/  IADD3 R2, P3, R17, UR4, RZ ;  /* 0x0000000411027c10 */ /* 0x002fe2000ff7e0ff */
[----:B------:R-:W-:Y:S01]  /*2be20*/  ULDC UR4, c[0x0][0x288] ;  /* 0x0000a20000047ab9 */ /* 0x000fe20000000800 */
[----:B------:R-:W-:-:S02]  /*2be30*/  IADD3.X R5, R19, UR7, RZ, P4, !PT ;  /* 0x0000000713057c10 */ /* 0x000fc4000a7fe4ff */
[----:B------:R-:W-:Y:S02]  /*2be40*/  IADD3.X R3, R19, UR5, RZ, P3, !PT ;  /* 0x0000000513037c10 */ /* 0x000fe40009ffe4ff */
[----:B------:R-:W-:Y:S01]  /*2be50*/  @P2 IADD3 R6, P3, R17, UR8, RZ ;  /* 0x0000000811062c10 */ /* 0x000fe2000ff7e0ff */
[----:B------:R-:W-:Y:S01]  /*2be60*/  IMAD.U32 R8, RZ, RZ, UR4 ;  /* 0x00000004ff087e24 */ /* 0x000fe2000f8e00ff */
[----:B------:R-:W-:Y:S01]  /*2be70*/  ULDC.64 UR4, c[0x0][0x418] ;  /* 0x0001060000047ab9 */ /* 0x000fe20000000a00 */
[----:B------:R-:W5:Y:S01]  /*2be80*/  @P0 LDG.E R35, desc[UR10][R2.64] ;  /* 0x0000000a02230981 */ /* 0x000f62000c1e1900 */
[----:B------:R-:W-:-:S03]  /*2be90*/  @P2 IADD3.X R7, R19, UR9, RZ, P3, !PT ;  /* 0x0000000913072c10 */ /* 0x000fc60009ffe4ff */
[----:B------:R-:W5:Y:S04]  /*2bea0*/  @P1 LDG.E R0, desc[UR10][R4.64] ;  /* 0x0000000a04001981 */ /* 0x000f68000c1e1900 */
[----:B------:R0:W3:Y:S01]  /*2beb0*/  @P2 LDG.E R8, desc[UR10][R6.64] ;  /* 0x0000000a06082981 */ /* 0x0000e2000c1e1900 */
[----:B------:R-:W-:-:S03]  /*2bec0*/  UISETP.NE.U32.AND UP0, UPT, UR4, URZ, UPT ;  /* 0x0000003f0400728c */ /* 0x000fc6000bf05070 */
[----:B------:R-:W-:Y:S01]  /*2bed0*/  ULDC UR4, c[0x0][0x424] ;  /* 0x0001090000047ab9 */ /* 0x000fe20000000800 */
[----:B------:R-:W-:-:S03]  /*2bee0*/  UISETP.NE.AND.EX UP0, UPT, UR5, URZ, UPT, UP0 ;  /* 0x0000003f0500728c */ /* 0x000fc6000bf05300 */
[----:B------:R-:W-:Y:S01]  /*2bef0*/  ULDC UR5, c[0x0][0x2f0] ;  /* 0x0000bc0000057ab9 */ /* 0x000fe20000000800 */
[----:B------:R-:W-:-:S04]  /*2bf00*/  USEL UR4, UR4, 0x1, UP0 ;  /* 0x0000000104047887 */ /* 0x000fc80008000000 */
[----:B------:R-:W-:-:S03]  /*2bf10*/  UIMAD UR4, UR4, UR5, URZ ;  /* 0x00000005040472a4 */ /* 0x000fc6000f8e023f */
[----:B------:R-:W-:Y:S02]  /*2bf20*/  ULDC UR5, c[0x0][0x348] ;  /* 0x0000d20000057ab9 */ /* 0x000fe40000000800 */
[----:B0-----:R-:W-:Y:S01]  /*2bf30*/  IMAD.U32 R6, RZ, RZ, UR5 ;  /* 0x00000005ff067e24 */ /* 0x001fe2000f8e00ff */
[----:B---3--:R0:W-:Y:S01]  /*2bf40*/  STL [R1+0x1c], R8 ;  /* 0x00001c0801007387 */ /* 0x0081e20000100800 */
[----:B------:R-:W-:-:S03]  /*2bf50*/  IMAD.MOV.U32 R11, RZ, RZ, R8 ;  /* 0x000000ffff0b7224 */ /* 0x000fc600078e0008 */
[----:B--2---:R1:W-:Y:S01]  /*2bf60*/  STL [R1+0x10], R12 ;  /* 0x0000100c01007387 */ /* 0x0043e20000100800 */
[----:B0-----:R-:W-:Y:S01]  /*2bf70*/  IMAD.U32 R8, RZ, RZ, UR4 ;  /* 0x00000004ff087e24 */ /* 0x001fe2000f8e00ff */
[----:B----4-:R-:W-:Y:S06]  /*2bf80*/  @P2 BRA `(.L_x_2938) ;  /* 0x0000000000182947 */ /* 0x010fec0003800000 */
[----:B------:R-:W-:Y:S05]  /*2bf90*/  @!P0 BRA `(.L_x_2938) ;  /* 0x0000000000148947 */ /* 0x000fea0003800000 */
[----:B------:R-:W-:Y:S02]  /*2bfa0*/  ULDC.64 UR4, c[0x0][0x208] ;  /* 0x0000820000047ab9 */ /* 0x000fe40000000a00 */
[----:B------:R-:W2:Y:S04]  /*2bfb0*/  LDG.E R10, desc[UR4][R2.64] ;  /* 0x00000004020a7981 */ /* 0x000ea8000c1e1900 */
[----:B------:R-:W2:Y:S02]  /*2bfc0*/  LDG.E R7, desc[UR4][R2.64+0x4] ;  /* 0x0000040402077981 */ /* 0x000ea4000c1e1900 */
[----:B--2---:R-:W-:-:S05]  /*2bfd0*/  IMAD.IADD R11, R7, 0x1, -R10 ;  /* 0x00000001070b7824 */ /* 0x004fca00078e0a0a */
[----:B------:R0:W-:Y:S02]  /*2bfe0*/  STL [R1+0x1c], R11 ;  /* 0x00001c0b01007387 */ /* 0x0001e40000100800 */
.L_x_2938:
[----:B------:R-:W-:Y:S01]  /*2bff0*/  ULDC.64 UR4, c[0x0][0xa20] ;  /* 0x0002880000047ab9 */ /* 0x000fe20000000a00 */
[C---:B------:R-:W-:Y:S01]  /*2c000*/  LOP3.LUT R2, R26.reuse, 0xff000000, RZ, 0xc0, !PT ;  /* 0xff0000001a027812 */ /* 0x040fe200078ec0ff */
[----:B------:R-:W-:Y:S01]  /*2c010*/  IMAD.MOV.U32 R32, RZ, RZ, R31 ;  /* 0x000000ffff207224 */ /* 0x000fe200078e001f */
[----:B------:R-:W-:Y:S02]  /*2c020*/  ISETP.NE.U32.AND P0, PT, RZ, UR4, PT ;  /* 0x00000004ff007c0c */ /* 0x000fe4000bf05070 */
[----:B------:R-:W-:Y:S02]  /*2c030*/  SHF.R.U32.HI R2, RZ, 0x8, R2 ;  /* 0x00000008ff027819 */ /* 0x000fe40000011602 */
[----:B------:R-:W-:Y:S02]  /*2c040*/  ISETP.NE.AND.EX P0, PT, RZ, UR5, PT, P0 ;  /* 0x00000005ff007c0c */ /* 0x000fe4000bf05300 */
[C---:B------:R-:W-:Y:S02]  /*2c050*/  LOP3.LUT R7, R26.reuse, 0xff0000, RZ, 0xc0, !PT ;  /* 0x00ff00001a077812 */ /* 0x040fe400078ec0ff */
        /* <DEDUP_REMOVED lines=8> */
.L_x_2939:
[----:B------:R-:W-:Y:S02]  /*2c0e0*/  ULDC.64 UR4, c[0x0][0xa08] ;  /* 0x0002820000047ab9 */ /* 0x000fe40000000a00 */
[----:B------:R-:W-:-:S04]  /*2c0f0*/  ISETP.NE.U32.AND P0, PT, RZ, UR4, PT ;  /* 0x00000004ff007c0c */ /* 0x000fc8000bf05070 */
[----:B------:R-:W-:-:S13]  /*2c100*/  ISETP.NE.AND.EX P0, PT, RZ, UR5, PT, P0 ;  /* 0x00000005ff007c0c */ /* 0x000fda000bf05300 */
[----:B------:R-:W-:Y:S05]  /*2c110*/  @!P0 BRA `(.L_x_2940) ;  /* 0x0000000000188947 */ /* 0x000fea0003800000 */
[----:B------:R-:W2:Y:S01]  /*2c120*/  LDC.64 R2, c[0x0][0xa08] ;  /* 0x00028200ff027b82 */ /* 0x000ea20000000a00 */
[----:B------:R-:W-:Y:S01]  /*2c130*/  ULDC.64 UR4, c[0x0][0x208] ;  /* 0x0000820000047ab9 */ /* 0x000fe20000000a00 */
[----:B--2---:R-:W-:-:S05]  /*2c140*/  IMAD.WIDE R2, R32, 0x4, R2 ;  /* 0x0000000420027825 */ /* 0x004fca00078e0202 */
[----:B------:R-:W2:Y:S04]  /*2c150*/  LDG.E R8, desc[UR4][R2.64] ;  /* 0x0000000402087981 */ /* 0x000ea8000c1e1900 */
[----:B------:R-:W2:Y:S02]  /*2c160*/  LDG.E R9, desc[UR4][R2.64+0x4] ;  /* 0x0000040402097981 */ /* 0x000ea4000c1e1900 */
[----:B--2---:R-:W-:-:S07]  /*2c170*/  IMAD.IADD R8, R9, 0x1, -R8 ;  /* 0x0000000109087824 */ /* 0x004fce00078e0a08 */
.L_x_2940:
[----:B------:R-:W-:Y:S01]  /*2c180*/  ULDC.64 UR4, c[0x0][0x208] ;  /* 0x0000820000047ab9 */ /* 0x000fe20000000a00 */
[----:B--2---:R-:W2:Y:S01]  /*2c190*/  LDC R3, c[0x0][0x448] ;  /* 0x00011200ff037b82 */ /* 0x004ea20000000800 */
[----:B------:R-:W3:Y:S04]  /*2c1a0*/  @P1 LDG.E R2, desc[UR4][R4.64] ;  /* 0x0000000404021981 */ /* 0x000ee8000c1e1900 */
[----:B------:R4:W3:Y:S01]  /*2c1b0*/  @P1 LDG.E R5, desc[UR4][R4.64+0x4] ;  /* 0x0000040404051981 */ /* 0x0008e2000c1e1900 */
[----:B-----5:R-:W-:Y:S01]  /*2c1c0*/  IMAD.IADD R8, R8, 0x1, -R12 ;  /* 0x0000000108087824 */ /* 0x020fe200078e0a0c */
[----:B------:R-:W-:Y:S01]  /*2c1d0*/  BSSY B0, `(.L_x_2941) ;  /* 0x0000037000007945 */ /* 0x000fe20003800000 */
[----:B------:R-:W-:Y:S02]  /*2c1e0*/  LOP3.LUT R21, R7, 0xff, RZ, 0xc0, !PT ;  /* 0x000000ff07157812 */ /* 0x000fe400078ec0ff */
[----:B--2---:R-:W-:-:S13]  /*2c1f0*/  ISETP.NE.AND P0, PT, R3, 0x1, PT ;  /* 0x000000010300780c */ /* 0x004fda0003f05270 */
[----:B----4-:R-:W2:Y:S08]  /*2c200*/  @P0 LDC R4, c[0x0][0x44c] ;  /* 0x00011300ff040b82 */ /* 0x010eb00000000800 */
[----:B------:R-:W4:Y:S01]  /*2c210*/  @P0 LDC R3, c[0x0][0x450] ;  /* 0x00011400ff030b82 */ /* 0x000f220000000800 */
[----:B---3--:R-:W-:Y:S02]  /*2c220*/  @P1 IMAD.IADD R6, R5, 0x1, -R2 ;  /* 0x0000000105061824 */ /* 0x008fe400078e0a02 */
[----:B------:R-:W-:-:S04]  /*2c230*/  IMAD.SHL.U32 R2, R25, 0x80, RZ ;  /* 0x0000008019027824 */ /* 0x000fc800078e00ff */
[----:B------:R-:W-:-:S04]  /*2c240*/  VIADD R2, R2, 0x7f ;  /* 0x0000007f02027836 */ /* 0x000fc80000000000 */
[----:B--2---:R-:W-:-:S05]  /*2c250*/  @P0 IMAD.HI.U32 R4, R2, R4, RZ ;  /* 0x0000000402040227 */ /* 0x004fca00078e00ff */
[----:B----4-:R-:W-:Y:S01]  /*2c260*/  @P0 SHF.R.U32.HI R2, RZ, R3, R4 ;  /* 0x00000003ff020219 */ /* 0x010fe20000011604 */
[----:B------:R-:W-:Y:S01]  /*2c270*/  IMAD.IADD R3, R8, 0x1, R6 ;  /* 0x0000000108037824 */ /* 0x000fe200078e0206 */
[----:B------:R-:W-:-:S03]  /*2c280*/  SHF.R.U32.HI R4, RZ, 0x10, R7 ;  /* 0x00000010ff047819 */ /* 0x000fc60000011607 */
[C---:B------:R-:W-:Y:S01]  /*2c290*/  VIADD R20, R3.reuse, 0x4f ;  /* 0x0000004f03147836 */ /* 0x040fe20000000000 */
[----:B------:R-:W-:Y:S01]  /*2c2a0*/  IADD3 R5, R3, 0x50, -R11 ;  /* 0x0000005003057810 */ /* 0x000fe20007ffe80b */
[----:B------:R2:W-:Y:S02]  /*2c2b0*/  STL [R1+0x8], R3 ;  /* 0x0000080301007387 */ /* 0x0005e40000100800 */
[----:B------:R-:W-:-:S04]  /*2c2c0*/  IMAD.HI R20, R20, 0x66666667, RZ ;  /* 0x6666666714147827 */ /* 0x000fc800078e02ff */
[----:B------:R-:W-:-:S04]  /*2c2d0*/  IMAD.IADD R2, R5, 0x1, R2 ;  /* 0x0000000105027824 */ /* 0x000fc800078e0202 */
[----:B------:R-:W-:Y:S01]  /*2c2e0*/  IMAD.HI R2, R2, 0x66666667, RZ ;  /* 0x6666666702027827 */ /* 0x000fe200078e02ff */
[----:B--2---:R-:W-:-:S04]  /*2c2f0*/  SHF.R.U32.HI R3, RZ, 0x1f, R20 ;  /* 0x0000001fff037819 */ /* 0x004fc80000011614 */
[----:B------:R-:W-:Y:S02]  /*2c300*/  LEA.HI.SX32 R20, R20, R3, 0x1b ;  /* 0x0000000314147211 */ /* 0x000fe400078fdaff */
[----:B------:R-:W-:-:S04]  /*2c310*/  SHF.R.U32.HI R3, RZ, 0x1f, R2 ;  /* 0x0000001fff037819 */ /* 0x000fc80000011602 */
[----:B------:R-:W-:Y:S01]  /*2c320*/  LEA.HI.SX32 R3, R2, R3, 0x1b ;  /* 0x0000000302037211 */ /* 0x000fe200078fdaff */
[----:B------:R-:W-:-:S03]  /*2c330*/  IMAD.MOV.U32 R2, RZ, RZ, RZ ;  /* 0x000000ffff027224 */ /* 0x000fc600078e00ff */
[----:B------:R-:W-:-:S04]  /*2c340*/  VIMNMX R9, R20, R3, PT ;  /* 0x0000000314097248 */ /* 0x000fc80003fe0100 */
[----:B------:R-:W-:-:S13]  /*2c350*/  ISETP.GE.AND P0, PT, R9, 0x1, PT ;  /* 0x000000010900780c */ /* 0x000fda0003f06270 */
[----:B------:R-:W-:Y:S05]  /*2c360*/  @!P0 BRA `(.L_x_2942) ;  /* 0x0000000000748947 */ /* 0x000fea0003800000 */
[----:B------:R-:W-:Y:S01]  /*2c370*/  ISETP.NE.AND P0, PT, R4, RZ, PT ;  /* 0x000000ff0400720c */ /* 0x000fe20003f05270 */
[----:B------:R-:W-:-:S03]  /*2c380*/  ULDC UR4, c[0x0][0x9f0] ;  /* 0x00027c0000047ab9 */ /* 0x000fc60000000800 */
[----:B------:R-:W-:-:S04]  /*2c390*/  SEL R7, R4, UR4, P0 ;  /* 0x0000000404077c07 */ /* 0x000fc80008000000 */
[----:B------:R-:W-:Y:S02]  /*2c3a0*/  IABS R10, R7 ;  /* 0x00000007000a7213 */ /* 0x000fe40000000000 */
[----:B0-----:R-:W-:Y:S02]  /*2c3b0*/  IADD3 R11, R7, -0x1, R9 ;  /* 0xffffffff070b7810 */ /* 0x001fe40007ffe009 */
[----:B------:R-:W0:Y:S08]  /*2c3c0*/  I2F.RP R2, R10 ;  /* 0x0000000a00027306 */ /* 0x000e300000209400 */
[----:B0-----:R-:W0:Y:S02]  /*2c3d0*/  MUFU.RCP R2, R2 ;  /* 0x0000000200027308 */ /* 0x001e240000001000 */
[----:B0-----:R-:W-:-:S06]  /*2c3e0*/  VIADD R2, R2, 0xffffffe ;  /* 0x0ffffffe02027836 */ /* 0x001fcc0000000000 */
[----:B------:R0:W2:Y:S02]  /*2c3f0*/  F2I.FTZ.U32.TRUNC.NTZ R3, R2 ;  /* 0x0000000200037305 */ /* 0x0000a4000021f000 */
[----:B0-----:R-:W-:-:S04]  /*2c400*/  LOP3.LUT R2, R11, R7, RZ, 0x3c, !PT ;  /* 0x000000070b027212 */ /* 0x001fc800078e3cff */
[----:B------:R-:W-:Y:S01]  /*2c410*/  ISETP.GE.AND P3, PT, R2, RZ, PT ;  /* 0x000000ff0200720c */ /* 0x000fe20003f66270 */
[----:B--2---:R-:W-:-:S04]  /*2c420*/  IMAD.MOV R2, RZ, RZ, -R3 ;  /* 0x000000ffff027224 */ /* 0x004fc800078e0a03 */
[----:B-1----:R-:W-:Y:S02]  /*2c430*/  IMAD R12, R2, R10, RZ ;  /* 0x0000000a020c7224 */ /* 0x002fe400078e02ff */
[----:B------:R-:W-:-:S04]  /*2c440*/  IMAD.MOV.U32 R2, RZ, RZ, RZ ;  /* 0x000000ffff027224 */ /* 0x000fc800078e00ff */
[----:B------:R-:W-:Y:S01]  /*2c450*/  IMAD.HI.U32 R12, R3, R12, R2 ;  /* 0x0000000c030c7227 */ /* 0x000fe200078e0002 */
[----:B------:R-:W-:Y:S02]  /*2c460*/  IABS R2, R7 ;  /* 0x0000000700027213 */ /* 0x000fe40000000000 */
[----:B------:R-:W-:-:S03]  /*2c470*/  IABS R3, R11 ;  /* 0x0000000b00037213 */ /* 0x000fc60000000000 */
[----:B------:R-:W-:-:S04]  /*2c480*/  IMAD.MOV R2, RZ, RZ, -R2 ;  /* 0x000000ffff027224 */ /* 0x000fc800078e0a02 */
        /* <DEDUP_REMOVED lines=11> */
.L_x_2942:
[----:B------:R-:W-:Y:S05]  /*2c540*/  BSYNC B0 ;  /* 0x0000000000007941 */ /* 0x000fea0003800000 */
.L_x_2941:
[-C--:B------:R-:W-:Y:S01]  /*2c550*/  IMAD R3, R21, R2.reuse, RZ ;  /* 0x0000000215037224 */ /* 0x080fe200078e02ff */
[----:B------:R-:W-:Y:S04]  /*2c560*/  BSSY B0, `(.L_x_2943) ;  /* 0x0000191000007945 */ /* 0x000fe80003800000 */
        /* <DEDUP_REMOVED lines=16> */
[----:B------:R-:W-:Y:S01]  /*2c670*/  UMOV UR4, 0xffffffff ;  /* 0xffffffff00047882 */ /* 0x000fe20000000000 */
[----:B------:R-:W-:Y:S02]  /*2c680*/  SEL R2, R32, RZ, !P1 ;  /* 0x000000ff20027207 */ /* 0x000fe40004800000 */
[----:B------:R-:W-:Y:S05]  /*2c690*/  BRA.DIV UR4, `(.L_x_2945) ;  /* 0x0000008604387947 */ /* 0x000fea000b800000 */
[----:B------:R-:W2:Y:S02]  /*2c6a0*/  S2R R7, SR_TID.X ;  /* 0x0000000000077919 */ /* 0x000ea40000002100 */
[----:B--2---:R-:W-:-:S04]  /*2c6b0*/  SHF.R.U32.HI R7, RZ, 0x5, R7 ;  /* 0x00000005ff077819 */ /* 0x004fc80000011607 */
[----:B------:R-:W-:-:S05]  /*2c6c0*/  LOP3.LUT R7, R7, 0x3, RZ, 0xc0, !PT ;  /* 0x0000000307077812 */ /* 0x000fca00078ec0ff */
[----:B------:R2:W3:Y:S02]  /*2c6d0*/  SHFL.IDX PT, R14, R7, RZ, 0x1f ;  /* 0x00001fff070e7589 */ /* 0x0004e400000e0000 */
.L_x_3154:
[----:B---3--:R-:W-:Y:S02]  /*2c6e0*/  ISETP.NE.AND P0, PT, R14, RZ, PT ;  /* 0x000000ff0e00720c */ /* 0x008fe40003f05270 */
[----:B------:R-:W-:-:S11]  /*2c6f0*/  PLOP3.LUT P6, PT, PT, PT, PT, 0x8, 0x0 ;  /* 0x000000000000781c */ /* 0x000fd60003fce170 */
[----:B------:R-:W-:Y:S05]  /*2c700*/  @P0 BRA `(.L_x_2946) ;  /* 0x00000000000c0947 */ /* 0x000fea0003800000 */
[----:B------:R-:W-:-:S03]  /*2c710*/  UMOV UR4, 0xffffffff ;  /* 0xffffffff00047882 */ /* 0x000fc60000000000 */
[----:B------:R-:W-:Y:S05]  /*2c720*/  BRA.DIV UR4, `(.L_x_2947) ;  /* 0x0000008604487947 */ /* 0x000fea000b800000 */
[----:B------:R-:W-:-:S13]  /*2c730*/  ELECT P6, URZ, PT ;  /* 0x00000000003f782f */ /* 0x000fda00038c0000 */
.L_x_2946:
[----:B--2---:R-:W2:Y:S01]  /*2c740*/  LDL R7, [R1+0x2c] ;  /* 0x00002c0001077983 */ /* 0x004ea20000100800 */
[----:B------:R-:W-:Y:S01]  /*2c750*/  BSSY B1, `(.L_x_2948) ;  /* 0x0000008000017945 */ /* 0x000fe20003800000 */
[----:B--2---:R-:W-:-:S05]  /*2c760*/  VIADD R7, R7, 0x1 ;  /* 0x0000000107077836 */ /* 0x004fca0000000000 */
[----:B------:R-:W-:-:S04]  /*2c770*/  LEA.HI R8, R7, R7, RZ, 0x1 ;  /* 0x0000000707087211 */ /* 0x000fc800078f08ff */
[----:B------:R-:W-:-:S05]  /*2c780*/  LOP3.LUT R8, R8, 0xfffffffe, RZ, 0xc0, !PT ;  /* 0xfffffffe08087812 */ /* 0x000fca00078ec0ff */
[----:B------:R-:W-:-:S05]  /*2c790*/  IMAD.IADD R7, R7, 0x1, -R8 ;  /* 0x0000000107077824 */ /* 0x000fca00078e0a08 */
[----:B------:R-:W-:-:S04]  /*2c7a0*/  SHF.L.U32 R7, R7, 0x1f, RZ ;  /* 0x0000001f07077819 */ /* 0x000fc800000006ff */
[----:B------:R-:W2:Y:S02]  /*2c7b0*/  SYNCS.PHASECHK.TRANS64.TRYWAIT P0, [R16+URZ+0x38820], R7 ;  /* 0x03882007100075a7 */ /* 0x000ea4000800017f */
[----:B--2---:R-:W-:Y:S05]  /*2c7c0*/  @!P0 BRA `(.L_x_2949) ;  /* 0x0000008400408947 */ /* 0x004fea0003800000 */
.L_x_3157:
[----:B------:R-:W-:Y:S05]  /*2c7d0*/  BSYNC B1 ;  /* 0x0000000000017941 */ /* 0x000fea0003800000 */
.L_x_2948:
[----:B------:R-:W-:Y:S04]  /*2c7e0*/  BSSY B1, `(.L_x_2950) ;  /* 0x00000ab000017945 */ /* 0x000fe80003800000 */
[----:B------:R-:W-:Y:S05]  /*2c7f0*/  @!P6 BRA `(.L_x_2951) ;  /* 0x0000000800a4e947 */ /* 0x000fea0003800000 */
[----:B0-----:R-:W-:Y:S01]  /*2c800*/  IMAD R11, R28, 0x8, R16 ;  /* 0x000000081c0b7824 */ /* 0x001fe200078e0210 */
[----:B------:R-:W-:Y:S01]  /*2c810*/  SHF.L.U32 R10, R30, 0x1f, RZ ;  /* 0x0000001f1e0a7819 */ /* 0x000fe200000006ff */
[----:B------:R-:W0:Y:S01]  /*2c820*/  S2R R8, SR_TID.X ;  /* 0x0000000000087919 */ /* 0x000e220000002100 */
[----:B------:R-:W-:Y:S02]  /*2c830*/  BSSY B2, `(.L_x_2952) ;  /* 0x0000005000027945 */ /* 0x000fe40003800000 */
[----:B------:R-:W3:Y:S01]  /*2c840*/  SYNCS.PHASECHK.TRANS64.TRYWAIT P0, [R11+URZ+0x388a0], R10 ;  /* 0x0388a00a0b0075a7 */ /* 0x000ee2000800017f */
[----:B0-----:R-:W-:-:S04]  /*2c850*/  LOP3.LUT R8, R8, 0x7f, RZ, 0xc0, !PT ;  /* 0x0000007f08087812 */ /* 0x001fc800078ec0ff */
[----:B------:R-:W-:Y:S01]  /*2c860*/  ISETP.NE.AND P1, PT, R8, RZ, PT ;  /* 0x000000ff0800720c */ /* 0x000fe20003f25270 */
[----:B---3--:R-:W-:-:S12]  /*2c870*/  @!P0 BRA `(.L_x_2953) ;  /* 0x0000008400288947 */ /* 0x008fd80003800000 */
.L_x_3158:
[----:B------:R-:W-:Y:S05]  /*2c880*/  BSYNC B2 ;  /* 0x0000000000027941 */ /* 0x000fea0003800000 */
.L_x_2952:
[----:B------:R-:W-:Y:S04]  /*2c890*/  BSSY B2, `(.L_x_2954) ;  /* 0x0000009000027945 */ /* 0x000fe80003800000 */
[----:B------:R-:W-:Y:S05]  /*2c8a0*/  @P1 BRA `(.L_x_2955) ;  /* 0x00000000001c1947 */ /* 0x000fea0003800000 */
[----:B------:R-:W3:Y:S01]  /*2c8b0*/  S2R R8, SR_TID.X ;  /* 0x0000000000087919 */ /* 0x000ee20000002100 */
[----:B--2---:R-:W-:-:S04]  /*2c8c0*/  IMAD.MOV.U32 R7, RZ, RZ, 0xa000 ;  /* 0x0000a000ff077424 */ /* 0x004fc800078e00ff */
[----:B------:R4:W-:Y:S01]  /*2c8d0*/  SYNCS.ARRIVE.TRANS64 RZ, [R11+URZ+0x38890], R7 ;  /* 0x038890070bff79a7 */ /* 0x0009e2000800003f */
[----:B---3--:R-:W-:-:S04]  /*2c8e0*/  LOP3.LUT R8, R8, 0x1f, RZ, 0xc0, !PT ;  /* 0x0000001f08087812 */ /* 0x008fc800078ec0ff */
[----:B------:R-:W-:-:S13]  /*2c8f0*/  ISETP.NE.AND P0, PT, R8, RZ, PT ;  /* 0x000000ff0800720c */ /* 0x000fda0003f05270 */
[----:B----4-:R-:W-:Y:S05]  /*2c900*/  @!P0 BRA `(.L_x_2955) ;  /* 0x0000000000048947 */ /* 0x010fea0003800000 */
[----:B------:R-:W-:Y:S01]  /*2c910*/  BPT.TRAP 0x1 ;  /* 0x000000040000795c */ /* 0x000fe20000300000 */
.L_x_2955:
[----:B------:R-:W-:Y:S05]  /*2c920*/  BSYNC B2 ;  /* 0x0000000000027941 */ /* 0x000fea0003800000 */
.L_x_2954:
[----:B--2---:R-:W-:Y:S01]  /*2c930*/  IMAD.MOV.U32 R7, RZ, RZ, RZ ;  /* 0x000000ffff077224 */ /* 0x004fe200078e00ff */
        /* <DEDUP_REMOVED lines=9> */
[----:B-1----:R-:W-:Y:S01]  /*2c9d0*/  VIADD R12, R9, 0x24400 ;  /* 0x00024400090c7836 */ /* 0x002fe20000000000 */
[----:B------:R-:W-:-:S09]  /*2c9e0*/  UMOV UR7, 0x12f00000 ;  /* 0x12f0000000077882 */ /* 0x000fd20000000000 */
.L_x_2956:
        /* <DEDUP_REMOVED lines=16> */
.L_x_2957:
        /* <DEDUP_REMOVED lines=16> */
.L_x_2958:
        /* <DEDUP_REMOVED lines=16> */
.L_x_2959:
        /* <DEDUP_REMOVED lines=13> */
.L_x_3159:
[----:B------:R-:W-:Y:S05]  /*2cdc0*/  BSYNC B2 ;  /* 0x0000000000027941 */ /* 0x000fea0003800000 */
.L_x_2960:
[----:B------:R-:W-:Y:S01]  /*2cdd0*/  BSSY B2, `(.L_x_2962) ;  /* 0x000000b000027945 */ /* 0x000fe20003800000 */
[----:B------:R-:W-:Y:S02]  /*2cde0*/  IMAD.MOV.U32 R12, RZ, RZ, 0x0 ;  /* 0x00000000ff0c7424 */ /* 0x000fe400078e00ff */
[----:B------:R-:W-:Y:S01]  /*2cdf0*/  IMAD.MOV.U32 R13, RZ, RZ, 0x12f00000 ;  /* 0x12f00000ff0d7424 */ /* 0x000fe200078e00ff */
[----:B------:R-:W-:Y:S06]  /*2ce00*/  @P1 BRA `(.L_x_2963) ;  /* 0x00000000001c1947 */ /* 0x000fec0003800000 */
[----:B01----:R-:W0:Y:S01]  /*2ce10*/  S2R R10, SR_TID.X ;  /* 0x00000000000a7919 */ /* 0x003e220000002100 */
[----:B------:R-:W-:-:S04]  /*2ce20*/  IMAD.MOV.U32 R7, RZ, RZ, 0xa000 ;  /* 0x0000a000ff077424 */ /* 0x000fc800078e00ff */
[----:B------:R2:W-:Y:S01]  /*2ce30*/  SYNCS.ARRIVE.TRANS64 RZ, [R11+URZ+0x388b0], R7 ;  /* 0x0388b0070bff79a7 */ /* 0x0005e2000800003f */
[----:B0-----:R-:W-:-:S04]  /*2ce40*/  LOP3.LUT R10, R10, 0x1f, RZ, 0xc0, !PT ;  /* 0x0000001f0a0a7812 */ /* 0x001fc800078ec0ff */
[----:B------:R-:W-:-:S13]  /*2ce50*/  ISETP.NE.AND P0, PT, R10, RZ, PT ;  /* 0x000000ff0a00720c */ /* 0x000fda0003f05270 */
[----:B--2---:R-:W-:Y:S05]  /*2ce60*/  @!P0 BRA `(.L_x_2963) ;  /* 0x0000000000048947 */ /* 0x004fea0003800000 */
[----:B------:R-:W-:Y:S01]  /*2ce70*/  BPT.TRAP 0x1 ;  /* 0x000000040000795c */ /* 0x000fe20000300000 */
.L_x_2963:
[----:B------:R-:W-:Y:S05]  /*2ce80*/  BSYNC B2 ;  /* 0x0000000000027941 */ /* 0x000fea0003800000 */
.L_x_2962:
        /* <DEDUP_REMOVED lines=9> */
.L_x_2964:
        /* <DEDUP_REMOVED lines=15> */
.L_x_2965:
        /* <DEDUP_REMOVED lines=15> */
.L_x_2966:
        /* <DEDUP_REMOVED lines=15> */
.L_x_2967:
        /* <DEDUP_REMOVED lines=9> */
[----:B---3--:R-:W-:Y:S05]  /*2d280*/  @P0 BRA.U.ANY `(.L_x_2967) ;  /* 0xfffffffd00d80947 */ /* 0x008fea000393ffff */
.L_x_2951:
[----:B------:R-:W-:Y:S05]  /*2d290*/  BSYNC B1 ;  /* 0x0000000000017941 */ /* 0x000fea0003800000 */
.L_x_2950:
        /* <DEDUP_REMOVED lines=9> */
.L_x_2986:
[----:B------:R-:W-:Y:S05]  /*2d330*/  YIELD ;  /* 0x0000000000007946 */ /* 0x000fea0003800000 */
[----:B------:R-:W-:Y:S04]  /*2d340*/  BSSY B1, `(.L_x_2968) ;  /* 0x00000aa000017945 */ /* 0x000fe80003800000 */
[----:B------:R-:W-:Y:S05]  /*2d350*/  @!P6 BRA `(.L_x_2969) ;  /* 0x0000000800a0e947 */ /* 0x000fea0003800000 */
[----:B------:R-:W-:Y:S01]  /*2d360*/  IMAD R10, R28, 0x8, R16 ;  /* 0x000000081c0a7824 */ /* 0x000fe200078e0210 */
[----:B------:R-:W-:Y:S01]  /*2d370*/  SHF.L.U32 R9, R30, 0x1f, RZ ;  /* 0x0000001f1e097819 */ /* 0x000fe200000006ff */
[----:B------:R-:W0:Y:S01]  /*2d380*/  S2R R3, SR_TID.X ;  /* 0x0000000000037919 */ /* 0x000e220000002100 */
[----:B------:R-:W-:Y:S02]  /*2d390*/  BSSY B2, `(.L_x_2970) ;  /* 0x0000005000027945 */ /* 0x000fe40003800000 */
[----:B------:R-:W3:Y:S01]  /*2d3a0*/  SYNCS.PHASECHK.TRANS64.TRYWAIT P1, [R10+URZ+0x388a0], R9 ;  /* 0x0388a0090a0075a7 */ /* 0x000ee2000802017f */
[----:B0-----:R-:W-:-:S04]  /*2d3b0*/  LOP3.LUT R3, R3, 0x7f, RZ, 0xc0, !PT ;  /* 0x0000007f03037812 */ /* 0x001fc800078ec0ff */
[----:B------:R-:W-:Y:S01]  /*2d3c0*/  ISETP.NE.AND P2, PT, R3, RZ, PT ;  /* 0x000000ff0300720c */ /* 0x000fe20003f45270 */
[----:B---3--:R-:W-:-:S12]  /*2d3d0*/  @!P1 BRA `(.L_x_2971) ;  /* 0x0000007800789947 */ /* 0x008fd80003800000 */
.L_x_3160:
[----:B------:R-:W-:Y:S05]  /*2d3e0*/  BSYNC B2 ;  /* 0x0000000000027941 */ /* 0x000fea0003800000 */
.L_x_2970:
[----:B------:R-:W-:Y:S04]  /*2d3f0*/  BSSY B2, `(.L_x_2972) ;  /* 0x0000009000027945 */ /* 0x000fe80003800000 */
[----:B------:R-:W-:Y:S05]  /*2d400*/  @P2 BRA `(.L_x_2973) ;  /* 0x00000000001c2947 */ /* 0x000fea0003800000 */
[----:B--2---:R-:W2:Y:S01]  /*2d410*/  S2R R7, SR_TID.X ;  /* 0x0000000000077919 */ /* 0x004ea20000002100 */
[----:B------:R-:W-:-:S04]  /*2d420*/  IMAD.MOV.U32 R3, RZ, RZ, 0xa000 ;  /* 0x0000a000ff037424 */ /* 0x000fc800078e00ff */
[----:B------:R3:W-:Y:S01]  /*2d430*/  SYNCS.ARRIVE.TRANS64 RZ, [R10+URZ+0x38890], R3 ;  /* 0x038890030aff79a7 */ /* 0x0007e2000800003f */
[----:B--2---:R-:W-:-:S04]  /*2d440*/  LOP3.LUT R7, R7, 0x1f, RZ, 0xc0, !PT ;  /* 0x0000001f07077812 */ /* 0x004fc800078ec0ff */
[----:B------:R-:W-:-:S13]  /*2d450*/  ISETP.NE.AND P1, PT, R7, RZ, PT ;  /* 0x000000ff0700720c */ /* 0x000fda0003f25270 */
[----:B---3--:R-:W-:Y:S05]  /*2d460*/  @!P1 BRA `(.L_x_2973) ;  /* 0x0000000000049947 */ /* 0x008fea0003800000 */
[----:B------:R-:W-:Y:S01]  /*2d470*/  BPT.TRAP 0x1 ;  /* 0x000000040000795c */ /* 0x000fe20000300000 */
.L_x_2973:
[----:B------:R-:W-:Y:S05]  /*2d480*/  BSYNC B2 ;  /* 0x0000000000027941 */ /* 0x000fea0003800000 */
.L_x_2972:
[----:B------:R-:W-:Y:S01]  /*2d490*/  IMAD.MOV.U32 R14, RZ, RZ, RZ ;  /* 0x000000ffff0e7224 */ /* 0x000fe200078e00ff */
[----:B------:R-:W-:Y:S01]  /*2d4a0*/  UIADD3 UR4, UP0, UR38, 0x570, URZ ;  /* 0x0000057026047890 */ /* 0x000fe2000ff1e03f */
[----:B------:R-:W-:Y:S01]  /*2d4b0*/  IMAD R8, R28, 0xa000, R16 ;  /* 0x0000a0001c087824 */ /* 0x000fe200078e0210 */
[----:B------:R-:W-:Y:S01]  /*2d4c0*/  PLOP3.LUT P1, PT, PT, PT, PT, 0x80, 0x0 ;  /* 0x000000000000781c */ /* 0x000fe20003f2f070 */
[----:B--2---:R-:W-:Y:S01]  /*2d4d0*/  IMAD R7, R11, 0x50, R0 ;  /* 0x000000500b077824 */ /* 0x004fe200078e0200 */
[----:B------:R-:W-:Y:S01]  /*2d4e0*/  R2UR UR10, R14 ;  /* 0x000000000e0a72ca */ /* 0x000fe200000e0000 */
[----:B------:R-:W-:Y:S01]  /*2d4f0*/  VIADD R3, R10, 0x38890 ;  /* 0x000388900a037836 */ /* 0x000fe20000000000 */
[----:B------:R-:W-:Y:S01]  /*2d500*/  UIADD3.X UR5, URZ, UR39, URZ, UP0, !UPT ;  /* 0x000000273f057290 */ /* 0x000fe200087fe43f */
[----:B-1----:R-:W-:Y:S01]  /*2d510*/  VIADD R12, R8, 0x24400 ;  /* 0x00024400080c7836 */ /* 0x002fe20000000000 */
[----:B------:R-:W-:Y:S01]  /*2d520*/  UMOV UR6, 0x0 ;  /* 0x0000000000067882 */ /* 0x000fe20000000000 */
[----:B------:R-:W-:-:S10]  /*2d530*/  UMOV UR7, 0x12f00000 ;  /* 0x12f0000000077882 */ /* 0x000fd40000000000 */
.L_x_2974:
        /* <DEDUP_REMOVED lines=12> */
[----:B------:R-:W-:Y:S01]  /*2d600*/  UMOV UR6, 0x0 ;  /* 0x0000000000067882 */ /* 0x000fe20000000000 */
[----:B------:R-:W-:Y:S02]  /*2d610*/  UMOV UR7, 0x12f00000 ;  /* 0x12f0000000077882 */ /* 0x000fe40000000000 */
[----:B------:R-:W-:Y:S01]  /*2d620*/  R2UR UR10, R12 ;  /* 0x000000000c0a72ca */ /* 0x000fe200000e0000 */
[----:B------:R-:W-:-:S14]  /*2d630*/  VIADD R12, R8, 0x26c00 ;  /* 0x00026c00080c7836 */ /* 0x000fdc0000000000 */
.L_x_2975:
        /* <DEDUP_REMOVED lines=16> */
.L_x_2976:
        /* <DEDUP_REMOVED lines=16> */
.L_x_2977:
        /* <DEDUP_REMOVED lines=13> */
.L_x_3161:
[----:B------:R-:W-:Y:S05]  /*2d910*/  BSYNC B2 ;  /* 0x0000000000027941 */ /* 0x000fea0003800000 */
.L_x_2978:
        /* <DEDUP_REMOVED lines=11> */
.L_x_2981:
[----:B------:R-:W-:Y:S05]  /*2d9d0*/  BSYNC B2 ;  /* 0x0000000000027941 */ /* 0x000fea0003800000 */
.L_x_2980:
        /* <DEDUP_REMOVED lines=8> */
.L_x_2982:
        /* <DEDUP_REMOVED lines=16> */
.L_x_2983:
        /* <DEDUP_REMOVED lines=15> */
.L_x_2984:
        /* <DEDUP_REMOVED lines=15> */
.L_x_2985:
        /* <DEDUP_REMOVED lines=10> */
.L_x_2969:
[----:B------:R-:W-:Y:S05]  /*2dde0*/  BSYNC B1 ;  /* 0x0000000000017941 */ /* 0x000fea0003800000 */
.L_x_2968:
[C---:B------:R-:W-:Y:S01]  /*2ddf0*/  ISETP.GT.AND P2, PT, R11.reuse, R6, PT ;  /* 0x000000060b00720c */ /* 0x040fe20003f44270 */
[----:B------:R-:W-:Y:S02]  /*2de00*/  VIADD R28, R28, 0x1 ;  /* 0x000000011c1c7836 */ /* 0x000fe40000000000 */
[----:B------:R-:W-:-:S03]  /*2de10*/  VIADD R11, R11, 0xffffffff ;  /* 0xffffffff0b0b7836 */ /* 0x000fc60000000000 */
[----:B------:R-:W-:-:S04]  /*2de20*/  ISETP.NE.AND P1, PT, R28, 0x2, PT ;  /* 0x000000021c00780c */ /* 0x000fc80003f25270 */
[----:B------:R-:W-:Y:S02]  /*2de30*/  SEL R3, RZ, 0x1, P1 ;  /* 0x00000001ff037807 */ /* 0x000fe40000800000 */
[----:B------:R-:W-:Y:S02]  /*2de40*/  SEL R28, R28, RZ, P1 ;  /* 0x000000ff1c1c7207 */ /* 0x000fe40000800000 */
[----:B------:R-:W-:Y:S01]  /*2de50*/  LOP3.LUT R30, R30, R3, RZ, 0x3c, !PT ;  /* 0x000000031e1e7212 */ /* 0x000fe200078e3cff */
[----:B------:R-:W-:Y:S06]  /*2de60*/  @P2 BRA `(.L_x_2986) ;  /* 0xfffffff400302947 */ /* 0x000fec000383ffff */
.L_x_2944:
[----:B------:R-:W-:Y:S05]  /*2de70*/  BSYNC B0 ;  /* 0x0000000000007941 */ /* 0x000fea0003800000 */
.L_x_2943:
[----:B------:R-:W3:Y:S01]  /*2de80*/  LDC R0, c[0x0][0x448] ;  /* 0x00011200ff007b82 */ /* 0x000ee20000000800 */
[----:B------:R-:W-:Y:S01]  /*2de90*/  LEA R2, R25, 0x7f, 0x7 ;  /* 0x0000007f19027811 */ /* 0x000fe200078e38ff */
[----:B------:R-:W-:Y:S06]  /*2dea0*/  @!P0 WARPSYNC.ALL ;  /* 0x0000000000008948 */ /* 0x000fec0003800000 */
[----:B------:R-:W-:Y:S01]  /*2deb0*/  @!P0 BAR.SYNC.DEFER_BLOCKING 0xc, 0x180 ;  /* 0x0306000000008b1d */ /* 0x000fe20000010000 */
[----:B------:R-:W-:-:S05]  /*2dec0*/  ISETP.NE.AND P2, PT, R4, RZ, PT ;  /* 0x000000ff0400720c */ /* 0x000fca0003f45270 */
[----:B------:R-:W-:Y:S08]  /*2ded0*/  BSSY B0, `(.L_x_2987) ;  /* 0x0000029000007945 */ /* 0x000ff00003800000 */
[----:B------:R-:W4:Y:S01]  /*2dee0*/  @!P2 LDC R4, c[0x0][0x9f0] ;  /* 0x00027c00ff04ab82 */ /* 0x000f220000000800 */
[----:B---3--:R-:W-:-:S13]  /*2def0*/  ISETP.NE.AND P1, PT, R0, 0x1, PT ;  /* 0x000000010000780c */ /* 0x008fda0003f25270 */
[----:B------:R-:W3:Y:S08]  /*2df00*/  @P1 LDC R3, c[0x0][0x44c] ;  /* 0x00011300ff031b82 */ /* 0x000ef00000000800 */
[----:B------:R-:W5:Y:S01]  /*2df10*/  @P1 LDC R0, c[0x0][0x450] ;  /* 0x00011400ff001b82 */ /* 0x000f620000000800 */
[----:B---3--:R-:W-:-:S05]  /*2df20*/  @P1 IMAD.HI.U32 R3, R2, R3, RZ ;  /* 0x0000000302031227 */ /* 0x008fca00078e00ff */
[----:B-----5:R-:W-:Y:S01]  /*2df30*/  @P1 SHF.R.U32.HI R2, RZ, R0, R3 ;  /* 0x00000000ff021219 */ /* 0x020fe20000011603 */
[----:B------:R-:W-:-:S04]  /*2df40*/  IMAD.MOV.U32 R0, RZ, RZ, RZ ;  /* 0x000000ffff007224 */ /* 0x000fc800078e00ff */
[----:B------:R-:W-:-:S04]  /*2df50*/  IMAD.IADD R2, R5, 0x1, R2 ;  /* 0x0000000105027824 */ /* 0x000fc800078e0202 */
[----:B------:R-:W-:-:S05]  /*2df60*/  IMAD.HI R2, R2, 0x66666667, RZ ;  /* 0x6666666702027827 */ /* 0x000fca00078e02ff */
[----:B------:R-:W-:-:S04]  /*2df70*/  SHF.R.U32.HI R3, RZ, 0x1f, R2 ;  /* 0x0000001fff037819 */ /* 0x000fc80000011602 */
[----:B------:R-:W-:-:S04]  /*2df80*/  LEA.HI.SX32 R3, R2, R3, 0x1b ;  /* 0x0000000302037211 */ /* 0x000fc800078fdaff */
[----:B------:R-:W-:-:S04]  /*2df90*/  VIMNMX R20, R20, R3, PT ;  /* 0x0000000314147248 */ /* 0x000fc80003fe0100 */
[----:B------:R-:W-:-:S13]  /*2dfa0*/  ISETP.GE.AND P1, PT, R20, 0x1, PT ;  /* 0x000000011400780c */ /* 0x000fda0003f26270 */
[----:B----4-:R-:W-:Y:S05]  /*2dfb0*/  @!P1 BRA `(.L_x_2988) ;  /* 0x0000000000689947 */ /* 0x010fea0003800000 */
[-C--:B------:R-:W-:Y:S02]  /*2dfc0*/  IABS R0, R4.reuse ;  /* 0x0000000400007213 */ /* 0x080fe40000000000 */
[----:B------:R-:W-:Y:S02]  /*2dfd0*/  IABS R6, R4 ;  /* 0x0000000400067213 */ /* 0x000fe40000000000 */
[----:B--2---:R-:W2:Y:S03]  /*2dfe0*/  I2F.RP R7, R0 ;  /* 0x0000000000077306 */ /* 0x004ea60000209400 */
[----:B------:R-:W-:-:S05]  /*2dff0*/  IMAD.MOV R6, RZ, RZ, -R6 ;  /* 0x000000ffff067224 */ /* 0x000fca00078e0a06 */
[----:B--2---:R-:W2:Y:S02]  /*2e000*/  MUFU.RCP R7, R7 ;  /* 0x0000000700077308 */ /* 0x004ea40000001000 */
[----:B--2---:R-:W-:-:S06]  /*2e010*/  VIADD R8, R7, 0xffffffe ;  /* 0x0ffffffe07087836 */ /* 0x004fcc0000000000 */
[----:B------:R-:W2:Y:S02]  /*2e020*/  F2I.FTZ.U32.TRUNC.NTZ R3, R8 ;  /* 0x0000000800037305 */ /* 0x000ea4000021f000 */
[----:B--2---:R-:W-:-:S04]  /*2e030*/  IMAD.MOV R2, RZ, RZ, -R3 ;  /* 0x000000ffff027224 */ /* 0x004fc800078e0a03 */
        /* <DEDUP_REMOVED lines=18> */
.L_x_2988:
[----:B------:R-:W-:Y:S05]  /*2e160*/  BSYNC B0 ;  /* 0x0000000000007941 */ /* 0x000fea0003800000 */
.L_x_2987:
[-C--:B------:R-:W-:Y:S01]  /*2e170*/  IMAD R3, R21, R0.reuse, RZ ;  /* 0x0000000015037224 */ /* 0x080fe200078e02ff */
[----:B------:R-:W-:Y:S04]  /*2e180*/  BSSY B7, `(.L_x_2989) ;  /* 0x0000392000077945 */ /* 0x000fe80003800000 */
[----:B------:R-:W-:Y:S01]  /*2e190*/  VIADDMNMX R2, R3, R0, R20, PT ;  /* 0x0000000003027246 */ /* 0x000fe20003800114 */
[----:B------:R3:W-:Y:S03]  /*2e1a0*/  STL [R1+0xc], R3 ;  /* 0x00000c0301007387 */ /* 0x0007e60000100800 */
[----:B------:R-:W-:Y:S01]  /*2e1b0*/  ISETP.GT.AND P0, PT, R2, R3, PT ;  /* 0x000000030200720c */ /* 0x000fe20003f04270 */
[----:B------:R3:W-:-:S12]  /*2e1c0*/  STL [R1+0x28], R2 ;  /* 0x0000280201007387 */ /* 0x0007d80000100800 */
[----:B---3--:R-:W-:Y:S05]  /*2e1d0*/  @P0 BRA `(.L_x_2990) ;  /* 0x0000000000480947 */ /* 0x008fea0003800000 */
[----:B------:R-:W3:Y:S02]  /*2e1e0*/  S2R R2, SR_TID.X ;  /* 0x0000000000027919 */ /* 0x000ee40000002100 */
[----:B---3--:R-:W-:-:S04]  /*2e1f0*/  LOP3.LUT R2, R2, 0x7f, RZ, 0xc0, !PT ;  /* 0x0000007f02027812 */ /* 0x008fc800078ec0ff */
[----:B------:R-:W-:-:S13]  /*2e200*/  ISETP.NE.AND P0, PT, R2, RZ, PT ;  /* 0x000000ff0200720c */ /* 0x000fda0003f05270 */
[----:B------:R-:W-:Y:S05]  /*2e210*/  @P0 BRA `(.L_x_2991) ;  /* 0x0000003800200947 */ /* 0x000fea0003800000 */
[----:B------:R-:W3:Y:S01]  /*2e220*/  S2R R5, SR_LANEID ;  /* 0x0000000000057919 */ /* 0x000ee20000000000 */
[----:B------:R-:W-:Y:S01]  /*2e230*/  VOTEU.ANY UR4, UPT, PT ;  /* 0x0000000000047886 */ /* 0x000fe200038e0100 */
[----:B------:R-:W4:Y:S01]  /*2e240*/  LDC.64 R2, c[0x0][0xc60] ;  /* 0x00031800ff027b82 */ /* 0x000f220000000a00 */
[----:B------:R-:W3:Y:S01]  /*2e250*/  FLO.U32 R0, UR4 ;  /* 0x0000000400007d00 */ /* 0x000ee200080e0000 */
[----:B------:R-:W-:Y:S01]  /*2e260*/  ULDC.64 UR6, c[0x0][0x208] ;  /* 0x0000820000067ab9 */ /* 0x000fe20000000a00 */
[----:B---3--:R-:W-:-:S06]  /*2e270*/  ISETP.EQ.U32.AND P0, PT, R0, R5, PT ;  /* 0x000000050000720c */ /* 0x008fcc0003f02070 */
[----:B------:R-:W4:Y:S07]  /*2e280*/  POPC R5, UR4 ;  /* 0x0000000400057d09 */ /* 0x000f2e0008000000 */
[----:B----4-:R-:W3:Y:S01]  /*2e290*/  @P0 ATOMG.E.ADD.STRONG.GPU PT, R3, desc[UR6][R2.64], R5 ;  /* 0x00000005020309a8 */ /* 0x010ee200081ee1c6 */
[----:B------:R-:W4:Y:S02]  /*2e2a0*/  S2R R4, SR_LTMASK ;  /* 0x0000000000047919 */ /* 0x000f240000003900 */
[----:B----4-:R-:W-:-:S04]  /*2e2b0*/  LOP3.LUT R4, R4, UR4, RZ, 0xc0, !PT ;  /* 0x0000000404047c12 */ /* 0x010fc8000f8ec0ff */
[----:B--2---:R-:W2:Y:S01]  /*2e2c0*/  POPC R7, R4 ;  /* 0x0000000400077309 */ /* 0x004ea20000000000 */
[----:B---3--:R-:W2:Y:S02]  /*2e2d0*/  SHFL.IDX PT, R0, R3, R0, 0x1f ;  /* 0x00001f0003007589 */ /* 0x008ea400000e0000 */
[----:B--2---:R-:W-:Y:S01]  /*2e2e0*/  IADD3 R24, R0, UR36, R7 ;  /* 0x0000002400187c10 */ /* 0x004fe2000fffe007 */
[----:B------:R-:W-:Y:S06]  /*2e2f0*/  BRA `(.L_x_2991) ;  /* 0x0000003400e87947 */ /* 0x000fec0003800000 */
.L_x_2990:
        /* <DEDUP_REMOVED lines=9> */
[----:B------:R-:W3:Y:S01]  /*2e390*/  LDC.64 R2, c[0x4][R2] ;  /* 0x0100000002027b82 */ /* 0x000ee20000000a00 */
[----:B------:R-:W-:Y:S02]  /*2e3a0*/  IMAD.U32 R5, RZ, RZ, UR7 ;  /* 0x00000007ff057e24 */ /* 0x000fe4000f8e00ff */
[----:B------:R-:W-:Y:S02]  /*2e3b0*/  IMAD.U32 R6, RZ, RZ, UR8 ;  /* 0x00000008ff067e24 */ /* 0x000fe4000f8e00ff */
[----:B--2---:R-:W-:-:S02]  /*2e3c0*/  IMAD.U32 R7, RZ, RZ, UR9 ;  /* 0x00000009ff077e24 */ /* 0x004fc4000f8e00ff */
[----:B------:R-:W-:Y:S02]  /*2e3d0*/  IMAD.U32 R10, RZ, RZ, UR4 ;  /* 0x00000004ff0a7e24 */ /* 0x000fe4000f8e00ff */
[----:B0-----:R-:W-:Y:S02]  /*2e3e0*/  IMAD.U32 R11, RZ, RZ, UR5 ;  /* 0x00000005ff0b7e24 */ /* 0x001fe4000f8e00ff */
[----:B------:R-:W-:Y:S02]  /*2e3f0*/  IMAD.MOV.U32 R8, RZ, RZ, 0x70 ;  /* 0x00000070ff087424 */ /* 0x000fe400078e00ff */
[----:B-1----:R-:W-:Y:S02]  /*2e400*/  IMAD.MOV.U32 R12, RZ, RZ, 0x1 ;  /* 0x00000001ff0c7424 */ /* 0x002fe400078e00ff */
[----:B------:R-:W-:-:S07]  /*2e410*/  IMAD.MOV.U32 R13, RZ, RZ, RZ ;  /* 0x000000ffff0d7224 */ /* 0x000fce00078e00ff */
[----:B------:R-:W-:-:S07]  /*2e420*/  LEPC R20, `(.L_x_2993) ;  /* 0x000000001014794e */ /* 0x000fce0000000000 */
[----:B---3--:R-:W-:Y:S05]  /*2e430*/  CALL.ABS.NOINC R2 ;  /* 0x0000000002007343 */ /* 0x008fea0003c00000 */
.L_x_2993:
[----:B------:R-:W-:Y:S05]  /*2e440*/  BSYNC B6 ;  /* 0x0000000000067941 */ /* 0x000fea0003800000 */
.L_x_2992:
        /* <DEDUP_REMOVED lines=8> */
[----:B------:R3:W4:Y:S01]  /*2e4d0*/  LDC.64 R2, c[0x4][R22] ;  /* 0x0100000016027b82 */ /* 0x0007220000000a00 */
[----:B------:R-:W-:Y:S02]  /*2e4e0*/  IMAD.U32 R4, RZ, RZ, UR6 ;  /* 0x00000006ff047e24 */ /* 0x000fe4000f8e00ff */
[----:B------:R-:W-:Y:S02]  /*2e4f0*/  IMAD.U32 R5, RZ, RZ, UR7 ;  /* 0x00000007ff057e24 */ /* 0x000fe4000f8e00ff */
[----:B------:R-:W-:Y:S02]  /*2e500*/  IMAD.U32 R6, RZ, RZ, UR8 ;  /* 0x00000008ff067e24 */ /* 0x000fe4000f8e00ff */
[----:B--2---:R-:W-:-:S02]  /*2e510*/  IMAD.U32 R7, RZ, RZ, UR9 ;  /* 0x00000009ff077e24 */ /* 0x004fc4000f8e00ff */
[----:B------:R-:W-:Y:S02]  /*2e520*/  IMAD.U32 R10, RZ, RZ, UR4 ;  /* 0x00000004ff0a7e24 */ /* 0x000fe4000f8e00ff */
[----:B0-----:R-:W-:Y:S02]  /*2e530*/  IMAD.U32 R11, RZ, RZ, UR5 ;  /* 0x00000005ff0b7e24 */ /* 0x001fe4000f8e00ff */
[----:B------:R-:W-:Y:S02]  /*2e540*/  IMAD.MOV.U32 R8, RZ, RZ, 0x70 ;  /* 0x00000070ff087424 */ /* 0x000fe400078e00ff */
[----:B-1----:R-:W-:Y:S02]  /*2e550*/  IMAD.MOV.U32 R12, RZ, RZ, 0x1 ;  /* 0x00000001ff0c7424 */ /* 0x002fe400078e00ff */
[----:B---3--:R-:W-:-:S07]  /*2e560*/  IMAD.MOV.U32 R13, RZ, RZ, RZ ;  /* 0x000000ffff0d7224 */ /* 0x008fce00078e00ff */
[----:B------:R-:W-:-:S07]  /*2e570*/  LEPC R20, `(.L_x_2996) ;  /* 0x000000001014794e */ /* 0x000fce0000000000 */
[----:B----4-:R-:W-:Y:S05]  /*2e580*/  CALL.ABS.NOINC R2 ;  /* 0x0000000002007343 */ /* 0x010fea0003c00000 */
.L_x_2996:
        /* <DEDUP_REMOVED lines=15> */
.L_x_2995:
[----:B------:R-:W-:Y:S05]  /*2e680*/  BSYNC B6 ;  /* 0x0000000000067941 */ /* 0x000fea0003800000 */
.L_x_2994:
[----:B------:R-:W3:Y:S01]  /*2e690*/  LDL R22, [R1+0x28] ;  /* 0x0000280001167983 */ /* 0x000ee20000100800 */
[----:B------:R-:W-:-:S03]  /*2e6a0*/  ULDC.64 UR4, c[0x0][0x9f8] ;  /* 0x00027e0000047ab9 */ /* 0x000fc60000000a00 */
[----:B--2---:R-:W2:Y:S01]  /*2e6b0*/  LDL R7, [R1+0x8] ;  /* 0x0000080001077983 */ /* 0x004ea20000100800 */
[----:B------:R-:W-:-:S03]  /*2e6c0*/  ISETP.NE.U32.AND P0, PT, RZ, UR4, PT ;  /* 0x00000004ff007c0c */ /* 0x000fc6000bf05070 */
[----:B------:R-:W4:Y:S01]  /*2e6d0*/  LDL R21, [R1+0x10] ;  /* 0x0000100001157983 */ /* 0x000f220000100800 */
[----:B------:R-:W-:Y:S01]  /*2e6e0*/  ISETP.NE.AND.EX P0, PT, RZ, UR5, PT, P0 ;  /* 0x00000005ff007c0c */ /* 0x000fe2000bf05300 */
[----:B------:R-:W-:Y:S01]  /*2e6f0*/  ULDC.64 UR6, c[0x0][0x208] ;  /* 0x0000820000067ab9 */ /* 0x000fe20000000a00 */
[----:B------:R-:W0:Y:S01]  /*2e700*/  LDC R0, c[0x0][0x430] ;  /* 0x00010c00ff007b82 */ /* 0x000e220000000800 */
[----:B------:R-:W1:Y:S10]  /*2e710*/  S2R R20, SR_TID.X ;  /* 0x0000000000147919 */ /* 0x000e740000002100 */
[----:B------:R-:W-:Y:S01]  /*2e720*/  @P0 IADD3 R2, P1, R17, UR4, RZ ;  /* 0x0000000411020c10 */ /* 0x000fe2000ff3e0ff */
[----:B------:R-:W-:-:S03]  /*2e730*/  ULDC UR4, c[0x0][0x2f4] ;  /* 0x0000bd0000047ab9 */ /* 0x000fc60000000800 */
[----:B------:R-:W-:-:S05]  /*2e740*/  @P0 IADD3.X R3, R19, UR5, RZ, P1, !PT ;  /* 0x0000000513030c10 */ /* 0x000fca0008ffe4ff */
[----:B------:R4:W4:Y:S01]  /*2e750*/  @P0 LDG.E R32, desc[UR6][R2.64] ;  /* 0x0000000602200981 */ /* 0x000922000c1e1900 */
[----:B-1----:R-:W-:-:S04]  /*2e760*/  LOP3.LUT R20, R20, 0x7f, RZ, 0xc0, !PT ;  /* 0x0000007f14147812 */ /* 0x002fc800078ec0ff */
[----:B------:R-:W-:Y:S02]  /*2e770*/  SHF.R.U32.HI R4, RZ, 0x3, R20 ;  /* 0x00000003ff047819 */ /* 0x000fe40000011614 */
[----:B------:R-:W1:Y:S01]  /*2e780*/  S2R R20, SR_TID.X ;  /* 0x0000000000147919 */ /* 0x000e620000002100 */
[----:B0-----:R-:W-:-:S13]  /*2e790*/  ISETP.NE.AND P1, PT, R0, 0x1, PT ;  /* 0x000000010000780c */ /* 0x001fda0003f25270 */
[----:B------:R-:W0:Y:S01]  /*2e7a0*/  @P1 LDC R6, c[0x0][0x438] ;  /* 0x00010e00ff061b82 */ /* 0x000e220000000800 */
[----:B-1----:R-:W-:-:S05]  /*2e7b0*/  IMAD.SHL.U32 R20, R20, 0x10, RZ ;  /* 0x0000001014147824 */ /* 0x002fca00078e00ff */
[----:B------:R-:W-:Y:S02]  /*2e7c0*/  LOP3.LUT R20, R4, 0x70, R20, 0xf8, !PT ;  /* 0x0000007004147812 */ /* 0x000fe400078ef814 */
[----:B------:R-:W1:Y:S01]  /*2e7d0*/  @P1 LDC R4, c[0x0][0x434] ;  /* 0x00010d00ff041b82 */ /* 0x000e620000000800 */
[----:B------:R-:W-:Y:S02]  /*2e7e0*/  LOP3.LUT R18, R18, 0xfffffffe, RZ, 0xc0, !PT ;  /* 0xfffffffe12127812 */ /* 0x000fe400078ec0ff */
[----:B------:R-:W-:-:S04]  /*2e7f0*/  LOP3.LUT R9, R34, 0x40, RZ, 0xfc, !PT ;  /* 0x0000004022097812 */ /* 0x000fc800078efcff */
[----:B------:R-:W-:Y:S01]  /*2e800*/  ISETP.GE.AND P3, PT, R9, UR4, PT ;  /* 0x0000000409007c0c */ /* 0x000fe2000bf66270 */
[----:B------:R-:W-:Y:S01]  /*2e810*/  UMOV UR5, 0xffffffff ;  /* 0xffffffff00057882 */ /* 0x000fe20000000000 */
[----:B---3--:R-:W-:-:S04]  /*2e820*/  VIADD R22, R22, 0xffffffff ;  /* 0xffffffff16167836 */ /* 0x008fc80000000000 */
[----:B------:R-:W-:-:S05]  /*2e830*/  IMAD R5, R22, 0x50, R20 ;  /* 0x0000005016057824 */ /* 0x000fca00078e0214 */
[----:B--2---:R-:W-:-:S04]  /*2e840*/  ISETP.GE.AND P0, PT, R5, R7, PT ;  /* 0x000000070500720c */ /* 0x004fc80003f06270 */
[----:B------:R-:W-:Y:S01]  /*2e850*/  ISETP.GT.U32.OR P0, PT, R20, 0x4f, P0 ;  /* 0x0000004f1400780c */ /* 0x000fe20000704470 */
[----:B----4-:R-:W-:-:S04]  /*2e860*/  IMAD.IADD R5, R5, 0x1, R21 ;  /* 0x0000000105057824 */ /* 0x010fc800078e0215 */
[----:B-1----:R-:W-:-:S08]  /*2e870*/  @P1 IMAD.HI.U32 R7, R5, R4, RZ ;  /* 0x0000000405071227 */ /* 0x002fd000078e00ff */
[----:B------:R-:W1:Y:S01]  /*2e880*/  @!P0 LDC.64 R2, c[0x0][0x428] ;  /* 0x00010a00ff028b82 */ /* 0x000e620000000a00 */
[----:B------:R-:W-:Y:S01]  /*2e890*/  IMAD.MOV.U32 R4, RZ, RZ, R5 ;  /* 0x000000ffff047224 */ /* 0x000fe200078e0005 */
[----:B0-----:R-:W-:Y:S02]  /*2e8a0*/  @P1 SHF.R.U32.HI R4, RZ, R6, R7 ;  /* 0x00000006ff041219 */ /* 0x001fe40000011607 */
[----:B------:R-:W-:-:S03]  /*2e8b0*/  SHF.R.S32.HI R8, RZ, 0x1f, R32 ;  /* 0x0000001fff087819 */ /* 0x000fc60000011420 */
[----:B------:R-:W-:-:S04]  /*2e8c0*/  IMAD.MOV R6, RZ, RZ, -R4 ;  /* 0x000000ffff067224 */ /* 0x000fc800078e0a04 */
[----:B------:R-:W-:Y:S01]  /*2e8d0*/  IMAD R0, R0, R6, R5 ;  /* 0x0000000600007224 */ /* 0x000fe200078e0205 */
[--C-:B------:R-:W-:Y:S01]  /*2e8e0*/  @!P0 SHF.R.S32.HI R5, RZ, 0x1f, R4.reuse ;  /* 0x0000001fff058819 */ /* 0x100fe20000011404 */
[-C--:B-1----:R-:W-:Y:S02]  /*2e8f0*/  @!P0 IMAD R6, R8, R2.reuse, RZ ;  /* 0x0000000208068224 */ /* 0x082fe400078e02ff */
[----:B------:R-:W-:-:S04]  /*2e900*/  @!P0 IMAD.WIDE.U32 R4, R32, R2, R4 ;  /* 0x0000000220048225 */ /* 0x000fc800078e0004 */
[----:B------:R-:W-:Y:S02]  /*2e910*/  @!P0 IMAD R6, R32, R3, R6 ;  /* 0x0000000320068224 */ /* 0x000fe400078e0206 */
[----:B------:R-:W0:Y:S02]  /*2e920*/  @!P0 LDC.64 R2, c[0x0][0x418] ;  /* 0x00010600ff028b82 */ /* 0x000e240000000a00 */
[----:B------:R-:W-:Y:S02]  /*2e930*/  @!P0 IMAD.IADD R6, R5, 0x1, R6 ;  /* 0x0000000105068824 */ /* 0x000fe400078e0206 */
        /* <DEDUP_REMOVED lines=24> */
.L_x_3164:
[----:B------:R-:W-:Y:S05]  /*2eac0*/  @!P2 BRA `(.L_x_2998) ;  /* 0x000000000004a947 */ /* 0x000fea0003800000 */
[----:B------:R-:W-:Y:S01]  /*2ead0*/  BPT.TRAP 0x1 ;  /* 0x000000040000795c */ /* 0x000fe20000300000 */
.L_x_2998:
        /* <DEDUP_REMOVED lines=23> */
.L_x_3165:
[----:B------:R-:W-:Y:S05]  /*2ec50*/  BSYNC B0 ;  /* 0x0000000000007941 */ /* 0x000fea0003800000 */
.L_x_2999:
        /* <DEDUP_REMOVED lines=75> */
.L_x_3177:
        /* <DEDUP_REMOVED lines=18> */
.L_x_3003:
[----:B------:R-:W-:Y:S05]  /*2f230*/  BSYNC B0 ;  /* 0x0000000000007941 */ /* 0x000fea0003800000 */
.L_x_3002:
[----:B------:R-:W-:Y:S01]  /*2f240*/  NOP ;  /* 0x0000000000007918 */ /* 0x000fe20000000000 */
[----:B------:R-:W-:-:S13]  /*2f250*/  PLOP3.LUT P0, PT, PT, PT, PT, 0x80, 0x0 ;  /* 0x000000000000781c */ /* 0x000fda0003f0f070 */
.L_x_3004:
        /* <DEDUP_REMOVED lines=11> */
.L_x_3005:
        /* <DEDUP_REMOVED lines=37> */
.L_x_3007:
[----:B------:R-:W-:Y:S05]  /*2f560*/  BSYNC B6 ;  /* 0x0000000000067941 */ /* 0x000fea0003800000 */
.L_x_3006:
[----:B------:R-:W3:Y:S01]  /*2f570*/  LDL.LU R20, [R1+0x30] ;  /* 0x0000300001147983 */ /* 0x000ee20000300800 */
[----:B------:R-:W-:Y:S01]  /*2f580*/  ULDC.64 UR4, c[0x0][0x2d8] ;  /* 0x0000b60000047ab9 */ /* 0x000fe20000000a00 */
[----:B------:R-:W0:Y:S02]  /*2f590*/  LDC R7, c[0x0][0x448] ;  /* 0x00011200ff077b82 */ /* 0x000e240000000800 */
[----:B------:R-:W4:Y:S04]  /*2f5a0*/  LDL.LU.64 R2, [R1+0x20] ;  /* 0x0000200001027983 */ /* 0x000f280000300a00 */
[----:B------:R1:W5:Y:S01]  /*2f5b0*/  LDL R9, [R1+0x1c] ;  /* 0x00001c0001097983 */ /* 0x0003620000100800 */
[----:B0-----:R-:W-:-:S13]  /*2f5c0*/  ISETP.NE.AND P0, PT, R7, 0x1, PT ;  /* 0x000000010700780c */ /* 0x001fda0003f05270 */
[----:B------:R-:W0:Y:S01]  /*2f5d0*/  @P0 LDC R6, c[0x0][0x44c] ;  /* 0x00011300ff060b82 */ /* 0x000e220000000800 */
[C---:B------:R-:W-:Y:S02]  /*2f5e0*/  LOP3.LUT R10, R34.reuse, 0x40, RZ, 0xfc, !PT ;  /* 0x00000040220a7812 */ /* 0x040fe400078efcff */
[----:B--2---:R-:W-:Y:S01]  /*2f5f0*/  LOP3.LUT R8, R34, 0x80, RZ, 0xfc, !PT ;  /* 0x0000008022087812 */ /* 0x004fe200078efcff */
[----:B----4-:R-:W-:Y:S02]  /*2f600*/  IMAD.MOV.U32 R3, RZ, RZ, R35 ;  /* 0x000000ffff037224 */ /* 0x010fe400078e0023 */
        /* <DEDUP_REMOVED lines=15> */
[----:B------:R-:W-:-:S04]  /*2f700*/  IMAD R5, R25, 0x80, R20 ;  /* 0x0000008019057824 */ /* 0x000fc800078e0214 */
        /* <DEDUP_REMOVED lines=20> */
[----:B0-----:R-:W-:-:S03]  /*2f850*/  LOP3.LUT R20, R20, 0x7f, RZ, 0xc0, !PT ;  /* 0x0000007f14147812 */ /* 0x001fc600078ec0ff */
[----:B------:R-:W-:Y:S01]  /*2f860*/  LEA.HI.X R0, R2, UR5, R0, 0x1, P0 ;  /* 0x0000000502007c11 */ /* 0x000fe200080f0c00 */
[----:B------:R-:W-:Y:S01]  /*2f870*/  UMOV UR5, 0xffffffff ;  /* 0xffffffff00057882 */ /* 0x000fe20000000000 */
[----:B------:R-:W-:Y:S02]  /*2f880*/  ISETP.GE.AND P4, PT, R34, UR4, PT ;  /* 0x0000000422007c0c */ /* 0x000fe4000bf86270 */
[----:B------:R-:W-:Y:S02]  /*2f890*/  ISETP.GE.AND P3, PT, R10, UR4, PT ;  /* 0x000000040a007c0c */ /* 0x000fe4000bf66270 */
[----:B------:R-:W-:Y:S02]  /*2f8a0*/  ISETP.GE.AND P2, PT, R8, UR4, PT ;  /* 0x0000000408007c0c */ /* 0x000fe4000bf46270 */
[----:B------:R-:W-:Y:S02]  /*2f8b0*/  ISETP.GE.AND P0, PT, R37, UR4, PT ;  /* 0x0000000425007c0c */ /* 0x000fe4000bf06270 */
[----:B------:R-:W-:Y:S01]  /*2f8c0*/  SHF.R.U32.HI R8, RZ, 0x3, R20 ;  /* 0x00000003ff087819 */ /* 0x000fe20000011614 */
[----:B-1----:R-:W-:Y:S10]  /*2f8d0*/  BRA.DIV UR5, `(.L_x_3008) ;  /* 0x0000005e057c7947 */ /* 0x002ff4000b800000 */
[----:B------:R-:W0:Y:S01]  /*2f8e0*/  SHFL.IDX PT, R3, R4, RZ, 0x181f ;  /* 0x00181fff04037589 */ /* 0x000e2200000e0000 */
[----:B-----5:R-:W-:Y:S01]  /*2f8f0*/  IMAD R5, R9, R7, RZ ;  /* 0x0000000709057224 */ /* 0x020fe200078e02ff */
[----:B------:R-:W-:Y:S01]  /*2f900*/  ULDC.64 UR4, c[0x0][0x208] ;  /* 0x0000820000047ab9 */ /* 0x000fe20000000a00 */
[----:B------:R-:W-:Y:S01]  /*2f910*/  IMAD R25, R25, 0x80, R8 ;  /* 0x0000008019197824 */ /* 0x000fe200078e0208 */
        /* <DEDUP_REMOVED lines=83> */
.L_x_3194:
        /* <DEDUP_REMOVED lines=14> */
.L_x_3010:
[----:B------:R-:W-:Y:S05]  /*2ff30*/  BSYNC B0 ;  /* 0x0000000000007941 */ /* 0x000fea0003800000 */
.L_x_3009:
[----:B------:R-:W-:Y:S01]  /*2ff40*/  NOP ;  /* 0x0000000000007918 */ /* 0x000fe20000000000 */
[----:B------:R-:W-:-:S13]  /*2ff50*/  PLOP3.LUT P0, PT, PT, PT, PT, 0x80, 0x0 ;  /* 0x000000000000781c */ /* 0x000fda0003f0f070 */
.L_x_3011:
        /* <DEDUP_REMOVED lines=20> */
.L_x_3195:
[----:B------:R-:W-:Y:S05]  /*300a0*/  BSYNC B0 ;  /* 0x0000000000007941 */ /* 0x000fea0003800000 */
.L_x_3012:
[----:B------:R-:W2:Y:S01]  /*300b0*/  LDL R2, [R1+0xc] ;  /* 0x00000c0001027983 */ /* 0x000ea20000100800 */
[----:B------:R-:W-:Y:S01]  /*300c0*/  BSSY B0, `(.L_x_3014) ;  /* 0x000011a000007945 */ /* 0x000fe20003800000 */
[----:B--2---:R-:W-:-:S13]  /*300d0*/  ISETP.GE.AND P0, PT, R0, R2, PT ;  /* 0x000000020000720c */ /* 0x004fda0003f06270 */
[----:B------:R-:W-:Y:S05]  /*300e0*/  @!P0 BRA `(.L_x_3015) ;  /* 0x00000010005c8947 */ /* 0x000fea0003800000 */
[C---:B------:R-:W-:Y:S01]  /*300f0*/  LOP3.LUT R4, R34.reuse, 0x40, RZ, 0xfc, !PT ;  /* 0x0000004022047812 */ /* 0x040fe200078efcff */
[----:B------:R-:W-:Y:S01]  /*30100*/  ULDC UR4, c[0x0][0x2f4] ;  /* 0x0000bd0000047ab9 */ /* 0x000fe20000000800 */
[C---:B------:R-:W-:Y:S01]  /*30110*/  LOP3.LUT R2, R34.reuse, 0x80, RZ, 0xfc, !PT ;  /* 0x0000008022027812 */ /* 0x040fe200078efcff */
[----:B------:R-:W-:Y:S01]  /*30120*/  IMAD.MOV.U32 R7, RZ, RZ, R23 ;  /* 0x000000ffff077224 */ /* 0x000fe200078e0017 */
[----:B------:R-:W-:Y:S01]  /*30130*/  ISETP.GE.AND P4, PT, R34, UR4, PT ;  /* 0x0000000422007c0c */ /* 0x000fe2000bf86270 */
[----:B------:R-:W-:Y:S01]  /*30140*/  IMAD.MOV.U32 R20, RZ, RZ, R29 ;  /* 0x000000ffff147224 */ /* 0x000fe200078e001d */
[----:B------:R-:W-:Y:S01]  /*30150*/  ISETP.GE.AND P3, PT, R4, UR4, PT ;  /* 0x0000000404007c0c */ /* 0x000fe2000bf66270 */
[----:B------:R-:W-:Y:S01]  /*30160*/  IMAD.MOV.U32 R31, RZ, RZ, R22 ;  /* 0x000000ffff1f7224 */ /* 0x000fe200078e0016 */
[----:B------:R-:W-:Y:S02]  /*30170*/  ISETP.GE.AND P2, PT, R2, UR4, PT ;  /* 0x0000000402007c0c */ /* 0x000fe4000bf46270 */
[----:B------:R-:W-:-:S13]  /*30180*/  ISETP.GE.AND P1, PT, R37, UR4, PT ;  /* 0x0000000425007c0c */ /* 0x000fda000bf26270 */
.L_x_3028:
[----:B------:R-:W1:Y:S01]  /*30190*/  LDL R5, [R1+0x10] ;  /* 0x0000100001057983 */ /* 0x000e620000100800 */
[----:B------:R-:W2:Y:S03]  /*301a0*/  LDC R11, c[0x0][0x430] ;  /* 0x00010c00ff0b7b82 */ /* 0x000ea60000000800 */
[----:B------:R-:W3:Y:S01]  /*301b0*/  LDL R8, [R1+0x14] ;  /* 0x0000140001087983 */ /* 0x000ee20000100800 */
[----:B------:R-:W4:Y:S01]  /*301c0*/  S2R R2, SR_TID.X ;  /* 0x0000000000027919 */ /* 0x000f220000002100 */
[----:B------:R-:W4:Y:S01]  /*301d0*/  S2R R4, SR_TID.X ;  /* 0x0000000000047919 */ /* 0x000f220000002100 */
[----:B--2---:R-:W-:-:S13]  /*301e0*/  ISETP.NE.AND P0, PT, R11, 0x1, PT ;  /* 0x000000010b00780c */ /* 0x004fda0003f05270 */
[----:B0-----:R-:W0:Y:S01]  /*301f0*/  @P0 LDC R3, c[0x0][0x434] ;  /* 0x00010d00ff030b82 */ /* 0x001e220000000800 */
[----:B----4-:R-:W-:Y:S01]  /*30200*/  LOP3.LUT R2, R2, 0x7f, RZ, 0xc0, !PT ;  /* 0x0000007f02027812 */ /* 0x010fe200078ec0ff */
[----:B------:R-:W-:-:S03]  /*30210*/  IMAD.SHL.U32 R4, R4, 0x10, RZ ;  /* 0x0000001004047824 */ /* 0x000fc600078e00ff */
[----:B------:R-:W-:-:S04]  /*30220*/  SHF.R.U32.HI R2, RZ, 0x3, R2 ;  /* 0x00000003ff027819 */ /* 0x000fc80000011602 */
[----:B------:R-:W-:Y:S02]  /*30230*/  LOP3.LUT R4, R2, 0x70, R4, 0xf8, !PT ;  /* 0x0000007002047812 */ /* 0x000fe400078ef804 */
[----:B------:R-:W2:Y:S02]  /*30240*/  @P0 LDC R2, c[0x0][0x438] ;  /* 0x00010e00ff020b82 */ /* 0x000ea40000000800 */
[----:B------:R-:W-:Y:S01]  /*30250*/  ISETP.GT.U32.AND P5, PT, R4, 0x4f, PT ;  /* 0x0000004f0400780c */ /* 0x000fe20003fa4070 */
[----:B------:R-:W-:Y:S01]  /*30260*/  IMAD.U32 R12, RZ, RZ, UR37 ;  /* 0x00000025ff0c7e24 */ /* 0x000fe2000f8e00ff */
[----:B------:R-:W-:Y:S01]  /*30270*/  ULDC.64 UR4, c[0x0][0x208] ;  /* 0x0000820000047ab9 */ /* 0x000fe20000000a00 */
[----:B------:R-:W-:Y:S02]  /*30280*/  VIADD R23, R7, 0x1 ;  /* 0x0000000107177836 */ /* 0x000fe40000000000 */
[----:B------:R-:W-:Y:S02]  /*30290*/  IMAD.MOV.U32 R22, RZ, RZ, R0 ;  /* 0x000000ffff167224 */ /* 0x000fe400078e0000 */
[----:B-1----:R-:W-:-:S04]  /*302a0*/  IMAD R6, R0, 0x50, R5 ;  /* 0x0000005000067824 */ /* 0x002fc800078e0205 */
[----:B------:R-:W-:Y:S02]  /*302b0*/  IMAD.IADD R6, R4, 0x1, R6 ;  /* 0x0000000104067824 */ /* 0x000fe400078e0206 */
[----:B------:R-:W1:Y:S02]  /*302c0*/  @!P5 LDC.64 R4, c[0x0][0x428] ;  /* 0x00010a00ff04db82 */ /* 0x000e640000000a00 */
[----:B0-----:R-:W-:-:S04]  /*302d0*/  @P0 IMAD.HI.U32 R3, R6, R3, RZ ;  /* 0x0000000306030227 */ /* 0x001fc800078e00ff */
[----:B------:R-:W-:Y:S01]  /*302e0*/  IMAD.MOV.U32 R10, RZ, RZ, R6 ;  /* 0x000000ffff0a7224 */ /* 0x000fe200078e0006 */
[----:B--2---:R-:W-:-:S04]  /*302f0*/  @P0 SHF.R.U32.HI R10, RZ, R2, R3 ;  /* 0x00000002ff0a0219 */ /* 0x004fc80000011603 */
[--C-:B------:R-:W-:Y:S01]  /*30300*/  @!P5 SHF.R.S32.HI R3, RZ, 0x1f, R10.reuse ;  /* 0x0000001fff03d819 */ /* 0x100fe2000001140a */
[----:B------:R-:W-:-:S04]  /*30310*/  @!P5 IMAD.MOV.U32 R2, RZ, RZ, R10 ;  /* 0x000000ffff02d224 */ /* 0x000fc800078e000a */
[----:B-1----:R-:W-:-:S04]  /*30320*/  @!P5 IMAD.WIDE.U32 R2, R32, R4, R2 ;  /* 0x000000042002d225 */ /* 0x002fc800078e0002 */
        /* <DEDUP_REMOVED lines=18> */
.L_x_3016:
[----:B------:R-:W-:Y:S01]  /*30450*/  IMAD R6, R23, 0x8, R16 ;  /* 0x0000000817067824 */ /* 0x000fe200078e0210 */
[----:B------:R-:W-:Y:S01]  /*30460*/  SHF.L.U32 R3, R29, 0x1f, RZ ;  /* 0x0000001f1d037819 */ /* 0x000fe200000006ff */
[----:B------:R-:W-:Y:S03]  /*30470*/  BSSY B1, `(.L_x_3017) ;  /* 0x0000003000017945 */ /* 0x000fe60003800000 */
[----:B------:R-:W0:Y:S02]  /*30480*/  SYNCS.PHASECHK.TRANS64.TRYWAIT P0, [R6+URZ+0x38840], R3 ;  /* 0x03884003060075a7 */ /* 0x000e24000800017f */
[----:B0-----:R-:W-:Y:S05]  /*30490*/  @!P0 BRA `(.L_x_3018) ;  /* 0x0000005c00908947 */ /* 0x001fea0003800000 */
.L_x_3196:
[----:B------:R-:W-:Y:S05]  /*304a0*/  BSYNC B1 ;  /* 0x0000000000017941 */ /* 0x000fea0003800000 */
.L_x_3017:
        /* <DEDUP_REMOVED lines=68> */
.L_x_3208:
        /* <DEDUP_REMOVED lines=18> */
.L_x_3020:
        /* <DEDUP_REMOVED lines=11> */
.L_x_3021:
[----:B------:R1:W-:Y:S01]  /*30ac0*/  SYNCS.ARRIVE.TRANS64.A1T0 RZ, [R6+URZ+0x38830], RZ ;  /* 0x038830ff06ff79a7 */ /* 0x0003e2000810003f */
[----:B------:R-:W-:Y:S05]  /*30ad0*/  @!P6 BRA `(.L_x_3022) ;  /* 0x000000000004e947 */ /* 0x000fea0003800000 */
[----:B------:R-:W-:Y:S01]  /*30ae0*/  BPT.TRAP 0x1 ;  /* 0x000000040000795c */ /* 0x000fe20000300000 */
.L_x_3022:
[----:B------:R-:W-:Y:S01]  /*30af0*/  SHF.L.U32 R2, R20, 0x1f, RZ ;  /* 0x0000001f14027819 */ /* 0x000fe200000006ff */
[----:B-1----:R-:W-:Y:S01]  /*30b00*/  IMAD R6, R7, 0x8, R16 ;  /* 0x0000000807067824 */ /* 0x002fe200078e0210 */
[----:B------:R-:W-:Y:S03]  /*30b10*/  BSSY B1, `(.L_x_3023) ;  /* 0x0000003000017945 */ /* 0x000fe60003800000 */
[----:B------:R-:W1:Y:S02]  /*30b20*/  SYNCS.PHASECHK.TRANS64.TRYWAIT P0, [R6+URZ+0x38860], R2 ;  /* 0x03886002060075a7 */ /* 0x000e64000800017f */
[----:B-1----:R-:W-:Y:S05]  /*30b30*/  @!P0 BRA `(.L_x_3024) ;  /* 0x0000005c00d08947 */ /* 0x002fea0003800000 */
.L_x_3209:
[----:B------:R-:W-:Y:S05]  /*30b40*/  BSYNC B1 ;  /* 0x0000000000017941 */ /* 0x000fea0003800000 */
.L_x_3023:
        /* <DEDUP_REMOVED lines=62> */
.L_x_3221:
        /* <DEDUP_REMOVED lines=32> */
.L_x_3026:
        /* <DEDUP_REMOVED lines=11> */
.L_x_3027:
        /* <DEDUP_REMOVED lines=8> */
.L_x_3015:
[----:B------:R-:W-:Y:S05]  /*31260*/  BSYNC B0 ;  /* 0x0000000000007941 */ /* 0x000fea0003800000 */
.L_x_3014:
        /* <DEDUP_REMOVED lines=15> */
[----:B------:R-:W0:Y:S01]  /*31360*/  POPC R7, R4 ;  /* 0x0000000400077309 */ /* 0x000e220000000000 */
[----:B--2---:R-:W0:Y:S02]  /*31370*/  SHFL.IDX PT, R0, R3, R0, 0x1f ;  /* 0x00001f0003007589 */ /* 0x004e2400000e0000 */
[----:B0-----:R-:W-:-:S07]  /*31380*/  IADD3 R24, R0, UR36, R7 ;  /* 0x0000002400187c10 */ /* 0x001fce000fffe007 */
.L_x_3030:
[----:B------:R-:W-:Y:S05]  /*31390*/  BSYNC B0 ;  /* 0x0000000000007941 */ /* 0x000fea0003800000 */
.L_x_3029:
[----:B------:R-:W-:-:S05]  /*313a0*/  IMAD.U32 R0, RZ, RZ, UR37 ;  /* 0x00000025ff007e24 */ /* 0x000fca000f8e00ff */
[----:B------:R-:W-:-:S13]  /*313b0*/  ISETP.NE.AND P0, PT, R0, 0x3, PT ;  /* 0x000000030000780c */ /* 0x000fda0003f05270 */
[----:B------:R-:W-:Y:S05]  /*313c0*/  @!P0 BRA `(.L_x_3031) ;  /* 0x0000000000048947 */ /* 0x000fea0003800000 */
[----:B------:R-:W-:Y:S01]  /*313d0*/  BPT.TRAP 0x1 ;  /* 0x000000040000795c */ /* 0x000fe20000300000 */
.L_x_3031:
[----:B------:R-:W2:Y:S01]  /*313e0*/  LDL.LU R0, [R1+0x8] ;  /* 0x0000080001007983 */ /* 0x000ea20000300800 */
[----:B------:R-:W-:Y:S01]  /*313f0*/  IMAD R4, R23, 0x8, R16 ;  /* 0x0000000817047824 */ /* 0x000fe200078e0210 */
[----:B0-----:R-:W-:Y:S01]  /*31400*/  SHF.L.U32 R3, R29, 0x1f, RZ ;  /* 0x0000001f1d037819 */ /* 0x001fe200000006ff */
[----:B------:R-:W-:Y:S03]  /*31410*/  BSSY B0, `(.L_x_3032) ;  /* 0x0000004000007945 */ /* 0x000fe60003800000 */
[----:B------:R-:W0:Y:S01]  /*31420*/  SYNCS.PHASECHK.TRANS64.TRYWAIT P0, [R4+URZ+0x38860], R3 ;  /* 0x03886003040075a7 */ /* 0x000e22000800017f */
[----:B--2---:R-:W-:Y:S01]  /*31430*/  IMAD R5, R22, -0x50, R0 ;  /* 0xffffffb016057824 */ /* 0x004fe200078e0200 */
[----:B0-----:R-:W-:Y:S06]  /*31440*/  @!P0 BRA `(.L_x_3033) ;  /* 0x0000005c00808947 */ /* 0x001fec0003800000 */
.L_x_3222:
[----:B------:R-:W-:Y:S05]  /*31450*/  BSYNC B0 ;  /* 0x0000000000007941 */ /* 0x000fea0003800000 */
.L_x_3032:
[----:B------:R-:W2:Y:S01]  /*31460*/  S2R R0, SR_TID.X ;  /* 0x0000000000007919 */ /* 0x000ea20000002100 */
[----:B------:R-:W-:Y:S01]  /*31470*/  UMOV UR4, 0xffffffff ;  /* 0xffffffff00047882 */ /* 0x000fe20000000000 */
[----:B------:R-:W-:Y:S01]  /*31480*/  IMAD R7, R23, 0x5000, R33 ;  /* 0x0000500017077824 */ /* 0x000fe200078e0221 */
        /* <DEDUP_REMOVED lines=64> */
.L_x_3234:
        /* <DEDUP_REMOVED lines=16> */
.L_x_3035:
        /* <DEDUP_REMOVED lines=11> */
.L_x_3036:
[----:B------:R0:W-:Y:S01]  /*31a40*/  SYNCS.ARRIVE.TRANS64.A1T0 RZ, [R4+URZ+0x38850], RZ ;  /* 0x038850ff04ff79a7 */ /* 0x0001e2000810003f */
[----:B------:R-:W-:-:S05]  /*31a50*/  VIADD R23, R23, 0x1 ;  /* 0x0000000117177836 */ /* 0x000fca0000000000 */
[----:B------:R-:W-:-:S04]  /*31a60*/  ISETP.NE.AND P0, PT, R23, 0x2, PT ;  /* 0x000000021700780c */ /* 0x000fc80003f05270 */
[----:B------:R-:W-:Y:S02]  /*31a70*/  SEL R0, RZ, 0x1, P0 ;  /* 0x00000001ff007807 */ /* 0x000fe40000000000 */
[----:B------:R-:W-:Y:S02]  /*31a80*/  SEL R23, R23, RZ, P0 ;  /* 0x000000ff17177207 */ /* 0x000fe40000000000 */
[----:B0-----:R-:W-:-:S07]  /*31a90*/  LOP3.LUT R29, R29, R0, RZ, 0x3c, !PT ;  /* 0x000000001d1d7212 */ /* 0x001fce00078e3cff */
.L_x_2991:
[----:B------:R-:W-:Y:S05]  /*31aa0*/  BSYNC B7 ;  /* 0x0000000000077941 */ /* 0x000fea0003800000 */
.L_x_2989:
[----:B------:R-:W-:-:S13]  /*31ab0*/  LOP3.LUT P0, RZ, R18, 0x40, RZ, 0xc0, !PT ;  /* 0x0000004012ff7812 */ /* 0x000fda000780c0ff */
[----:B------:R-:W-:Y:S05]  /*31ac0*/  @!P0 BRA `(.L_x_3037) ;  /* 0x0000000000248947 */ /* 0x000fea0003800000 */
[----:B------:R-:W-:Y:S05]  /*31ad0*/  WARPSYNC.ALL ;  /* 0x0000000000007948 */ /* 0x000fea0003800000 */
[----:B------:R-:W3:Y:S08]  /*31ae0*/  S2UR UR5, SR_CgaCtaId ;  /* 0x00000000000579c3 */ /* 0x000ef00000008800 */
[----:B------:R-:W-:Y:S06]  /*31af0*/  BAR.SYNC.DEFER_BLOCKING 0x5, 0x180 ;  /* 0x0146000000007b1d */ /* 0x000fec0000010000 */
[----:B------:R-:W-:-:S02]  /*31b00*/  UMOV UR4, 0x400 ;  /* 0x0000040000047882 */ /* 0x000fc40000000000 */
[----:B---3--:R-:W-:-:S06]  /*31b10*/  ULEA UR4, UR5, UR4, 0x18 ;  /* 0x0000000405047291 */ /* 0x008fcc000f8ec03f */
[----:B--2---:R-:W-:-:S05]  /*31b20*/  IMAD.U32 R16, RZ, RZ, UR4 ;  /* 0x00000004ff107e24 */ /* 0x004fca000f8e00ff */
[----:B------:R2:W3:Y:S01]  /*31b30*/  LDS.128 R24, [R16+0x388d0] ;  /* 0x0388d00010187984 */ /* 0x0004e20000000c00 */
[----:B------:R-:W-:Y:S06]  /*31b40*/  BAR.ARV 0x4, 0x180 ;  /* 0x0106000000007b1d */ /* 0x000fec0000002000 */
[----:B------:R-:W-:Y:S05]  /*31b50*/  BRA `(.L_x_3038) ;  /* 0x0000000c00e07947 */ /* 0x000fea0003800000 */
.L_x_3037:
[----:B------:R-:W3:Y:S01]  /*31b60*/  S2R R8, SR_TID.X ;  /* 0x0000000000087919 */ /* 0x000ee20000002100 */
[----:B------:R-:W-:Y:S01]  /*31b70*/  UMOV UR4, 0xffffffff ;  /* 0xffffffff00047882 */ /* 0x000fe20000000000 */
[----:B---3--:R-:W-:-:S04]  /*31b80*/  LOP3.LUT R8, R8, 0x1f, RZ, 0xc0, !PT ;  /* 0x0000001f08087812 */ /* 0x008fc800078ec0ff */
[----:B------:R-:W-:Y:S01]  /*31b90*/  ISETP.NE.AND P0, PT, R8, 0x1f, PT ;  /* 0x0000001f0800780c */ /* 0x000fe20003f05270 */
[----:B------:R-:W-:-:S12]  /*31ba0*/  BRA.DIV UR4, `(.L_x_3039) ;  /* 0x0000005e04a87947 */ /* 0x000fd8000b800000 */
[----:B--2---:R-:W-:Y:S01]  /*31bb0*/  IMAD.IADD R7, R27, 0x1, R8 ;  /* 0x000000011b077824 */ /* 0x004fe200078e0208 */
[----:B------:R-:W-:Y:S01]  /*31bc0*/  ULDC UR4, c[0x0][0xc3c] ;  /* 0x00030f0000047ab9 */ /* 0x000fe20000000800 */
[----:B------:R-:W-:-:S03]  /*31bd0*/  ULDC.64 UR6, c[0x0][0x208] ;  /* 0x0000820000067ab9 */ /* 0x000fc60000000a00 */
[----:B------:R-:W-:-:S13]  /*31be0*/  ISETP.GE.OR P1, PT, R7, UR4, !P0 ;  /* 0x0000000407007c0c */ /* 0x000fda000c726670 */
[----:B------:R-:W2:Y:S08]  /*31bf0*/  @!P1 LDC.64 R2, c[0x0][0xc80] ;  /* 0x00032000ff029b82 */ /* 0x000eb00000000a00 */
[----:B------:R-:W3:Y:S01]  /*31c00*/  @!P1 LDC.64 R4, c[0x0][0xc78] ;  /* 0x00031e00ff049b82 */ /* 0x000ee20000000a00 */
[----:B--2---:R-:W-:-:S05]  /*31c10*/  @!P1 IMAD.WIDE R2, R7, 0x4, R2 ;  /* 0x0000000407029825 */ /* 0x004fca00078e0202 */
[----:B------:R3:W2:Y:S02]  /*31c20*/  @!P1 LDG.E R6, desc[UR6][R2.64] ;  /* 0x0000000602069981 */ /* 0x0006a4000c1e1900 */
[----:B---3--:R-:W-:-:S05]  /*31c30*/  @!P1 IMAD.WIDE R2, R7, 0x4, R4 ;  /* 0x0000000407029825 */ /* 0x008fca00078e0204 */
        /* <DEDUP_REMOVED lines=14> */
[----:B------:R-:W2:Y:S02]  /*31d20*/  SHFL.UP PT, R14, R13, 0x1, RZ ;  /* 0x042000000d0e7989 */ /* 0x000ea400000e00ff */
[----:B--2---:R-:W-:-:S05]  /*31d30*/  SEL R14, R14, RZ, P1 ;  /* 0x000000ff0e0e7207 */ /* 0x004fca0000800000 */
[----:B------:R-:W-:-:S05]  /*31d40*/  IMAD.IADD R5, R13, 0x1, R14 ;  /* 0x000000010d057824 */ /* 0x000fca00078e020e */
        /* <DEDUP_REMOVED lines=12> */
[----:B------:R2:W3:Y:S02]  /*31e10*/  SHFL.IDX PT, R14, R2, 0x1f, 0x1f ;  /* 0x03e01f00020e7f89 */ /* 0x0004e400000e0000 */
.L_x_3244:
[----:B------:R-:W-:Y:S02]  /*31e20*/  ULDC UR4, c[0x0][0xc38] ;  /* 0x00030e0000047ab9 */ /* 0x000fe40000000800 */
[----:B------:R-:W-:-:S04]  /*31e30*/  IMAD.U32 R5, RZ, RZ, UR4 ;  /* 0x00000004ff057e24 */ /* 0x000fc8000f8e00ff */
[----:B---3--:R-:W-:-:S04]  /*31e40*/  IMAD R14, R14, R5, RZ ;  /* 0x000000050e0e7224 */ /* 0x008fc800078e02ff */
[----:B------:R-:W-:-:S05]  /*31e50*/  IMAD.IADD R7, R7, 0x1, R14 ;  /* 0x0000000107077824 */ /* 0x000fca00078e020e */
[----:B------:R-:W-:-:S13]  /*31e60*/  ISETP.GT.AND P6, PT, R7, R0, PT ;  /* 0x000000000700720c */ /* 0x000fda0003fc4270 */
[----:B------:R-:W-:Y:S05]  /*31e70*/  @P6 BRA `(.L_x_3040) ;  /* 0x0000000000a86947 */ /* 0x000fea0003800000 */
.L_x_3043:
[----:B--2---:R-:W2:Y:S01]  /*31e80*/  LDC R2, c[0x0][0xc3c] ;  /* 0x00030f00ff027b82 */ /* 0x004ea20000000800 */
[----:B------:R-:W-:-:S05]  /*31e90*/  VIADD R27, R27, 0x1f ;  /* 0x0000001f1b1b7836 */ /* 0x000fca0000000000 */
[----:B--2---:R-:W-:-:S13]  /*31ea0*/  ISETP.GE.AND P6, PT, R27, R2, PT ;  /* 0x000000021b00720c */ /* 0x004fda0003fc6270 */
[----:B------:R-:W-:Y:S05]  /*31eb0*/  @P6 BRA `(.L_x_3041) ;  /* 0x0000000800c46947 */ /* 0x000fea0003800000 */
[----:B------:R-:W2:Y:S01]  /*31ec0*/  S2R R3, SR_TID.X ;  /* 0x0000000000037919 */ /* 0x000ea20000002100 */
[----:B------:R-:W-:Y:S01]  /*31ed0*/  IMAD.MOV.U32 R25, RZ, RZ, RZ ;  /* 0x000000ffff197224 */ /* 0x000fe200078e00ff */
[----:B------:R-:W-:Y:S01]  /*31ee0*/  ULDC.64 UR4, c[0x0][0x208] ;  /* 0x0000820000047ab9 */ /* 0x000fe20000000a00 */
[----:B--2---:R-:W-:-:S05]  /*31ef0*/  LOP3.LUT R3, R3, 0x1f, RZ, 0xc0, !PT ;  /* 0x0000001f03037812 */ /* 0x004fca00078ec0ff */
[----:B------:R-:W-:-:S05]  /*31f00*/  IMAD.IADD R9, R27, 0x1, R3 ;  /* 0x000000011b097824 */ /* 0x000fca00078e0203 */
[----:B------:R-:W-:-:S13]  /*31f10*/  ISETP.GE.OR P6, PT, R9, R2, !P0 ;  /* 0x000000020900720c */ /* 0x000fda00047c6670 */
[----:B------:R-:W2:Y:S08]  /*31f20*/  @!P6 LDC.64 R2, c[0x0][0xc80] ;  /* 0x00032000ff02eb82 */ /* 0x000eb00000000a00 */
[----:B------:R-:W3:Y:S01]  /*31f30*/  @!P6 LDC.64 R4, c[0x0][0xc78] ;  /* 0x00031e00ff04eb82 */ /* 0x000ee20000000a00 */
[----:B--2---:R-:W-:-:S05]  /*31f40*/  @!P6 IMAD.WIDE R2, R9, 0x4, R2 ;  /* 0x000000040902e825 */ /* 0x004fca00078e0202 */
[----:B------:R3:W2:Y:S02]  /*31f50*/  @!P6 LDG.E R25, desc[UR4][R2.64] ;  /* 0x000000040219e981 */ /* 0x0006a4000c1e1900 */
[----:B---3--:R-:W-:-:S04]  /*31f60*/  @!P6 IMAD.WIDE R2, R9, 0x4, R4 ;  /* 0x000000040902e825 */ /* 0x008fc800078e0204 */
[----:B------:R-:W-:-:S06]  /*31f70*/  IMAD.MOV.U32 R4, RZ, RZ, RZ ;  /* 0x000000ffff047224 */ /* 0x000fcc00078e00ff */
[----:B------:R-:W2:Y:S01]  /*31f80*/  @!P6 LDG.E R4, desc[UR4][R2.64] ;  /* 0x000000040204e981 */ /* 0x000ea2000c1e1900 */
[----:B------:R-:W-:Y:S01]  /*31f90*/  UMOV UR4, 0xffffffff ;  /* 0xffffffff00047882 */ /* 0x000fe20000000000 */
[----:B--2---:R-:W-:Y:S02]  /*31fa0*/  IMAD R13, R4, R25, RZ ;  /* 0x00000019040d7224 */ /* 0x004fe400078e02ff */
[----:B------:R-:W-:Y:S05]  /*31fb0*/  BRA.DIV UR4, `(.L_x_3042) ;  /* 0x0000005e04e47947 */ /* 0x000fea000b800000 */
        /* <DEDUP_REMOVED lines=16> */
.L_x_3252:
[----:B------:R-:W-:Y:S02]  /*320c0*/  ULDC UR4, c[0x0][0xc38] ;  /* 0x00030e0000047ab9 */ /* 0x000fe40000000800 */
[----:B------:R-:W-:-:S04]  /*320d0*/  IMAD.U32 R5, RZ, RZ, UR4 ;  /* 0x00000004ff057e24 */ /* 0x000fc8000f8e00ff */
[----:B---3--:R-:W-:-:S04]  /*320e0*/  IMAD R14, R14, R5, RZ ;  /* 0x000000050e0e7224 */ /* 0x008fc800078e02ff */
[----:B------:R-:W-:-:S05]  /*320f0*/  IMAD.IADD R7, R14, 0x1, R7 ;  /* 0x000000010e077824 */ /* 0x000fca00078e0207 */
[----:B------:R-:W-:-:S13]  /*32100*/  ISETP.GT.AND P6, PT, R7, R0, PT ;  /* 0x000000000700720c */ /* 0x000fda0003fc4270 */
[----:B------:R-:W-:Y:S05]  /*32110*/  @!P6 BRA `(.L_x_3043) ;  /* 0xfffffffc0058e947 */ /* 0x000fea000383ffff */
.L_x_3040:
[----:B------:R-:W-:Y:S01]  /*32120*/  IMAD.IADD R7, R7, 0x1, -R14 ;  /* 0x0000000107077824 */ /* 0x000fe200078e0a0e */
[----:B------:R-:W-:-:S03]  /*32130*/  UMOV UR4, 0xffffffff ;  /* 0xffffffff00047882 */ /* 0x000fc60000000000 */
[----:B------:R-:W-:-:S05]  /*32140*/  IMAD R3, R2, R5, R7 ;  /* 0x0000000502037224 */ /* 0x000fca00078e0207 */
[----:B------:R-:W-:Y:S01]  /*32150*/  ISETP.GT.AND P6, PT, R3, R0, PT ;  /* 0x000000000300720c */ /* 0x000fe20003fc4270 */
[----:B------:R-:W-:-:S12]  /*32160*/  BRA.DIV UR4, `(.L_x_3044) ;  /* 0x0000006204307947 */ /* 0x000fd8000b800000 */
[----:B------:R-:W-:-:S04]  /*32170*/  VOTE.ANY R3, PT, !P6 ;  /* 0x0000000000037806 */ /* 0x000fc800070e0100 */
[----:B-1----:R-:W1:Y:S02]  /*32180*/  POPC R12, R3 ;  /* 0x00000003000c7309 */ /* 0x002e640000000000 */
[----:B-1----:R1:W3:Y:S01]  /*32190*/  SHFL.IDX PT, R25, R25, R12, 0x1f ;  /* 0x00001f0c19197589 */ /* 0x0022e200000e0000 */
[----:B------:R-:W-:-:S03]  /*321a0*/  IMAD.IADD R27, R12, 0x1, R27 ;  /* 0x000000010c1b7824 */ /* 0x000fc600078e021b */
[----:B------:R1:W4:Y:S04]  /*321b0*/  SHFL.IDX PT, R4, R4, R12, 0x1f ;  /* 0x00001f0c04047589 */ /* 0x00032800000e0000 */
.L_x_3257:
[----:B------:R-:W-:-:S13]  /*321c0*/  ISETP.NE.AND P0, PT, R3, RZ, PT ;  /* 0x000000ff0300720c */ /* 0x000fda0003f05270 */
[----:B------:R-:W-:Y:S05]  /*321d0*/  @!P0 BRA `(.L_x_3045) ;  /* 0x0000000000108947 */ /* 0x000fea0003800000 */
[----:B------:R-:W-:Y:S01]  /*321e0*/  UMOV UR4, 0xffffffff ;  /* 0xffffffff00047882 */ /* 0x000fe20000000000 */
[----:B-1----:R-:W-:Y:S02]  /*321f0*/  VIADD R12, R12, 0xffffffff ;  /* 0xffffffff0c0c7836 */ /* 0x002fe40000000000 */
[----:B------:R-:W-:Y:S05]  /*32200*/  BRA.DIV UR4, `(.L_x_3046) ;  /* 0x0000006204647947 */ /* 0x000fea000b800000 */
[----:B------:R1:W0:Y:S02]  /*32210*/  SHFL.IDX PT, R6, R2, R12, 0x1f ;  /* 0x00001f0c02067589 */ /* 0x00022400000e0000 */
.L_x_3045:
[----:B----4-:R-:W-:Y:S01]  /*32220*/  ISETP.NE.AND P0, PT, R4, 0x1, PT ;  /* 0x000000010400780c */ /* 0x010fe20003f05270 */
[----:B0-----:R-:W-:-:S04]  /*32230*/  IMAD R24, R6, R5, R7 ;  /* 0x0000000506187224 */ /* 0x001fc800078e0207 */
[----:B------:R-:W-:-:S08]  /*32240*/  IMAD.IADD R0, R0, 0x1, -R24 ;  /* 0x0000000100007824 */ /* 0x000fd000078e0a18 */
[----:B------:R-:W-:Y:S05]  /*32250*/  @!P0 BRA `(.L_x_3047) ;  /* 0x0000000000dc8947 */ /* 0x000fea0003800000 */
[-C--:B---3--:R-:W-:Y:S02]  /*32260*/  IABS R5, R25.reuse ;  /* 0x0000001900057213 */ /* 0x088fe40000000000 */
[----:B------:R-:W-:Y:S02]  /*32270*/  IABS R6, R4 ;  /* 0x0000000400067213 */ /* 0x000fe40000000000 */
[----:B------:R-:W0:Y:S08]  /*32280*/  I2F.RP R7, R5 ;  /* 0x0000000500077306 */ /* 0x000e300000209400 */
[----:B------:R-:W3:Y:S08]  /*32290*/  I2F.RP R8, R6 ;  /* 0x0000000600087306 */ /* 0x000ef00000209400 */
[----:B0-----:R-:W1:Y:S08]  /*322a0*/  MUFU.RCP R7, R7 ;  /* 0x0000000700077308 */ /* 0x001e700000001000 */
[----:B---3--:R-:W-:Y:S01]  /*322b0*/  MUFU.RCP R8, R8 ;  /* 0x0000000800087308 */ /* 0x008fe20000001000 */
[----:B-12---:R-:W-:Y:S01]  /*322c0*/  VIADD R2, R7, 0xffffffe ;  /* 0x0ffffffe07027836 */ /* 0x006fe20000000000 */
        /* <DEDUP_REMOVED lines=9> */
[----:B------:R-:W-:Y:S02]  /*32360*/  IMAD R2, R7, R9, R2 ;  /* 0x0000000907027224 */ /* 0x000fe400078e0202 */
[----:B------:R-:W-:-:S03]  /*32370*/  VIADD R3, R8, 0xffffffe ;  /* 0x0ffffffe08037836 */ /* 0x000fc60000000000 */
[----:B------:R-:W-:-:S03]  /*32380*/  ISETP.GT.U32.AND P1, PT, R5, R2, PT ;  /* 0x000000020500720c */ /* 0x000fc60003f24070 */
[----:B------:R-:W0:Y:S10]  /*32390*/  F2I.FTZ.U32.TRUNC.NTZ R3, R3 ;  /* 0x0000000300037305 */ /* 0x000e34000021f000 */
[----:B------:R-:W-:-:S02]  /*323a0*/  @!P1 IMAD.IADD R2, R2, 0x1, -R5 ;  /* 0x0000000102029824 */ /* 0x000fc400078e0a05 */
[----:B------:R-:W-:Y:S01]  /*323b0*/  @!P1 VIADD R7, R7, 0x1 ;  /* 0x0000000107079836 */ /* 0x000fe20000000000 */
[----:B------:R-:W-:Y:S02]  /*323c0*/  ISETP.NE.AND P1, PT, R25, RZ, PT ;  /* 0x000000ff1900720c */ /* 0x000fe40003f25270 */
[----:B------:R-:W-:Y:S01]  /*323d0*/  ISETP.GE.U32.AND P0, PT, R2, R5, PT ;  /* 0x000000050200720c */ /* 0x000fe20003f06070 */
[----:B0-----:R-:W-:Y:S02]  /*323e0*/  IMAD.MOV R5, RZ, RZ, -R3 ;  /* 0x000000ffff057224 */ /* 0x001fe400078e0a03 */
[----:B------:R-:W-:Y:S02]  /*323f0*/  IMAD.MOV.U32 R2, RZ, RZ, RZ ;  /* 0x000000ffff027224 */ /* 0x000fe400078e00ff */
[----:B------:R-:W-:-:S04]  /*32400*/  IMAD R5, R5, R6, RZ ;  /* 0x0000000605057224 */ /* 0x000fc800078e02ff */
[----:B------:R-:W-:Y:S01]  /*32410*/  IMAD.HI.U32 R5, R3, R5, R2 ;  /* 0x0000000503057227 */ /* 0x000fe200078e0002 */
[----:B------:R-:W-:Y:S02]  /*32420*/  LOP3.LUT R2, R0, R25, RZ, 0x3c, !PT ;  /* 0x0000001900027212 */ /* 0x000fe400078e3cff */
[----:B------:R-:W-:Y:S01]  /*32430*/  IABS R3, R4 ;  /* 0x0000000400037213 */ /* 0x000fe20000000000 */
[----:B------:R-:W-:Y:S01]  /*32440*/  @P0 VIADD R7, R7, 0x1 ;  /* 0x0000000107070836 */ /* 0x000fe20000000000 */
[----:B------:R-:W-:-:S03]  /*32450*/  ISETP.GE.AND P2, PT, R2, RZ, PT ;  /* 0x000000ff0200720c */ /* 0x000fc60003f46270 */
[----:B------:R-:W-:-:S10]  /*32460*/  IMAD.MOV R3, RZ, RZ, -R3 ;  /* 0x000000ffff037224 */ /* 0x000fd400078e0a03 */
[----:B------:R-:W-:Y:S01]  /*32470*/  @!P2 IMAD.MOV R7, RZ, RZ, -R7 ;  /* 0x000000ffff07a224 */ /* 0x000fe200078e0a07 */
[----:B------:R-:W-:-:S04]  /*32480*/  @!P1 LOP3.LUT R7, RZ, R25, RZ, 0x33, !PT ;  /* 0x00000019ff079212 */ /* 0x000fc800078e33ff */
[----:B------:R-:W-:-:S05]  /*32490*/  IABS R2, R7 ;  /* 0x0000000700027213 */ /* 0x000fca0000000000 */
        /* <DEDUP_REMOVED lines=12> */
[--C-:B------:R-:W-:Y:S02]  /*32560*/  IMAD.MOV R2, RZ, RZ, -R5.reuse ;  /* 0x000000ffff027224 */ /* 0x100fe400078e0a05 */
[C---:B------:R-:W-:Y:S02]  /*32570*/  IMAD R5, R4.reuse, 0x1000000, R5 ;  /* 0x0100000004057824 */ /* 0x040fe400078e0205 */
[--C-:B------:R-:W-:Y:S02]  /*32580*/  IMAD R4, R4, R2, R7.reuse ;  /* 0x0000000204047224 */ /* 0x100fe400078e0207 */
[----:B------:R-:W-:Y:S02]  /*32590*/  IMAD.MOV R2, RZ, RZ, -R7 ;  /* 0x000000ffff027224 */ /* 0x000fe400078e0a07 */
[----:B------:R-:W-:Y:S02]  /*325a0*/  IMAD R26, R4, 0x10000, R5 ;  /* 0x00010000041a7824 */ /* 0x000fe400078e0205 */
[----:B------:R-:W-:Y:S01]  /*325b0*/  IMAD R2, R25, R2, R0 ;  /* 0x0000000219027224 */ /* 0x000fe200078e0200 */
[----:B------:R-:W-:Y:S06]  /*325c0*/  BRA `(.L_x_3048) ;  /* 0x0000000000f47947 */ /* 0x000fec0003800000 */
.L_x_3047:
[----:B-12---:R-:W0:Y:S01]  /*325d0*/  LDC.64 R2, c[0x0][0xc90] ;  /* 0x00032400ff027b82 */ /* 0x006e220000000a00 */
[----:B------:R-:W-:Y:S01]  /*325e0*/  ULDC.64 UR4, c[0x0][0x208] ;  /* 0x0000820000047ab9 */ /* 0x000fe20000000a00 */
[----:B0-----:R-:W-:-:S05]  /*325f0*/  IMAD.WIDE R2, R27, 0x4, R2 ;  /* 0x000000041b027825 */ /* 0x001fca00078e0202 */
[----:B------:R0:W3:Y:S02]  /*32600*/  LDG.E R6, desc[UR4][R2.64] ;  /* 0x0000000402067981 */ /* 0x0000e4000c1e1900 */
[----:B0-----:R-:W-:Y:S02]  /*32610*/  IMAD.MOV.U32 R2, RZ, RZ, RZ ;  /* 0x000000ffff027224 */ /* 0x001fe400078e00ff */
[----:B---3--:R-:W-:-:S05]  /*32620*/  IMAD R7, R25, R6, RZ ;  /* 0x0000000619077224 */ /* 0x008fca00078e02ff */
        /* <DEDUP_REMOVED lines=55> */
.L_x_3048:
[----:B------:R-:W-:-:S05]  /*329a0*/  LOP3.LUT R2, RZ, R2, RZ, 0x33, !PT ;  /* 0x00000002ff027212 */ /* 0x000fca00078e33ff */
[----:B------:R-:W-:Y:S01]  /*329b0*/  IMAD.IADD R25, R25, 0x1, R2 ;  /* 0x0000000119197824 */ /* 0x000fe200078e0202 */
[----:B------:R-:W-:Y:S06]  /*329c0*/  BRA `(.L_x_3049) ;  /* 0x00000000001c7947 */ /* 0x000fec0003800000 */
.L_x_3041:
[----:B------:R-:W-:Y:S01]  /*329d0*/  UMOV UR4, URZ ;  /* 0x0000003f00047c82 */ /* 0x000fe20008000000 */
[----:B------:R-:W-:Y:S01]  /*329e0*/  UMOV UR5, URZ ;  /* 0x0000003f00057c82 */ /* 0x000fe20008000000 */
[----:B------:R-:W-:Y:S01]  /*329f0*/  ULDC UR6, c[0x0][0xc3c] ;  /* 0x00030f0000067ab9 */ /* 0x000fe20000000800 */
[----:B------:R-:W-:Y:S02]  /*32a00*/  IMAD.MOV.U32 R24, RZ, RZ, R0 ;  /* 0x000000ffff187224 */ /* 0x000fe400078e0000 */
[----:B------:R-:W-:Y:S02]  /*32a10*/  IMAD.U32 R25, RZ, RZ, UR4 ;  /* 0x00000004ff197e24 */ /* 0x000fe4000f8e00ff */
[----:B------:R-:W-:Y:S02]  /*32a20*/  IMAD.U32 R26, RZ, RZ, UR5 ;  /* 0x00000005ff1a7e24 */ /* 0x000fe4000f8e00ff */
[----:B------:R-:W-:-:S07]  /*32a30*/  IMAD.U32 R27, RZ, RZ, UR6 ;  /* 0x00000006ff1b7e24 */ /* 0x000fce000f8e00ff */
.L_x_3049:
[----:B------:R-:W2:Y:S01]  /*32a40*/  S2R R0, SR_TID.X ;  /* 0x0000000000007919 */ /* 0x000ea20000002100 */
[----:B------:R-:W-:Y:S05]  /*32a50*/  WARPSYNC.ALL ;  /* 0x0000000000007948 */ /* 0x000fea0003800000 */
[----:B------:R-:W-:Y:S01]  /*32a60*/  BAR.SYNC.DEFER_BLOCKING 0x4, 0x180 ;  /* 0x0106000000007b1d */ /* 0x000fe20000010000 */
[----:B--2---:R-:W-:-:S04]  /*32a70*/  LOP3.LUT R0, R0, 0x1f, RZ, 0xc0, !PT ;  /* 0x0000001f00007812 */ /* 0x004fc800078ec0ff */
[----:B------:R-:W-:-:S13]  /*32a80*/  ISETP.NE.AND P0, PT, R0, RZ, PT ;  /* 0x000000ff0000720c */ /* 0x000fda0003f05270 */
[----:B------:R-:W2:Y:S01]  /*32a90*/  @!P0 S2R R3, SR_CgaCtaId ;  /* 0x0000000000038919 */ /* 0x000ea20000008800 */
[----:B------:R-:W-:-:S04]  /*32aa0*/  @!P0 MOV R0, 0x400 ;  /* 0x0000040000008802 */ /* 0x000fc80000000f00 */
[----:B--2---:R-:W-:-:S05]  /*32ab0*/  @!P0 LEA R16, R3, R0, 0x18 ;  /* 0x0000000003108211 */ /* 0x004fca00078ec0ff */
[----:B------:R4:W-:Y:S01]  /*32ac0*/  @!P0 STS.128 [R16+0x388d0], R24 ;  /* 0x0388d01810008388 */ /* 0x0009e20000000c00 */
[----:B------:R-:W-:Y:S06]  /*32ad0*/  BAR.ARV 0x5, 0x180 ;  /* 0x0146000000007b1d */ /* 0x000fec0000002000 */
.L_x_3038:
[----:B------:R-:W-:Y:S02]  /*32ae0*/  ULDC UR4, c[0x0][0xc3c] ;  /* 0x00030f0000047ab9 */ /* 0x000fe40000000800 */
[----:B---3--:R-:W-:-:S13]  /*32af0*/  ISETP.GE.AND P0, PT, R27, UR4, PT ;  /* 0x000000041b007c0c */ /* 0x008fda000bf06270 */
[----:B------:R-:W-:Y:S05]  /*32b00*/  @!P0 BRA `(.L_x_3050) ;  /* 0xffffff90004c8947 */ /* 0x000fea000383ffff */
[----:B------:R-:W-:Y:S05]  /*32b10*/  BSYNC B8 ;  /* 0x0000000000087941 */ /* 0x000fea0003800000 */
.L_x_2937:
[----:B------:R-:W3:Y:S01]  /*32b20*/  LDL.LU R0, [R1+0x2c] ;  /* 0x00002c0001007983 */ /* 0x000ee20000300800 */
[----:B------:R-:W-:Y:S01]  /*32b30*/  BSSY B0, `(.L_x_3051) ;  /* 0x000000b000007945 */ /* 0x000fe20003800000 */
[----:B------:R-:W5:Y:S01]  /*32b40*/  S2R R5, SR_CgaCtaId ;  /* 0x0000000000057919 */ /* 0x000f620000008800 */
[----:B---3--:R-:W-:-:S05]  /*32b50*/  VIADD R0, R0, 0x1 ;  /* 0x0000000100007836 */ /* 0x008fca0000000000 */
[----:B-1----:R-:W-:-:S04]  /*32b60*/  LEA.HI R2, R0, R0, RZ, 0x1 ;  /* 0x0000000000027211 */ /* 0x002fc800078f08ff */
[----:B------:R-:W-:Y:S02]  /*32b70*/  LOP3.LUT R3, R2, 0xfffffffe, RZ, 0xc0, !PT ;  /* 0xfffffffe02037812 */ /* 0x000fe400078ec0ff */
[----:B------:R-:W-:-:S03]  /*32b80*/  MOV R2, 0x400 ;  /* 0x0000040000027802 */ /* 0x000fc60000000f00 */
[----:B------:R-:W-:Y:S01]  /*32b90*/  IMAD.IADD R0, R0, 0x1, -R3 ;  /* 0x0000000100007824 */ /* 0x000fe200078e0a03 */
[----:B-----5:R-:W-:-:S04]  /*32ba0*/  LEA R5, R5, R2, 0x18 ;  /* 0x0000000205057211 */ /* 0x020fc800078ec0ff */
[----:B------:R-:W-:-:S04]  /*32bb0*/  SHF.L.U32 R0, R0, 0x1f, RZ ;  /* 0x0000001f00007819 */ /* 0x000fc800000006ff */
[----:B------:R-:W1:Y:S02]  /*32bc0*/  SYNCS.PHASECHK.TRANS64.TRYWAIT P0, [R5+URZ+0x38820], R0 ;  /* 0x03882000050075a7 */ /* 0x000e64000800017f */
[----:B-1----:R-:W-:Y:S05]  /*32bd0*/  @!P0 BRA `(.L_x_3052) ;  /* 0x0000005800188947 */ /* 0x002fea0003800000 */
.L_x_3260:
[----:B------:R-:W-:Y:S05]  /*32be0*/  BSYNC B0 ;  /* 0x0000000000007941 */ /* 0x000fea0003800000 */
.L_x_3051:
[----:B------:R-:W-:-:S03]  /*32bf0*/  UMOV UR4, 0xffffffff ;  /* 0xffffffff00047882 */ /* 0x000fc60000000000 */
[----:B------:R-:W-:Y:S05]  /*32c00*/  BRA.DIV UR4, `(.L_x_3053) ;  /* 0x0000005a04207947 */ /* 0x000fea000b800000 */
[----:B-1----:R-:W1:Y:S02]  /*32c10*/  S2R R0, SR_TID.X ;  /* 0x0000000000007919 */ /* 0x002e640000002100 */
[----:B-1----:R-:W-:-:S04]  /*32c20*/  SHF.R.U32.HI R0, RZ, 0x5, R0 ;  /* 0x00000005ff007819 */ /* 0x002fc80000011600 */
[----:B------:R-:W-:-:S05]  /*32c30*/  LOP3.LUT R0, R0, 0x3, RZ, 0xc0, !PT ;  /* 0x0000000300007812 */ /* 0x000fca00078ec0ff */
[----:B------:R1:W3:Y:S02]  /*32c40*/  SHFL.IDX PT, R14, R0, RZ, 0x1f ;  /* 0x00001fff000e7589 */ /* 0x0002e400000e0000 */
.L_x_3263:
[----:B---3--:R-:W-:-:S13]  /*32c50*/  ISETP.NE.AND P0, PT, R14, RZ, PT ;  /* 0x000000ff0e00720c */ /* 0x008fda0003f05270 */
[----:B------:R-:W-:Y:S05]  /*32c60*/  @P0 BRA `(.L_x_2649) ;  /* 0x0000000000880947 */ /* 0x000fea0003800000 */
[----:B------:R-:W-:-:S03]  /*32c70*/  UMOV UR4, 0xffffffff ;  /* 0xffffffff00047882 */ /* 0x000fc60000000000 */
[----:B------:R-:W-:Y:S05]  /*32c80*/  BRA.DIV UR4, `(.L_x_3054) ;  /* 0x0000005a04347947 */ /* 0x000fea000b800000 */
[----:B------:R-:W-:-:S13]  /*32c90*/  ELECT P6, URZ, PT ;  /* 0x00000000003f782f */ /* 0x000fda00038c0000 */
.L_x_3266:
[----:B------:R-:W-:Y:S05]  /*32ca0*/  @!P6 BRA `(.L_x_2649) ;  /* 0x000000000078e947 */ /* 0x000fea0003800000 */
[----:B------:R-:W-:-:S06]  /*32cb0*/  ULOP3.LUT UR4, UR60, 0x2, URZ, 0xfc, !UPT ;  /* 0x000000023c047892 */ /* 0x000fcc000f8efc3f */
[----:B-1----:R-:W-:-:S05]  /*32cc0*/  IMAD.U32 R0, RZ, RZ, UR4 ;  /* 0x00000004ff007e24 */ /* 0x002fca000f8e00ff */
[----:B------:R-:W-:-:S13]  /*32cd0*/  ISETP.NE.AND P0, PT, R0, 0x3, PT ;  /* 0x000000030000780c */ /* 0x000fda0003f05270 */
[----:B------:R-:W-:Y:S05]  /*32ce0*/  @!P0 BRA `(.L_x_3055) ;  /* 0x0000000000048947 */ /* 0x000fea0003800000 */
[----:B------:R-:W-:Y:S01]  /*32cf0*/  BPT.TRAP 0x1 ;  /* 0x000000040000795c */ /* 0x000fe20000300000 */
.L_x_3055:
[----:B------:R-:W-:Y:S01]  /*32d00*/  IMAD R3, R23, 0x8, R5 ;  /* 0x0000000817037824 */ /* 0x000fe200078e0205 */
[----:B------:R-:W-:Y:S01]  /*32d10*/  SHF.L.U32 R2, R29, 0x1f, RZ ;  /* 0x0000001f1d027819 */ /* 0x000fe200000006ff */
[----:B------:R-:W-:-:S03]  /*32d20*/  VIADD R23, R23, 0x1 ;  /* 0x0000000117177836 */ /* 0x000fc60000000000 */
[----:B------:R-:W1:Y:S02]  /*32d30*/  SYNCS.PHASECHK.TRANS64.TRYWAIT P1, [R3+URZ+0x38840], R2 ;  /* 0x03884002030075a7 */ /* 0x000e64000802017f */
[----:B------:R-:W-:-:S04]  /*32d40*/  ISETP.NE.AND P2, PT, R23, 0x2, PT ;  /* 0x000000021700780c */ /* 0x000fc80003f45270 */
[----:B------:R-:W-:Y:S01]  /*32d50*/  SEL R0, RZ, 0x1, P2 ;  /* 0x00000001ff007807 */ /* 0x000fe20001000000 */
[----:B-1----:R-:W-:Y:S08]  /*32d60*/  @!P1 BRA `(.L_x_3056) ;  /* 0x00000058001c9947 */ /* 0x002ff00003800000 */
.L_x_3267:
[----:B------:R-:W-:Y:S02]  /*32d70*/  SEL R23, R23, RZ, P2 ;  /* 0x000000ff17177207 */ /* 0x000fe40001000000 */
[----:B------:R-:W-:Y:S01]  /*32d80*/  LOP3.LUT R0, R29, R0, RZ, 0x3c, !PT ;  /* 0x000000001d007212 */ /* 0x000fe200078e3cff */
[----:B------:R-:W-:Y:S06]  /*32d90*/  @!P0 BRA `(.L_x_3057) ;  /* 0x0000000000048947 */ /* 0x000fec0003800000 */
[----:B------:R-:W-:Y:S01]  /*32da0*/  BPT.TRAP 0x1 ;  /* 0x000000040000795c */ /* 0x000fe20000300000 */
.L_x_3057:
[----:B------:R-:W-:Y:S01]  /*32db0*/  IMAD R23, R23, 0x8, R5 ;  /* 0x0000000817177824 */ /* 0x000fe200078e0205 */
[----:B------:R-:W-:-:S04]  /*32dc0*/  SHF.L.U32 R0, R0, 0x1f, RZ ;  /* 0x0000001f00007819 */ /* 0x000fc800000006ff */
[----:B------:R-:W3:Y:S02]  /*32dd0*/  SYNCS.PHASECHK.TRANS64.TRYWAIT P1, [R23+URZ+0x38840], R0 ;  /* 0x03884000170075a7 */ /* 0x000ee4000802017f */
[----:B---3--:R-:W-:Y:S05]  /*32de0*/  @!P1 BRA `(.L_x_3058) ;  /* 0x0000005800109947 */ /* 0x008fea0003800000 */
.L_x_3268:
[----:B------:R-:W-:Y:S05]  /*32df0*/  @!P0 BRA `(.L_x_3059) ;  /* 0x0000000000048947 */ /* 0x000fea0003800000 */
[----:B------:R-:W-:Y:S01]  /*32e00*/  BPT.TRAP 0x1 ;  /* 0x000000040000795c */ /* 0x000fe20000300000 */
.L_x_3059:
[----:B------:R-:W5:Y:S02]  /*32e10*/  SYNCS.PHASECHK.TRANS64.TRYWAIT P1, [R3+URZ+0x38860], R2 ;  /* 0x03886002030075a7 */ /* 0x000f64000802017f */
[----:B-----5:R-:W-:Y:S05]  /*32e20*/  @!P1 BRA `(.L_x_3060) ;  /* 0x0000005800149947 */ /* 0x020fea0003800000 */
.L_x_3269:
[----:B------:R-:W-:Y:S05]  /*32e30*/  @!P0 BRA `(.L_x_3061) ;  /* 0x0000000000048947 */ /* 0x000fea0003800000 */
[----:B------:R-:W-:Y:S01]  /*32e40*/  BPT.TRAP 0x1 ;  /* 0x000000040000795c */ /* 0x000fe20000300000 */
.L_x_3061:
[----:B------:R0:W0:Y:S02]  /*32e50*/  SYNCS.PHASECHK.TRANS64.TRYWAIT P0, [R23+URZ+0x38860], R0 ;  /* 0x03886000170075a7 */ /* 0x000024000800017f */
[----:B0-----:R-:W-:Y:S05]  /*32e60*/  @!P0 NANOSLEEP.SYNCS 0x989680 ;  /* 0x009896800000895d */ /* 0x001fea0003900000 */
[----:B------:R-:W0:Y:S02]  /*32e70*/  @!P0 SYNCS.PHASECHK.TRANS64 P0, [R23+URZ+0x38860], R0 ;  /* 0x03886000170085a7 */ /* 0x000e24000800007f */
[----:B0-----:R-:W-:Y:S05]  /*32e80*/  @!P0 BRA `(.L_x_3061) ;  /* 0xfffffffc00f08947 */ /* 0x001fea000383ffff */
.L_x_2649:
[----:B------:R-:W-:Y:S05]  /*32e90*/  BSYNC B9 ;  /* 0x0000000000097941 */ /* 0x000fea0003800000 */
.L_x_2646:
[----:B------:R-:W-:Y:S05]  /*32ea0*/  EXIT ;  /* 0x000000000000794d */ /* 0x000fea0003800000 */
.L_x_2671:
[----:B0-----:R0:W1:Y:S02]  /*32eb0*/  SYNCS.PHASECHK.TRANS64.TRYWAIT P6, [R88+URZ+0x38890], R89 ;  /* 0x03889059580075a7 */ /* 0x00106400080c017f */
[----:B-1----:R-:W-:Y:S05]  /*32ec0*/  @!P6 NANOSLEEP.SYNCS 0x989680 ;  /* 0x009896800000e95d */ /* 0x002fea0003900000 */
[----:B------:R-:W1:Y:S02]  /*32ed0*/  @!P6 SYNCS.PHASECHK.TRANS64 P6, [R88+URZ+0x38890], R89 ;  /* 0x038890595800e5a7 */ /* 0x000e6400080c007f */
[----:B-1----:R-:W-:Y:S05]  /*32ee0*/  @!P6 BRA `(.L_x_2671) ;  /* 0xfffffffc00f0e947 */ /* 0x002fea000383ffff */
[----:B------:R-:W-:Y:S05]  /*32ef0*/  BRA `(.L_x_3062) ;  /* 0xfffffd1400007947 */ /* 0x000fea000383ffff */
.L_x_2672:
        /* <DEDUP_REMOVED lines=8> */
.L_x_3064:
[----:B------:R-:W-:Y:S05]  /*32f80*/  BSYNC B1 ;  /* 0x0000000000017941 */ /* 0x000fea0003800000 */
.L_x_3063:
        /* <DEDUP_REMOVED lines=8> */
.L_x_3065:
[----:B------:R-:W-:Y:S01]  /*33010*/  IMAD.MOV.U32 R11, RZ, RZ, R14 ;  /* 0x000000ffff0b7224 */ /* 0x000fe200078e000e */
[----:B------:R-:W-:Y:S06]  /*33020*/  BRA `(.L_x_3066) ;  /* 0xfffffd1000c87947 */ /* 0x000fec000383ffff */
.L_x_2689:
        /* <DEDUP_REMOVED lines=8> */
.L_x_3068:
[----:B------:R-:W-:Y:S05]  /*330b0*/  BSYNC B1 ;  /* 0x0000000000017941 */ /* 0x000fea0003800000 */
.L_x_3067:
        /* <DEDUP_REMOVED lines=8> */
.L_x_3069:
[----:B------:R-:W-:Y:S01]  /*33140*/  IMAD.MOV.U32 R11, RZ, RZ, R14 ;  /* 0x000000ffff0b7224 */ /* 0x000fe200078e000e */
[----:B------:R-:W-:Y:S06]  /*33150*/  BRA `(.L_x_3070) ;  /* 0xfffffd2000447947 */ /* 0x000fec000383ffff */
.L_x_2706:
        /* <DEDUP_REMOVED lines=8> */
.L_x_3072:
[----:B------:R-:W-:Y:S05]  /*331e0*/  BSYNC B1 ;  /* 0x0000000000017941 */ /* 0x000fea0003800000 */
.L_x_3071:
        /* <DEDUP_REMOVED lines=8> */
.L_x_3073:
[----:B------:R-:W-:Y:S01]  /*33270*/  IMAD.MOV.U32 R119, RZ, RZ, R14 ;  /* 0x000000ffff777224 */ /* 0x000fe200078e000e */
[----:B------:R-:W-:Y:S06]  /*33280*/  BRA `(.L_x_3074) ;  /* 0xfffffd2c00cc7947 */ /* 0x000fec000383ffff */
.L_x_2730:
[----:B0-----:R0:W1:Y:S02]  /*33290*/  SYNCS.PHASECHK.TRANS64.TRYWAIT P6, [R88+URZ+0x38890], R89 ;  /* 0x03889059580075a7 */ /* 0x00106400080c017f */
[----:B-1----:R-:W-:Y:S05]  /*332a0*/  @!P6 NANOSLEEP.SYNCS 0x989680 ;  /* 0x009896800000e95d */ /* 0x002fea0003900000 */
[----:B------:R-:W1:Y:S02]  /*332b0*/  @!P6 SYNCS.PHASECHK.TRANS64 P6, [R88+URZ+0x38890], R89 ;  /* 0x038890595800e5a7 */ /* 0x000e6400080c007f */
[----:B-1----:R-:W-:Y:S05]  /*332c0*/  @!P6 BRA `(.L_x_2730) ;  /* 0xfffffffc00f0e947 */ /* 0x002fea000383ffff */
[----:B------:R-:W-:Y:S05]  /*332d0*/  BRA `(.L_x_3075) ;  /* 0xfffffd4800807947 */ /* 0x000fea000383ffff */
.L_x_2731:
        /* <DEDUP_REMOVED lines=8> */
.L_x_3077:
[----:B------:R-:W-:Y:S05]  /*33360*/  BSYNC B1 ;  /* 0x0000000000017941 */ /* 0x000fea0003800000 */
.L_x_3076:
        /* <DEDUP_REMOVED lines=8> */
.L_x_3078:
[----:B------:R-:W-:Y:S01]  /*333f0*/  IMAD.MOV.U32 R11, RZ, RZ, R14 ;  /* 0x000000ffff0b7224 */ /* 0x000fe200078e000e */
[----:B------:R-:W-:Y:S06]  /*33400*/  BRA `(.L_x_3079) ;  /* 0xfffffd4800507947 */ /* 0x000fec000383ffff */
.L_x_2740:
        /* <DEDUP_REMOVED lines=8> */
.L_x_3081:
[----:B------:R-:W-:Y:S05]  /*33490*/  BSYNC B1 ;  /* 0x0000000000017941 */ /* 0x000fea0003800000 */
.L_x_3080:
        /* <DEDUP_REMOVED lines=8> */
.L_x_3082:
[----:B------:R-:W-:Y:S01]  /*33520*/  IMAD.MOV.U32 R11, RZ, RZ, R14 ;  /* 0x000000ffff0b7224 */ /* 0x000fe200078e000e */
[----:B------:R-:W-:Y:S06]  /*33530*/  BRA `(.L_x_3083) ;  /* 0xfffffd5800407947 */ /* 0x000fec000383ffff */
.L_x_2749:
        /* <DEDUP_REMOVED lines=8> */
.L_x_3085:
[----:B------:R-:W-:Y:S05]  /*335c0*/  BSYNC B1 ;  /* 0x0000000000017941 */ /* 0x000fea0003800000 */
.L_x_3084:
        /* <DEDUP_REMOVED lines=8> */
.L_x_3086:
[----:B------:R-:W-:Y:S01]  /*33650*/  IMAD.MOV.U32 R119, RZ, RZ, R14 ;  /* 0x000000ffff777224 */ /* 0x000fe200078e000e */
[----:B------:R-:W-:Y:S06]  /*33660*/  BRA `(.L_x_3087) ;  /* 0xfffffd6800347947 */ /* 0x000fec000383ffff */
.L_x_2758:
[----:B0-----:R0:W1:Y:S02]  /*33670*/  SYNCS.PHASECHK.TRANS64.TRYWAIT P3, [R88+URZ+0x38890], R89 ;  /* 0x03889059580075a7 */ /* 0x001064000806017f */
[----:B-1----:R-:W-:Y:S05]  /*33680*/  @!P3 NANOSLEEP.SYNCS 0x989680 ;  /* 0x009896800000b95d */ /* 0x002fea0003900000 */
[----:B------:R-:W1:Y:S02]  /*33690*/  @!P3 SYNCS.PHASECHK.TRANS64 P3, [R88+URZ+0x38890], R89 ;  /* 0x038890595800b5a7 */ /* 0x000e64000806007f */
[----:B-1----:R-:W-:Y:S05]  /*336a0*/  @!P3 BRA `(.L_x_2758) ;  /* 0xfffffffc00f0b947 */ /* 0x002fea000383ffff */
[----:B------:R-:W-:Y:S05]  /*336b0*/  BRA `(.L_x_3088) ;  /* 0xfffffd7800907947 */ /* 0x000fea000383ffff */
.L_x_2759:
        /* <DEDUP_REMOVED lines=8> */
.L_x_3090:
[----:B------:R-:W-:Y:S05]  /*33740*/  BSYNC B1 ;  /* 0x0000000000017941 */ /* 0x000fea0003800000 */
.L_x_3089:
        /* <DEDUP_REMOVED lines=8> */
.L_x_3091:
[----:B------:R-:W-:Y:S01]  /*337d0*/  IMAD.MOV.U32 R11, RZ, RZ, R14 ;  /* 0x000000ffff0b7224 */ /* 0x000fe200078e000e */
[----:B------:R-:W-:Y:S06]  /*337e0*/  BRA `(.L_x_3092) ;  /* 0xfffffd7800ac7947 */ /* 0x000fec000383ffff */
.L_x_2762:
[----:B------:R-:W-:Y:S01]  /*337f0*/  BSSY B1, `(.L_x_3093) ;  /* 0x0000008000017945 */ /* 0x000fe20003800000 */
[----:B----4-:R-:W-:Y:S02]  /*33800*/  IMAD.MOV.U32 R13, RZ, RZ, R35 ;  /* 0x000000ffff0d7224 */ /* 0x010fe400078e0023 */
[----:B------:R-:W-:Y:S02]  /*33810*/  IMAD.MOV.U32 R12, RZ, RZ, 0x1 ;  /* 0x00000001ff0c7424 */ /* 0x000fe400078e00ff */
[----:B---3--:R-:W-:Y:S02]  /*33820*/  IMAD.MOV.U32 R11, RZ, RZ, 0x181f ;  /* 0x0000181fff0b7424 */ /* 0x008fe400078e00ff */
[----:B------:R-:W-:-:S07]  /*33830*/  IMAD.MOV.U32 R15, RZ, RZ, -0x1 ;  /* 0xffffffffff0f7424 */ /* 0x000fce00078e00ff */
[----:B012---:R-:W-:Y:S05]  /*33840*/  WARPSYNC.COLLECTIVE R15, `(.L_x_3094) ;  /* 0x000000000f087348 */ /* 0x007fea0003c00000 */
[----:B------:R3:W4:Y:S02]  /*33850*/  SHFL.IDX P6, R14, R13, R12, R11 ;  /* 0x0000000c0d0e7389 */ /* 0x00072400000c000b */
[----:B01234-:R-:W-:Y:S01]  /*33860*/  ENDCOLLECTIVE ;  /* 0x000000000000791b */ /* 0x01ffe20003800000 */
.L_x_3094:
[----:B------:R-:W-:Y:S05]  /*33870*/  BSYNC B1 ;  /* 0x0000000000017941 */ /* 0x000fea0003800000 */
.L_x_3093:
        /* <DEDUP_REMOVED lines=8> */
.L_x_3095:
[----:B------:R-:W-:Y:S01]  /*33900*/  IMAD.MOV.U32 R11, RZ, RZ, R14 ;  /* 0x000000ffff0b7224 */ /* 0x000fe200078e000e */
[----:B------:R-:W-:Y:S06]  /*33910*/  BRA `(.L_x_3096) ;  /* 0xfffffd7800d47947 */ /* 0x000fec000383ffff */
.L_x_2765:
        /* <DEDUP_REMOVED lines=8> */
.L_x_3098:
[----:B------:R-:W-:Y:S05]  /*339a0*/  BSYNC B1 ;  /* 0x0000000000017941 */ /* 0x000fea0003800000 */
.L_x_3097:
        /* <DEDUP_REMOVED lines=8> */
.L_x_3099:
[----:B------:R-:W-:Y:S01]  /*33a30*/  IMAD.MOV.U32 R34, RZ, RZ, R14 ;  /* 0x000000ffff227224 */ /* 0x000fe200078e000e */
[----:B------:R-:W-:Y:S06]  /*33a40*/  BRA `(.L_x_3100) ;  /* 0xfffffd7c00007947 */ /* 0x000fec000383ffff */
.L_x_2769:
[----:B------:R0:W0:Y:S02]  /*33a50*/  SYNCS.PHASECHK.TRANS64.TRYWAIT P0, [R88+URZ+0x388b0], R89 ;  /* 0x0388b059580075a7 */ /* 0x000024000800017f */
[----:B0-----:R-:W-:Y:S05]  /*33a60*/  @!P0 NANOSLEEP.SYNCS 0x989680 ;  /* 0x009896800000895d */ /* 0x001fea0003900000 */
[----:B------:R-:W0:Y:S02]  /*33a70*/  @!P0 SYNCS.PHASECHK.TRANS64 P0, [R88+URZ+0x388b0], R89 ;  /* 0x0388b059580085a7 */ /* 0x000e24000800007f */
[----:B0-----:R-:W-:Y:S05]  /*33a80*/  @!P0 BRA `(.L_x_2769) ;  /* 0xfffffffc00f08947 */ /* 0x001fea000383ffff */
[----:B------:R-:W-:Y:S05]  /*33a90*/  BRA `(.L_x_3101) ;  /* 0xfffffd7c00a87947 */ /* 0x000fea000383ffff */
.L_x_2791:
        /* <DEDUP_REMOVED lines=8> */
.L_x_3103:
[----:B------:R-:W-:Y:S05]  /*33b20*/  BSYNC B1 ;  /* 0x0000000000017941 */ /* 0x000fea0003800000 */
.L_x_3102:
        /* <DEDUP_REMOVED lines=8> */
.L_x_3104:
[----:B------:R-:W-:Y:S02]  /*33bb0*/  IMAD.MOV.U32 R13, RZ, RZ, R31 ;  /* 0x000000ffff0d7224 */ /* 0x000fe400078e001f */
[----:B------:R-:W-:-:S07]  /*33bc0*/  IMAD.MOV.U32 R6, RZ, RZ, R14 ;  /* 0x000000ffff067224 */ /* 0x000fce00078e000e */
[----:B------:R-:W-:Y:S05]  /*33bd0*/  WARPSYNC.COLLECTIVE R15, `(.L_x_3105) ;  /* 0x000000000f087348 */ /* 0x000fea0003c00000 */
[----:B------:R0:W1:Y:S02]  /*33be0*/  SHFL.IDX P6, R14, R13, R12, R11 ;  /* 0x0000000c0d0e7389 */ /* 0x00006400000c000b */
[----:B01----:R-:W-:Y:S01]  /*33bf0*/  ENDCOLLECTIVE ;  /* 0x000000000000791b */ /* 0x003fe20003800000 */
.L_x_3105:
[----:B------:R-:W-:Y:S02]  /*33c00*/  IMAD.MOV.U32 R13, RZ, RZ, R30 ;  /* 0x000000ffff0d7224 */ /* 0x000fe400078e001e */
[----:B------:R-:W-:-:S07]  /*33c10*/  IMAD.MOV.U32 R9, RZ, RZ, R14 ;  /* 0x000000ffff097224 */ /* 0x000fce00078e000e */
[----:B------:R-:W-:Y:S05]  /*33c20*/  WARPSYNC.COLLECTIVE R15, `(.L_x_3106) ;  /* 0x000000000f087348 */ /* 0x000fea0003c00000 */
[----:B------:R0:W1:Y:S02]  /*33c30*/  SHFL.IDX P6, R14, R13, R12, R11 ;  /* 0x0000000c0d0e7389 */ /* 0x00006400000c000b */
[----:B01----:R-:W-:Y:S01]  /*33c40*/  ENDCOLLECTIVE ;  /* 0x000000000000791b */ /* 0x003fe20003800000 */
.L_x_3106:
[----:B------:R-:W-:Y:S01]  /*33c50*/  IMAD.MOV.U32 R8, RZ, RZ, R14 ;  /* 0x000000ffff087224 */ /* 0x000fe200078e000e */
[----:B------:R-:W-:Y:S06]  /*33c60*/  BRA `(.L_x_3107) ;  /* 0xfffffd9000f87947 */ /* 0x000fec000383ffff */
.L_x_2794:
[----:B------:R-:W-:Y:S01]  /*33c70*/  BSSY B1, `(.L_x_3108) ;  /* 0x0000008000017945 */ /* 0x000fe20003800000 */
[----:B------:R-:W-:Y:S02]  /*33c80*/  IMAD.MOV.U32 R13, RZ, RZ, R33 ;  /* 0x000000ffff0d7224 */ /* 0x000fe400078e0021 */
[----:B------:R-:W-:Y:S02]  /*33c90*/  IMAD.MOV.U32 R12, RZ, RZ, 0x1 ;  /* 0x00000001ff0c7424 */ /* 0x000fe400078e00ff */
[----:B------:R-:W-:Y:S02]  /*33ca0*/  IMAD.MOV.U32 R11, RZ, RZ, 0x181f ;  /* 0x0000181fff0b7424 */ /* 0x000fe400078e00ff */
[----:B------:R-:W-:-:S07]  /*33cb0*/  IMAD.MOV.U32 R15, RZ, RZ, -0x1 ;  /* 0xffffffffff0f7424 */ /* 0x000fce00078e00ff */
[----:B0--34-:R-:W-:Y:S05]  /*33cc0*/  WARPSYNC.COLLECTIVE R15, `(.L_x_3109) ;  /* 0x000000000f087348 */ /* 0x019fea0003c00000 */
[----:B------:R1:W2:Y:S02]  /*33cd0*/  SHFL.IDX P6, R14, R13, R12, R11 ;  /* 0x0000000c0d0e7389 */ /* 0x0002a400000c000b */
[----:B01234-:R-:W-:Y:S01]  /*33ce0*/  ENDCOLLECTIVE ;  /* 0x000000000000791b */ /* 0x01ffe20003800000 */
.L_x_3109:
[----:B------:R-:W-:Y:S05]  /*33cf0*/  BSYNC B1 ;  /* 0x0000000000017941 */ /* 0x000fea0003800000 */
.L_x_3108:
        /* <DEDUP_REMOVED lines=8> */
.L_x_3110:
[----:B------:R-:W-:Y:S02]  /*33d80*/  IMAD.MOV.U32 R13, RZ, RZ, R31 ;  /* 0x000000ffff0d7224 */ /* 0x000fe400078e001f */
[----:B------:R-:W-:-:S07]  /*33d90*/  IMAD.MOV.U32 R6, RZ, RZ, R14 ;  /* 0x000000ffff067224 */ /* 0x000fce00078e000e */
[----:B------:R-:W-:Y:S05]  /*33da0*/  WARPSYNC.COLLECTIVE R15, `(.L_x_3111) ;  /* 0x000000000f087348 */ /* 0x000fea0003c00000 */
[----:B------:R0:W1:Y:S02]  /*33db0*/  SHFL.IDX P6, R14, R13, R12, R11 ;  /* 0x0000000c0d0e7389 */ /* 0x00006400000c000b */
[----:B01----:R-:W-:Y:S01]  /*33dc0*/  ENDCOLLECTIVE ;  /* 0x000000000000791b */ /* 0x003fe20003800000 */
.L_x_3111:
[----:B------:R-:W-:Y:S02]  /*33dd0*/  IMAD.MOV.U32 R13, RZ, RZ, R30 ;  /* 0x000000ffff0d7224 */ /* 0x000fe400078e001e */
[----:B------:R-:W-:-:S07]  /*33de0*/  IMAD.MOV.U32 R9, RZ, RZ, R14 ;  /* 0x000000ffff097224 */ /* 0x000fce00078e000e */
[----:B------:R-:W-:Y:S05]  /*33df0*/  WARPSYNC.COLLECTIVE R15, `(.L_x_3112) ;  /* 0x000000000f087348 */ /* 0x000fea0003c00000 */
[----:B------:R0:W1:Y:S02]  /*33e00*/  SHFL.IDX P6, R14, R13, R12, R11 ;  /* 0x0000000c0d0e7389 */ /* 0x00006400000c000b */
[----:B01----:R-:W-:Y:S01]  /*33e10*/  ENDCOLLECTIVE ;  /* 0x000000000000791b */ /* 0x003fe20003800000 */
.L_x_3112:
[----:B------:R-:W-:Y:S01]  /*33e20*/  IMAD.MOV.U32 R8, RZ, RZ, R14 ;  /* 0x000000ffff087224 */ /* 0x000fe200078e000e */
[----:B------:R-:W-:Y:S06]  /*33e30*/  BRA `(.L_x_3113) ;  /* 0xfffffd9800147947 */ /* 0x000fec000383ffff */
.L_x_2797:
        /* <DEDUP_REMOVED lines=8> */
.L_x_3115:
[----:B------:R-:W-:Y:S05]  /*33ec0*/  BSYNC B1 ;  /* 0x0000000000017941 */ /* 0x000fea0003800000 */
.L_x_3114:
        /* <DEDUP_REMOVED lines=8> */
.L_x_3116:
[----:B------:R-:W-:Y:S02]  /*33f50*/  IMAD.MOV.U32 R13, RZ, RZ, R31 ;  /* 0x000000ffff0d7224 */ /* 0x000fe400078e001f */
[----:B------:R-:W-:-:S07]  /*33f60*/  IMAD.MOV.U32 R6, RZ, RZ, R14 ;  /* 0x000000ffff067224 */ /* 0x000fce00078e000e */
[----:B------:R-:W-:Y:S05]  /*33f70*/  WARPSYNC.COLLECTIVE R15, `(.L_x_3117) ;  /* 0x000000000f087348 */ /* 0x000fea0003c00000 */
[----:B------:R0:W1:Y:S02]  /*33f80*/  SHFL.IDX P6, R14, R13, R12, R11 ;  /* 0x0000000c0d0e7389 */ /* 0x00006400000c000b */
[----:B01----:R-:W-:Y:S01]  /*33f90*/  ENDCOLLECTIVE ;  /* 0x000000000000791b */ /* 0x003fe20003800000 */
.L_x_3117:
[----:B------:R-:W-:Y:S02]  /*33fa0*/  IMAD.MOV.U32 R13, RZ, RZ, R30 ;  /* 0x000000ffff0d7224 */ /* 0x000fe400078e001e */
[----:B------:R-:W-:-:S07]  /*33fb0*/  IMAD.MOV.U32 R9, RZ, RZ, R14 ;  /* 0x000000ffff097224 */ /* 0x000fce00078e000e */
[----:B------:R-:W-:Y:S05]  /*33fc0*/  WARPSYNC.COLLECTIVE R15, `(.L_x_3118) ;  /* 0x000000000f087348 */ /* 0x000fea0003c00000 */
[----:B------:R0:W1:Y:S02]  /*33fd0*/  SHFL.IDX P6, R14, R13, R12, R11 ;  /* 0x0000000c0d0e7389 */ /* 0x00006400000c000b */
[----:B01----:R-:W-:Y:S01]  /*33fe0*/  ENDCOLLECTIVE ;  /* 0x000000000000791b */ /* 0x003fe20003800000 */
.L_x_3118:
[----:B------:R-:W-:Y:S01]  /*33ff0*/  IMAD.MOV.U32 R8, RZ, RZ, R14 ;  /* 0x000000ffff087224 */ /* 0x000fe200078e000e */
[----:B------:R-:W-:Y:S06]  /*34000*/  BRA `(.L_x_3119) ;  /* 0xfffffd9c000c7947 */ /* 0x000fec000383ffff */
.L_x_2800:
        /* <DEDUP_REMOVED lines=8> */
.L_x_3121:
[----:B------:R-:W-:Y:S05]  /*34090*/  BSYNC B1 ;  /* 0x0000000000017941 */ /* 0x000fea0003800000 */
.L_x_3120:
        /* <DEDUP_REMOVED lines=8> */
.L_x_3122:
[----:B------:R-:W-:Y:S02]  /*34120*/  IMAD.MOV.U32 R13, RZ, RZ, R31 ;  /* 0x000000ffff0d7224 */ /* 0x000fe400078e001f */
[----:B------:R-:W-:-:S07]  /*34130*/  IMAD.MOV.U32 R80, RZ, RZ, R14 ;  /* 0x000000ffff507224 */ /* 0x000fce00078e000e */
[----:B------:R-:W-:Y:S05]  /*34140*/  WARPSYNC.COLLECTIVE R15, `(.L_x_3123) ;  /* 0x000000000f087348 */ /* 0x000fea0003c00000 */
[----:B------:R0:W1:Y:S02]  /*34150*/  SHFL.IDX P6, R14, R13, R12, R11 ;  /* 0x0000000c0d0e7389 */ /* 0x00006400000c000b */
[----:B01----:R-:W-:Y:S01]  /*34160*/  ENDCOLLECTIVE ;  /* 0x000000000000791b */ /* 0x003fe20003800000 */
.L_x_3123:
[----:B------:R-:W-:Y:S02]  /*34170*/  IMAD.MOV.U32 R13, RZ, RZ, R30 ;  /* 0x000000ffff0d7224 */ /* 0x000fe400078e001e */
[----:B------:R-:W-:-:S07]  /*34180*/  IMAD.MOV.U32 R79, RZ, RZ, R14 ;  /* 0x000000ffff4f7224 */ /* 0x000fce00078e000e */
[----:B------:R-:W-:Y:S05]  /*34190*/  WARPSYNC.COLLECTIVE R15, `(.L_x_3124) ;  /* 0x000000000f087348 */ /* 0x000fea0003c00000 */
[----:B------:R0:W1:Y:S02]  /*341a0*/  SHFL.IDX P6, R14, R13, R12, R11 ;  /* 0x0000000c0d0e7389 */ /* 0x00006400000c000b */
[----:B01----:R-:W-:Y:S01]  /*341b0*/  ENDCOLLECTIVE ;  /* 0x000000000000791b */ /* 0x003fe20003800000 */
.L_x_3124:
[----:B------:R-:W-:Y:S01]  /*341c0*/  IMAD.MOV.U32 R12, RZ, RZ, R14 ;  /* 0x000000ffff0c7224 */ /* 0x000fe200078e000e */
[----:B------:R-:W-:Y:S06]  /*341d0*/  BRA `(.L_x_3125) ;  /* 0xfffffda0000c7947 */ /* 0x000fec000383ffff */
.L_x_2804:
[----:B0-----:R0:W1:Y:S02]  /*341e0*/  SYNCS.PHASECHK.TRANS64.TRYWAIT P0, [R23+URZ+0x38800], R0 ;  /* 0x03880000170075a7 */ /* 0x001064000800017f */
[----:B-1----:R-:W-:Y:S05]  /*341f0*/  @!P0 NANOSLEEP.SYNCS 0x989680 ;  /* 0x009896800000895d */ /* 0x002fea0003900000 */
[----:B------:R-:W1:Y:S02]  /*34200*/  @!P0 SYNCS.PHASECHK.TRANS64 P0, [R23+URZ+0x38800], R0 ;  /* 0x03880000170085a7 */ /* 0x000e64000800007f */
[----:B-1----:R-:W-:Y:S05]  /*34210*/  @!P0 BRA `(.L_x_2804) ;  /* 0xfffffffc00f08947 */ /* 0x002fea000383ffff */
[----:B------:R-:W-:Y:S05]  /*34220*/  BRA `(.L_x_3126) ;  /* 0xfffffda4000c7947 */ /* 0x000fea000383ffff */
.L_x_2836:
        /* <DEDUP_REMOVED lines=8> */
.L_x_3128:
[----:B------:R-:W-:Y:S05]  /*342b0*/  BSYNC B1 ;  /* 0x0000000000017941 */ /* 0x000fea0003800000 */
.L_x_3127:
        /* <DEDUP_REMOVED lines=8> */
.L_x_3129:
[----:B------:R-:W-:Y:S02]  /*34340*/  IMAD.MOV.U32 R13, RZ, RZ, R20 ;  /* 0x000000ffff0d7224 */ /* 0x000fe400078e0014 */
[----:B------:R-:W-:-:S07]  /*34350*/  IMAD.MOV.U32 R6, RZ, RZ, R14 ;  /* 0x000000ffff067224 */ /* 0x000fce00078e000e */
[----:B------:R-:W-:Y:S05]  /*34360*/  WARPSYNC.COLLECTIVE R15, `(.L_x_3130) ;  /* 0x000000000f087348 */ /* 0x000fea0003c00000 */
[----:B------:R0:W1:Y:S02]  /*34370*/  SHFL.IDX P6, R14, R13, R12, R11 ;  /* 0x0000000c0d0e7389 */ /* 0x00006400000c000b */
[----:B01----:R-:W-:Y:S01]  /*34380*/  ENDCOLLECTIVE ;  /* 0x000000000000791b */ /* 0x003fe20003800000 */
.L_x_3130:
[----:B------:R-:W-:Y:S02]  /*34390*/  IMAD.MOV.U32 R13, RZ, RZ, R21 ;  /* 0x000000ffff0d7224 */ /* 0x000fe400078e0015 */
[----:B------:R-:W-:-:S07]  /*343a0*/  IMAD.MOV.U32 R9, RZ, RZ, R14 ;  /* 0x000000ffff097224 */ /* 0x000fce00078e000e */
[----:B------:R-:W-:Y:S05]  /*343b0*/  WARPSYNC.COLLECTIVE R15, `(.L_x_3131) ;  /* 0x000000000f087348 */ /* 0x000fea0003c00000 */
[----:B------:R0:W1:Y:S02]  /*343c0*/  SHFL.IDX P6, R14, R13, R12, R11 ;  /* 0x0000000c0d0e7389 */ /* 0x00006400000c000b */
[----:B01----:R-:W-:Y:S01]  /*343d0*/  ENDCOLLECTIVE ;  /* 0x000000000000791b */ /* 0x003fe20003800000 */
.L_x_3131:
[----:B------:R-:W-:Y:S05]  /*343e0*/  BRA `(.L_x_3132) ;  /* 0xfffffdd800547947 */ /* 0x000fea000383ffff */
.L_x_2839:
        /* <DEDUP_REMOVED lines=8> */
.L_x_3134:
[----:B------:R-:W-:Y:S05]  /*34470*/  BSYNC B1 ;  /* 0x0000000000017941 */ /* 0x000fea0003800000 */
.L_x_3133:
        /* <DEDUP_REMOVED lines=8> */
.L_x_3135:
[----:B------:R-:W-:Y:S02]  /*34500*/  IMAD.MOV.U32 R13, RZ, RZ, R20 ;  /* 0x000000ffff0d7224 */ /* 0x000fe400078e0014 */
[----:B------:R-:W-:-:S07]  /*34510*/  IMAD.MOV.U32 R6, RZ, RZ, R14 ;  /* 0x000000ffff067224 */ /* 0x000fce00078e000e */
[----:B------:R-:W-:Y:S05]  /*34520*/  WARPSYNC.COLLECTIVE R15, `(.L_x_3136) ;  /* 0x000000000f087348 */ /* 0x000fea0003c00000 */
[----:B------:R0:W1:Y:S02]  /*34530*/  SHFL.IDX P6, R14, R13, R12, R11 ;  /* 0x0000000c0d0e7389 */ /* 0x00006400000c000b */
[----:B01----:R-:W-:Y:S01]  /*34540*/  ENDCOLLECTIVE ;  /* 0x000000000000791b */ /* 0x003fe20003800000 */
.L_x_3136:
[----:B------:R-:W-:Y:S02]  /*34550*/  IMAD.MOV.U32 R13, RZ, RZ, R21 ;  /* 0x000000ffff0d7224 */ /* 0x000fe400078e0015 */
[----:B------:R-:W-:-:S07]  /*34560*/  IMAD.MOV.U32 R9, RZ, RZ, R14 ;  /* 0x000000ffff097224 */ /* 0x000fce00078e000e */
[----:B------:R-:W-:Y:S05]  /*34570*/  WARPSYNC.COLLECTIVE R15, `(.L_x_3137) ;  /* 0x000000000f087348 */ /* 0x000fea0003c00000 */
[----:B------:R0:W1:Y:S02]  /*34580*/  SHFL.IDX P6, R14, R13, R12, R11 ;  /* 0x0000000c0d0e7389 */ /* 0x00006400000c000b */
[----:B01----:R-:W-:Y:S01]  /*34590*/  ENDCOLLECTIVE ;  /* 0x000000000000791b */ /* 0x003fe20003800000 */
.L_x_3137:
[----:B------:R-:W-:Y:S05]  /*345a0*/  BRA `(.L_x_3138) ;  /* 0xfffffddc001c7947 */ /* 0x000fea000383ffff */
.L_x_2842:
        /* <DEDUP_REMOVED lines=8> */
.L_x_3140:
[----:B------:R-:W-:Y:S05]  /*34630*/  BSYNC B1 ;  /* 0x0000000000017941 */ /* 0x000fea0003800000 */
.L_x_3139:
        /* <DEDUP_REMOVED lines=8> */
.L_x_3141:
[----:B------:R-:W-:Y:S02]  /*346c0*/  IMAD.MOV.U32 R13, RZ, RZ, R20 ;  /* 0x000000ffff0d7224 */ /* 0x000fe400078e0014 */
[----:B------:R-:W-:-:S07]  /*346d0*/  IMAD.MOV.U32 R6, RZ, RZ, R14 ;  /* 0x000000ffff067224 */ /* 0x000fce00078e000e */
[----:B------:R-:W-:Y:S05]  /*346e0*/  WARPSYNC.COLLECTIVE R15, `(.L_x_3142) ;  /* 0x000000000f087348 */ /* 0x000fea0003c00000 */
[----:B------:R0:W1:Y:S02]  /*346f0*/  SHFL.IDX P6, R14, R13, R12, R11 ;  /* 0x0000000c0d0e7389 */ /* 0x00006400000c000b */
[----:B01----:R-:W-:Y:S01]  /*34700*/  ENDCOLLECTIVE ;  /* 0x000000000000791b */ /* 0x003fe20003800000 */
.L_x_3142:
[----:B------:R-:W-:Y:S02]  /*34710*/  IMAD.MOV.U32 R13, RZ, RZ, R21 ;  /* 0x000000ffff0d7224 */ /* 0x000fe400078e0015 */
[----:B------:R-:W-:-:S07]  /*34720*/  IMAD.MOV.U32 R9, RZ, RZ, R14 ;  /* 0x000000ffff097224 */ /* 0x000fce00078e000e */
[----:B------:R-:W-:Y:S05]  /*34730*/  WARPSYNC.COLLECTIVE R15, `(.L_x_3143) ;  /* 0x000000000f087348 */ /* 0x000fea0003c00000 */
[----:B------:R0:W1:Y:S02]  /*34740*/  SHFL.IDX P6, R14, R13, R12, R11 ;  /* 0x0000000c0d0e7389 */ /* 0x00006400000c000b */
[----:B01----:R-:W-:Y:S01]  /*34750*/  ENDCOLLECTIVE ;  /* 0x000000000000791b */ /* 0x003fe20003800000 */
.L_x_3143:
[----:B------:R-:W-:Y:S01]  /*34760*/  IMAD.MOV.U32 R8, RZ, RZ, R14 ;  /* 0x000000ffff087224 */ /* 0x000fe200078e000e */
[----:B------:R-:W-:Y:S06]  /*34770*/  BRA `(.L_x_3144) ;  /* 0xfffffddc00c07947 */ /* 0x000fec000383ffff */
.L_x_2845:
        /* <DEDUP_REMOVED lines=8> */
.L_x_3146:
[----:B------:R-:W-:Y:S05]  /*34800*/  BSYNC B1 ;  /* 0x0000000000017941 */ /* 0x000fea0003800000 */
.L_x_3145:
        /* <DEDUP_REMOVED lines=8> */
.L_x_3147:
[----:B------:R-:W-:Y:S02]  /*34890*/  IMAD.MOV.U32 R13, RZ, RZ, R20 ;  /* 0x000000ffff0d7224 */ /* 0x000fe400078e0014 */
[----:B------:R-:W-:-:S07]  /*348a0*/  IMAD.MOV.U32 R78, RZ, RZ, R14 ;  /* 0x000000ffff4e7224 */ /* 0x000fce00078e000e */
[----:B------:R-:W-:Y:S05]  /*348b0*/  WARPSYNC.COLLECTIVE R15, `(.L_x_3148) ;  /* 0x000000000f087348 */ /* 0x000fea0003c00000 */
[----:B------:R0:W1:Y:S02]  /*348c0*/  SHFL.IDX P6, R14, R13, R12, R11 ;  /* 0x0000000c0d0e7389 */ /* 0x00006400000c000b */
[----:B01----:R-:W-:Y:S01]  /*348d0*/  ENDCOLLECTIVE ;  /* 0x000000000000791b */ /* 0x003fe20003800000 */
.L_x_3148:
[----:B------:R-:W-:Y:S02]  /*348e0*/  IMAD.MOV.U32 R13, RZ, RZ, R21 ;  /* 0x000000ffff0d7224 */ /* 0x000fe400078e0015 */
[----:B------:R-:W-:-:S07]  /*348f0*/  IMAD.MOV.U32 R77, RZ, RZ, R14 ;  /* 0x000000ffff4d7224 */ /* 0x000fce00078e000e */
[----:B------:R-:W-:Y:S05]  /*34900*/  WARPSYNC.COLLECTIVE R15, `(.L_x_3149) ;  /* 0x000000000f087348 */ /* 0x000fea0003c00000 */
[----:B------:R0:W1:Y:S02]  /*34910*/  SHFL.IDX P6, R14, R13, R12, R11 ;  /* 0x0000000c0d0e7389 */ /* 0x00006400000c000b */
[----:B01----:R-:W-:Y:S01]  /*34920*/  ENDCOLLECTIVE ;  /* 0x000000000000791b */ /* 0x003fe20003800000 */
.L_x_3149:
[----:B------:R-:W-:Y:S01]  /*34930*/  IMAD.MOV.U32 R21, RZ, RZ, R14 ;  /* 0x000000ffff157224 */ /* 0x000fe200078e000e */
[----:B------:R-:W-:Y:S06]  /*34940*/  BRA `(.L_x_3150) ;  /* 0xfffffde0006c7947 */ /* 0x000fec000383ffff */
.L_x_2849:
[----:B0-----:R0:W3:Y:S02]  /*34950*/  SYNCS.PHASECHK.TRANS64.TRYWAIT P0, [R23+URZ+0x38800], R0 ;  /* 0x03880000170075a7 */ /* 0x0010e4000800017f */
[----:B---3--:R-:W-:Y:S05]  /*34960*/  @!P0 NANOSLEEP.SYNCS 0x989680 ;  /* 0x009896800000895d */ /* 0x008fea0003900000 */
[----:B------:R-:W3:Y:S02]  /*34970*/  @!P0 SYNCS.PHASECHK.TRANS64 P0, [R23+URZ+0x38800], R0 ;  /* 0x03880000170085a7 */ /* 0x000ee4000800007f */
[----:B---3--:R-:W-:Y:S05]  /*34980*/  @!P0 BRA `(.L_x_2849) ;  /* 0xfffffffc00f08947 */ /* 0x008fea000383ffff */
[----:B------:R-:W-:Y:S05]  /*34990*/  BRA `(.L_x_3151) ;  /* 0xfffffde400187947 */ /* 0x000fea000383ffff */
.L_x_2867:
[----:B--2---:R2:W3:Y:S02]  /*349a0*/  SYNCS.PHASECHK.TRANS64.TRYWAIT P1, [R0+URZ+0x38830], R3 ;  /* 0x03883003000075a7 */ /* 0x0044e4000802017f */
[----:B---3--:R-:W-:Y:S05]  /*349b0*/  @!P1 NANOSLEEP.SYNCS 0x989680 ;  /* 0x009896800000995d */ /* 0x008fea0003900000 */
[----:B------:R-:W3:Y:S02]  /*349c0*/  @!P1 SYNCS.PHASECHK.TRANS64 P1, [R0+URZ+0x38830], R3 ;  /* 0x03883003000095a7 */ /* 0x000ee4000802007f */
[----:B---3--:R-:W-:Y:S05]  /*349d0*/  @!P1 BRA `(.L_x_2867) ;  /* 0xfffffffc00f09947 */ /* 0x008fea000383ffff */
[----:B------:R-:W-:Y:S05]  /*349e0*/  BRA `(.L_x_2866) ;  /* 0xfffffe2000687947 */ /* 0x000fea000383ffff */
.L_x_2875:
[----:B-1----:R1:W2:Y:S02]  /*349f0*/  SYNCS.PHASECHK.TRANS64.TRYWAIT P1, [R10+URZ+0x38830], R3 ;  /* 0x038830030a0075a7 */ /* 0x0022a4000802017f */
[----:B--2---:R-:W-:Y:S05]  /*34a00*/  @!P1 NANOSLEEP.SYNCS 0x989680 ;  /* 0x009896800000995d */ /* 0x004fea0003900000 */
[----:B------:R-:W2:Y:S02]  /*34a10*/  @!P1 SYNCS.PHASECHK.TRANS64 P1, [R10+URZ+0x38830], R3 ;  /* 0x038830030a0095a7 */ /* 0x000ea4000802007f */
[----:B--2---:R-:W-:Y:S05]  /*34a20*/  @!P1 BRA `(.L_x_2875) ;  /* 0xfffffffc00f09947 */ /* 0x004fea000383ffff */
[----:B------:R-:W-:Y:S05]  /*34a30*/  BRA `(.L_x_2874) ;  /* 0xfffffe6800b07947 */ /* 0x000fea000383ffff */
.L_x_2880:
[----:B---3--:R3:W4:Y:S02]  /*34a40*/  SYNCS.PHASECHK.TRANS64.TRYWAIT P1, [R6+URZ+0x38850], R0 ;  /* 0x03885000060075a7 */ /* 0x008724000802017f */
[----:B----4-:R-:W-:Y:S05]  /*34a50*/  @!P1 NANOSLEEP.SYNCS 0x989680 ;  /* 0x009896800000995d */ /* 0x010fea0003900000 */
[----:B------:R-:W4:Y:S02]  /*34a60*/  @!P1 SYNCS.PHASECHK.TRANS64 P1, [R6+URZ+0x38850], R0 ;  /* 0x03885000060095a7 */ /* 0x000f24000802007f */
[----:B----4-:R-:W-:Y:S05]  /*34a70*/  @!P1 BRA `(.L_x_2880) ;  /* 0xfffffffc00f09947 */ /* 0x010fea000383ffff */
[----:B------:R-:W-:Y:S05]  /*34a80*/  BRA `(.L_x_2879) ;  /* 0xfffffea0006c7947 */ /* 0x000fea000383ffff */
.L_x_2890:
[----:B-1----:R1:W2:Y:S02]  /*34a90*/  SYNCS.PHASECHK.TRANS64.TRYWAIT P1, [R3+URZ+0x38830], R6 ;  /* 0x03883006030075a7 */ /* 0x0022a4000802017f */
[----:B--2---:R-:W-:Y:S05]  /*34aa0*/  @!P1 NANOSLEEP.SYNCS 0x989680 ;  /* 0x009896800000995d */ /* 0x004fea0003900000 */
[----:B------:R-:W2:Y:S02]  /*34ab0*/  @!P1 SYNCS.PHASECHK.TRANS64 P1, [R3+URZ+0x38830], R6 ;  /* 0x03883006030095a7 */ /* 0x000ea4000802007f */
[----:B--2---:R-:W-:Y:S05]  /*34ac0*/  @!P1 BRA `(.L_x_2890) ;  /* 0xfffffffc00f09947 */ /* 0x004fea000383ffff */
[----:B------:R-:W-:Y:S05]  /*34ad0*/  BRA `(.L_x_2889) ;  /* 0xfffffeb800a47947 */ /* 0x000fea000383ffff */
.L_x_2895:
[----:B-1----:R1:W2:Y:S02]  /*34ae0*/  SYNCS.PHASECHK.TRANS64.TRYWAIT P1, [R6+URZ+0x38850], R0 ;  /* 0x03885000060075a7 */ /* 0x0022a4000802017f */
[----:B--2---:R-:W-:Y:S05]  /*34af0*/  @!P1 NANOSLEEP.SYNCS 0x989680 ;  /* 0x009896800000995d */ /* 0x004fea0003900000 */
[----:B------:R-:W2:Y:S02]  /*34b00*/  @!P1 SYNCS.PHASECHK.TRANS64 P1, [R6+URZ+0x38850], R0 ;  /* 0x03885000060095a7 */ /* 0x000ea4000802007f */
[----:B--2---:R-:W-:Y:S05]  /*34b10*/  @!P1 BRA `(.L_x_2895) ;  /* 0xfffffffc00f09947 */ /* 0x004fea000383ffff */
[----:B------:R-:W-:Y:S05]  /*34b20*/  BRA `(.L_x_2894) ;  /* 0xfffffef000647947 */ /* 0x000fea000383ffff */
.L_x_2903:
[----:B-1----:R1:W2:Y:S02]  /*34b30*/  SYNCS.PHASECHK.TRANS64.TRYWAIT P1, [R10+URZ+0x38850], R0 ;  /* 0x038850000a0075a7 */ /* 0x0022a4000802017f */
[----:B--2---:R-:W-:Y:S05]  /*34b40*/  @!P1 NANOSLEEP.SYNCS 0x989680 ;  /* 0x009896800000995d */ /* 0x004fea0003900000 */
[----:B------:R-:W2:Y:S02]  /*34b50*/  @!P1 SYNCS.PHASECHK.TRANS64 P1, [R10+URZ+0x38850], R0 ;  /* 0x038850000a0095a7 */ /* 0x000ea4000802007f */
[----:B--2---:R-:W-:Y:S05]  /*34b60*/  @!P1 BRA `(.L_x_2903) ;  /* 0xfffffffc00f09947 */ /* 0x004fea000383ffff */
[----:B------:R-:W-:Y:S05]  /*34b70*/  BRA `(.L_x_2902) ;  /* 0xffffff0800947947 */ /* 0x000fea000383ffff */
.L_x_2945:
[----:B------:R-:W2:Y:S01]  /*34b80*/  S2R R10, SR_TID.X ;  /* 0x00000000000a7919 */ /* 0x000ea20000002100 */
[----:B------:R-:W-:Y:S01]  /*34b90*/  BSSY B1, `(.L_x_3152) ;  /* 0x000000a000017945 */ /* 0x000fe20003800000 */
[----:B-1----:R-:W-:Y:S02]  /*34ba0*/  IMAD.MOV.U32 R12, RZ, RZ, RZ ;  /* 0x000000ffff0c7224 */ /* 0x002fe400078e00ff */
[----:B0-----:R-:W-:Y:S02]  /*34bb0*/  IMAD.MOV.U32 R11, RZ, RZ, 0x1f ;  /* 0x0000001fff0b7424 */ /* 0x001fe400078e00ff */
[----:B------:R-:W-:Y:S01]  /*34bc0*/  IMAD.MOV.U32 R15, RZ, RZ, -0x1 ;  /* 0xffffffffff0f7424 */ /* 0x000fe200078e00ff */
[----:B--2---:R-:W-:-:S04]  /*34bd0*/  SHF.R.U32.HI R10, RZ, 0x5, R10 ;  /* 0x00000005ff0a7819 */ /* 0x004fc8000001160a */
[----:B------:R-:W-:-:S05]  /*34be0*/  LOP3.LUT R10, R10, 0x3, RZ, 0xc0, !PT ;  /* 0x000000030a0a7812 */ /* 0x000fca00078ec0ff */
[----:B------:R-:W-:-:S07]  /*34bf0*/  IMAD.MOV.U32 R13, RZ, RZ, R10 ;  /* 0x000000ffff0d7224 */ /* 0x000fce00078e000a */
[----:B------:R-:W-:Y:S05]  /*34c00*/  WARPSYNC.COLLECTIVE R15, `(.L_x_3153) ;  /* 0x000000000f087348 */ /* 0x000fea0003c00000 */
[----:B------:R0:W1:Y:S02]  /*34c10*/  SHFL.IDX P6, R14, R13, R12, R11 ;  /* 0x0000000c0d0e7389 */ /* 0x00006400000c000b */
[----:B01----:R-:W-:Y:S01]  /*34c20*/  ENDCOLLECTIVE ;  /* 0x000000000000791b */ /* 0x003fe20003800000 */
.L_x_3153:
[----:B------:R-:W-:Y:S05]  /*34c30*/  BSYNC B1 ;  /* 0x0000000000017941 */ /* 0x000fea0003800000 */
.L_x_3152:
[----:B------:R-:W-:Y:S05]  /*34c40*/  BRA `(.L_x_3154) ;  /* 0xffffff7800a47947 */ /* 0x000fea000383ffff */
.L_x_2947:
[----:B------:R-:W-:Y:S01]  /*34c50*/  BSSY B1, `(.L_x_3155) ;  /* 0x0000006000017945 */ /* 0x000fe20003800000 */
[----:B------:R-:W-:-:S07]  /*34c60*/  IMAD.MOV.U32 R15, RZ, RZ, -0x1 ;  /* 0xffffffffff0f7424 */ /* 0x000fce00078e00ff */
[----:B012---:R-:W-:Y:S05]  /*34c70*/  WARPSYNC.COLLECTIVE R15, `(.L_x_3156) ;  /* 0x000000000f0c7348 */ /* 0x007fea0003c00000 */
[----:B------:R-:W-:Y:S02]  /*34c80*/  ELECT P6, UR62, PT ;  /* 0x00000000003e782f */ /* 0x000fe400038c0000 */
[----:B------:R-:W-:Y:S01]  /*34c90*/  MOV R14, UR62 ;  /* 0x0000003e000e7c02 */ /* 0x000fe20008000f00 */
[----:B012---:R-:W-:Y:S10]  /*34ca0*/  ENDCOLLECTIVE ;  /* 0x000000000000791b */ /* 0x007ff40003800000 */
.L_x_3156:
[----:B------:R-:W-:Y:S05]  /*34cb0*/  BSYNC B1 ;  /* 0x0000000000017941 */ /* 0x000fea0003800000 */
.L_x_3155:
[----:B------:R-:W-:Y:S05]  /*34cc0*/  BRA `(.L_x_2946) ;  /* 0xffffff78009c7947 */ /* 0x000fea000383ffff */
.L_x_2949:
[----:B--2---:R2:W3:Y:S02]  /*34cd0*/  SYNCS.PHASECHK.TRANS64.TRYWAIT P0, [R16+URZ+0x38820], R7 ;  /* 0x03882007100075a7 */ /* 0x0044e4000800017f */
[----:B---3--:R-:W-:Y:S05]  /*34ce0*/  @!P0 NANOSLEEP.SYNCS 0x989680 ;  /* 0x009896800000895d */ /* 0x008fea0003900000 */
[----:B------:R-:W3:Y:S02]  /*34cf0*/  @!P0 SYNCS.PHASECHK.TRANS64 P0, [R16+URZ+0x38820], R7 ;  /* 0x03882007100085a7 */ /* 0x000ee4000800007f */
[----:B---3--:R-:W-:Y:S05]  /*34d00*/  @!P0 BRA `(.L_x_2949) ;  /* 0xfffffffc00f08947 */ /* 0x008fea000383ffff */
[----:B------:R-:W-:Y:S05]  /*34d10*/  BRA `(.L_x_3157) ;  /* 0xffffff7800ac7947 */ /* 0x000fea000383ffff */
.L_x_2953:
[----:B0-----:R0:W3:Y:S02]  /*34d20*/  SYNCS.PHASECHK.TRANS64.TRYWAIT P0, [R11+URZ+0x388a0], R10 ;  /* 0x0388a00a0b0075a7 */ /* 0x0010e4000800017f */
[----:B---3--:R-:W-:Y:S05]  /*34d30*/  @!P0 NANOSLEEP.SYNCS 0x989680 ;  /* 0x009896800000895d */ /* 0x008fea0003900000 */
[----:B------:R-:W3:Y:S02]  /*34d40*/  @!P0 SYNCS.PHASECHK.TRANS64 P0, [R11+URZ+0x388a0], R10 ;  /* 0x0388a00a0b0085a7 */ /* 0x000ee4000800007f */
[----:B---3--:R-:W-:Y:S05]  /*34d50*/  @!P0 BRA `(.L_x_2953) ;  /* 0xfffffffc00f08947 */ /* 0x008fea000383ffff */
[----:B------:R-:W-:Y:S05]  /*34d60*/  BRA `(.L_x_3158) ;  /* 0xffffff7800c47947 */ /* 0x000fea000383ffff */
.L_x_2961:
[----:B-1----:R1:W2:Y:S02]  /*34d70*/  SYNCS.PHASECHK.TRANS64.TRYWAIT P0, [R11+URZ+0x388c0], R10 ;  /* 0x0388c00a0b0075a7 */ /* 0x0022a4000800017f */
[----:B--2---:R-:W-:Y:S05]  /*34d80*/  @!P0 NANOSLEEP.SYNCS 0x989680 ;  /* 0x009896800000895d */ /* 0x004fea0003900000 */
[----:B------:R-:W2:Y:S02]  /*34d90*/  @!P0 SYNCS.PHASECHK.TRANS64 P0, [R11+URZ+0x388c0], R10 ;  /* 0x0388c00a0b0085a7 */ /* 0x000ea4000800007f */
[----:B--2---:R-:W-:Y:S05]  /*34da0*/  @!P0 BRA `(.L_x_2961) ;  /* 0xfffffffc00f08947 */ /* 0x004fea000383ffff */
[----:B------:R-:W-:Y:S05]  /*34db0*/  BRA `(.L_x_3159) ;  /* 0xffffff8000007947 */ /* 0x000fea000383ffff */
.L_x_2971:
[----:B0-----:R0:W3:Y:S02]  /*34dc0*/  SYNCS.PHASECHK.TRANS64.TRYWAIT P1, [R10+URZ+0x388a0], R9 ;  /* 0x0388a0090a0075a7 */ /* 0x0010e4000802017f */
[----:B---3--:R-:W-:Y:S05]  /*34dd0*/  @!P1 NANOSLEEP.SYNCS 0x989680 ;  /* 0x009896800000995d */ /* 0x008fea0003900000 */
[----:B------:R-:W3:Y:S02]  /*34de0*/  @!P1 SYNCS.PHASECHK.TRANS64 P1, [R10+URZ+0x388a0], R9 ;  /* 0x0388a0090a0095a7 */ /* 0x000ee4000802007f */
[----:B---3--:R-:W-:Y:S05]  /*34df0*/  @!P1 BRA `(.L_x_2971) ;  /* 0xfffffffc00f09947 */ /* 0x008fea000383ffff */
[----:B------:R-:W-:Y:S05]  /*34e00*/  BRA `(.L_x_3160) ;  /* 0xffffff8400747947 */ /* 0x000fea000383ffff */
.L_x_2979:
[----:B-1----:R1:W2:Y:S02]  /*34e10*/  SYNCS.PHASECHK.TRANS64.TRYWAIT P1, [R10+URZ+0x388c0], R9 ;  /* 0x0388c0090a0075a7 */ /* 0x0022a4000802017f */
[----:B--2---:R-:W-:Y:S05]  /*34e20*/  @!P1 NANOSLEEP.SYNCS 0x989680 ;  /* 0x009896800000995d */ /* 0x004fea0003900000 */
[----:B------:R-:W2:Y:S02]  /*34e30*/  @!P1 SYNCS.PHASECHK.TRANS64 P1, [R10+URZ+0x388c0], R9 ;  /* 0x0388c0090a0095a7 */ /* 0x000ea4000802007f */
[----:B--2---:R-:W-:Y:S05]  /*34e40*/  @!P1 BRA `(.L_x_2979) ;  /* 0xfffffffc00f09947 */ /* 0x004fea000383ffff */
[----:B------:R-:W-:Y:S05]  /*34e50*/  BRA `(.L_x_3161) ;  /* 0xffffff8800ac7947 */ /* 0x000fea000383ffff */
.L_x_2997:
        /* <DEDUP_REMOVED lines=11> */
.L_x_3163:
[----:B------:R-:W-:Y:S05]  /*34f10*/  BSYNC B0 ;  /* 0x0000000000007941 */ /* 0x000fea0003800000 */
.L_x_3162:
[----:B------:R-:W-:Y:S05]  /*34f20*/  BRA `(.L_x_3164) ;  /* 0xffffff9800e47947 */ /* 0x000fea000383ffff */
.L_x_3000:
[----:B0-----:R0:W1:Y:S02]  /*34f30*/  SYNCS.PHASECHK.TRANS64.TRYWAIT P0, [R5+URZ+0x38840], R2 ;  /* 0x03884002050075a7 */ /* 0x001064000800017f */
[----:B-1----:R-:W-:Y:S05]  /*34f40*/  @!P0 NANOSLEEP.SYNCS 0x989680 ;  /* 0x009896800000895d */ /* 0x002fea0003900000 */
[----:B------:R-:W1:Y:S02]  /*34f50*/  @!P0 SYNCS.PHASECHK.TRANS64 P0, [R5+URZ+0x38840], R2 ;  /* 0x03884002050085a7 */ /* 0x000e64000800007f */
[----:B-1----:R-:W-:Y:S05]  /*34f60*/  @!P0 BRA `(.L_x_3000) ;  /* 0xfffffffc00f08947 */ /* 0x002fea000383ffff */
[----:B------:R-:W-:Y:S05]  /*34f70*/  BRA `(.L_x_3165) ;  /* 0xffffff9c00347947 */ /* 0x000fea000383ffff */
.L_x_3001:
        /* <DEDUP_REMOVED lines=8> */
.L_x_3167:
[----:B------:R-:W-:Y:S05]  /*35000*/  BSYNC B0 ;  /* 0x0000000000007941 */ /* 0x000fea0003800000 */
.L_x_3166:
        /* <DEDUP_REMOVED lines=13> */
.L_x_3168:
        /* <DEDUP_REMOVED lines=21> */
.L_x_3169:
[----:B------:R-:W-:Y:S02]  /*35230*/  IMAD.MOV.U32 R13, RZ, RZ, R0 ;  /* 0x000000ffff0d7224 */ /* 0x000fe400078e0000 */
[----:B------:R-:W-:-:S07]  /*35240*/  IMAD.MOV.U32 R8, RZ, RZ, R14 ;  /* 0x000000ffff087224 */ /* 0x000fce00078e000e */
[----:B------:R-:W-:Y:S05]  /*35250*/  WARPSYNC.COLLECTIVE R15, `(.L_x_3170) ;  /* 0x000000000f087348 */ /* 0x000fea0003c00000 */
[----:B------:R0:W1:Y:S02]  /*35260*/  SHFL.IDX P6, R14, R13, R12, R11 ;  /* 0x0000000c0d0e7389 */ /* 0x00006400000c000b */
[----:B01----:R-:W-:Y:S01]  /*35270*/  ENDCOLLECTIVE ;  /* 0x000000000000791b */ /* 0x003fe20003800000 */
.L_x_3170:
        /* <DEDUP_REMOVED lines=17> */
.L_x_3171:
[----:B------:R-:W-:Y:S02]  /*35390*/  @P1 IMAD R9, R7, 0x2, R16 ;  /* 0x0000000207091824 */ /* 0x000fe400078e0210 */
[----:B------:R-:W-:Y:S02]  /*353a0*/  IMAD.MOV.U32 R13, RZ, RZ, R0 ;  /* 0x000000ffff0d7224 */ /* 0x000fe400078e0000 */
[----:B------:R-:W-:-:S07]  /*353b0*/  IMAD.MOV.U32 R8, RZ, RZ, R14 ;  /* 0x000000ffff087224 */ /* 0x000fce00078e000e */
[----:B------:R-:W-:Y:S05]  /*353c0*/  WARPSYNC.COLLECTIVE R15, `(.L_x_3172) ;  /* 0x000000000f087348 */ /* 0x000fea0003c00000 */
[----:B------:R0:W1:Y:S02]  /*353d0*/  SHFL.IDX P6, R14, R13, R12, R11 ;  /* 0x0000000c0d0e7389 */ /* 0x00006400000c000b */
[----:B01----:R-:W-:Y:S01]  /*353e0*/  ENDCOLLECTIVE ;  /* 0x000000000000791b */ /* 0x003fe20003800000 */
.L_x_3172:
        /* <DEDUP_REMOVED lines=17> */
.L_x_3173:
[----:B------:R-:W-:Y:S02]  /*35500*/  @P1 IMAD R21, R7, 0x2, R16 ;  /* 0x0000000207151824 */ /* 0x000fe400078e0210 */
[----:B------:R-:W-:Y:S02]  /*35510*/  IMAD.MOV.U32 R13, RZ, RZ, R0 ;  /* 0x000000ffff0d7224 */ /* 0x000fe400078e0000 */
[----:B------:R-:W-:-:S07]  /*35520*/  IMAD.MOV.U32 R8, RZ, RZ, R14 ;  /* 0x000000ffff087224 */ /* 0x000fce00078e000e */
[----:B------:R-:W-:Y:S05]  /*35530*/  WARPSYNC.COLLECTIVE R15, `(.L_x_3174) ;  /* 0x000000000f087348 */ /* 0x000fea0003c00000 */
[----:B------:R0:W1:Y:S02]  /*35540*/  SHFL.IDX P6, R14, R13, R12, R11 ;  /* 0x0000000c0d0e7389 */ /* 0x00006400000c000b */
[----:B01----:R-:W-:Y:S01]  /*35550*/  ENDCOLLECTIVE ;  /* 0x000000000000791b */ /* 0x003fe20003800000 */
.L_x_3174:
        /* <DEDUP_REMOVED lines=16> */
.L_x_3175:
[----:B------:R-:W-:Y:S02]  /*35660*/  IMAD.MOV.U32 R13, RZ, RZ, R0 ;  /* 0x000000ffff0d7224 */ /* 0x000fe400078e0000 */
[----:B------:R-:W-:-:S07]  /*35670*/  IMAD.MOV.U32 R8, RZ, RZ, R14 ;  /* 0x000000ffff087224 */ /* 0x000fce00078e000e */
[----:B------:R-:W-:Y:S05]  /*35680*/  WARPSYNC.COLLECTIVE R15, `(.L_x_3176) ;  /* 0x000000000f087348 */ /* 0x000fea0003c00000 */
[----:B------:R0:W1:Y:S02]  /*35690*/  SHFL.IDX P6, R14, R13, R12, R11 ;  /* 0x0000000c0d0e7389 */ /* 0x00006400000c000b */
[----:B01----:R-:W-:Y:S01]  /*356a0*/  ENDCOLLECTIVE ;  /* 0x000000000000791b */ /* 0x003fe20003800000 */
.L_x_3176:
[----:B------:R-:W-:Y:S01]  /*356b0*/  IMAD.MOV.U32 R0, RZ, RZ, R14 ;  /* 0x000000ffff007224 */ /* 0x000fe200078e000e */
[----:B------:R-:W-:Y:S06]  /*356c0*/  BRA `(.L_x_3177) ;  /* 0xffffff9800907947 */ /* 0x000fec000383ffff */
.L_x_3008:
        /* <DEDUP_REMOVED lines=9> */
.L_x_3178:
[----:B------:R-:W-:Y:S01]  /*35760*/  ISETP.GE.AND P1, PT, R25, R5, PT ;  /* 0x000000051900720c */ /* 0x000fe20003f26270 */
[----:B------:R-:W-:Y:S02]  /*35770*/  IMAD.MOV.U32 R13, RZ, RZ, R4 ;  /* 0x000000ffff0d7224 */ /* 0x000fe400078e0004 */
[----:B------:R-:W-:-:S10]  /*35780*/  IMAD.MOV.U32 R2, RZ, RZ, R14 ;  /* 0x000000ffff027224 */ /* 0x000fd400078e000e */
[----:B------:R-:W-:Y:S05]  /*35790*/  WARPSYNC.COLLECTIVE R15, `(.L_x_3179) ;  /* 0x000000000f087348 */ /* 0x000fea0003c00000 */
[----:B------:R0:W1:Y:S02]  /*357a0*/  SHFL.IDX P6, R14, R13, R12, R11 ;  /* 0x0000000c0d0e7389 */ /* 0x00006400000c000b */
[----:B01----:R-:W-:Y:S01]  /*357b0*/  ENDCOLLECTIVE ;  /* 0x000000000000791b */ /* 0x003fe20003800000 */
.L_x_3179:
        /* <DEDUP_REMOVED lines=19> */
.L_x_3180:
[----:B------:R-:W-:Y:S02]  /*358f0*/  IMAD.MOV.U32 R13, RZ, RZ, R4 ;  /* 0x000000ffff0d7224 */ /* 0x000fe400078e0004 */
[----:B------:R-:W-:-:S07]  /*35900*/  IMAD.MOV.U32 R2, RZ, RZ, R14 ;  /* 0x000000ffff027224 */ /* 0x000fce00078e000e */
[----:B------:R-:W-:Y:S05]  /*35910*/  WARPSYNC.COLLECTIVE R15, `(.L_x_3181) ;  /* 0x000000000f087348 */ /* 0x000fea0003c00000 */
[----:B------:R0:W1:Y:S02]  /*35920*/  SHFL.IDX P6, R14, R13, R12, R11 ;  /* 0x0000000c0d0e7389 */ /* 0x00006400000c000b */
[----:B01----:R-:W-:Y:S01]  /*35930*/  ENDCOLLECTIVE ;  /* 0x000000000000791b */ /* 0x003fe20003800000 */
.L_x_3181:
        /* <DEDUP_REMOVED lines=20> */
.L_x_3182:
[----:B------:R-:W-:Y:S02]  /*35a80*/  IMAD.MOV.U32 R13, RZ, RZ, R4 ;  /* 0x000000ffff0d7224 */ /* 0x000fe400078e0004 */
[----:B------:R-:W-:-:S07]  /*35a90*/  IMAD.MOV.U32 R2, RZ, RZ, R14 ;  /* 0x000000ffff027224 */ /* 0x000fce00078e000e */
[----:B------:R-:W-:Y:S05]  /*35aa0*/  WARPSYNC.COLLECTIVE R15, `(.L_x_3183) ;  /* 0x000000000f087348 */ /* 0x000fea0003c00000 */
[----:B------:R0:W1:Y:S02]  /*35ab0*/  SHFL.IDX P6, R14, R13, R12, R11 ;  /* 0x0000000c0d0e7389 */ /* 0x00006400000c000b */
[----:B01----:R-:W-:Y:S01]  /*35ac0*/  ENDCOLLECTIVE ;  /* 0x000000000000791b */ /* 0x003fe20003800000 */
.L_x_3183:
        /* <DEDUP_REMOVED lines=20> */
.L_x_3184:
[----:B------:R-:W-:Y:S02]  /*35c10*/  IMAD.MOV.U32 R13, RZ, RZ, R4 ;  /* 0x000000ffff0d7224 */ /* 0x000fe400078e0004 */
[----:B------:R-:W-:-:S07]  /*35c20*/  IMAD.MOV.U32 R2, RZ, RZ, R14 ;  /* 0x000000ffff027224 */ /* 0x000fce00078e000e */
[----:B------:R-:W-:Y:S05]  /*35c30*/  WARPSYNC.COLLECTIVE R15, `(.L_x_3185) ;  /* 0x000000000f087348 */ /* 0x000fea0003c00000 */
[----:B------:R0:W1:Y:S02]  /*35c40*/  SHFL.IDX P6, R14, R13, R12, R11 ;  /* 0x0000000c0d0e7389 */ /* 0x00006400000c000b */
[----:B01----:R-:W-:Y:S01]  /*35c50*/  ENDCOLLECTIVE ;  /* 0x000000000000791b */ /* 0x003fe20003800000 */
.L_x_3185:
        /* <DEDUP_REMOVED lines=20> */
.L_x_3186:
[----:B------:R-:W-:Y:S02]  /*35da0*/  IMAD.MOV.U32 R13, RZ, RZ, R4 ;  /* 0x000000ffff0d7224 */ /* 0x000fe400078e0004 */
[----:B------:R-:W-:-:S07]  /*35db0*/  IMAD.MOV.U32 R2, RZ, RZ, R14 ;  /* 0x000000ffff027224 */ /* 0x000fce00078e000e */
[----:B------:R-:W-:Y:S05]  /*35dc0*/  WARPSYNC.COLLECTIVE R15, `(.L_x_3187) ;  /* 0x000000000f087348 */ /* 0x000fea0003c00000 */
[----:B------:R0:W1:Y:S02]  /*35dd0*/  SHFL.IDX P6, R14, R13, R12, R11 ;  /* 0x0000000c0d0e7389 */ /* 0x00006400000c000b */
[----:B01----:R-:W-:Y:S01]  /*35de0*/  ENDCOLLECTIVE ;  /* 0x000000000000791b */ /* 0x003fe20003800000 */
.L_x_3187:
        /* <DEDUP_REMOVED lines=20> */
.L_x_3188:
[----:B------:R-:W-:Y:S02]  /*35f30*/  IMAD.MOV.U32 R13, RZ, RZ, R4 ;  /* 0x000000ffff0d7224 */ /* 0x000fe400078e0004 */
[----:B------:R-:W-:-:S07]  /*35f40*/  IMAD.MOV.U32 R2, RZ, RZ, R14 ;  /* 0x000000ffff027224 */ /* 0x000fce00078e000e */
[----:B------:R-:W-:Y:S05]  /*35f50*/  WARPSYNC.COLLECTIVE R15, `(.L_x_3189) ;  /* 0x000000000f087348 */ /* 0x000fea0003c00000 */
[----:B------:R0:W1:Y:S02]  /*35f60*/  SHFL.IDX P6, R14, R13, R12, R11 ;  /* 0x0000000c0d0e7389 */ /* 0x00006400000c000b */
[----:B01----:R-:W-:Y:S01]  /*35f70*/  ENDCOLLECTIVE ;  /* 0x000000000000791b */ /* 0x003fe20003800000 */
.L_x_3189:
        /* <DEDUP_REMOVED lines=20> */
.L_x_3190:
[----:B------:R-:W-:Y:S02]  /*360c0*/  IMAD.MOV.U32 R13, RZ, RZ, R4 ;  /* 0x000000ffff0d7224 */ /* 0x000fe400078e0004 */
[----:B------:R-:W-:-:S07]  /*360d0*/  IMAD.MOV.U32 R2, RZ, RZ, R14 ;  /* 0x000000ffff027224 */ /* 0x000fce00078e000e */
[----:B------:R-:W-:Y:S05]  /*360e0*/  WARPSYNC.COLLECTIVE R15, `(.L_x_3191) ;  /* 0x000000000f087348 */ /* 0x000fea0003c00000 */
[----:B------:R0:W1:Y:S02]  /*360f0*/  SHFL.IDX P6, R14, R13, R12, R11 ;  /* 0x0000000c0d0e7389 */ /* 0x00006400000c000b */
[----:B01----:R-:W-:Y:S01]  /*36100*/  ENDCOLLECTIVE ;  /* 0x000000000000791b */ /* 0x003fe20003800000 */
.L_x_3191:
        /* <DEDUP_REMOVED lines=18> */
.L_x_3192:
[----:B------:R-:W-:Y:S02]  /*36230*/  IMAD.MOV.U32 R13, RZ, RZ, R4 ;  /* 0x000000ffff0d7224 */ /* 0x000fe400078e0004 */
[----:B------:R-:W-:-:S07]  /*36240*/  IMAD.MOV.U32 R6, RZ, RZ, R14 ;  /* 0x000000ffff067224 */ /* 0x000fce00078e000e */
[----:B------:R-:W-:Y:S05]  /*36250*/  WARPSYNC.COLLECTIVE R15, `(.L_x_3193) ;  /* 0x000000000f087348 */ /* 0x000fea0003c00000 */
[----:B------:R0:W1:Y:S02]  /*36260*/  SHFL.IDX P6, R14, R13, R12, R11 ;  /* 0x0000000c0d0e7389 */ /* 0x00006400000c000b */
[----:B01----:R-:W-:Y:S01]  /*36270*/  ENDCOLLECTIVE ;  /* 0x000000000000791b */ /* 0x003fe20003800000 */
.L_x_3193:
[----:B------:R-:W-:Y:S05]  /*36280*/  BRA `(.L_x_3194) ;  /* 0xffffff9800f07947 */ /* 0x000fea000383ffff */
.L_x_3013:
[----:B0-----:R0:W2:Y:S02]  /*36290*/  SYNCS.PHASECHK.TRANS64.TRYWAIT P0, [R16+URZ+0x38820], R3 ;  /* 0x03882003100075a7 */ /* 0x0010a4000800017f */
[----:B--2---:R-:W-:Y:S05]  /*362a0*/  @!P0 NANOSLEEP.SYNCS 0x989680 ;  /* 0x009896800000895d */ /* 0x004fea0003900000 */
[----:B------:R-:W2:Y:S02]  /*362b0*/  @!P0 SYNCS.PHASECHK.TRANS64 P0, [R16+URZ+0x38820], R3 ;  /* 0x03882003100085a7 */ /* 0x000ea4000800007f */
[----:B--2---:R-:W-:Y:S05]  /*362c0*/  @!P0 BRA `(.L_x_3013) ;  /* 0xfffffffc00f08947 */ /* 0x004fea000383ffff */
[----:B------:R-:W-:Y:S05]  /*362d0*/  BRA `(.L_x_3195) ;  /* 0xffffff9c00707947 */ /* 0x000fea000383ffff */
.L_x_3018:
[----:B0-----:R0:W1:Y:S02]  /*362e0*/  SYNCS.PHASECHK.TRANS64.TRYWAIT P0, [R6+URZ+0x38840], R3 ;  /* 0x03884003060075a7 */ /* 0x001064000800017f */
[----:B-1----:R-:W-:Y:S05]  /*362f0*/  @!P0 NANOSLEEP.SYNCS 0x989680 ;  /* 0x009896800000895d */ /* 0x002fea0003900000 */
[----:B------:R-:W1:Y:S02]  /*36300*/  @!P0 SYNCS.PHASECHK.TRANS64 P0, [R6+URZ+0x38840], R3 ;  /* 0x03884003060085a7 */ /* 0x000e64000800007f */
[----:B-1----:R-:W-:Y:S05]  /*36310*/  @!P0 BRA `(.L_x_3018) ;  /* 0xfffffffc00f08947 */ /* 0x002fea000383ffff */
[----:B------:R-:W-:Y:S05]  /*36320*/  BRA `(.L_x_3196) ;  /* 0xffffffa0005c7947 */ /* 0x000fea000383ffff */
.L_x_3019:
        /* <DEDUP_REMOVED lines=8> */
.L_x_3198:
[----:B------:R-:W-:Y:S05]  /*363b0*/  BSYNC B1 ;  /* 0x0000000000017941 */ /* 0x000fea0003800000 */
.L_x_3197:
        /* <DEDUP_REMOVED lines=12> */
.L_x_3199:
[----:B------:R-:W-:Y:S01]  /*36480*/  LOP3.LUT R18, R18, 0xfffffeff, RZ, 0xc0, !PT ;  /* 0xfffffeff12127812 */ /* 0x000fe200078ec0ff */
[----:B------:R-:W-:Y:S01]  /*36490*/  IMAD R9, R9, 0x2, R16 ;  /* 0x0000000209097824 */ /* 0x000fe200078e0210 */
[----:B------:R-:W-:Y:S02]  /*364a0*/  ULDC.64 UR4, c[0x0][0x208] ;  /* 0x0000820000047ab9 */ /* 0x000fe40000000a00 */
[----:B------:R-:W-:-:S04]  /*364b0*/  @P2 LOP3.LUT R18, R18, 0x100, RZ, 0xfc, !PT ;  /* 0x0000010012122812 */ /* 0x000fc800078efcff */
[C---:B------:R-:W-:Y:S02]  /*364c0*/  LOP3.LUT P2, RZ, R18.reuse, 0x8, RZ, 0xc0, !PT ;  /* 0x0000000812ff7812 */ /* 0x040fe4000784c0ff */
[----:B------:R-:W-:Y:S01]  /*364d0*/  LOP3.LUT R18, R18, 0xffffff7f, RZ, 0xc0, !PT ;  /* 0xffffff7f12127812 */ /* 0x000fe200078ec0ff */
[----:B------:R-:W-:-:S03]  /*364e0*/  IMAD.MOV.U32 R13, RZ, RZ, R10 ;  /* 0x000000ffff0d7224 */ /* 0x000fc600078e000a */
[----:B------:R-:W-:Y:S01]  /*364f0*/  @P1 LOP3.LUT R18, R18, 0x80, RZ, 0xfc, !PT ;  /* 0x0000008012121812 */ /* 0x000fe200078efcff */
[----:B------:R-:W-:-:S03]  /*36500*/  IMAD.MOV.U32 R12, RZ, RZ, 0x1 ;  /* 0x00000001ff0c7424 */ /* 0x000fc600078e00ff */
        /* <DEDUP_REMOVED lines=14> */
.L_x_3200:
[----:B------:R-:W-:Y:S02]  /*365f0*/  IMAD.MOV.U32 R13, RZ, RZ, R8 ;  /* 0x000000ffff0d7224 */ /* 0x000fe400078e0008 */
[----:B------:R-:W-:-:S07]  /*36600*/  IMAD.MOV.U32 R35, RZ, RZ, R14 ;  /* 0x000000ffff237224 */ /* 0x000fce00078e000e */
[----:B------:R-:W-:Y:S05]  /*36610*/  WARPSYNC.COLLECTIVE R15, `(.L_x_3201) ;  /* 0x000000000f087348 */ /* 0x000fea0003c00000 */
[----:B------:R0:W1:Y:S02]  /*36620*/  SHFL.IDX P6, R14, R13, R12, R11 ;  /* 0x0000000c0d0e7389 */ /* 0x00006400000c000b */
[----:B01----:R-:W-:Y:S01]  /*36630*/  ENDCOLLECTIVE ;  /* 0x000000000000791b */ /* 0x003fe20003800000 */
.L_x_3201:
        /* <DEDUP_REMOVED lines=16> */
.L_x_3202:
[----:B------:R-:W-:Y:S02]  /*36740*/  IMAD.MOV.U32 R13, RZ, RZ, R8 ;  /* 0x000000ffff0d7224 */ /* 0x000fe400078e0008 */
[----:B------:R-:W-:-:S07]  /*36750*/  IMAD.MOV.U32 R35, RZ, RZ, R14 ;  /* 0x000000ffff237224 */ /* 0x000fce00078e000e */
[----:B------:R-:W-:Y:S05]  /*36760*/  WARPSYNC.COLLECTIVE R15, `(.L_x_3203) ;  /* 0x000000000f087348 */ /* 0x000fea0003c00000 */
[----:B------:R0:W1:Y:S02]  /*36770*/  SHFL.IDX P6, R14, R13, R12, R11 ;  /* 0x0000000c0d0e7389 */ /* 0x00006400000c000b */
[----:B01----:R-:W-:Y:S01]  /*36780*/  ENDCOLLECTIVE ;  /* 0x000000000000791b */ /* 0x003fe20003800000 */
.L_x_3203:
        /* <DEDUP_REMOVED lines=16> */
.L_x_3204:
[----:B------:R-:W-:Y:S02]  /*36890*/  IMAD.MOV.U32 R13, RZ, RZ, R8 ;  /* 0x000000ffff0d7224 */ /* 0x000fe400078e0008 */
[----:B------:R-:W-:-:S07]  /*368a0*/  IMAD.MOV.U32 R35, RZ, RZ, R14 ;  /* 0x000000ffff237224 */ /* 0x000fce00078e000e */
[----:B------:R-:W-:Y:S05]  /*368b0*/  WARPSYNC.COLLECTIVE R15, `(.L_x_3205) ;  /* 0x000000000f087348 */ /* 0x000fea0003c00000 */
[----:B------:R0:W1:Y:S02]  /*368c0*/  SHFL.IDX P6, R14, R13, R12, R11 ;  /* 0x0000000c0d0e7389 */ /* 0x00006400000c000b */
[----:B01----:R-:W-:Y:S01]  /*368d0*/  ENDCOLLECTIVE ;  /* 0x000000000000791b */ /* 0x003fe20003800000 */
.L_x_3205:
        /* <DEDUP_REMOVED lines=19> */
.L_x_3206:
[----:B------:R-:W-:Y:S02]  /*36a10*/  IMAD.MOV.U32 R13, RZ, RZ, R8 ;  /* 0x000000ffff0d7224 */ /* 0x000fe400078e0008 */
[----:B------:R-:W-:-:S07]  /*36a20*/  IMAD.MOV.U32 R35, RZ, RZ, R14 ;  /* 0x000000ffff237224 */ /* 0x000fce00078e000e */
[----:B------:R-:W-:Y:S05]  /*36a30*/  WARPSYNC.COLLECTIVE R15, `(.L_x_3207) ;  /* 0x000000000f087348 */ /* 0x000fea0003c00000 */
[----:B------:R0:W1:Y:S02]  /*36a40*/  SHFL.IDX P6, R14, R13, R12, R11 ;  /* 0x0000000c0d0e7389 */ /* 0x00006400000c000b */
[----:B01----:R-:W-:Y:S01]  /*36a50*/  ENDCOLLECTIVE ;  /* 0x000000000000791b */ /* 0x003fe20003800000 */
.L_x_3207:
[----:B------:R-:W-:Y:S01]  /*36a60*/  IMAD.MOV.U32 R2, RZ, RZ, R14 ;  /* 0x000000ffff027224 */ /* 0x000fe200078e000e */
[----:B------:R-:W-:Y:S06]  /*36a70*/  BRA `(.L_x_3208) ;  /* 0xffffff9c009c7947 */ /* 0x000fec000383ffff */
.L_x_3024:
[----:B-1----:R1:W2:Y:S02]  /*36a80*/  SYNCS.PHASECHK.TRANS64.TRYWAIT P0, [R6+URZ+0x38860], R2 ;  /* 0x03886002060075a7 */ /* 0x0022a4000800017f */
[----:B--2---:R-:W-:Y:S05]  /*36a90*/  @!P0 NANOSLEEP.SYNCS 0x989680 ;  /* 0x009896800000895d */ /* 0x004fea0003900000 */
[----:B------:R-:W2:Y:S02]  /*36aa0*/  @!P0 SYNCS.PHASECHK.TRANS64 P0, [R6+URZ+0x38860], R2 ;  /* 0x03886002060085a7 */ /* 0x000ea4000800007f */
[----:B--2---:R-:W-:Y:S05]  /*36ab0*/  @!P0 BRA `(.L_x_3024) ;  /* 0xfffffffc00f08947 */ /* 0x004fea000383ffff */
[----:B------:R-:W-:Y:S05]  /*36ac0*/  BRA `(.L_x_3209) ;  /* 0xffffffa0001c7947 */ /* 0x000fea000383ffff */
.L_x_3025:
        /* <DEDUP_REMOVED lines=8> */
.L_x_3211:
[----:B------:R-:W-:Y:S05]  /*36b50*/  BSYNC B1 ;  /* 0x0000000000017941 */ /* 0x000fea0003800000 */
.L_x_3210:
        /* <DEDUP_REMOVED lines=9> */
.L_x_3212:
        /* <DEDUP_REMOVED lines=20> */
.L_x_3213:
[----:B------:R-:W-:Y:S02]  /*36d30*/  IMAD.MOV.U32 R13, RZ, RZ, R17 ;  /* 0x000000ffff0d7224 */ /* 0x000fe400078e0011 */
[----:B------:R-:W-:-:S07]  /*36d40*/  IMAD.MOV.U32 R3, RZ, RZ, R14 ;  /* 0x000000ffff037224 */ /* 0x000fce00078e000e */
[----:B------:R-:W-:Y:S05]  /*36d50*/  WARPSYNC.COLLECTIVE R15, `(.L_x_3214) ;  /* 0x000000000f087348 */ /* 0x000fea0003c00000 */
[----:B------:R0:W1:Y:S02]  /*36d60*/  SHFL.IDX P6, R14, R13, R12, R11 ;  /* 0x0000000c0d0e7389 */ /* 0x00006400000c000b */
[----:B01----:R-:W-:Y:S01]  /*36d70*/  ENDCOLLECTIVE ;  /* 0x000000000000791b */ /* 0x003fe20003800000 */
.L_x_3214:
        /* <DEDUP_REMOVED lines=20> */
.L_x_3215:
[----:B------:R-:W-:Y:S02]  /*36ec0*/  IMAD.MOV.U32 R13, RZ, RZ, R17 ;  /* 0x000000ffff0d7224 */ /* 0x000fe400078e0011 */
[----:B------:R-:W-:-:S07]  /*36ed0*/  IMAD.MOV.U32 R3, RZ, RZ, R14 ;  /* 0x000000ffff037224 */ /* 0x000fce00078e000e */
[----:B------:R-:W-:Y:S05]  /*36ee0*/  WARPSYNC.COLLECTIVE R15, `(.L_x_3216) ;  /* 0x000000000f087348 */ /* 0x000fea0003c00000 */
[----:B------:R0:W1:Y:S02]  /*36ef0*/  SHFL.IDX P6, R14, R13, R12, R11 ;  /* 0x0000000c0d0e7389 */ /* 0x00006400000c000b */
[----:B01----:R-:W-:Y:S01]  /*36f00*/  ENDCOLLECTIVE ;  /* 0x000000000000791b */ /* 0x003fe20003800000 */
.L_x_3216:
        /* <DEDUP_REMOVED lines=20> */
.L_x_3217:
[----:B------:R-:W-:Y:S02]  /*37050*/  IMAD.MOV.U32 R13, RZ, RZ, R17 ;  /* 0x000000ffff0d7224 */ /* 0x000fe400078e0011 */
[----:B------:R-:W-:-:S07]  /*37060*/  IMAD.MOV.U32 R3, RZ, RZ, R14 ;  /* 0x000000ffff037224 */ /* 0x000fce00078e000e */
[----:B------:R-:W-:Y:S05]  /*37070*/  WARPSYNC.COLLECTIVE R15, `(.L_x_3218) ;  /* 0x000000000f087348 */ /* 0x000fea0003c00000 */
[----:B------:R0:W1:Y:S02]  /*37080*/  SHFL.IDX P6, R14, R13, R12, R11 ;  /* 0x0000000c0d0e7389 */ /* 0x00006400000c000b */
[----:B01----:R-:W-:Y:S01]  /*37090*/  ENDCOLLECTIVE ;  /* 0x000000000000791b */ /* 0x003fe20003800000 */
.L_x_3218:
        /* <DEDUP_REMOVED lines=20> */
.L_x_3219:
[----:B------:R-:W-:Y:S02]  /*371e0*/  IMAD.MOV.U32 R13, RZ, RZ, R17 ;  /* 0x000000ffff0d7224 */ /* 0x000fe400078e0011 */
[----:B------:R-:W-:-:S07]  /*371f0*/  IMAD.MOV.U32 R19, RZ, RZ, R14 ;  /* 0x000000ffff137224 */ /* 0x000fce00078e000e */
[----:B------:R-:W-:Y:S05]  /*37200*/  WARPSYNC.COLLECTIVE R15, `(.L_x_3220) ;  /* 0x000000000f087348 */ /* 0x000fea0003c00000 */
[----:B------:R0:W1:Y:S02]  /*37210*/  SHFL.IDX P6, R14, R13, R12, R11 ;  /* 0x0000000c0d0e7389 */ /* 0x00006400000c000b */
[----:B01----:R-:W-:Y:S01]  /*37220*/  ENDCOLLECTIVE ;  /* 0x000000000000791b */ /* 0x003fe20003800000 */
.L_x_3220:
[----:B------:R-:W-:Y:S01]  /*37230*/  IMAD.MOV.U32 R2, RZ, RZ, R14 ;  /* 0x000000ffff027224 */ /* 0x000fe200078e000e */
[----:B------:R-:W-:Y:S06]  /*37240*/  BRA `(.L_x_3221) ;  /* 0xffffff9c00387947 */ /* 0x000fec000383ffff */
.L_x_3033:
[----:B0-----:R0:W2:Y:S02]  /*37250*/  SYNCS.PHASECHK.TRANS64.TRYWAIT P0, [R4+URZ+0x38860], R3 ;  /* 0x03886003040075a7 */ /* 0x0010a4000800017f */
[----:B--2---:R-:W-:Y:S05]  /*37260*/  @!P0 NANOSLEEP.SYNCS 0x989680 ;  /* 0x009896800000895d */ /* 0x004fea0003900000 */
[----:B------:R-:W2:Y:S02]  /*37270*/  @!P0 SYNCS.PHASECHK.TRANS64 P0, [R4+URZ+0x38860], R3 ;  /* 0x03886003040085a7 */ /* 0x000ea4000800007f */
[----:B--2---:R-:W-:Y:S05]  /*37280*/  @!P0 BRA `(.L_x_3033) ;  /* 0xfffffffc00f08947 */ /* 0x004fea000383ffff */
[----:B------:R-:W-:Y:S05]  /*37290*/  BRA `(.L_x_3222) ;  /* 0xffffffa0006c7947 */ /* 0x000fea000383ffff */
.L_x_3034:
        /* <DEDUP_REMOVED lines=8> */
.L_x_3224:
[----:B------:R-:W-:Y:S05]  /*37320*/  BSYNC B0 ;  /* 0x0000000000007941 */ /* 0x000fea0003800000 */
.L_x_3223:
        /* <DEDUP_REMOVED lines=11> */
.L_x_3225:
        /* <DEDUP_REMOVED lines=25> */
.L_x_3226:
[----:B------:R-:W-:Y:S02]  /*37570*/  IMAD.MOV.U32 R13, RZ, RZ, R17 ;  /* 0x000000ffff0d7224 */ /* 0x000fe400078e0011 */
[----:B------:R-:W-:-:S07]  /*37580*/  IMAD.MOV.U32 R3, RZ, RZ, R14 ;  /* 0x000000ffff037224 */ /* 0x000fce00078e000e */
[----:B------:R-:W-:Y:S05]  /*37590*/  WARPSYNC.COLLECTIVE R15, `(.L_x_3227) ;  /* 0x000000000f087348 */ /* 0x000fea0003c00000 */
[----:B------:R0:W1:Y:S02]  /*375a0*/  SHFL.IDX P6, R14, R13, R12, R11 ;  /* 0x0000000c0d0e7389 */ /* 0x00006400000c000b */
[----:B01----:R-:W-:Y:S01]  /*375b0*/  ENDCOLLECTIVE ;  /* 0x000000000000791b */ /* 0x003fe20003800000 */
.L_x_3227:
        /* <DEDUP_REMOVED lines=19> */
.L_x_3228:
[----:B------:R-:W-:Y:S02]  /*376f0*/  IMAD.MOV.U32 R13, RZ, RZ, R17 ;  /* 0x000000ffff0d7224 */ /* 0x000fe400078e0011 */
[----:B------:R-:W-:-:S07]  /*37700*/  IMAD.MOV.U32 R7, RZ, RZ, R14 ;  /* 0x000000ffff077224 */ /* 0x000fce00078e000e */
[----:B------:R-:W-:Y:S05]  /*37710*/  WARPSYNC.COLLECTIVE R15, `(.L_x_3229) ;  /* 0x000000000f087348 */ /* 0x000fea0003c00000 */
[----:B------:R0:W1:Y:S02]  /*37720*/  SHFL.IDX P6, R14, R13, R12, R11 ;  /* 0x0000000c0d0e7389 */ /* 0x00006400000c000b */
[----:B01----:R-:W-:Y:S01]  /*37730*/  ENDCOLLECTIVE ;  /* 0x000000000000791b */ /* 0x003fe20003800000 */
.L_x_3229:
        /* <DEDUP_REMOVED lines=19> */
.L_x_3230:
[----:B------:R-:W-:Y:S02]  /*37870*/  IMAD.MOV.U32 R13, RZ, RZ, R17 ;  /* 0x000000ffff0d7224 */ /* 0x000fe400078e0011 */
[----:B------:R-:W-:-:S07]  /*37880*/  IMAD.MOV.U32 R3, RZ, RZ, R14 ;  /* 0x000000ffff037224 */ /* 0x000fce00078e000e */
[----:B------:R-:W-:Y:S05]  /*37890*/  WARPSYNC.COLLECTIVE R15, `(.L_x_3231) ;  /* 0x000000000f087348 */ /* 0x000fea0003c00000 */
[----:B------:R0:W1:Y:S02]  /*378a0*/  SHFL.IDX P6, R14, R13, R12, R11 ;  /* 0x0000000c0d0e7389 */ /* 0x00006400000c000b */
[----:B01----:R-:W-:Y:S01]  /*378b0*/  ENDCOLLECTIVE ;  /* 0x000000000000791b */ /* 0x003fe20003800000 */
.L_x_3231:
        /* <DEDUP_REMOVED lines=19> */
.L_x_3232:
[----:B------:R-:W-:Y:S02]  /*379f0*/  IMAD.MOV.U32 R13, RZ, RZ, R17 ;  /* 0x000000ffff0d7224 */ /* 0x000fe400078e0011 */
[----:B------:R-:W-:-:S07]  /*37a00*/  IMAD.MOV.U32 R19, RZ, RZ, R14 ;  /* 0x000000ffff137224 */ /* 0x000fce00078e000e */
[----:B------:R-:W-:Y:S05]  /*37a10*/  WARPSYNC.COLLECTIVE R15, `(.L_x_3233) ;  /* 0x000000000f087348 */ /* 0x000fea0003c00000 */
[----:B------:R0:W1:Y:S02]  /*37a20*/  SHFL.IDX P6, R14, R13, R12, R11 ;  /* 0x0000000c0d0e7389 */ /* 0x00006400000c000b */
[----:B01----:R-:W-:Y:S01]  /*37a30*/  ENDCOLLECTIVE ;  /* 0x000000000000791b */ /* 0x003fe20003800000 */
.L_x_3233:
[----:B------:R-:W-:Y:S05]  /*37a40*/  BRA `(.L_x_3234) ;  /* 0xffffff9c00907947 */ /* 0x000fea000383ffff */
.L_x_3039:
[----:B------:R-:W-:Y:S01]  /*37a50*/  BSSY B0, `(.L_x_3235) ;  /* 0x0000008000007945 */ /* 0x000fe20003800000 */
[----:B------:R-:W-:Y:S02]  /*37a60*/  IMAD.MOV.U32 R13, RZ, RZ, R24 ;  /* 0x000000ffff0d7224 */ /* 0x000fe400078e0018 */
[----:B-1----:R-:W-:Y:S02]  /*37a70*/  IMAD.MOV.U32 R12, RZ, RZ, RZ ;  /* 0x000000ffff0c7224 */ /* 0x002fe400078e00ff */
[----:B0-----:R-:W-:Y:S02]  /*37a80*/  IMAD.MOV.U32 R11, RZ, RZ, 0x1f ;  /* 0x0000001fff0b7424 */ /* 0x001fe400078e00ff */
[----:B------:R-:W-:-:S07]  /*37a90*/  IMAD.MOV.U32 R15, RZ, RZ, -0x1 ;  /* 0xffffffffff0f7424 */ /* 0x000fce00078e00ff */
[----:B--2---:R-:W-:Y:S05]  /*37aa0*/  WARPSYNC.COLLECTIVE R15, `(.L_x_3236) ;  /* 0x000000000f087348 */ /* 0x004fea0003c00000 */
[----:B------:R0:W1:Y:S02]  /*37ab0*/  SHFL.IDX P6, R14, R13, R12, R11 ;  /* 0x0000000c0d0e7389 */ /* 0x00006400000c000b */
[----:B012---:R-:W-:Y:S01]  /*37ac0*/  ENDCOLLECTIVE ;  /* 0x000000000000791b */ /* 0x007fe20003800000 */
.L_x_3236:
[----:B------:R-:W-:Y:S05]  /*37ad0*/  BSYNC B0 ;  /* 0x0000000000007941 */ /* 0x000fea0003800000 */
.L_x_3235:
        /* <DEDUP_REMOVED lines=9> */
.L_x_3237:
[----:B------:R-:W-:Y:S01]  /*37b70*/  ULDC UR4, c[0x0][0xc3c] ;  /* 0x00030f0000047ab9 */ /* 0x000fe20000000800 */
[----:B------:R-:W-:Y:S01]  /*37b80*/  ULDC.64 UR6, c[0x0][0x208] ;  /* 0x0000820000067ab9 */ /* 0x000fe20000000a00 */
        /* <DEDUP_REMOVED lines=23> */
.L_x_3238:
[----:B------:R-:W-:Y:S01]  /*37d00*/  IMAD.MOV.U32 R12, RZ, RZ, 0x2 ;  /* 0x00000002ff0c7424 */ /* 0x000fe200078e00ff */
[----:B------:R-:W-:-:S05]  /*37d10*/  SEL R14, R14, RZ, P1 ;  /* 0x000000ff0e0e7207 */ /* 0x000fca0000800000 */
[----:B------:R-:W-:-:S04]  /*37d20*/  IMAD.IADD R5, R13, 0x1, R14 ;  /* 0x000000010d057824 */ /* 0x000fc800078e020e */
[----:B------:R-:W-:-:S07]  /*37d30*/  IMAD.MOV.U32 R13, RZ, RZ, R5 ;  /* 0x000000ffff0d7224 */ /* 0x000fce00078e0005 */
[----:B------:R-:W-:Y:S05]  /*37d40*/  WARPSYNC.COLLECTIVE R15, `(.L_x_3239) ;  /* 0x000000000f087348 */ /* 0x000fea0003c00000 */
[----:B------:R0:W1:Y:S02]  /*37d50*/  SHFL.UP P6, R14, R13, R12, R11 ;  /* 0x0400000c0d0e7389 */ /* 0x00006400000c000b */
[----:B01----:R-:W-:Y:S01]  /*37d60*/  ENDCOLLECTIVE ;  /* 0x000000000000791b */ /* 0x003fe20003800000 */
.L_x_3239:
[----:B------:R-:W-:Y:S01]  /*37d70*/  IMAD.MOV.U32 R12, RZ, RZ, 0x4 ;  /* 0x00000004ff0c7424 */ /* 0x000fe200078e00ff */
[----:B------:R-:W-:-:S05]  /*37d80*/  SEL R2, R14, RZ, P2 ;  /* 0x000000ff0e027207 */ /* 0x000fca0001000000 */
[----:B------:R-:W-:-:S04]  /*37d90*/  IMAD.IADD R2, R5, 0x1, R2 ;  /* 0x0000000105027824 */ /* 0x000fc800078e0202 */
[----:B------:R-:W-:-:S07]  /*37da0*/  IMAD.MOV.U32 R13, RZ, RZ, R2 ;  /* 0x000000ffff0d7224 */ /* 0x000fce00078e0002 */
[----:B------:R-:W-:Y:S05]  /*37db0*/  WARPSYNC.COLLECTIVE R15, `(.L_x_3240) ;  /* 0x000000000f087348 */ /* 0x000fea0003c00000 */
[----:B------:R0:W1:Y:S02]  /*37dc0*/  SHFL.UP P6, R14, R13, R12, R11 ;  /* 0x0400000c0d0e7389 */ /* 0x00006400000c000b */
[----:B01----:R-:W-:Y:S01]  /*37dd0*/  ENDCOLLECTIVE ;  /* 0x000000000000791b */ /* 0x003fe20003800000 */
.L_x_3240:
[----:B------:R-:W-:Y:S01]  /*37de0*/  IMAD.MOV.U32 R12, RZ, RZ, 0x8 ;  /* 0x00000008ff0c7424 */ /* 0x000fe200078e00ff */
[----:B------:R-:W-:-:S05]  /*37df0*/  SEL R3, R14, RZ, P3 ;  /* 0x000000ff0e037207 */ /* 0x000fca0001800000 */
[----:B------:R-:W-:-:S04]  /*37e00*/  IMAD.IADD R3, R2, 0x1, R3 ;  /* 0x0000000102037824 */ /* 0x000fc800078e0203 */
[----:B------:R-:W-:-:S07]  /*37e10*/  IMAD.MOV.U32 R13, RZ, RZ, R3 ;  /* 0x000000ffff0d7224 */ /* 0x000fce00078e0003 */
[----:B------:R-:W-:Y:S05]  /*37e20*/  WARPSYNC.COLLECTIVE R15, `(.L_x_3241) ;  /* 0x000000000f087348 */ /* 0x000fea0003c00000 */
[----:B------:R0:W1:Y:S02]  /*37e30*/  SHFL.UP P6, R14, R13, R12, R11 ;  /* 0x0400000c0d0e7389 */ /* 0x00006400000c000b */
[----:B01----:R-:W-:Y:S01]  /*37e40*/  ENDCOLLECTIVE ;  /* 0x000000000000791b */ /* 0x003fe20003800000 */
.L_x_3241:
[----:B------:R-:W-:Y:S01]  /*37e50*/  IMAD.MOV.U32 R12, RZ, RZ, 0x10 ;  /* 0x00000010ff0c7424 */ /* 0x000fe200078e00ff */
[----:B------:R-:W-:-:S05]  /*37e60*/  SEL R14, R14, RZ, P4 ;  /* 0x000000ff0e0e7207 */ /* 0x000fca0002000000 */
[----:B------:R-:W-:-:S04]  /*37e70*/  IMAD.IADD R5, R3, 0x1, R14 ;  /* 0x0000000103057824 */ /* 0x000fc800078e020e */
[----:B------:R-:W-:-:S07]  /*37e80*/  IMAD.MOV.U32 R13, RZ, RZ, R5 ;  /* 0x000000ffff0d7224 */ /* 0x000fce00078e0005 */
[----:B------:R-:W-:Y:S05]  /*37e90*/  WARPSYNC.COLLECTIVE R15, `(.L_x_3242) ;  /* 0x000000000f087348 */ /* 0x000fea0003c00000 */
[----:B------:R0:W1:Y:S02]  /*37ea0*/  SHFL.UP P6, R14, R13, R12, R11 ;  /* 0x0400000c0d0e7389 */ /* 0x00006400000c000b */
[----:B01----:R-:W-:Y:S01]  /*37eb0*/  ENDCOLLECTIVE ;  /* 0x000000000000791b */ /* 0x003fe20003800000 */
.L_x_3242:
        /* <DEDUP_REMOVED lines=8> */
.L_x_3243:
[----:B------:R-:W-:Y:S05]  /*37f40*/  BRA `(.L_x_3244) ;  /* 0xffffff9c00b47947 */ /* 0x000fea000383ffff */
.L_x_3042:
[----:B------:R-:W-:Y:S01]  /*37f50*/  BSSY B0, `(.L_x_3245) ;  /* 0x0000007000007945 */ /* 0x000fe20003800000 */
[----:B-1----:R-:W-:Y:S02]  /*37f60*/  IMAD.MOV.U32 R12, RZ, RZ, 0x1 ;  /* 0x00000001ff0c7424 */ /* 0x002fe400078e00ff */
[----:B0-----:R-:W-:Y:S02]  /*37f70*/  IMAD.MOV.U32 R11, RZ, RZ, RZ ;  /* 0x000000ffff0b7224 */ /* 0x001fe400078e00ff */
[----:B------:R-:W-:-:S07]  /*37f80*/  IMAD.MOV.U32 R15, RZ, RZ, -0x1 ;  /* 0xffffffffff0f7424 */ /* 0x000fce00078e00ff */
[----:B------:R-:W-:Y:S05]  /*37f90*/  WARPSYNC.COLLECTIVE R15, `(.L_x_3246) ;  /* 0x000000000f087348 */ /* 0x000fea0003c00000 */
[----:B------:R0:W1:Y:S02]  /*37fa0*/  SHFL.UP P6, R14, R13, R12, R11 ;  /* 0x0400000c0d0e7389 */ /* 0x00006400000c000b */
[----:B01----:R-:W-:Y:S01]  /*37fb0*/  ENDCOLLECTIVE ;  /* 0x000000000000791b */ /* 0x003fe20003800000 */
.L_x_3246:
[----:B------:R-:W-:Y:S05]  /*37fc0*/  BSYNC B0 ;  /* 0x0000000000007941 */ /* 0x000fea0003800000 */
.L_x_3245:
        /* <DEDUP_REMOVED lines=8> */
.L_x_3247:
[----:B------:R-:W-:Y:S01]  /*38050*/  IMAD.MOV.U32 R12, RZ, RZ, 0x4 ;  /* 0x00000004ff0c7424 */ /* 0x000fe200078e00ff */
[----:B------:R-:W-:-:S05]  /*38060*/  SEL R2, R14, RZ, P2 ;  /* 0x000000ff0e027207 */ /* 0x000fca0001000000 */
[----:B------:R-:W-:-:S04]  /*38070*/  IMAD.IADD R2, R13, 0x1, R2 ;  /* 0x000000010d027824 */ /* 0x000fc800078e0202 */
[----:B------:R-:W-:-:S07]  /*38080*/  IMAD.MOV.U32 R13, RZ, RZ, R2 ;  /* 0x000000ffff0d7224 */ /* 0x000fce00078e0002 */
[----:B------:R-:W-:Y:S05]  /*38090*/  WARPSYNC.COLLECTIVE R15, `(.L_x_3248) ;  /* 0x000000000f087348 */ /* 0x000fea0003c00000 */
[----:B------:R0:W1:Y:S02]  /*380a0*/  SHFL.UP P6, R14, R13, R12, R11 ;  /* 0x0400000c0d0e7389 */ /* 0x00006400000c000b */
[----:B01----:R-:W-:Y:S01]  /*380b0*/  ENDCOLLECTIVE ;  /* 0x000000000000791b */ /* 0x003fe20003800000 */
.L_x_3248:
[----:B------:R-:W-:Y:S01]  /*380c0*/  IMAD.MOV.U32 R12, RZ, RZ, 0x8 ;  /* 0x00000008ff0c7424 */ /* 0x000fe200078e00ff */
[----:B------:R-:W-:-:S05]  /*380d0*/  SEL R3, R14, RZ, P3 ;  /* 0x000000ff0e037207 */ /* 0x000fca0001800000 */
[----:B------:R-:W-:-:S04]  /*380e0*/  IMAD.IADD R3, R2, 0x1, R3 ;  /* 0x0000000102037824 */ /* 0x000fc800078e0203 */
[----:B------:R-:W-:-:S07]  /*380f0*/  IMAD.MOV.U32 R13, RZ, RZ, R3 ;  /* 0x000000ffff0d7224 */ /* 0x000fce00078e0003 */
[----:B------:R-:W-:Y:S05]  /*38100*/  WARPSYNC.COLLECTIVE R15, `(.L_x_3249) ;  /* 0x000000000f087348 */ /* 0x000fea0003c00000 */
[----:B------:R0:W1:Y:S02]  /*38110*/  SHFL.UP P6, R14, R13, R12, R11 ;  /* 0x0400000c0d0e7389 */ /* 0x00006400000c000b */
[----:B01----:R-:W-:Y:S01]  /*38120*/  ENDCOLLECTIVE ;  /* 0x000000000000791b */ /* 0x003fe20003800000 */
.L_x_3249:
[----:B------:R-:W-:Y:S01]  /*38130*/  IMAD.MOV.U32 R12, RZ, RZ, 0x10 ;  /* 0x00000010ff0c7424 */ /* 0x000fe200078e00ff */
[----:B------:R-:W-:-:S05]  /*38140*/  SEL R14, R14, RZ, P4 ;  /* 0x000000ff0e0e7207 */ /* 0x000fca0002000000 */
[----:B------:R-:W-:-:S04]  /*38150*/  IMAD.IADD R5, R3, 0x1, R14 ;  /* 0x0000000103057824 */ /* 0x000fc800078e020e */
[----:B------:R-:W-:-:S07]  /*38160*/  IMAD.MOV.U32 R13, RZ, RZ, R5 ;  /* 0x000000ffff0d7224 */ /* 0x000fce00078e0005 */
[----:B------:R-:W-:Y:S05]  /*38170*/  WARPSYNC.COLLECTIVE R15, `(.L_x_3250) ;  /* 0x000000000f087348 */ /* 0x000fea0003c00000 */
[----:B------:R0:W1:Y:S02]  /*38180*/  SHFL.UP P6, R14, R13, R12, R11 ;  /* 0x0400000c0d0e7389 */ /* 0x00006400000c000b */
[----:B01----:R-:W-:Y:S01]  /*38190*/  ENDCOLLECTIVE ;  /* 0x000000000000791b */ /* 0x003fe20003800000 */
.L_x_3250:
        /* <DEDUP_REMOVED lines=8> */
.L_x_3251:
[----:B------:R-:W-:Y:S05]  /*38220*/  BRA `(.L_x_3252) ;  /* 0xffffff9c00a47947 */ /* 0x000fea000383ffff */
.L_x_3044:
[----:B------:R-:W-:Y:S01]  /*38230*/  BSSY B0, `(.L_x_3253) ;  /* 0x0000006000007945 */ /* 0x000fe20003800000 */
[----:B------:R-:W-:Y:S01]  /*38240*/  PLOP3.LUT P6, PT, P6, PT, PT, 0x8, 0x0 ;  /* 0x000000000000781c */ /* 0x000fe200037ce170 */
[----:B------:R-:W-:-:S12]  /*38250*/  IMAD.MOV.U32 R15, RZ, RZ, -0x1 ;  /* 0xffffffffff0f7424 */ /* 0x000fd800078e00ff */
[----:B012---:R-:W-:Y:S05]  /*38260*/  WARPSYNC.COLLECTIVE R15, `(.L_x_3254) ;  /* 0x000000000f087348 */ /* 0x007fea0003c00000 */
[----:B------:R-:W-:Y:S01]  /*38270*/  VOTE.ANY R14, PT, P6 ;  /* 0x00000000000e7806 */ /* 0x000fe200030e0100 */
[----:B012---:R-:W-:Y:S06]  /*38280*/  ENDCOLLECTIVE ;  /* 0x000000000000791b */ /* 0x007fec0003800000 */
.L_x_3254:
[----:B------:R-:W-:Y:S05]  /*38290*/  BSYNC B0 ;  /* 0x0000000000007941 */ /* 0x000fea0003800000 */
.L_x_3253:
        /* <DEDUP_REMOVED lines=8> */
.L_x_3255:
[----:B------:R-:W-:Y:S02]  /*38320*/  IMAD.IADD R27, R12, 0x1, R27 ;  /* 0x000000010c1b7824 */ /* 0x000fe400078e021b */
[----:B------:R-:W-:Y:S02]  /*38330*/  IMAD.MOV.U32 R13, RZ, RZ, R4 ;  /* 0x000000ffff0d7224 */ /* 0x000fe400078e0004 */
[----:B------:R-:W-:-:S07]  /*38340*/  IMAD.MOV.U32 R25, RZ, RZ, R14 ;  /* 0x000000ffff197224 */ /* 0x000fce00078e000e */
[----:B------:R-:W-:Y:S05]  /*38350*/  WARPSYNC.COLLECTIVE R15, `(.L_x_3256) ;  /* 0x000000000f087348 */ /* 0x000fea0003c00000 */
[----:B------:R0:W1:Y:S02]  /*38360*/  SHFL.IDX P6, R14, R13, R12, R11 ;  /* 0x0000000c0d0e7389 */ /* 0x00006400000c000b */
[----:B01----:R-:W-:Y:S01]  /*38370*/  ENDCOLLECTIVE ;  /* 0x000000000000791b */ /* 0x003fe20003800000 */
.L_x_3256:
[----:B------:R-:W-:Y:S01]  /*38380*/  IMAD.MOV.U32 R4, RZ, RZ, R14 ;  /* 0x000000ffff047224 */ /* 0x000fe200078e000e */
[----:B------:R-:W-:Y:S06]  /*38390*/  BRA `(.L_x_3257) ;  /* 0xffffff9c00887947 */ /* 0x000fec000383ffff */
.L_x_3046:
[----:B------:R-:W-:Y:S01]  /*383a0*/  BSSY B0, `(.L_x_3258) ;  /* 0x0000007000007945 */ /* 0x000fe20003800000 */
[----:B------:R-:W-:Y:S02]  /*383b0*/  IMAD.MOV.U32 R13, RZ, RZ, R2 ;  /* 0x000000ffff0d7224 */ /* 0x000fe400078e0002 */
[----:B0-----:R-:W-:Y:S02]  /*383c0*/  IMAD.MOV.U32 R11, RZ, RZ, 0x1f ;  /* 0x0000001fff0b7424 */ /* 0x001fe400078e00ff */
[----:B------:R-:W-:-:S07]  /*383d0*/  IMAD.MOV.U32 R15, RZ, RZ, -0x1 ;  /* 0xffffffffff0f7424 */ /* 0x000fce00078e00ff */
[----:B--234-:R-:W-:Y:S05]  /*383e0*/  WARPSYNC.COLLECTIVE R15, `(.L_x_3259) ;  /* 0x000000000f087348 */ /* 0x01cfea0003c00000 */
[----:B------:R0:W1:Y:S02]  /*383f0*/  SHFL.IDX P6, R14, R13, R12, R11 ;  /* 0x0000000c0d0e7389 */ /* 0x00006400000c000b */
[----:B01234-:R-:W-:Y:S01]  /*38400*/  ENDCOLLECTIVE ;  /* 0x000000000000791b */ /* 0x01ffe20003800000 */
.L_x_3259:
[----:B------:R-:W-:Y:S05]  /*38410*/  BSYNC B0 ;  /* 0x0000000000007941 */ /* 0x000fea0003800000 */
.L_x_3258:
[----:B------:R-:W-:Y:S01]  /*38420*/  IMAD.MOV.U32 R6, RZ, RZ, R14 ;  /* 0x000000ffff067224 */ /* 0x000fe200078e000e */
[----:B------:R-:W-:Y:S06]  /*38430*/  BRA `(.L_x_3045) ;  /* 0xffffff9c00787947 */ /* 0x000fec000383ffff */
.L_x_3052:
[----:B-1----:R1:W3:Y:S02]  /*38440*/  SYNCS.PHASECHK.TRANS64.TRYWAIT P0, [R5+URZ+0x38820], R0 ;  /* 0x03882000050075a7 */ /* 0x0022e4000800017f */
[----:B---3--:R-:W-:Y:S05]  /*38450*/  @!P0 NANOSLEEP.SYNCS 0x989680 ;  /* 0x009896800000895d */ /* 0x008fea0003900000 */
[----:B------:R-:W3:Y:S02]  /*38460*/  @!P0 SYNCS.PHASECHK.TRANS64 P0, [R5+URZ+0x38820], R0 ;  /* 0x03882000050085a7 */ /* 0x000ee4000800007f */
[----:B---3--:R-:W-:Y:S05]  /*38470*/  @!P0 BRA `(.L_x_3052) ;  /* 0xfffffffc00f08947 */ /* 0x008fea000383ffff */
[----:B------:R-:W-:Y:S05]  /*38480*/  BRA `(.L_x_3260) ;  /* 0xffffffa400d47947 */ /* 0x000fea000383ffff */
.L_x_3053:
[----:B------:R-:W3:Y:S01]  /*38490*/  S2R R2, SR_TID.X ;  /* 0x0000000000027919 */ /* 0x000ee20000002100 */
[----:B------:R-:W-:Y:S01]  /*384a0*/  BSSY B0, `(.L_x_3261) ;  /* 0x000000a000007945 */ /* 0x000fe20003800000 */
[----:B------:R-:W-:Y:S02]  /*384b0*/  IMAD.MOV.U32 R12, RZ, RZ, RZ ;  /* 0x000000ffff0c7224 */ /* 0x000fe400078e00ff */
[----:B0-----:R-:W-:Y:S02]  /*384c0*/  IMAD.MOV.U32 R11, RZ, RZ, 0x1f ;  /* 0x0000001fff0b7424 */ /* 0x001fe400078e00ff */
[----:B------:R-:W-:Y:S01]  /*384d0*/  IMAD.MOV.U32 R15, RZ, RZ, -0x1 ;  /* 0xffffffffff0f7424 */ /* 0x000fe200078e00ff */
[----:B---3--:R-:W-:-:S04]  /*384e0*/  SHF.R.U32.HI R2, RZ, 0x5, R2 ;  /* 0x00000005ff027819 */ /* 0x008fc80000011602 */
[----:B------:R-:W-:-:S05]  /*384f0*/  LOP3.LUT R2, R2, 0x3, RZ, 0xc0, !PT ;  /* 0x0000000302027812 */ /* 0x000fca00078ec0ff */
[----:B------:R-:W-:-:S07]  /*38500*/  IMAD.MOV.U32 R13, RZ, RZ, R2 ;  /* 0x000000ffff0d7224 */ /* 0x000fce00078e0002 */
[----:B-12-4-:R-:W-:Y:S05]  /*38510*/  WARPSYNC.COLLECTIVE R15, `(.L_x_3262) ;  /* 0x000000000f087348 */ /* 0x016fea0003c00000 */
[----:B------:R0:W3:Y:S02]  /*38520*/  SHFL.IDX P6, R14, R13, R12, R11 ;  /* 0x0000000c0d0e7389 */ /* 0x0000e400000c000b */
[----:B01234-:R-:W-:Y:S01]  /*38530*/  ENDCOLLECTIVE ;  /* 0x000000000000791b */ /* 0x01ffe20003800000 */
.L_x_3262:
[----:B------:R-:W-:Y:S05]  /*38540*/  BSYNC B0 ;  /* 0x0000000000007941 */ /* 0x000fea0003800000 */
.L_x_3261:
[----:B------:R-:W-:Y:S05]  /*38550*/  BRA `(.L_x_3263) ;  /* 0xffffffa400bc7947 */ /* 0x000fea000383ffff */
.L_x_3054:
[----:B------:R-:W-:Y:S01]  /*38560*/  BSSY B0, `(.L_x_3264) ;  /* 0x0000006000007945 */ /* 0x000fe20003800000 */
[----:B------:R-:W-:-:S07]  /*38570*/  IMAD.MOV.U32 R15, RZ, RZ, -0x1 ;  /* 0xffffffffff0f7424 */ /* 0x000fce00078e00ff */
[----:B012-4-:R-:W-:Y:S05]  /*38580*/  WARPSYNC.COLLECTIVE R15, `(.L_x_3265) ;  /* 0x000000000f0c7348 */ /* 0x017fea0003c00000 */
[----:B------:R-:W-:Y:S02]  /*38590*/  ELECT P6, UR62, PT ;  /* 0x00000000003e782f */ /* 0x000fe400038c0000 */
[----:B------:R-:W-:Y:S01]  /*385a0*/  MOV R14, UR62 ;  /* 0x0000003e000e7c02 */ /* 0x000fe20008000f00 */
[----:B012-4-:R-:W-:Y:S10]  /*385b0*/  ENDCOLLECTIVE ;  /* 0x000000000000791b */ /* 0x017ff40003800000 */
.L_x_3265:
[----:B------:R-:W-:Y:S05]  /*385c0*/  BSYNC B0 ;  /* 0x0000000000007941 */ /* 0x000fea0003800000 */
.L_x_3264:
[----:B------:R-:W-:Y:S05]  /*385d0*/  BRA `(.L_x_3266) ;  /* 0xffffffa400b07947 */ /* 0x000fea000383ffff */
.L_x_3056:
[----:B-1----:R1:W3:Y:S02]  /*385e0*/  SYNCS.PHASECHK.TRANS64.TRYWAIT P1, [R3+URZ+0x38840], R2 ;  /* 0x03884002030075a7 */ /* 0x0022e4000802017f */
[----:B---3--:R-:W-:Y:S05]  /*385f0*/  @!P1 NANOSLEEP.SYNCS 0x989680 ;  /* 0x009896800000995d */ /* 0x008fea0003900000 */
[----:B------:R-:W3:Y:S02]  /*38600*/  @!P1 SYNCS.PHASECHK.TRANS64 P1, [R3+URZ+0x38840], R2 ;  /* 0x03884002030095a7 */ /* 0x000ee4000802007f */
[----:B---3--:R-:W-:Y:S05]  /*38610*/  @!P1 BRA `(.L_x_3056) ;  /* 0xfffffffc00f09947 */ /* 0x008fea000383ffff */
[----:B------:R-:W-:Y:S05]  /*38620*/  BRA `(.L_x_3267) ;  /* 0xffffffa400d07947 */ /* 0x000fea000383ffff */
.L_x_3058:
[----:B---3--:R3:W0:Y:S02]  /*38630*/  SYNCS.PHASECHK.TRANS64.TRYWAIT P1, [R23+URZ+0x38840], R0 ;  /* 0x03884000170075a7 */ /* 0x008624000802017f */
[----:B0-----:R-:W-:Y:S05]  /*38640*/  @!P1 NANOSLEEP.SYNCS 0x989680 ;  /* 0x009896800000995d */ /* 0x001fea0003900000 */
[----:B------:R-:W0:Y:S02]  /*38650*/  @!P1 SYNCS.PHASECHK.TRANS64 P1, [R23+URZ+0x38840], R0 ;  /* 0x03884000170095a7 */ /* 0x000e24000802007f */
[----:B0-----:R-:W-:Y:S05]  /*38660*/  @!P1 BRA `(.L_x_3058) ;  /* 0xfffffffc00f09947 */ /* 0x001fea000383ffff */
[----:B------:R-:W-:Y:S05]  /*38670*/  BRA `(.L_x_3268) ;  /* 0xffffffa400dc7947 */ /* 0x000fea000383ffff */
.L_x_3060:
[----:B------:R0:W0:Y:S02]  /*38680*/  SYNCS.PHASECHK.TRANS64.TRYWAIT P1, [R3+URZ+0x38860], R2 ;  /* 0x03886002030075a7 */ /* 0x000024000802017f */
[----:B0-----:R-:W-:Y:S05]  /*38690*/  @!P1 NANOSLEEP.SYNCS 0x989680 ;  /* 0x009896800000995d */ /* 0x001fea0003900000 */
[----:B------:R-:W0:Y:S02]  /*386a0*/  @!P1 SYNCS.PHASECHK.TRANS64 P1, [R3+URZ+0x38860], R2 ;  /* 0x03886002030095a7 */ /* 0x000e24000802007f */
[----:B0-----:R-:W-:Y:S05]  /*386b0*/  @!P1 BRA `(.L_x_3060) ;  /* 0xfffffffc00f09947 */ /* 0x001fea000383ffff */
[----:B------:R-:W-:Y:S05]  /*386c0*/  BRA `(.L_x_3269) ;  /* 0xffffffa400d87947 */ /* 0x000fea000383ffff */
.L_x_3270:
        /* <DEDUP_REMOVED lines=11> */
.L_x_3279:


//--------------------- .nv.global.init           --------------------------
	.section	.nv.global.init,"aw",@progbits
.nv.global.init:
	.type		$str$23,@object
	.size		$str$23,($str$24 - $str$23)
$str$23:
        /*0000*/ 	.byte	0x28, 0x61, 0x64, 0x64, 0x72, 0x65, 0x73, 0x73, 0x20, 0x26, 0x20, 0x6d, 0x61, 0x73, 0x6b, 0x29
        /*0010*/ 	.byte	0x20, 0x3d, 0x3d, 0x20, 0x30, 0x00
	.type		$str$24,@object
	.size		$str$24,(__unnamed_9 - $str$24)
$str$24:
        /*0016*/ 	.byte	0x2f, 0x74, 0x6d, 0x70, 0x2f, 0x6f, 0x73, 0x73, 0x5f, 0x6b, 0x65, 0x72, 0x6e, 0x65, 0x6c, 0x73
        /*0026*/ 	.byte	0x5f, 0x73, 0x72, 0x63, 0x2f, 0x66, 0x6c, 0x61, 0x73, 0x68, 0x5f, 0x61, 0x74, 0x74, 0x65, 0x6e
        /*0036*/ 	.byte	0x74, 0x69, 0x6f, 0x6e, 0x2f, 0x63, 0x73, 0x72, 0x63, 0x2f, 0x63, 0x75, 0x74, 0x6c, 0x61, 0x73
        /*0046*/ 	.byte	0x73, 0x2f, 0x69, 0x6e, 0x63, 0x6c, 0x75, 0x64, 0x65, 0x2f, 0x63, 0x75, 0x74, 0x65, 0x2f, 0x70
        /*0056*/ 	.byte	0x6f, 0x69, 0x6e, 0x74, 0x65, 0x72, 0x5f, 0x66, 0x6c, 0x61, 0x67, 0x67, 0x65, 0x64, 0x2e, 0x68
        /*0066*/ 	.byte	0x70, 0x70, 0x00
	.type		__unnamed_9,@object
	.size		__unnamed_9,(__unnamed_5 - __unnamed_9)
__unnamed_9:
        /* <DEDUP_REMOVED lines=24> */
        /*01e9*/ 	.byte	0x00
	.type		__unnamed_5,@object
	.size		__unnamed_5,(__unnamed_4 - __unnamed_5)
__unnamed_5:
        /* <DEDUP_REMOVED lines=25> */
	.type		__unnamed_4,@object
	.size		__unnamed_4,(__unnamed_7 - __unnamed_4)
__unnamed_4:
        /* <DEDUP_REMOVED lines=25> */
	.type		__unnamed_7,@object
	.size		__unnamed_7,(__unnamed_8 - __unnamed_7)
__unnamed_7:
        /* <DEDUP_REMOVED lines=28> */
        /*06b2*/ 	.byte	0x3a, 0x43, 0x3c, 0x31, 0x36, 0x33, 0x38, 0x34, 0x3e, 0x3e, 0x3e, 0x3e, 0x3e, 0x5d, 0x00
	.type		__unnamed_8,@object
	.size		__unnamed_8,(__unnamed_3 - __unnamed_8)
__unnamed_8:
        /* <DEDUP_REMOVED lines=29> */
	.type		__unnamed_3,@object
	.size		__unnamed_3,(__unnamed_2 - __unnamed_3)
__unnamed_3:
        /* <DEDUP_REMOVED lines=29> */
	.type		__unnamed_2,@object
	.size		__unnamed_2,(__unnamed_6 - __unnamed_2)
__unnamed_2:
        /* <DEDUP_REMOVED lines=29> */
	.type		__unnamed_6,@object
	.size		__unnamed_6,(__unnamed_1 - __unnamed_6)
__unnamed_6:
        /* <DEDUP_REMOVED lines=30> */
	.type		__unnamed_1,@object
	.size		__unnamed_1,(.L_0 - __unnamed_1)
__unnamed_1:
        /* <DEDUP_REMOVED lines=29> */
        /*0fd1*/ 	.byte	0x5d, 0x00
.L_0:


//--------------------- .nv.shared._ZN7cutlass13device_kernelIN5flash11enable_sm90INS1_16FlashAttnFwdSm90INS1_25CollectiveMainloopFwdSm90ILi2EN4cute5tupleIJNS5_1CILi1EEES8_S8_EEENS6_IJNS7_ILi128EEENS7_ILi80EEENS7_ILi256EEEEEELi256ENS_10bfloat16_tEfNS_4arch4Sm90ELb0ELb0ELb0ELb0ELb1ELb0ELb0ELb1ELb1ELb1ELb1ELb0EEENS1_21CollectiveEpilogueFwdINS6_IJSA_SC_SB_EEES9_SE_SG_Li256ELb0ELb1ELb1ELb0EEENS1_19SingleTileSchedulerILb0ELb1ELb1ELi128EEEEEEEEEvNT_6ParamsE --------------------------
	.section	.nv.shared._ZN7cutlass13device_kernelIN5flash11enable_sm90INS1_16FlashAttnFwdSm90INS1_25CollectiveMainloopFwdSm90ILi2EN4cute5tupleIJNS5_1CILi1EEES8_S8_EEENS6_IJNS7_ILi128EEENS7_ILi80EEENS7_ILi256EEEEEELi256ENS_10bfloat16_tEfNS_4arch4Sm90ELb0ELb0ELb0ELb0ELb1ELb0ELb0ELb1ELb1ELb1ELb1ELb0EEENS1_21CollectiveEpilogueFwdINS6_IJSA_SC_SB_EEES9_SE_SG_Li256ELb0ELb1ELb1ELb0EEENS1_19SingleTileSchedulerILb0ELb1ELb1ELi128EEEEEEEEEvNT_6ParamsE,"aw",@nobits
	.sectionflags	@""
	.align	16
	.zero		1024


//--------------------- .nv.shared.reserved.0     --------------------------
	.section	.nv.shared.reserved.0,"aw",@nobits
	.weak		__nv_reservedSMEM_offset_0_alias
	.size		__nv_reservedSMEM_offset_0_alias, 0, 0
	.other		__nv_reservedSMEM_offset_0_alias,@"STO_CUDA_RESERVED_SHARED STV_DEFAULT"
__nv_reservedSMEM_offset_0_alias:
	.zero		0


//--------------------- .nv.global                --------------------------
	.section	.nv.global,"aw",@nobits
.nv.global:
	.type		_ZN78_INTERNAL_c6e0d16a_42_flash_fwd_hdim256_bf16_paged_split_sm90_cu_8e232a79_42074cute1_E,@object
	.size		_ZN78_INTERNAL_c6e0d16a_42_flash_fwd_hdim256_bf16_paged_split_sm90_cu_8e232a79_42074cute1_E,(_ZN78_INTERNAL_c6e0d16a_42_flash_fwd_hdim256_bf16_paged_split_sm90_cu_8e232a79_42074cuda3std3__45__cpo6cbeginE - _ZN78_INTERNAL_c6e0d16a_42_flash_fwd_hdim256_bf16_paged_split_sm90_cu_8e232a79_42074cute1_E)
_ZN78_INTERNAL_c6e0d16a_42_flash_fwd_hdim256_bf16_paged_split_sm90_cu_8e232a79_42074cute1_E:
	.zero		1
	.type		_ZN78_INTERNAL_c6e0d16a_42_flash_fwd_hdim256_bf16_paged_split_sm90_cu_8e232a79_42074cuda3std3__45__cpo6cbeginE,@object
	.size		_ZN78_INTERNAL_c6e0d16a_42_flash_fwd_hdim256_bf16_paged_split_sm90_cu_8e232a79_42074cuda3std3__45__cpo6cbeginE,(_ZN78_INTERNAL_c6e0d16a_42_flash_fwd_hdim256_bf16_paged_split_sm90_cu_8e232a79_42074cuda3std3__48in_placeE - _ZN78_INTERNAL_c6e0d16a_42_flash_fwd_hdim256_bf16_paged_split_sm90_cu_8e232a79_42074cuda3std3__45__cpo6cbeginE)
_ZN78_INTERNAL_c6e0d16a_42_flash_fwd_hdim256_bf16_paged_split_sm90_cu_8e232a79_42074cuda3std3__45__cpo6cbeginE:
	.zero		1
	.type		_ZN78_INTERNAL_c6e0d16a_42_flash_fwd_hdim256_bf16_paged_split_sm90_cu_8e232a79_42074cuda3std3__48in_placeE,@object
	.size		_ZN78_INTERNAL_c6e0d16a_42_flash_fwd_hdim256_bf16_paged_split_sm90_cu_8e232a79_42074cuda3std3__48in_placeE,(_ZN78_INTERNAL_c6e0d16a_42_flash_fwd_hdim256_bf16_paged_split_sm90_cu_8e232a79_42074cuda3std6ranges3__45__cpo9iter_moveE - _ZN78_INTERNAL_c6e0d16a_42_flash_fwd_hdim256_bf16_paged_split_sm90_cu_8e232a79_42074cuda3std3__48in_placeE)
_ZN78_INTERNAL_c6e0d16a_42_flash_fwd_hdim256_bf16_paged_split_sm90_cu_8e232a79_42074cuda3std3__48in_placeE:
	.zero		1
	.type		_ZN78_INTERNAL_c6e0d16a_42_flash_fwd_hdim256_bf16_paged_split_sm90_cu_8e232a79_42074cuda3std6ranges3__45__cpo9iter_moveE,@object
	.size		_ZN78_INTERNAL_c6e0d16a_42_flash_fwd_hdim256_bf16_paged_split_sm90_cu_8e232a79_42074cuda3std6ranges3__45__cpo9iter_moveE,(_ZN78_INTERNAL_c6e0d16a_42_flash_fwd_hdim256_bf16_paged_split_sm90_cu_8e232a79_42074cuda3std3__45__cpo5beginE - _ZN78_INTERNAL_c6e0d16a_42_flash_fwd_hdim256_bf16_paged_split_sm90_cu_8e232a79_42074cuda3std6ranges3__45__cpo9iter_moveE)
_ZN78_INTERNAL_c6e0d16a_42_flash_fwd_hdim256_bf16_paged_split_sm90_cu_8e232a79_42074cuda3std6ranges3__45__cpo9iter_moveE:
	.zero		1
	.type		_ZN78_INTERNAL_c6e0d16a_42_flash_fwd_hdim256_bf16_paged_split_sm90_cu_8e232a79_42074cuda3std3__45__cpo5beginE,@object
	.size		_ZN78_INTERNAL_c6e0d16a_42_flash_fwd_hdim256_bf16_paged_split_sm90_cu_8e232a79_42074cuda3std3__45__cpo5beginE,(_ZN78_INTERNAL_c6e0d16a_42_flash_fwd_hdim256_bf16_paged_split_sm90_cu_8e232a79_42074cuda3std3__480_GLOBAL__N__c6e0d16a_42_flash_fwd_hdim256_bf16_paged_split_sm90_cu_8e232a79_42076ignoreE - _ZN78_INTERNAL_c6e0d16a_42_flash_fwd_hdim256_bf16_paged_split_sm90_cu_8e232a79_42074cuda3std3__45__cpo5beginE)
_ZN78_INTERNAL_c6e0d16a_42_flash_fwd_hdim256_bf16_paged_split_sm90_cu_8e232a79_42074cuda3std3__45__cpo5beginE:
	.zero		1
	.type		_ZN78_INTERNAL_c6e0d16a_42_flash_fwd_hdim256_bf16_paged_split_sm90_cu_8e232a79_42074cuda3std3__480_GLOBAL__N__c6e0d16a_42_flash_fwd_hdim256_bf16_paged_split_sm90_cu_8e232a79_42076ignoreE,@object
	.size		_ZN78_INTERNAL_c6e0d16a_42_flash_fwd_hdim256_bf16_paged_split_sm90_cu_8e232a79_42074cuda3std3__480_GLOBAL__N__c6e0d16a_42_flash_fwd_hdim256_bf16_paged_split_sm90_cu_8e232a79_42076ignoreE,(_ZN78_INTERNAL_c6e0d16a_42_flash_fwd_hdim256_bf16_paged_split_sm90_cu_8e232a79_42074cute7productE - _ZN78_INTERNAL_c6e0d16a_42_flash_fwd_hdim256_bf16_paged_split_sm90_cu_8e232a79_42074cuda3std3__480_GLOBAL__N__c6e0d16a_42_flash_fwd_hdim256_bf16_paged_split_sm90_cu_8e232a79_42076ignoreE)
_ZN78_INTERNAL_c6e0d16a_42_flash_fwd_hdim256_bf16_paged_split_sm90_cu_8e232a79_42074cuda3std3__480_GLOBAL__N__c6e0d16a_42_flash_fwd_hdim256_bf16_paged_split_sm90_cu_8e232a79_42076ignoreE:
	.zero		1
	.type		_ZN78_INTERNAL_c6e0d16a_42_flash_fwd_hdim256_bf16_paged_split_sm90_cu_8e232a79_42074cute7productE,@object
	.size		_ZN78_INTERNAL_c6e0d16a_42_flash_fwd_hdim256_bf16_paged_split_sm90_cu_8e232a79_42074cute7productE,(_ZN78_INTERNAL_c6e0d16a_42_flash_fwd_hdim256_bf16_paged_split_sm90_cu_8e232a79_42074cuda3std3__45__cpo3endE - _ZN78_INTERNAL_c6e0d16a_42_flash_fwd_hdim256_bf16_paged_split_sm90_cu_8e232a79_42074cute7productE)
_ZN78_INTERNAL_c6e0d16a_42_flash_fwd_hdim256_bf16_paged_split_sm90_cu_8e232a79_42074cute7productE:
	.zero		1
	.type		_ZN78_INTERNAL_c6e0d16a_42_flash_fwd_hdim256_bf16_paged_split_sm90_cu_8e232a79_42074cuda3std3__45__cpo3endE,@object
	.size		_ZN78_INTERNAL_c6e0d16a_42_flash_fwd_hdim256_bf16_paged_split_sm90_cu_8e232a79_42074cuda3std3__45__cpo3endE,(_ZN78_INTERNAL_c6e0d16a_42_flash_fwd_hdim256_bf16_paged_split_sm90_cu_8e232a79_42074cuda3std3__419piecewise_constructE - _ZN78_INTERNAL_c6e0d16a_42_flash_fwd_hdim256_bf16_paged_split_sm90_cu_8e232a79_42074cuda3std3__45__cpo3endE)
_ZN78_INTERNAL_c6e0d16a_42_flash_fwd_hdim256_bf16_paged_split_sm90_cu_8e232a79_42074cuda3std3__45__cpo3endE:
	.zero		1
	.type		_ZN78_INTERNAL_c6e0d16a_42_flash_fwd_hdim256_bf16_paged_split_sm90_cu_8e232a79_42074cuda3std3__419piecewise_constructE,@object
	.size		_ZN78_INTERNAL_c6e0d16a_42_flash_fwd_hdim256_bf16_paged_split_sm90_cu_8e232a79_42074cuda3std3__419piecewise_constructE,(_ZN78_INTERNAL_c6e0d16a_42_flash_fwd_hdim256_bf16_paged_split_sm90_cu_8e232a79_42074cuda3std3__45__cpo4cendE - _ZN78_INTERNAL_c6e0d16a_42_flash_fwd_hdim256_bf16_paged_split_sm90_cu_8e232a79_42074cuda3std3__419piecewise_constructE)
_ZN78_INTERNAL_c6e0d16a_42_flash_fwd_hdim256_bf16_paged_split_sm90_cu_8e232a79_42074cuda3std3__419piecewise_constructE:
	.zero		1
	.type		_ZN78_INTERNAL_c6e0d16a_42_flash_fwd_hdim256_bf16_paged_split_sm90_cu_8e232a79_42074cuda3std3__45__cpo4cendE,@object
	.size		_ZN78_INTERNAL_c6e0d16a_42_flash_fwd_hdim256_bf16_paged_split_sm90_cu_8e232a79_42074cuda3std3__45__cpo4cendE,(_ZN78_INTERNAL_c6e0d16a_42_flash_fwd_hdim256_bf16_paged_split_sm90_cu_8e232a79_42074cuda3std6ranges3__45__cpo4swapE - _ZN78_INTERNAL_c6e0d16a_42_flash_fwd_hdim256_bf16_paged_split_sm90_cu_8e232a79_42074cuda3std3__45__cpo4cendE)
_ZN78_INTERNAL_c6e0d16a_42_flash_fwd_hdim256_bf16_paged_split_sm90_cu_8e232a79_42074cuda3std3__45__cpo4cendE:
	.zero		1
	.type		_ZN78_INTERNAL_c6e0d16a_42_flash_fwd_hdim256_bf16_paged_split_sm90_cu_8e232a79_42074cuda3std6ranges3__45__cpo4swapE,@object
	.size		_ZN78_INTERNAL_c6e0d16a_42_flash_fwd_hdim256_bf16_paged_split_sm90_cu_8e232a79_42074cuda3std6ranges3__45__cpo4swapE,(.L_16 - _ZN78_INTERNAL_c6e0d16a_42_flash_fwd_hdim256_bf16_paged_split_sm90_cu_8e232a79_42074cuda3std6ranges3__45__cpo4swapE)
_ZN78_INTERNAL_c6e0d16a_42_flash_fwd_hdim256_bf16_paged_split_sm90_cu_8e232a79_42074cuda3std6ranges3__45__cpo4swapE:
	.zero		1
.L_16:


//--------------------- .nv.shared._ZN7cutlass13device_kernelIN5flash11enable_sm90INS1_16FlashAttnFwdSm90INS1_25CollectiveMainloopFwdSm90ILi2EN4cute5tupleIJNS5_1CILi1EEES8_S8_EEENS6_IJNS7_ILi128EEENS7_ILi80EEENS7_ILi256EEEEEELi256ENS_10bfloat16_tEfNS_4arch4Sm90ELb0ELb0ELb0ELb1ELb1ELb0ELb0ELb1ELb1ELb1ELb1ELb0EEENS1_21CollectiveEpilogueFwdINS6_IJSA_SC_SB_EEES9_SE_SG_Li256ELb1ELb1ELb1ELb0EEENS1_36VarlenDynamicPersistentTileSchedulerILi128ELi80ELi256ELi128ELb1ELb1ELb1ELb0ELb1ELb1EEEEEEEEEvNT_6ParamsE --------------------------
	.section	.nv.shared._ZN7cutlass13device_kernelIN5flash11enable_sm90INS1_16FlashAttnFwdSm90INS1_25CollectiveMainloopFwdSm90ILi2EN4cute5tupleIJNS5_1CILi1EEES8_S8_EEENS6_IJNS7_ILi128EEENS7_ILi80EEENS7_ILi256EEEEEELi256ENS_10bfloat16_tEfNS_4arch4Sm90ELb0ELb0ELb0ELb1ELb1ELb0ELb0ELb1ELb1ELb1ELb1ELb0EEENS1_21CollectiveEpilogueFwdINS6_IJSA_SC_SB_EEES9_SE_SG_Li256ELb1ELb1ELb1ELb0EEENS1_36VarlenDynamicPersistentTileSchedulerILi128ELi80ELi256ELi128ELb1ELb1ELb1ELb0ELb1ELb1EEEEEEEEEvNT_6ParamsE,"aw",@nobits
	.sectionflags	@""
	.align	16
	.zero		1024


//--------------------- .nv.shared._ZN7cutlass13device_kernelIN5flash11enable_sm90INS1_16FlashAttnFwdSm90INS1_25CollectiveMainloopFwdSm90ILi2EN4cute5tupleIJNS5_1CILi1EEES8_S8_EEENS6_IJNS7_ILi128EEENS7_ILi80EEENS7_ILi256EEEEEELi256ENS_10bfloat16_tEfNS_4arch4Sm90ELb0ELb0ELb0ELb1ELb1ELb1ELb0ELb1ELb1ELb1ELb1ELb0EEENS1_21CollectiveEpilogueFwdINS6_IJSA_SC_SB_EEES9_SE_SG_Li256ELb1ELb1ELb1ELb0EEENS1_36VarlenDynamicPersistentTileSchedulerILi128ELi80ELi256ELi128ELb1ELb1ELb1ELb0ELb1ELb1EEEEEEEEEvNT_6ParamsE --------------------------
	.section	.nv.shared._ZN7cutlass13device_kernelIN5flash11enable_sm90INS1_16FlashAttnFwdSm90INS1_25CollectiveMainloopFwdSm90ILi2EN4cute5tupleIJNS5_1CILi1EEES8_S8_EEENS6_IJNS7_ILi128EEENS7_ILi80EEENS7_ILi256EEEEEELi256ENS_10bfloat16_tEfNS_4arch4Sm90ELb0ELb0ELb0ELb1ELb1ELb1ELb0ELb1ELb1ELb1ELb1ELb0EEENS1_21CollectiveEpilogueFwdINS6_IJSA_SC_SB_EEES9_SE_SG_Li256ELb1ELb1ELb1ELb0EEENS1_36VarlenDynamicPersistentTileSchedulerILi128ELi80ELi256ELi128ELb1ELb1ELb1ELb0ELb1ELb1EEEEEEEEEvNT_6ParamsE,"aw",@nobits
	.sectionflags	@""
	.align	16
	.zero		1024


//--------------------- .nv.shared._ZN7cutlass13device_kernelIN5flash11enable_sm90INS1_16FlashAttnFwdSm90INS1_25CollectiveMainloopFwdSm90ILi2EN4cute5tupleIJNS5_1CILi1EEES8_S8_EEENS6_IJNS7_ILi128EEENS7_ILi64EEENS7_ILi256EEEEEELi256ENS_10bfloat16_tEfNS_4arch4Sm90ELb0ELb1ELb0ELb0ELb1ELb0ELb0ELb1ELb1ELb1ELb1ELb0EEENS1_21CollectiveEpilogueFwdINS6_IJSA_SC_SB_EEES9_SE_SG_Li256ELb0ELb1ELb1ELb0EEENS1_19SingleTileSchedulerILb0ELb1ELb1ELi128EEEEEEEEEvNT_6ParamsE --------------------------
	.section	.nv.shared._ZN7cutlass13device_kernelIN5flash11enable_sm90INS1_16FlashAttnFwdSm90INS1_25CollectiveMainloopFwdSm90ILi2EN4cute5tupleIJNS5_1CILi1EEES8_S8_EEENS6_IJNS7_ILi128EEENS7_ILi64EEENS7_ILi256EEEEEELi256ENS_10bfloat16_tEfNS_4arch4Sm90ELb0ELb1ELb0ELb0ELb1ELb0ELb0ELb1ELb1ELb1ELb1ELb0EEENS1_21CollectiveEpilogueFwdINS6_IJSA_SC_SB_EEES9_SE_SG_Li256ELb0ELb1ELb1ELb0EEENS1_19SingleTileSchedulerILb0ELb1ELb1ELi128EEEEEEEEEvNT_6ParamsE,"aw",@nobits
	.sectionflags	@""
	.align	16
	.zero		1024


//--------------------- .nv.shared._ZN7cutlass13device_kernelIN5flash11enable_sm90INS1_16FlashAttnFwdSm90INS1_25CollectiveMainloopFwdSm90ILi2EN4cute5tupleIJNS5_1CILi1EEES8_S8_EEENS6_IJNS7_ILi128EEENS7_ILi64EEENS7_ILi256EEEEEELi256ENS_10bfloat16_tEfNS_4arch4Sm90ELb0ELb1ELb0ELb1ELb1ELb0ELb0ELb1ELb1ELb1ELb1ELb0EEENS1_21CollectiveEpilogueFwdINS6_IJSA_SC_SB_EEES9_SE_SG_Li256ELb1ELb1ELb1ELb0EEENS1_36VarlenDynamicPersistentTileSchedulerILi128ELi64ELi256ELi128ELb1ELb1ELb1ELb1ELb0ELb1EEEEEEEEEvNT_6ParamsE --------------------------
	.section	.nv.shared._ZN7cutlass13device_kernelIN5flash11enable_sm90INS1_16FlashAttnFwdSm90INS1_25CollectiveMainloopFwdSm90ILi2EN4cute5tupleIJNS5_1CILi1EEES8_S8_EEENS6_IJNS7_ILi128EEENS7_ILi64EEENS7_ILi256EEEEEELi256ENS_10bfloat16_tEfNS_4arch4Sm90ELb0ELb1ELb0ELb1ELb1ELb0ELb0ELb1ELb1ELb1ELb1ELb0EEENS1_21CollectiveEpilogueFwdINS6_IJSA_SC_SB_EEES9_SE_SG_Li256ELb1ELb1ELb1ELb0EEENS1_36VarlenDynamicPersistentTileSchedulerILi128ELi64ELi256ELi128ELb1ELb1ELb1ELb1ELb0ELb1EEEEEEEEEvNT_6ParamsE,"aw",@nobits
	.sectionflags	@""
	.align	16
	.zero		1024


//--------------------- .nv.shared._ZN7cutlass13device_kernelIN5flash11enable_sm90INS1_16FlashAttnFwdSm90INS1_25CollectiveMainloopFwdSm90ILi2EN4cute5tupleIJNS5_1CILi1EEES8_S8_EEENS6_IJNS7_ILi128EEENS7_ILi64EEENS7_ILi256EEEEEELi256ENS_10bfloat16_tEfNS_4arch4Sm90ELb0ELb1ELb0ELb1ELb1ELb1ELb0ELb1ELb1ELb1ELb1ELb0EEENS1_21CollectiveEpilogueFwdINS6_IJSA_SC_SB_EEES9_SE_SG_Li256ELb1ELb1ELb1ELb0EEENS1_36VarlenDynamicPersistentTileSchedulerILi128ELi64ELi256ELi128ELb1ELb1ELb1ELb1ELb0ELb1EEEEEEEEEvNT_6ParamsE --------------------------
	.section	.nv.shared._ZN7cutlass13device_kernelIN5flash11enable_sm90INS1_16FlashAttnFwdSm90INS1_25CollectiveMainloopFwdSm90ILi2EN4cute5tupleIJNS5_1CILi1EEES8_S8_EEENS6_IJNS7_ILi128EEENS7_ILi64EEENS7_ILi256EEEEEELi256ENS_10bfloat16_tEfNS_4arch4Sm90ELb0ELb1ELb0ELb1ELb1ELb1ELb0ELb1ELb1ELb1ELb1ELb0EEENS1_21CollectiveEpilogueFwdINS6_IJSA_SC_SB_EEES9_SE_SG_Li256ELb1ELb1ELb1ELb0EEENS1_36VarlenDynamicPersistentTileSchedulerILi128ELi64ELi256ELi128ELb1ELb1ELb1ELb1ELb0ELb1EEEEEEEEEvNT_6ParamsE,"aw",@nobits
	.sectionflags	@""
	.align	16
	.zero		1024


//--------------------- .nv.shared._ZN7cutlass13device_kernelIN5flash11enable_sm90INS1_16FlashAttnFwdSm90INS1_25CollectiveMainloopFwdSm90ILi2EN4cute5tupleIJNS5_1CILi1EEES8_S8_EEENS6_IJNS7_ILi128EEENS7_ILi80EEENS7_ILi256EEEEEELi256ENS_10bfloat16_tEfNS_4arch4Sm90ELb1ELb0ELb0ELb0ELb1ELb0ELb0ELb1ELb1ELb1ELb1ELb0EEENS1_21CollectiveEpilogueFwdINS6_IJSA_SC_SB_EEES9_SE_SG_Li256ELb0ELb1ELb1ELb0EEENS1_19SingleTileSchedulerILb0ELb1ELb1ELi128EEEEEEEEEvNT_6ParamsE --------------------------
	.section	.nv.shared._ZN7cutlass13device_kernelIN5flash11enable_sm90INS1_16FlashAttnFwdSm90INS1_25CollectiveMainloopFwdSm90ILi2EN4cute5tupleIJNS5_1CILi1EEES8_S8_EEENS6_IJNS7_ILi128EEENS7_ILi80EEENS7_ILi256EEEEEELi256ENS_10bfloat16_tEfNS_4arch4Sm90ELb1ELb0ELb0ELb0ELb1ELb0ELb0ELb1ELb1ELb1ELb1ELb0EEENS1_21CollectiveEpilogueFwdINS6_IJSA_SC_SB_EEES9_SE_SG_Li256ELb0ELb1ELb1ELb0EEENS1_19SingleTileSchedulerILb0ELb1ELb1ELi128EEEEEEEEEvNT_6ParamsE,"aw",@nobits
	.sectionflags	@""
	.align	16
	.zero		1024


//--------------------- .nv.shared._ZN7cutlass13device_kernelIN5flash11enable_sm90INS1_16FlashAttnFwdSm90INS1_25CollectiveMainloopFwdSm90ILi2EN4cute5tupleIJNS5_1CILi1EEES8_S8_EEENS6_IJNS7_ILi128EEENS7_ILi80EEENS7_ILi256EEEEEELi256ENS_10bfloat16_tEfNS_4arch4Sm90ELb1ELb0ELb0ELb1ELb1ELb0ELb0ELb1ELb1ELb1ELb1ELb0EEENS1_21CollectiveEpilogueFwdINS6_IJSA_SC_SB_EEES9_SE_SG_Li256ELb1ELb1ELb1ELb0EEENS1_36VarlenDynamicPersistentTileSchedulerILi128ELi80ELi256ELi128ELb1ELb1ELb1ELb1ELb1ELb1EEEEEEEEEvNT_6ParamsE --------------------------
	.section	.nv.shared._ZN7cutlass13device_kernelIN5flash11enable_sm90INS1_16FlashAttnFwdSm90INS1_25CollectiveMainloopFwdSm90ILi2EN4cute5tupleIJNS5_1CILi1EEES8_S8_EEENS6_IJNS7_ILi128EEENS7_ILi80EEENS7_ILi256EEEEEELi256ENS_10bfloat16_tEfNS_4arch4Sm90ELb1ELb0ELb0ELb1ELb1ELb0ELb0ELb1ELb1ELb1ELb1ELb0EEENS1_21CollectiveEpilogueFwdINS6_IJSA_SC_SB_EEES9_SE_SG_Li256ELb1ELb1ELb1ELb0EEENS1_36VarlenDynamicPersistentTileSchedulerILi128ELi80ELi256ELi128ELb1ELb1ELb1ELb1ELb1ELb1EEEEEEEEEvNT_6ParamsE,"aw",@nobits
	.sectionflags	@""
	.align	16
	.zero		1024


//--------------------- .nv.shared._ZN7cutlass13device_kernelIN5flash11enable_sm90INS1_16FlashAttnFwdSm90INS1_25CollectiveMainloopFwdSm90ILi2EN4cute5tupleIJNS5_1CILi1EEES8_S8_EEENS6_IJNS7_ILi128EEENS7_ILi80EEENS7_ILi256EEEEEELi256ENS_10bfloat16_tEfNS_4arch4Sm90ELb1ELb0ELb0ELb1ELb1ELb1ELb0ELb1ELb1ELb1ELb1ELb0EEENS1_21CollectiveEpilogueFwdINS6_IJSA_SC_SB_EEES9_SE_SG_Li256ELb1ELb1ELb1ELb0EEENS1_36VarlenDynamicPersistentTileSchedulerILi128ELi80ELi256ELi128ELb1ELb1ELb1ELb1ELb1ELb1EEEEEEEEEvNT_6ParamsE --------------------------
	.section	.nv.shared._ZN7cutlass13device_kernelIN5flash11enable_sm90INS1_16FlashAttnFwdSm90INS1_25CollectiveMainloopFwdSm90ILi2EN4cute5tupleIJNS5_1CILi1EEES8_S8_EEENS6_IJNS7_ILi128EEENS7_ILi80EEENS7_ILi256EEEEEELi256ENS_10bfloat16_tEfNS_4arch4Sm90ELb1ELb0ELb0ELb1ELb1ELb1ELb0ELb1ELb1ELb1ELb1ELb0EEENS1_21CollectiveEpilogueFwdINS6_IJSA_SC_SB_EEES9_SE_SG_Li256ELb1ELb1ELb1ELb0EEENS1_36VarlenDynamicPersistentTileSchedulerILi128ELi80ELi256ELi128ELb1ELb1ELb1ELb1ELb1ELb1EEEEEEEEEvNT_6ParamsE,"aw",@nobits
	.sectionflags	@""
	.align	16
	.zero		1024


//--------------------- .nv.constant0._ZN7cutlass13device_kernelIN5flash11enable_sm90INS1_16FlashAttnFwdSm90INS1_25CollectiveMainloopFwdSm90ILi2EN4cute5tupleIJNS5_1CILi1EEES8_S8_EEENS6_IJNS7_ILi128EEENS7_ILi80EEENS7_ILi256EEEEEELi256ENS_10bfloat16_tEfNS_4arch4Sm90ELb0ELb0ELb0ELb0ELb1ELb0ELb0ELb1ELb1ELb1ELb1ELb0EEENS1_21CollectiveEpilogueFwdINS6_IJSA_SC_SB_EEES9_SE_SG_Li256ELb0ELb1ELb1ELb0EEENS1_19SingleTileSchedulerILb0ELb1ELb1ELi128EEEEEEEEEvNT_6ParamsE --------------------------
	.section	.nv.constant0._ZN7cutlass13device_kernelIN5flash11enable_sm90INS1_16FlashAttnFwdSm90INS1_25CollectiveMainloopFwdSm90ILi2EN4cute5tupleIJNS5_1CILi1EEES8_S8_EEENS6_IJNS7_ILi128EEENS7_ILi80EEENS7_ILi256EEEEEELi256ENS_10bfloat16_tEfNS_4arch4Sm90ELb0ELb0ELb0ELb0ELb1ELb0ELb0ELb1ELb1ELb1ELb1ELb0EEENS1_21CollectiveEpilogueFwdINS6_IJSA_SC_SB_EEES9_SE_SG_Li256ELb0ELb1ELb1ELb0EEENS1_19SingleTileSchedulerILb0ELb1ELb1ELi128EEEEEEEEEvNT_6ParamsE,"a",@progbits
	.sectionflags	@""
	.align	4
.nv.constant0._ZN7cutlass13device_kernelIN5flash11enable_sm90INS1_16FlashAttnFwdSm90INS1_25CollectiveMainloopFwdSm90ILi2EN4cute5tupleIJNS5_1CILi1EEES8_S8_EEENS6_IJNS7_ILi128EEENS7_ILi80EEENS7_ILi256EEEEEELi256ENS_10bfloat16_tEfNS_4arch4Sm90ELb0ELb0ELb0ELb0ELb1ELb0ELb0ELb1ELb1ELb1ELb1ELb0EEENS1_21CollectiveEpilogueFwdINS6_IJSA_SC_SB_EEES9_SE_SG_Li256ELb0ELb1ELb1ELb0EEENS1_19SingleTileSchedulerILb0ELb1ELb1ELi128EEEEEEEEEvNT_6ParamsE:
	.zero		3200


//--------------------- .nv.constant0._ZN7cutlass13device_kernelIN5flash11enable_sm90INS1_16FlashAttnFwdSm90INS1_25CollectiveMainloopFwdSm90ILi2EN4cute5tupleIJNS5_1CILi1EEES8_S8_EEENS6_IJNS7_ILi128EEENS7_ILi80EEENS7_ILi256EEEEEELi256ENS_10bfloat16_tEfNS_4arch4Sm90ELb0ELb0ELb0ELb1ELb1ELb0ELb0ELb1ELb1ELb1ELb1ELb0EEENS1_21CollectiveEpilogueFwdINS6_IJSA_SC_SB_EEES9_SE_SG_Li256ELb1ELb1ELb1ELb0EEENS1_36VarlenDynamicPersistentTileSchedulerILi128ELi80ELi256ELi128ELb1ELb1ELb1ELb0ELb1ELb1EEEEEEEEEvNT_6ParamsE --------------------------
	.section	.nv.constant0._ZN7cutlass13device_kernelIN5flash11enable_sm90INS1_16FlashAttnFwdSm90INS1_25CollectiveMainloopFwdSm90ILi2EN4cute5tupleIJNS5_1CILi1EEES8_S8_EEENS6_IJNS7_ILi128EEENS7_ILi80EEENS7_ILi256EEEEEELi256ENS_10bfloat16_tEfNS_4arch4Sm90ELb0ELb0ELb0ELb1ELb1ELb0ELb0ELb1ELb1ELb1ELb1ELb0EEENS1_21CollectiveEpilogueFwdINS6_IJSA_SC_SB_EEES9_SE_SG_Li256ELb1ELb1ELb1ELb0EEENS1_36VarlenDynamicPersistentTileSchedulerILi128ELi80ELi256ELi128ELb1ELb1ELb1ELb0ELb1ELb1EEEEEEEEEvNT_6ParamsE,"a",@progbits
	.sectionflags	@""
	.align	4
.nv.constant0._ZN7cutlass13device_kernelIN5flash11enable_sm90INS1_16FlashAttnFwdSm90INS1_25CollectiveMainloopFwdSm90ILi2EN4cute5tupleIJNS5_1CILi1EEES8_S8_EEENS6_IJNS7_ILi128EEENS7_ILi80EEENS7_ILi256EEEEEELi256ENS_10bfloat16_tEfNS_4arch4Sm90ELb0ELb0ELb0ELb1ELb1ELb0ELb0ELb1ELb1ELb1ELb1ELb0EEENS1_21CollectiveEpilogueFwdINS6_IJSA_SC_SB_EEES9_SE_SG_Li256ELb1ELb1ELb1ELb0EEENS1_36VarlenDynamicPersistentTileSchedulerILi128ELi80ELi256ELi128ELb1ELb1ELb1ELb0ELb1ELb1EEEEEEEEEvNT_6ParamsE:
	.zero		3328


//--------------------- .nv.constant0._ZN7cutlass13device_kernelIN5flash11enable_sm90INS1_16FlashAttnFwdSm90INS1_25CollectiveMainloopFwdSm90ILi2EN4cute5tupleIJNS5_1CILi1EEES8_S8_EEENS6_IJNS7_ILi128EEENS7_ILi80EEENS7_ILi256EEEEEELi256ENS_10bfloat16_tEfNS_4arch4Sm90ELb0ELb0ELb0ELb1ELb1ELb1ELb0ELb1ELb1ELb1ELb1ELb0EEENS1_21CollectiveEpilogueFwdINS6_IJSA_SC_SB_EEES9_SE_SG_Li256ELb1ELb1ELb1ELb0EEENS1_36VarlenDynamicPersistentTileSchedulerILi128ELi80ELi256ELi128ELb1ELb1ELb1ELb0ELb1ELb1EEEEEEEEEvNT_6ParamsE --------------------------
	.section	.nv.constant0._ZN7cutlass13device_kernelIN5flash11enable_sm90INS1_16FlashAttnFwdSm90INS1_25CollectiveMainloopFwdSm90ILi2EN4cute5tupleIJNS5_1CILi1EEES8_S8_EEENS6_IJNS7_ILi128EEENS7_ILi80EEENS7_ILi256EEEEEELi256ENS_10bfloat16_tEfNS_4arch4Sm90ELb0ELb0ELb0ELb1ELb1ELb1ELb0ELb1ELb1ELb1ELb1ELb0EEENS1_21CollectiveEpilogueFwdINS6_IJSA_SC_SB_EEES9_SE_SG_Li256ELb1ELb1ELb1ELb0EEENS1_36VarlenDynamicPersistentTileSchedulerILi128ELi80ELi256ELi128ELb1ELb1ELb1ELb0ELb1ELb1EEEEEEEEEvNT_6ParamsE,"a",@progbits
	.sectionflags	@""
	.align	4
.nv.constant0._ZN7cutlass13device_kernelIN5flash11enable_sm90INS1_16FlashAttnFwdSm90INS1_25CollectiveMainloopFwdSm90ILi2EN4cute5tupleIJNS5_1CILi1EEES8_S8_EEENS6_IJNS7_ILi128EEENS7_ILi80EEENS7_ILi256EEEEEELi256ENS_10bfloat16_tEfNS_4arch4Sm90ELb0ELb0ELb0ELb1ELb1ELb1ELb0ELb1ELb1ELb1ELb1ELb0EEENS1_21CollectiveEpilogueFwdINS6_IJSA_SC_SB_EEES9_SE_SG_Li256ELb1ELb1ELb1ELb0EEENS1_36VarlenDynamicPersistentTileSchedulerILi128ELi80ELi256ELi128ELb1ELb1ELb1ELb0ELb1ELb1EEEEEEEEEvNT_6ParamsE:
	.zero		3328


//--------------------- .nv.constant0._ZN7cutlass13device_kernelIN5flash11enable_sm90INS1_16FlashAttnFwdSm90INS1_25CollectiveMainloopFwdSm90ILi2EN4cute5tupleIJNS5_1CILi1EEES8_S8_EEENS6_IJNS7_ILi128EEENS7_ILi64EEENS7_ILi256EEEEEELi256ENS_10bfloat16_tEfNS_4arch4Sm90ELb0ELb1ELb0ELb0ELb1ELb0ELb0ELb1ELb1ELb1ELb1ELb0EEENS1_21CollectiveEpilogueFwdINS6_IJSA_SC_SB_EEES9_SE_SG_Li256ELb0ELb1ELb1ELb0EEENS1_19SingleTileSchedulerILb0ELb1ELb1ELi128EEEEEEEEEvNT_6ParamsE --------------------------
	.section	.nv.constant0._ZN7cutlass13device_kernelIN5flash11enable_sm90INS1_16FlashAttnFwdSm90INS1_25CollectiveMainloopFwdSm90ILi2EN4cute5tupleIJNS5_1CILi1EEES8_S8_EEENS6_IJNS7_ILi128EEENS7_ILi64EEENS7_ILi256EEEEEELi256ENS_10bfloat16_tEfNS_4arch4Sm90ELb0ELb1ELb0ELb0ELb1ELb0ELb0ELb1ELb1ELb1ELb1ELb0EEENS1_21CollectiveEpilogueFwdINS6_IJSA_SC_SB_EEES9_SE_SG_Li256ELb0ELb1ELb1ELb0EEENS1_19SingleTileSchedulerILb0ELb1ELb1ELi128EEEEEEEEEvNT_6ParamsE,"a",@progbits
	.sectionflags	@""
	.align	4
.nv.constant0._ZN7cutlass13device_kernelIN5flash11enable_sm90INS1_16FlashAttnFwdSm90INS1_25CollectiveMainloopFwdSm90ILi2EN4cute5tupleIJNS5_1CILi1EEES8_S8_EEENS6_IJNS7_ILi128EEENS7_ILi64EEENS7_ILi256EEEEEELi256ENS_10bfloat16_tEfNS_4arch4Sm90ELb0ELb1ELb0ELb0ELb1ELb0ELb0ELb1ELb1ELb1ELb1ELb0EEENS1_21CollectiveEpilogueFwdINS6_IJSA_SC_SB_EEES9_SE_SG_Li256ELb0ELb1ELb1ELb0EEENS1_19SingleTileSchedulerILb0ELb1ELb1ELi128EEEEEEEEEvNT_6ParamsE:
	.zero		3200


//--------------------- .nv.constant0._ZN7cutlass13device_kernelIN5flash11enable_sm90INS1_16FlashAttnFwdSm90INS1_25CollectiveMainloopFwdSm90ILi2EN4cute5tupleIJNS5_1CILi1EEES8_S8_EEENS6_IJNS7_ILi128EEENS7_ILi64EEENS7_ILi256EEEEEELi256ENS_10bfloat16_tEfNS_4arch4Sm90ELb0ELb1ELb0ELb1ELb1ELb0ELb0ELb1ELb1ELb1ELb1ELb0EEENS1_21CollectiveEpilogueFwdINS6_IJSA_SC_SB_EEES9_SE_SG_Li256ELb1ELb1ELb1ELb0EEENS1_36VarlenDynamicPersistentTileSchedulerILi128ELi64ELi256ELi128ELb1ELb1ELb1ELb1ELb0ELb1EEEEEEEEEvNT_6ParamsE --------------------------
	.section	.nv.constant0._ZN7cutlass13device_kernelIN5flash11enable_sm90INS1_16FlashAttnFwdSm90INS1_25CollectiveMainloopFwdSm90ILi2EN4cute5tupleIJNS5_1CILi1EEES8_S8_EEENS6_IJNS7_ILi128EEENS7_ILi64EEENS7_ILi256EEEEEELi256ENS_10bfloat16_tEfNS_4arch4Sm90ELb0ELb1ELb0ELb1ELb1ELb0ELb0ELb1ELb1ELb1ELb1ELb0EEENS1_21CollectiveEpilogueFwdINS6_IJSA_SC_SB_EEES9_SE_SG_Li256ELb1ELb1ELb1ELb0EEENS1_36VarlenDynamicPersistentTileSchedulerILi128ELi64ELi256ELi128ELb1ELb1ELb1ELb1ELb0ELb1EEEEEEEEEvNT_6ParamsE,"a",@progbits
	.sectionflags	@""
	.align	4
.nv.constant0._ZN7cutlass13device_kernelIN5flash11enable_sm90INS1_16FlashAttnFwdSm90INS1_25CollectiveMainloopFwdSm90ILi2EN4cute5tupleIJNS5_1CILi1EEES8_S8_EEENS6_IJNS7_ILi128EEENS7_ILi64EEENS7_ILi256EEEEEELi256ENS_10bfloat16_tEfNS_4arch4Sm90ELb0ELb1ELb0ELb1ELb1ELb0ELb0ELb1ELb1ELb1ELb1ELb0EEENS1_21CollectiveEpilogueFwdINS6_IJSA_SC_SB_EEES9_SE_SG_Li256ELb1ELb1ELb1ELb0EEENS1_36VarlenDynamicPersistentTileSchedulerILi128ELi64ELi256ELi128ELb1ELb1ELb1ELb1ELb0ELb1EEEEEEEEEvNT_6ParamsE:
	.zero		3328


//--------------------- .nv.constant0._ZN7cutlass13device_kernelIN5flash11enable_sm90INS1_16FlashAttnFwdSm90INS1_25CollectiveMainloopFwdSm90ILi2EN4cute5tupleIJNS5_1CILi1EEES8_S8_EEENS6_IJNS7_ILi128EEENS7_ILi64EEENS7_ILi256EEEEEELi256ENS_10bfloat16_tEfNS_4arch4Sm90ELb0ELb1ELb0ELb1ELb1ELb1ELb0ELb1ELb1ELb1ELb1ELb0EEENS1_21CollectiveEpilogueFwdINS6_IJSA_SC_SB_EEES9_SE_SG_Li256ELb1ELb1ELb1ELb0EEENS1_36VarlenDynamicPersistentTileSchedulerILi128ELi64ELi256ELi128ELb1ELb1ELb1ELb1ELb0ELb1EEEEEEEEEvNT_6ParamsE --------------------------
	.section	.nv.constant0._ZN7cutlass13device_kernelIN5flash11enable_sm90INS1_16FlashAttnFwdSm90INS1_25CollectiveMainloopFwdSm90ILi2EN4cute5tupleIJNS5_1CILi1EEES8_S8_EEENS6_IJNS7_ILi128EEENS7_ILi64EEENS7_ILi256EEEEEELi256ENS_10bfloat16_tEfNS_4arch4Sm90ELb0ELb1ELb0ELb1ELb1ELb1ELb0ELb1ELb1ELb1ELb1ELb0EEENS1_21CollectiveEpilogueFwdINS6_IJSA_SC_SB_EEES9_SE_SG_Li256ELb1ELb1ELb1ELb0EEENS1_36VarlenDynamicPersistentTileSchedulerILi128ELi64ELi256ELi128ELb1ELb1ELb1ELb1ELb0ELb1EEEEEEEEEvNT_6ParamsE,"a",@progbits
	.sectionflags	@""
	.align	4
.nv.constant0._ZN7cutlass13device_kernelIN5flash11enable_sm90INS1_16FlashAttnFwdSm90INS1_25CollectiveMainloopFwdSm90ILi2EN4cute5tupleIJNS5_1CILi1EEES8_S8_EEENS6_IJNS7_ILi128EEENS7_ILi64EEENS7_ILi256EEEEEELi256ENS_10bfloat16_tEfNS_4arch4Sm90ELb0ELb1ELb0ELb1ELb1ELb1ELb0ELb1ELb1ELb1ELb1ELb0EEENS1_21CollectiveEpilogueFwdINS6_IJSA_SC_SB_EEES9_SE_SG_Li256ELb1ELb1ELb1ELb0EEENS1_36VarlenDynamicPersistentTileSchedulerILi128ELi64ELi256ELi128ELb1ELb1ELb1ELb1ELb0ELb1EEEEEEEEEvNT_6ParamsE:
	.zero		3328


//--------------------- .nv.constant0._ZN7cutlass13device_kernelIN5flash11enable_sm90INS1_16FlashAttnFwdSm90INS1_25CollectiveMainloopFwdSm90ILi2EN4cute5tupleIJNS5_1CILi1EEES8_S8_EEENS6_IJNS7_ILi128EEENS7_ILi80EEENS7_ILi256EEEEEELi256ENS_10bfloat16_tEfNS_4arch4Sm90ELb1ELb0ELb0ELb0ELb1ELb0ELb0ELb1ELb1ELb1ELb1ELb0EEENS1_21CollectiveEpilogueFwdINS6_IJSA_SC_SB_EEES9_SE_SG_Li256ELb0ELb1ELb1ELb0EEENS1_19SingleTileSchedulerILb0ELb1ELb1ELi128EEEEEEEEEvNT_6ParamsE --------------------------
	.section	.nv.constant0._ZN7cutlass13device_kernelIN5flash11enable_sm90INS1_16FlashAttnFwdSm90INS1_25CollectiveMainloopFwdSm90ILi2EN4cute5tupleIJNS5_1CILi1EEES8_S8_EEENS6_IJNS7_ILi128EEENS7_ILi80EEENS7_ILi256EEEEEELi256ENS_10bfloat16_tEfNS_4arch4Sm90ELb1ELb0ELb0ELb0ELb1ELb0ELb0ELb1ELb1ELb1ELb1ELb0EEENS1_21CollectiveEpilogueFwdINS6_IJSA_SC_SB_EEES9_SE_SG_Li256ELb0ELb1ELb1ELb0EEENS1_19SingleTileSchedulerILb0ELb1ELb1ELi128EEEEEEEEEvNT_6ParamsE,"a",@progbits
	.sectionflags	@""
	.align	4
.nv.constant0._ZN7cutlass13device_kernelIN5flash11enable_sm90INS1_16FlashAttnFwdSm90INS1_25CollectiveMainloopFwdSm90ILi2EN4cute5tupleIJNS5_1CILi1EEES8_S8_EEENS6_IJNS7_ILi128EEENS7_ILi80EEENS7_ILi256EEEEEELi256ENS_10bfloat16_tEfNS_4arch4Sm90ELb1ELb0ELb0ELb0ELb1ELb0ELb0ELb1ELb1ELb1ELb1ELb0EEENS1_21CollectiveEpilogueFwdINS6_IJSA_SC_SB_EEES9_SE_SG_Li256ELb0ELb1ELb1ELb0EEENS1_19SingleTileSchedulerILb0ELb1ELb1ELi128EEEEEEEEEvNT_6ParamsE:
	.zero		3200


//--------------------- .nv.constant0._ZN7cutlass13device_kernelIN5flash11enable_sm90INS1_16FlashAttnFwdSm90INS1_25CollectiveMainloopFwdSm90ILi2EN4cute5tupleIJNS5_1CILi1EEES8_S8_EEENS6_IJNS7_ILi128EEENS7_ILi80EEENS7_ILi256EEEEEELi256ENS_10bfloat16_tEfNS_4arch4Sm90ELb1ELb0ELb0ELb1ELb1ELb0ELb0ELb1ELb1ELb1ELb1ELb0EEENS1_21CollectiveEpilogueFwdINS6_IJSA_SC_SB_EEES9_SE_SG_Li256ELb1ELb1ELb1ELb0EEENS1_36VarlenDynamicPersistentTileSchedulerILi128ELi80ELi256ELi128ELb1ELb1ELb1ELb1ELb1ELb1EEEEEEEEEvNT_6ParamsE --------------------------
	.section	.nv.constant0._ZN7cutlass13device_kernelIN5flash11enable_sm90INS1_16FlashAttnFwdSm90INS1_25CollectiveMainloopFwdSm90ILi2EN4cute5tupleIJNS5_1CILi1EEES8_S8_EEENS6_IJNS7_ILi128EEENS7_ILi80EEENS7_ILi256EEEEEELi256ENS_10bfloat16_tEfNS_4arch4Sm90ELb1ELb0ELb0ELb1ELb1ELb0ELb0ELb1ELb1ELb1ELb1ELb0EEENS1_21CollectiveEpilogueFwdINS6_IJSA_SC_SB_EEES9_SE_SG_Li256ELb1ELb1ELb1ELb0EEENS1_36VarlenDynamicPersistentTileSchedulerILi128ELi80ELi256ELi128ELb1ELb1ELb1ELb1ELb1ELb1EEEEEEEEEvNT_6ParamsE,"a",@progbits
	.sectionflags	@""
	.align	4
.nv.constant0._ZN7cutlass13device_kernelIN5flash11enable_sm90INS1_16FlashAttnFwdSm90INS1_25CollectiveMainloopFwdSm90ILi2EN4cute5tupleIJNS5_1CILi1EEES8_S8_EEENS6_IJNS7_ILi128EEENS7_ILi80EEENS7_ILi256EEEEEELi256ENS_10bfloat16_tEfNS_4arch4Sm90ELb1ELb0ELb0ELb1ELb1ELb0ELb0ELb1ELb1ELb1ELb1ELb0EEENS1_21CollectiveEpilogueFwdINS6_IJSA_SC_SB_EEES9_SE_SG_Li256ELb1ELb1ELb1ELb0EEENS1_36VarlenDynamicPersistentTileSchedulerILi128ELi80ELi256ELi128ELb1ELb1ELb1ELb1ELb1ELb1EEEEEEEEEvNT_6ParamsE:
	.zero		3328


//--------------------- .nv.constant0._ZN7cutlass13device_kernelIN5flash11enable_sm90INS1_16FlashAttnFwdSm90INS1_25CollectiveMainloopFwdSm90ILi2EN4cute5tupleIJNS5_1CILi1EEES8_S8_EEENS6_IJNS7_ILi128EEENS7_ILi80EEENS7_ILi256EEEEEELi256ENS_10bfloat16_tEfNS_4arch4Sm90ELb1ELb0ELb0ELb1ELb1ELb1ELb0ELb1ELb1ELb1ELb1ELb0EEENS1_21CollectiveEpilogueFwdINS6_IJSA_SC_SB_EEES9_SE_SG_Li256ELb1ELb1ELb1ELb0EEENS1_36VarlenDynamicPersistentTileSchedulerILi128ELi80ELi256ELi128ELb1ELb1ELb1ELb1ELb1ELb1EEEEEEEEEvNT_6ParamsE --------------------------
	.section	.nv.constant0._ZN7cutlass13device_kernelIN5flash11enable_sm90INS1_16FlashAttnFwdSm90INS1_25CollectiveMainloopFwdSm90ILi2EN4cute5tupleIJNS5_1CILi1EEES8_S8_EEENS6_IJNS7_ILi128EEENS7_ILi80EEENS7_ILi256EEEEEELi256ENS_10bfloat16_tEfNS_4arch4Sm90ELb1ELb0ELb0ELb1ELb1ELb1ELb0ELb1ELb1ELb1ELb1ELb0EEENS1_21CollectiveEpilogueFwdINS6_IJSA_SC_SB_EEES9_SE_SG_Li256ELb1ELb1ELb1ELb0EEENS1_36VarlenDynamicPersistentTileSchedulerILi128ELi80ELi256ELi128ELb1ELb1ELb1ELb1ELb1ELb1EEEEEEEEEvNT_6ParamsE,"a",@progbits
	.sectionflags	@""
	.align	4
.nv.constant0._ZN7cutlass13device_kernelIN5flash11enable_sm90INS1_16FlashAttnFwdSm90INS1_25CollectiveMainloopFwdSm90ILi2EN4cute5tupleIJNS5_1CILi1EEES8_S8_EEENS6_IJNS7_ILi128EEENS7_ILi80EEENS7_ILi256EEEEEELi256ENS_10bfloat16_tEfNS_4arch4Sm90ELb1ELb0ELb0ELb1ELb1ELb1ELb0ELb1ELb1ELb1ELb1ELb0EEENS1_21CollectiveEpilogueFwdINS6_IJSA_SC_SB_EEES9_SE_SG_Li256ELb1ELb1ELb1ELb0EEENS1_36VarlenDynamicPersistentTileSchedulerILi128ELi80ELi256ELi128ELb1ELb1ELb1ELb1ELb1ELb1EEEEEEEEEvNT_6ParamsE:
	.zero		3328


//--------------------- SYMBOLS --------------------------

	.type		.nv.reservedSmem.offset0,@object
	.size		.nv.reservedSmem.offset0,0x4
	.type		__assertfail,@function
